	.target	sm_90a

	.elftype	@"ET_EXEC"


//--------------------- .note.nv.tkinfo           --------------------------
	.section	.note.nv.tkinfo,"",@"SHT_NOTE"
	.sectionflags	@"SHF_NOTE_NV_TKINFO"
	.tkinfo
        /*0018*/ 	.word	0x00000002
        /*0030*/ 	.string	""
        /*0030*/ 	.string	"ptxas"
        /*0030*/ 	.string	"Cuda compilation tools, release 13.0, V13.0.88"
        /*0030*/ 	.string	"Build cuda_13.0.r13.0/compiler.36424714_0"
        /*0030*/ 	.string	"-arch sm_90a -m 64 "



//--------------------- .note.nv.cuinfo           --------------------------
	.section	.note.nv.cuinfo,"",@"SHT_NOTE"
	.sectionflags	@"SHF_NOTE_NV_CUINFO"
        /*0018*/ 	.short	0x0002
        /*001a*/ 	.short	0x005a
        /*001c*/ 	.short	0x0082
	.zero		2


//--------------------- .nv.info                  --------------------------
	.section	.nv.info,"",@"SHT_CUDA_INFO"
	.align	4


	//----- nvinfo : EIATTR_REGCOUNT
	.align		4
        /*0000*/ 	.byte	0x04, 0x2f
        /*0002*/ 	.short	(.L_23 - .L_22)
	.align		4
.L_22:
        /*0004*/ 	.word	index@(_ZN7cutlass13device_kernelIN5flash11enable_sm90INS1_16FlashAttnFwdSm90INS1_25CollectiveMainloopFwdSm90ILi2EN4cute5tupleIJNS5_1CILi1EEES8_S8_EEENS6_IJNS7_ILi192EEENS7_ILi144EEENS7_ILi96EEEEEELi96ENS_6half_tEfNS_4arch4Sm90ELb1ELb0ELb1ELb1ELb0ELb1ELb0ELb0ELb1ELb0ELb0ELb0EEENS1_21CollectiveEpilogueFwdINS6_IJSA_SC_SB_EEES9_SE_SG_Li384ELb1ELb0ELb0ELb0EEENS1_36VarlenDynamicPersistentTileSchedulerILi192ELi144ELi384ELi32ELb0ELb0ELb1ELb1ELb1ELb1EEEEEEEEEvNT_6ParamsE)
        /*0008*/ 	.word	0x00000080


	//----- nvinfo : EIATTR_FRAME_SIZE
	.align		4
.L_23:
        /*000c*/ 	.byte	0x04, 0x11
        /*000e*/ 	.short	(.L_25 - .L_24)
	.align		4
.L_24:
        /*0010*/ 	.word	index@(_ZN7cutlass13device_kernelIN5flash11enable_sm90INS1_16FlashAttnFwdSm90INS1_25CollectiveMainloopFwdSm90ILi2EN4cute5tupleIJNS5_1CILi1EEES8_S8_EEENS6_IJNS7_ILi192EEENS7_ILi144EEENS7_ILi96EEEEEELi96ENS_6half_tEfNS_4arch4Sm90ELb1ELb0ELb1ELb1ELb0ELb1ELb0ELb0ELb1ELb0ELb0ELb0EEENS1_21CollectiveEpilogueFwdINS6_IJSA_SC_SB_EEES9_SE_SG_Li384ELb1ELb0ELb0ELb0EEENS1_36VarlenDynamicPersistentTileSchedulerILi192ELi144ELi384ELi32ELb0ELb0ELb1ELb1ELb1ELb1EEEEEEEEEvNT_6ParamsE)
        /*0014*/ 	.word	0x000000b8


	//----- nvinfo : EIATTR_REGCOUNT
	.align		4
.L_25:
        /*0018*/ 	.byte	0x04, 0x2f
        /*001a*/ 	.short	(.L_27 - .L_26)
	.align		4
.L_26:
        /*001c*/ 	.word	index@(_ZN7cutlass13device_kernelIN5flash11enable_sm90INS1_16FlashAttnFwdSm90INS1_25CollectiveMainloopFwdSm90ILi2EN4cute5tupleIJNS5_1CILi1EEES8_S8_EEENS6_IJNS7_ILi192EEENS7_ILi144EEENS7_ILi96EEEEEELi96ENS_6half_tEfNS_4arch4Sm90ELb1ELb0ELb1ELb1ELb0ELb0ELb0ELb0ELb1ELb0ELb0ELb0EEENS1_21CollectiveEpilogueFwdINS6_IJSA_SC_SB_EEES9_SE_SG_Li384ELb1ELb0ELb0ELb0EEENS1_36VarlenDynamicPersistentTileSchedulerILi192ELi144ELi384ELi32ELb0ELb0ELb1ELb1ELb1ELb1EEEEEEEEEvNT_6ParamsE)
        /*0020*/ 	.word	0x00000080


	//----- nvinfo : EIATTR_FRAME_SIZE
	.align		4
.L_27:
        /*0024*/ 	.byte	0x04, 0x11
        /*0026*/ 	.short	(.L_29 - .L_28)
	.align		4
.L_28:
        /*0028*/ 	.word	index@(_ZN7cutlass13device_kernelIN5flash11enable_sm90INS1_16FlashAttnFwdSm90INS1_25CollectiveMainloopFwdSm90ILi2EN4cute5tupleIJNS5_1CILi1EEES8_S8_EEENS6_IJNS7_ILi192EEENS7_ILi144EEENS7_ILi96EEEEEELi96ENS_6half_tEfNS_4arch4Sm90ELb1ELb0ELb1ELb1ELb0ELb0ELb0ELb0ELb1ELb0ELb0ELb0EEENS1_21CollectiveEpilogueFwdINS6_IJSA_SC_SB_EEES9_SE_SG_Li384ELb1ELb0ELb0ELb0EEENS1_36VarlenDynamicPersistentTileSchedulerILi192ELi144ELi384ELi32ELb0ELb0ELb1ELb1ELb1ELb1EEEEEEEEEvNT_6ParamsE)
        /*002c*/ 	.word	0x00000010


	//----- nvinfo : EIATTR_REGCOUNT
	.align		4
.L_29:
        /*0030*/ 	.byte	0x04, 0x2f
        /*0032*/ 	.short	(.L_31 - .L_30)
	.align		4
.L_30:
        /*0034*/ 	.word	index@(_ZN7cutlass13device_kernelIN5flash11enable_sm90INS1_16FlashAttnFwdSm90INS1_25CollectiveMainloopFwdSm90ILi2EN4cute5tupleIJNS5_1CILi1EEES8_S8_EEENS6_IJNS7_ILi192EEENS7_ILi144EEENS7_ILi96EEEEEELi96ENS_6half_tEfNS_4arch4Sm90ELb1ELb0ELb1ELb0ELb0ELb0ELb0ELb0ELb1ELb0ELb0ELb0EEENS1_21CollectiveEpilogueFwdINS6_IJSA_SC_SB_EEES9_SE_SG_Li384ELb0ELb0ELb0ELb0EEENS1_30DynamicPersistentTileSchedulerILi384ELi32ELb0ELb0ELb1EEEEEEEEEvNT_6ParamsE)
        /*0038*/ 	.word	0x00000080


	//----- nvinfo : EIATTR_FRAME_SIZE
	.align		4
.L_31:
        /*003c*/ 	.byte	0x04, 0x11
        /*003e*/ 	.short	(.L_33 - .L_32)
	.align		4
.L_32:
        /*0040*/ 	.word	index@(_ZN7cutlass13device_kernelIN5flash11enable_sm90INS1_16FlashAttnFwdSm90INS1_25CollectiveMainloopFwdSm90ILi2EN4cute5tupleIJNS5_1CILi1EEES8_S8_EEENS6_IJNS7_ILi192EEENS7_ILi144EEENS7_ILi96EEEEEELi96ENS_6half_tEfNS_4arch4Sm90ELb1ELb0ELb1ELb0ELb0ELb0ELb0ELb0ELb1ELb0ELb0ELb0EEENS1_21CollectiveEpilogueFwdINS6_IJSA_SC_SB_EEES9_SE_SG_Li384ELb0ELb0ELb0ELb0EEENS1_30DynamicPersistentTileSchedulerILi384ELi32ELb0ELb0ELb1EEEEEEEEEvNT_6ParamsE)
        /*0044*/ 	.word	0x00000000


	//----- nvinfo : EIATTR_REGCOUNT
	.align		4
.L_33:
        /*0048*/ 	.byte	0x04, 0x2f
        /*004a*/ 	.short	(.L_35 - .L_34)
	.align		4
.L_34:
        /*004c*/ 	.word	index@(_ZN7cutlass13device_kernelIN5flash11enable_sm90INS1_16FlashAttnFwdSm90INS1_25CollectiveMainloopFwdSm90ILi2EN4cute5tupleIJNS5_1CILi1EEES8_S8_EEENS6_IJNS7_ILi192EEENS7_ILi128EEENS7_ILi96EEEEEELi96ENS_6half_tEfNS_4arch4Sm90ELb0ELb1ELb1ELb1ELb0ELb1ELb0ELb0ELb1ELb0ELb0ELb0EEENS1_21CollectiveEpilogueFwdINS6_IJSA_SC_SB_EEES9_SE_SG_Li384ELb1ELb0ELb0ELb0EEENS1_36VarlenDynamicPersistentTileSchedulerILi192ELi128ELi384ELi32ELb0ELb0ELb1ELb1ELb0ELb1EEEEEEEEEvNT_6ParamsE)
        /*0050*/ 	.word	0x00000080


	//----- nvinfo : EIATTR_FRAME_SIZE
	.align		4
.L_35:
        /*0054*/ 	.byte	0x04, 0x11
        /*0056*/ 	.short	(.L_37 - .L_36)
	.align		4
.L_36:
        /*0058*/ 	.word	index@(_ZN7cutlass13device_kernelIN5flash11enable_sm90INS1_16FlashAttnFwdSm90INS1_25CollectiveMainloopFwdSm90ILi2EN4cute5tupleIJNS5_1CILi1EEES8_S8_EEENS6_IJNS7_ILi192EEENS7_ILi128EEENS7_ILi96EEEEEELi96ENS_6half_tEfNS_4arch4Sm90ELb0ELb1ELb1ELb1ELb0ELb1ELb0ELb0ELb1ELb0ELb0ELb0EEENS1_21CollectiveEpilogueFwdINS6_IJSA_SC_SB_EEES9_SE_SG_Li384ELb1ELb0ELb0ELb0EEENS1_36VarlenDynamicPersistentTileSchedulerILi192ELi128ELi384ELi32ELb0ELb0ELb1ELb1ELb0ELb1EEEEEEEEEvNT_6ParamsE)
        /*005c*/ 	.word	0x00000058


	//----- nvinfo : EIATTR_REGCOUNT
	.align		4
.L_37:
        /*0060*/ 	.byte	0x04, 0x2f
        /*0062*/ 	.short	(.L_39 - .L_38)
	.align		4
.L_38:
        /*0064*/ 	.word	index@(_ZN7cutlass13device_kernelIN5flash11enable_sm90INS1_16FlashAttnFwdSm90INS1_25CollectiveMainloopFwdSm90ILi2EN4cute5tupleIJNS5_1CILi1EEES8_S8_EEENS6_IJNS7_ILi192EEENS7_ILi128EEENS7_ILi96EEEEEELi96ENS_6half_tEfNS_4arch4Sm90ELb0ELb1ELb1ELb1ELb0ELb0ELb0ELb0ELb1ELb0ELb0ELb0EEENS1_21CollectiveEpilogueFwdINS6_IJSA_SC_SB_EEES9_SE_SG_Li384ELb1ELb0ELb0ELb0EEENS1_36VarlenDynamicPersistentTileSchedulerILi192ELi128ELi384ELi32ELb0ELb0ELb1ELb1ELb0ELb1EEEEEEEEEvNT_6ParamsE)
        /*0068*/ 	.word	0x00000080


	//----- nvinfo : EIATTR_FRAME_SIZE
	.align		4
.L_39:
        /*006c*/ 	.byte	0x04, 0x11
        /*006e*/ 	.short	(.L_41 - .L_40)
	.align		4
.L_40:
        /*0070*/ 	.word	index@(_ZN7cutlass13device_kernelIN5flash11enable_sm90INS1_16FlashAttnFwdSm90INS1_25CollectiveMainloopFwdSm90ILi2EN4cute5tupleIJNS5_1CILi1EEES8_S8_EEENS6_IJNS7_ILi192EEENS7_ILi128EEENS7_ILi96EEEEEELi96ENS_6half_tEfNS_4arch4Sm90ELb0ELb1ELb1ELb1ELb0ELb0ELb0ELb0ELb1ELb0ELb0ELb0EEENS1_21CollectiveEpilogueFwdINS6_IJSA_SC_SB_EEES9_SE_SG_Li384ELb1ELb0ELb0ELb0EEENS1_36VarlenDynamicPersistentTileSchedulerILi192ELi128ELi384ELi32ELb0ELb0ELb1ELb1ELb0ELb1EEEEEEEEEvNT_6ParamsE)
        /*0074*/ 	.word	0x00000008


	//----- nvinfo : EIATTR_REGCOUNT
	.align		4
.L_41:
        /*0078*/ 	.byte	0x04, 0x2f
        /*007a*/ 	.short	(.L_43 - .L_42)
	.align		4
.L_42:
        /*007c*/ 	.word	index@(_ZN7cutlass13device_kernelIN5flash11enable_sm90INS1_16FlashAttnFwdSm90INS1_25CollectiveMainloopFwdSm90ILi2EN4cute5tupleIJNS5_1CILi1EEES8_S8_EEENS6_IJNS7_ILi192EEENS7_ILi128EEENS7_ILi96EEEEEELi96ENS_6half_tEfNS_4arch4Sm90ELb0ELb1ELb1ELb0ELb0ELb0ELb0ELb0ELb1ELb0ELb0ELb0EEENS1_21CollectiveEpilogueFwdINS6_IJSA_SC_SB_EEES9_SE_SG_Li384ELb0ELb0ELb0ELb0EEENS1_30DynamicPersistentTileSchedulerILi384ELi32ELb0ELb0ELb1EEEEEEEEEvNT_6ParamsE)
        /*0080*/ 	.word	0x00000080


	//----- nvinfo : EIATTR_FRAME_SIZE
	.align		4
.L_43:
        /*0084*/ 	.byte	0x04, 0x11
        /*0086*/ 	.short	(.L_45 - .L_44)
	.align		4
.L_44:
        /*0088*/ 	.word	index@(_ZN7cutlass13device_kernelIN5flash11enable_sm90INS1_16FlashAttnFwdSm90INS1_25CollectiveMainloopFwdSm90ILi2EN4cute5tupleIJNS5_1CILi1EEES8_S8_EEENS6_IJNS7_ILi192EEENS7_ILi128EEENS7_ILi96EEEEEELi96ENS_6half_tEfNS_4arch4Sm90ELb0ELb1ELb1ELb0ELb0ELb0ELb0ELb0ELb1ELb0ELb0ELb0EEENS1_21CollectiveEpilogueFwdINS6_IJSA_SC_SB_EEES9_SE_SG_Li384ELb0ELb0ELb0ELb0EEENS1_30DynamicPersistentTileSchedulerILi384ELi32ELb0ELb0ELb1EEEEEEEEEvNT_6ParamsE)
        /*008c*/ 	.word	0x00000000


	//----- nvinfo : EIATTR_REGCOUNT
	.align		4
.L_45:
        /*0090*/ 	.byte	0x04, 0x2f
        /*0092*/ 	.short	(.L_47 - .L_46)
	.align		4
.L_46:
        /*0094*/ 	.word	index@(_ZN7cutlass13device_kernelIN5flash11enable_sm90INS1_16FlashAttnFwdSm90INS1_25CollectiveMainloopFwdSm90ILi2EN4cute5tupleIJNS5_1CILi1EEES8_S8_EEENS6_IJNS7_ILi192EEENS7_ILi144EEENS7_ILi96EEEEEELi96ENS_6half_tEfNS_4arch4Sm90ELb0ELb0ELb1ELb1ELb0ELb1ELb0ELb0ELb1ELb0ELb0ELb0EEENS1_21CollectiveEpilogueFwdINS6_IJSA_SC_SB_EEES9_SE_SG_Li384ELb1ELb0ELb0ELb0EEENS1_36VarlenDynamicPersistentTileSchedulerILi192ELi144ELi384ELi32ELb0ELb0ELb1ELb0ELb1ELb1EEEEEEEEEvNT_6ParamsE)
        /*0098*/ 	.word	0x00000080


	//----- nvinfo : EIATTR_FRAME_SIZE
	.align		4
.L_47:
        /*009c*/ 	.byte	0x04, 0x11
        /*009e*/ 	.short	(.L_49 - .L_48)
	.align		4
.L_48:
        /*00a0*/ 	.word	index@(_ZN7cutlass13device_kernelIN5flash11enable_sm90INS1_16FlashAttnFwdSm90INS1_25CollectiveMainloopFwdSm90ILi2EN4cute5tupleIJNS5_1CILi1EEES8_S8_EEENS6_IJNS7_ILi192EEENS7_ILi144EEENS7_ILi96EEEEEELi96ENS_6half_tEfNS_4arch4Sm90ELb0ELb0ELb1ELb1ELb0ELb1ELb0ELb0ELb1ELb0ELb0ELb0EEENS1_21CollectiveEpilogueFwdINS6_IJSA_SC_SB_EEES9_SE_SG_Li384ELb1ELb0ELb0ELb0EEENS1_36VarlenDynamicPersistentTileSchedulerILi192ELi144ELi384ELi32ELb0ELb0ELb1ELb0ELb1ELb1EEEEEEEEEvNT_6ParamsE)
        /*00a4*/ 	.word	0x000000c0


	//----- nvinfo : EIATTR_REGCOUNT
	.align		4
.L_49:
        /*00a8*/ 	.byte	0x04, 0x2f
        /*00aa*/ 	.short	(.L_51 - .L_50)
	.align		4
.L_50:
        /*00ac*/ 	.word	index@(_ZN7cutlass13device_kernelIN5flash11enable_sm90INS1_16FlashAttnFwdSm90INS1_25CollectiveMainloopFwdSm90ILi2EN4cute5tupleIJNS5_1CILi1EEES8_S8_EEENS6_IJNS7_ILi192EEENS7_ILi144EEENS7_ILi96EEEEEELi96ENS_6half_tEfNS_4arch4Sm90ELb0ELb0ELb1ELb1ELb0ELb0ELb0ELb0ELb1ELb0ELb0ELb0EEENS1_21CollectiveEpilogueFwdINS6_IJSA_SC_SB_EEES9_SE_SG_Li384ELb1ELb0ELb0ELb0EEENS1_36VarlenDynamicPersistentTileSchedulerILi192ELi144ELi384ELi32ELb0ELb0ELb1ELb0ELb1ELb1EEEEEEEEEvNT_6ParamsE)
        /*00b0*/ 	.word	0x00000080


	//----- nvinfo : EIATTR_FRAME_SIZE
	.align		4
.L_51:
        /*00b4*/ 	.byte	0x04, 0x11
        /*00b6*/ 	.short	(.L_53 - .L_52)
	.align		4
.L_52:
        /*00b8*/ 	.word	index@(_ZN7cutlass13device_kernelIN5flash11enable_sm90INS1_16FlashAttnFwdSm90INS1_25CollectiveMainloopFwdSm90ILi2EN4cute5tupleIJNS5_1CILi1EEES8_S8_EEENS6_IJNS7_ILi192EEENS7_ILi144EEENS7_ILi96EEEEEELi96ENS_6half_tEfNS_4arch4Sm90ELb0ELb0ELb1ELb1ELb0ELb0ELb0ELb0ELb1ELb0ELb0ELb0EEENS1_21CollectiveEpilogueFwdINS6_IJSA_SC_SB_EEES9_SE_SG_Li384ELb1ELb0ELb0ELb0EEENS1_36VarlenDynamicPersistentTileSchedulerILi192ELi144ELi384ELi32ELb0ELb0ELb1ELb0ELb1ELb1EEEEEEEEEvNT_6ParamsE)
        /*00bc*/ 	.word	0x00000018


	//----- nvinfo : EIATTR_REGCOUNT
	.align		4
.L_53:
        /*00c0*/ 	.byte	0x04, 0x2f
        /*00c2*/ 	.short	(.L_55 - .L_54)
	.align		4
.L_54:
        /*00c4*/ 	.word	index@(_ZN7cutlass13device_kernelIN5flash11enable_sm90INS1_16FlashAttnFwdSm90INS1_25CollectiveMainloopFwdSm90ILi2EN4cute5tupleIJNS5_1CILi1EEES8_S8_EEENS6_IJNS7_ILi192EEENS7_ILi144EEENS7_ILi96EEEEEELi96ENS_6half_tEfNS_4arch4Sm90ELb0ELb0ELb1ELb0ELb0ELb0ELb0ELb0ELb1ELb0ELb0ELb0EEENS1_21CollectiveEpilogueFwdINS6_IJSA_SC_SB_EEES9_SE_SG_Li384ELb0ELb0ELb0ELb0EEENS1_29StaticPersistentTileSchedulerILb0EEEEEEEEEvNT_6ParamsE)
        /*00c8*/ 	.word	0x00000080


	//----- nvinfo : EIATTR_FRAME_SIZE
	.align		4
.L_55:
        /*00cc*/ 	.byte	0x04, 0x11
        /*00ce*/ 	.short	(.L_57 - .L_56)
	.align		4
.L_56:
        /*00d0*/ 	.word	index@(_ZN7cutlass13device_kernelIN5flash11enable_sm90INS1_16FlashAttnFwdSm90INS1_25CollectiveMainloopFwdSm90ILi2EN4cute5tupleIJNS5_1CILi1EEES8_S8_EEENS6_IJNS7_ILi192EEENS7_ILi144EEENS7_ILi96EEEEEELi96ENS_6half_tEfNS_4arch4Sm90ELb0ELb0ELb1ELb0ELb0ELb0ELb0ELb0ELb1ELb0ELb0ELb0EEENS1_21CollectiveEpilogueFwdINS6_IJSA_SC_SB_EEES9_SE_SG_Li384ELb0ELb0ELb0ELb0EEENS1_29StaticPersistentTileSchedulerILb0EEEEEEEEEvNT_6ParamsE)
        /*00d4*/ 	.word	0x00000008


	//----- nvinfo : EIATTR_MIN_STACK_SIZE
	.align		4
.L_57:
        /*00d8*/ 	.byte	0x04, 0x12
        /*00da*/ 	.short	(.L_59 - .L_58)
	.align		4
.L_58:
        /*00dc*/ 	.word	index@(_ZN7cutlass13device_kernelIN5flash11enable_sm90INS1_16FlashAttnFwdSm90INS1_25CollectiveMainloopFwdSm90ILi2EN4cute5tupleIJNS5_1CILi1EEES8_S8_EEENS6_IJNS7_ILi192EEENS7_ILi144EEENS7_ILi96EEEEEELi96ENS_6half_tEfNS_4arch4Sm90ELb0ELb0ELb1ELb0ELb0ELb0ELb0ELb0ELb1ELb0ELb0ELb0EEENS1_21CollectiveEpilogueFwdINS6_IJSA_SC_SB_EEES9_SE_SG_Li384ELb0ELb0ELb0ELb0EEENS1_29StaticPersistentTileSchedulerILb0EEEEEEEEEvNT_6ParamsE)
        /*00e0*/ 	.word	0x00000008


	//----- nvinfo : EIATTR_MIN_STACK_SIZE
	.align		4
.L_59:
        /*00e4*/ 	.byte	0x04, 0x12
        /*00e6*/ 	.short	(.L_61 - .L_60)
	.align		4
.L_60:
        /*00e8*/ 	.word	index@(_ZN7cutlass13device_kernelIN5flash11enable_sm90INS1_16FlashAttnFwdSm90INS1_25CollectiveMainloopFwdSm90ILi2EN4cute5tupleIJNS5_1CILi1EEES8_S8_EEENS6_IJNS7_ILi192EEENS7_ILi144EEENS7_ILi96EEEEEELi96ENS_6half_tEfNS_4arch4Sm90ELb0ELb0ELb1ELb1ELb0ELb0ELb0ELb0ELb1ELb0ELb0ELb0EEENS1_21CollectiveEpilogueFwdINS6_IJSA_SC_SB_EEES9_SE_SG_Li384ELb1ELb0ELb0ELb0EEENS1_36VarlenDynamicPersistentTileSchedulerILi192ELi144ELi384ELi32ELb0ELb0ELb1ELb0ELb1ELb1EEEEEEEEEvNT_6ParamsE)
        /*00ec*/ 	.word	0x00000018


	//----- nvinfo : EIATTR_MIN_STACK_SIZE
	.align		4
.L_61:
        /*00f0*/ 	.byte	0x04, 0x12
        /*00f2*/ 	.short	(.L_63 - .L_62)
	.align		4
.L_62:
        /*00f4*/ 	.word	index@(_ZN7cutlass13device_kernelIN5flash11enable_sm90INS1_16FlashAttnFwdSm90INS1_25CollectiveMainloopFwdSm90ILi2EN4cute5tupleIJNS5_1CILi1EEES8_S8_EEENS6_IJNS7_ILi192EEENS7_ILi144EEENS7_ILi96EEEEEELi96ENS_6half_tEfNS_4arch4Sm90ELb0ELb0ELb1ELb1ELb0ELb1ELb0ELb0ELb1ELb0ELb0ELb0EEENS1_21CollectiveEpilogueFwdINS6_IJSA_SC_SB_EEES9_SE_SG_Li384ELb1ELb0ELb0ELb0EEENS1_36VarlenDynamicPersistentTileSchedulerILi192ELi144ELi384ELi32ELb0ELb0ELb1ELb0ELb1ELb1EEEEEEEEEvNT_6ParamsE)
        /*00f8*/ 	.word	0x000000c0


	//----- nvinfo : EIATTR_MIN_STACK_SIZE
	.align		4
.L_63:
        /*00fc*/ 	.byte	0x04, 0x12
        /*00fe*/ 	.short	(.L_65 - .L_64)
	.align		4
.L_64:
        /*0100*/ 	.word	index@(_ZN7cutlass13device_kernelIN5flash11enable_sm90INS1_16FlashAttnFwdSm90INS1_25CollectiveMainloopFwdSm90ILi2EN4cute5tupleIJNS5_1CILi1EEES8_S8_EEENS6_IJNS7_ILi192EEENS7_ILi128EEENS7_ILi96EEEEEELi96ENS_6half_tEfNS_4arch4Sm90ELb0ELb1ELb1ELb0ELb0ELb0ELb0ELb0ELb1ELb0ELb0ELb0EEENS1_21CollectiveEpilogueFwdINS6_IJSA_SC_SB_EEES9_SE_SG_Li384ELb0ELb0ELb0ELb0EEENS1_30DynamicPersistentTileSchedulerILi384ELi32ELb0ELb0ELb1EEEEEEEEEvNT_6ParamsE)
        /*0104*/ 	.word	0x00000000


	//----- nvinfo : EIATTR_MIN_STACK_SIZE
	.align		4
.L_65:
        /*0108*/ 	.byte	0x04, 0x12
        /*010a*/ 	.short	(.L_67 - .L_66)
	.align		4
.L_66:
        /*010c*/ 	.word	index@(_ZN7cutlass13device_kernelIN5flash11enable_sm90INS1_16FlashAttnFwdSm90INS1_25CollectiveMainloopFwdSm90ILi2EN4cute5tupleIJNS5_1CILi1EEES8_S8_EEENS6_IJNS7_ILi192EEENS7_ILi128EEENS7_ILi96EEEEEELi96ENS_6half_tEfNS_4arch4Sm90ELb0ELb1ELb1ELb1ELb0ELb0ELb0ELb0ELb1ELb0ELb0ELb0EEENS1_21CollectiveEpilogueFwdINS6_IJSA_SC_SB_EEES9_SE_SG_Li384ELb1ELb0ELb0ELb0EEENS1_36VarlenDynamicPersistentTileSchedulerILi192ELi128ELi384ELi32ELb0ELb0ELb1ELb1ELb0ELb1EEEEEEEEEvNT_6ParamsE)
        /*0110*/ 	.word	0x00000008


	//----- nvinfo : EIATTR_MIN_STACK_SIZE
	.align		4
.L_67:
        /*0114*/ 	.byte	0x04, 0x12
        /*0116*/ 	.short	(.L_69 - .L_68)
	.align		4
.L_68:
        /*0118*/ 	.word	index@(_ZN7cutlass13device_kernelIN5flash11enable_sm90INS1_16FlashAttnFwdSm90INS1_25CollectiveMainloopFwdSm90ILi2EN4cute5tupleIJNS5_1CILi1EEES8_S8_EEENS6_IJNS7_ILi192EEENS7_ILi128EEENS7_ILi96EEEEEELi96ENS_6half_tEfNS_4arch4Sm90ELb0ELb1ELb1ELb1ELb0ELb1ELb0ELb0ELb1ELb0ELb0ELb0EEENS1_21CollectiveEpilogueFwdINS6_IJSA_SC_SB_EEES9_SE_SG_Li384ELb1ELb0ELb0ELb0EEENS1_36VarlenDynamicPersistentTileSchedulerILi192ELi128ELi384ELi32ELb0ELb0ELb1ELb1ELb0ELb1EEEEEEEEEvNT_6ParamsE)
        /*011c*/ 	.word	0x00000058


	//----- nvinfo : EIATTR_MIN_STACK_SIZE
	.align		4
.L_69:
        /*0120*/ 	.byte	0x04, 0x12
        /*0122*/ 	.short	(.L_71 - .L_70)
	.align		4
.L_70:
        /*0124*/ 	.word	index@(_ZN7cutlass13device_kernelIN5flash11enable_sm90INS1_16FlashAttnFwdSm90INS1_25CollectiveMainloopFwdSm90ILi2EN4cute5tupleIJNS5_1CILi1EEES8_S8_EEENS6_IJNS7_ILi192EEENS7_ILi144EEENS7_ILi96EEEEEELi96ENS_6half_tEfNS_4arch4Sm90ELb1ELb0ELb1ELb0ELb0ELb0ELb0ELb0ELb1ELb0ELb0ELb0EEENS1_21CollectiveEpilogueFwdINS6_IJSA_SC_SB_EEES9_SE_SG_Li384ELb0ELb0ELb0ELb0EEENS1_30DynamicPersistentTileSchedulerILi384ELi32ELb0ELb0ELb1EEEEEEEEEvNT_6ParamsE)
        /*0128*/ 	.word	0x00000000


	//----- nvinfo : EIATTR_MIN_STACK_SIZE
	.align		4
.L_71:
        /*012c*/ 	.byte	0x04, 0x12
        /*012e*/ 	.short	(.L_73 - .L_72)
	.align		4
.L_72:
        /*0130*/ 	.word	index@(_ZN7cutlass13device_kernelIN5flash11enable_sm90INS1_16FlashAttnFwdSm90INS1_25CollectiveMainloopFwdSm90ILi2EN4cute5tupleIJNS5_1CILi1EEES8_S8_EEENS6_IJNS7_ILi192EEENS7_ILi144EEENS7_ILi96EEEEEELi96ENS_6half_tEfNS_4arch4Sm90ELb1ELb0ELb1ELb1ELb0ELb0ELb0ELb0ELb1ELb0ELb0ELb0EEENS1_21CollectiveEpilogueFwdINS6_IJSA_SC_SB_EEES9_SE_SG_Li384ELb1ELb0ELb0ELb0EEENS1_36VarlenDynamicPersistentTileSchedulerILi192ELi144ELi384ELi32ELb0ELb0ELb1ELb1ELb1ELb1EEEEEEEEEvNT_6ParamsE)
        /*0134*/ 	.word	0x00000010


	//----- nvinfo : EIATTR_MIN_STACK_SIZE
	.align		4
.L_73:
        /*0138*/ 	.byte	0x04, 0x12
        /*013a*/ 	.short	(.L_75 - .L_74)
	.align		4
.L_74:
        /*013c*/ 	.word	index@(_ZN7cutlass13device_kernelIN5flash11enable_sm90INS1_16FlashAttnFwdSm90INS1_25CollectiveMainloopFwdSm90ILi2EN4cute5tupleIJNS5_1CILi1EEES8_S8_EEENS6_IJNS7_ILi192EEENS7_ILi144EEENS7_ILi96EEEEEELi96ENS_6half_tEfNS_4arch4Sm90ELb1ELb0ELb1ELb1ELb0ELb1ELb0ELb0ELb1ELb0ELb0ELb0EEENS1_21CollectiveEpilogueFwdINS6_IJSA_SC_SB_EEES9_SE_SG_Li384ELb1ELb0ELb0ELb0EEENS1_36VarlenDynamicPersistentTileSchedulerILi192ELi144ELi384ELi32ELb0ELb0ELb1ELb1ELb1ELb1EEEEEEEEEvNT_6ParamsE)
        /*0140*/ 	.word	0x000000b8
.L_75:


//--------------------- .nv.compat                --------------------------
	.section	.nv.compat,"",@"SHT_CUDA_COMPAT_INFO"
	.align	4
        /*0000*/ 	.byte	0x02, 0x09, 0x01, 0x00, 0x02, 0x02, 0x04, 0x00, 0x02, 0x05, 0x05, 0x00, 0x03, 0x07, 0x01, 0x01
        /*0010*/ 	.byte	0x02, 0x03, 0x01, 0x00, 0x02, 0x06, 0x01, 0x00, 0x04, 0x0b, 0x08, 0x00, 0x00, 0x00, 0x00, 0x00
        /*0020*/ 	.byte	0x00, 0x00, 0x00, 0x00


//--------------------- .nv.info._ZN7cutlass13device_kernelIN5flash11enable_sm90INS1_16FlashAttnFwdSm90INS1_25CollectiveMainloopFwdSm90ILi2EN4cute5tupleIJNS5_1CILi1EEES8_S8_EEENS6_IJNS7_ILi192EEENS7_ILi144EEENS7_ILi96EEEEEELi96ENS_6half_tEfNS_4arch4Sm90ELb0ELb0ELb1ELb0ELb0ELb0ELb0ELb0ELb1ELb0ELb0ELb0EEENS1_21CollectiveEpilogueFwdINS6_IJSA_SC_SB_EEES9_SE_SG_Li384ELb0ELb0ELb0ELb0EEENS1_29StaticPersistentTileSchedulerILb0EEEEEEEEEvNT_6ParamsE --------------------------
	.section	.nv.info._ZN7cutlass13device_kernelIN5flash11enable_sm90INS1_16FlashAttnFwdSm90INS1_25CollectiveMainloopFwdSm90ILi2EN4cute5tupleIJNS5_1CILi1EEES8_S8_EEENS6_IJNS7_ILi192EEENS7_ILi144EEENS7_ILi96EEEEEELi96ENS_6half_tEfNS_4arch4Sm90ELb0ELb0ELb1ELb0ELb0ELb0ELb0ELb0ELb1ELb0ELb0ELb0EEENS1_21CollectiveEpilogueFwdINS6_IJSA_SC_SB_EEES9_SE_SG_Li384ELb0ELb0ELb0ELb0EEENS1_29StaticPersistentTileSchedulerILb0EEEEEEEEEvNT_6ParamsE,"",@"SHT_CUDA_INFO"
	.sectionflags	@""
	.align	4


	//----- nvinfo : EIATTR_CUDA_API_VERSION
	.align		4
        /*0000*/ 	.byte	0x04, 0x37
        /*0002*/ 	.short	(.L_77 - .L_76)
.L_76:
        /*0004*/ 	.word	0x00000082


	//----- nvinfo : EIATTR_KPARAM_INFO
	.align		4
.L_77:
        /*0008*/ 	.byte	0x04, 0x17
        /*000a*/ 	.short	(.L_79 - .L_78)
.L_78:
        /*000c*/ 	.word	0x00000000
        /*0010*/ 	.short	0x0000
        /*0012*/ 	.short	0x0070
        /*0014*/ 	.byte	0x00, 0xf0, 0x01, 0x2e


	//----- nvinfo : EIATTR_SPARSE_MMA_MASK
	.align		4
.L_79:
        /*0018*/ 	.byte	0x03, 0x50
        /*001a*/ 	.short	0x0000


	//----- nvinfo : EIATTR_MAXREG_COUNT
	.align		4
        /*001c*/ 	.byte	0x03, 0x1b
        /*001e*/ 	.short	0x0080


	//----- nvinfo : EIATTR_NUM_BARRIERS
	.align		4
        /*0020*/ 	.byte	0x02, 0x4c
        /*0022*/ 	.byte	0x10
	.zero		1


	//----- nvinfo : EIATTR_EXTERNS
	.align		4
        /*0024*/ 	.byte	0x04, 0x0f
        /*0026*/ 	.short	(.L_81 - .L_80)


	//   ....[0]....
	.align		4
.L_80:
        /*0028*/ 	.word	index@(__assertfail)


	//----- nvinfo : EIATTR_ANNOTATIONS
	.align		4
.L_81:
        /*002c*/ 	.byte	0x04, 0x55
        /*002e*/ 	.short	(.L_83 - .L_82)


	//   ....[0]....
.L_82:
        /*0030*/ 	.word	0x00000001
        /*0034*/ 	.byte	0x40, 0x09, 0x00, 0x00, 0x01, 0x00, 0x00, 0x00, 0x40, 0x0a, 0x00, 0x00, 0x01, 0x00, 0x00, 0x00
        /*0044*/ 	.byte	0x60, 0xd3, 0x00, 0x00


	//----- nvinfo : EIATTR_MERCURY_ISA_VERSION
	.align		4
.L_83:
        /*0048*/ 	.byte	0x03, 0x5f
        /*004a*/ 	.short	0x0101


	//----- nvinfo : EIATTR_INT_WARP_WIDE_INSTR_OFFSETS
	.align		4
        /*004c*/ 	.byte	0x04, 0x31
        /*004e*/ 	.short	(.L_85 - .L_84)


	//   ....[0]....
.L_84:
        /*0050*/ 	.word	0x00000180


	//   ....[1]....
        /*0054*/ 	.word	0x000001c0


	//   ....[2]....
        /*0058*/ 	.word	0x00000250


	//   ....[3]....
        /*005c*/ 	.word	0x0000af10


	//   ....[4]....
        /*0060*/ 	.word	0x0000af90


	//   ....[5]....
        /*0064*/ 	.word	0x0000b080


	//   ....[6]....
        /*0068*/ 	.word	0x0000b140


	//----- nvinfo : EIATTR_COOP_GROUP_MASK_REGIDS
	.align		4
.L_85:
        /*006c*/ 	.byte	0x04, 0x29
        /*006e*/ 	.short	(.L_87 - .L_86)


	//   ....[0]....
.L_86:
        /*0070*/ 	.word	0xffffffff


	//   ....[1]....
        /*0074*/ 	.word	0xffffffff


	//   ....[2]....
        /*0078*/ 	.word	0xffffffff


	//   ....[3]....
        /*007c*/ 	.word	0xffffffff


	//   ....[4]....
        /*0080*/ 	.word	0xffffffff


	//   ....[5]....
        /*0084*/ 	.word	0xffffffff


	//   ....[6]....
        /*0088*/ 	.word	0xffffffff


	//   ....[7]....
        /*008c*/ 	.word	0xffffffff


	//   ....[8]....
        /*0090*/ 	.word	0xffffffff


	//   ....[9]....
        /*0094*/ 	.word	0xffffffff


	//   ....[10]....
        /*0098*/ 	.word	0xffffffff


	//   ....[11]....
        /*009c*/ 	.word	0xffffffff


	//   ....[12]....
        /*00a0*/ 	.word	0xffffffff


	//   ....[13]....
        /*00a4*/ 	.word	0xffffffff


	//   ....[14]....
        /*00a8*/ 	.word	0xffffffff


	//   ....[15]....
        /*00ac*/ 	.word	0xffffffff


	//   ....[16]....
        /*00b0*/ 	.word	0xffffffff


	//   ....[17]....
        /*00b4*/ 	.word	0xffffffff


	//   ....[18]....
        /*00b8*/ 	.word	0xffffffff


	//   ....[19]....
        /*00bc*/ 	.word	0xffffffff


	//   ....[20]....
        /*00c0*/ 	.word	0xffffffff


	//   ....[21]....
        /*00c4*/ 	.word	0xffffffff


	//   ....[22]....
        /*00c8*/ 	.word	0xffffffff


	//   ....[23]....
        /*00cc*/ 	.word	0xffffffff


	//   ....[24]....
        /*00d0*/ 	.word	0xffffffff


	//   ....[25]....
        /*00d4*/ 	.word	0x0500000f


	//   ....[26]....
        /*00d8*/ 	.word	0x0500000f


	//----- nvinfo : EIATTR_COOP_GROUP_INSTR_OFFSETS
	.align		4
.L_87:
        /*00dc*/ 	.byte	0x04, 0x28
        /*00de*/ 	.short	(.L_89 - .L_88)


	//   ....[0]....
.L_88:
        /*00e0*/ 	.word	0x00000060


	//   ....[1]....
        /*00e4*/ 	.word	0x00000190


	//   ....[2]....
        /*00e8*/ 	.word	0x00000230


	//   ....[3]....
        /*00ec*/ 	.word	0x000003c0


	//   ....[4]....
        /*00f0*/ 	.word	0x00000520


	//   ....[5]....
        /*00f4*/ 	.word	0x00000640


	//   ....[6]....
        /*00f8*/ 	.word	0x000007a0


	//   ....[7]....
        /*00fc*/ 	.word	0x00000e80


	//   ....[8]....
        /*0100*/ 	.word	0x00003b40


	//   ....[9]....
        /*0104*/ 	.word	0x00003b60


	//   ....[10]....
        /*0108*/ 	.word	0x00004120


	//   ....[11]....
        /*010c*/ 	.word	0x00004180


	//   ....[12]....
        /*0110*/ 	.word	0x00005220


	//   ....[13]....
        /*0114*/ 	.word	0x00007730


	//   ....[14]....
        /*0118*/ 	.word	0x000077e0


	//   ....[15]....
        /*011c*/ 	.word	0x00007fc0


	//   ....[16]....
        /*0120*/ 	.word	0x00008030


	//   ....[17]....
        /*0124*/ 	.word	0x00009410


	//   ....[18]....
        /*0128*/ 	.word	0x00009540


	//   ....[19]....
        /*012c*/ 	.word	0x00009580


	//   ....[20]....
        /*0130*/ 	.word	0x00009710


	//   ....[21]....
        /*0134*/ 	.word	0x00009740


	//   ....[22]....
        /*0138*/ 	.word	0x0000a4e0


	//   ....[23]....
        /*013c*/ 	.word	0x0000a7e0


	//   ....[24]....
        /*0140*/ 	.word	0x0000d2e0


	//   ....[25]....
        /*0144*/ 	.word	0x0000d7c0


	//   ....[26]....
        /*0148*/ 	.word	0x0000dc30


	//----- nvinfo : EIATTR_REG_RECONFIG
	.align		4
.L_89:
        /*014c*/ 	.byte	0x01, 0x54
	.zero		2


	//----- nvinfo : EIATTR_SYSCALL_OFFSETS
	.align		4
        /*0150*/ 	.byte	0x04, 0x46
        /*0152*/ 	.short	(.L_91 - .L_90)


	//   ....[0]....
.L_90:
        /*0154*/ 	.word	0x00001200


	//   ....[1]....
        /*0158*/ 	.word	0x0000ac00


	//   ....[2]....
        /*015c*/ 	.word	0x0000ad30


	//   ....[3]....
        /*0160*/ 	.word	0x0000ae30


	//----- nvinfo : EIATTR_MBARRIER_INSTR_OFFSETS
	.align		4
.L_91:
        /*0164*/ 	.byte	0x04, 0x39
        /*0166*/ 	.short	(.L_93 - .L_92)


	//   ....[0]....
.L_92:
        /*0168*/ 	.word	0x00000270
        /*016c*/ 	.word	0x000000ff
        /*0170*/ 	.word	0x00031c00
        /*0174*/ 	.short	0x0100
        /*0176*/ 	.byte	0x06
	.zero		1


	//   ....[1]....
        /*0178*/ 	.word	0x00000280
        /*017c*/ 	.word	0x000000ff
        /*0180*/ 	.word	0x00031c20
        /*0184*/ 	.short	0x0100
        /*0186*/ 	.byte	0x06
	.zero		1


	//   ....[2]....
        /*0188*/ 	.word	0x00000370
        /*018c*/ 	.word	0x000000ff
        /*0190*/ 	.word	0x00031c30
        /*0194*/ 	.short	0x0100
        /*0196*/ 	.byte	0x08
	.zero		1


	//   ....[3]....
        /*0198*/ 	.word	0x00000380
        /*019c*/ 	.word	0x000000ff
        /*01a0*/ 	.word	0x00031c40
        /*01a4*/ 	.short	0x0100
        /*01a6*/ 	.byte	0x08
	.zero		1


	//   ....[4]....
        /*01a8*/ 	.word	0x00000390
        /*01ac*/ 	.word	0x000000ff
        /*01b0*/ 	.word	0x00031c38
        /*01b4*/ 	.short	0x0100
        /*01b6*/ 	.byte	0x08
	.zero		1


	//   ....[5]....
        /*01b8*/ 	.word	0x000003a0
        /*01bc*/ 	.word	0x000000ff
        /*01c0*/ 	.word	0x00031c48
        /*01c4*/ 	.short	0x0100
        /*01c6*/ 	.byte	0x08
	.zero		1


	//   ....[6]....
        /*01c8*/ 	.word	0x000004d0
        /*01cc*/ 	.word	0x000000ff
        /*01d0*/ 	.word	0x00031c50
        /*01d4*/ 	.short	0x0100
        /*01d6*/ 	.byte	0x08
	.zero		1


	//   ....[7]....
        /*01d8*/ 	.word	0x000004e0
        /*01dc*/ 	.word	0x000000ff
        /*01e0*/ 	.word	0x00031c60
        /*01e4*/ 	.short	0x0100
        /*01e6*/ 	.byte	0x08
	.zero		1


	//   ....[8]....
        /*01e8*/ 	.word	0x000004f0
        /*01ec*/ 	.word	0x000000ff
        /*01f0*/ 	.word	0x00031c58
        /*01f4*/ 	.short	0x0100
        /*01f6*/ 	.byte	0x08
	.zero		1


	//   ....[9]....
        /*01f8*/ 	.word	0x00000500
        /*01fc*/ 	.word	0x000000ff
        /*0200*/ 	.word	0x00031c68
        /*0204*/ 	.short	0x0100
        /*0206*/ 	.byte	0x08
	.zero		1


	//   ....[10]....
        /*0208*/ 	.word	0x000005f0
        /*020c*/ 	.word	0x000000ff
        /*0210*/ 	.word	0x00031c70
        /*0214*/ 	.short	0x0100
        /*0216*/ 	.byte	0x06
	.zero		1


	//   ....[11]....
        /*0218*/ 	.word	0x00000600
        /*021c*/ 	.word	0x000000ff
        /*0220*/ 	.word	0x00031c80
        /*0224*/ 	.short	0x0100
        /*0226*/ 	.byte	0x06
	.zero		1


	//   ....[12]....
        /*0228*/ 	.word	0x00000610
        /*022c*/ 	.word	0x000000ff
        /*0230*/ 	.word	0x00031c78
        /*0234*/ 	.short	0x0100
        /*0236*/ 	.byte	0x06
	.zero		1


	//   ....[13]....
        /*0238*/ 	.word	0x00000620
        /*023c*/ 	.word	0x000000ff
        /*0240*/ 	.word	0x00031c88
        /*0244*/ 	.short	0x0100
        /*0246*/ 	.byte	0x06
	.zero		1


	//   ....[14]....
        /*0248*/ 	.word	0x00000750
        /*024c*/ 	.word	0x000000ff
        /*0250*/ 	.word	0x00031c90
        /*0254*/ 	.short	0x0100
        /*0256*/ 	.byte	0x08
	.zero		1


	//   ....[15]....
        /*0258*/ 	.word	0x00000760
        /*025c*/ 	.word	0x000000ff
        /*0260*/ 	.word	0x00031ca0
        /*0264*/ 	.short	0x0100
        /*0266*/ 	.byte	0x08
	.zero		1


	//   ....[16]....
        /*0268*/ 	.word	0x00000770
        /*026c*/ 	.word	0x000000ff
        /*0270*/ 	.word	0x00031c98
        /*0274*/ 	.short	0x0100
        /*0276*/ 	.byte	0x08
	.zero		1


	//   ....[17]....
        /*0278*/ 	.word	0x00000780
        /*027c*/ 	.word	0x000000ff
        /*0280*/ 	.word	0x00031ca8
        /*0284*/ 	.short	0x0100
        /*0286*/ 	.byte	0x08
	.zero		1


	//   ....[18]....
        /*0288*/ 	.word	0x000008b0
        /*028c*/ 	.word	0x000000ff
        /*0290*/ 	.word	0x00031cb0
        /*0294*/ 	.short	0x0100
        /*0296*/ 	.byte	0x08
	.zero		1


	//   ....[19]....
        /*0298*/ 	.word	0x000008c0
        /*029c*/ 	.word	0x000000ff
        /*02a0*/ 	.word	0x00031cc0
        /*02a4*/ 	.short	0x0100
        /*02a6*/ 	.byte	0x08
	.zero		1


	//   ....[20]....
        /*02a8*/ 	.word	0x000008d0
        /*02ac*/ 	.word	0x000000ff
        /*02b0*/ 	.word	0x00031cb8
        /*02b4*/ 	.short	0x0100
        /*02b6*/ 	.byte	0x08
	.zero		1


	//   ....[21]....
        /*02b8*/ 	.word	0x000008e0
        /*02bc*/ 	.word	0x000000ff
        /*02c0*/ 	.word	0x00031cc8
        /*02c4*/ 	.short	0x0100
        /*02c6*/ 	.byte	0x08
	.zero		1


	//   ....[22]....
        /*02c8*/ 	.word	0x00001240
        /*02cc*/ 	.word	0x000000ff
        /*02d0*/ 	.word	0x00031c00
        /*02d4*/ 	.short	0x010a
        /*02d6*/ 	.byte	0x27
	.zero		1


	//   ....[23]....
        /*02d8*/ 	.word	0x000012c0
        /*02dc*/ 	.word	0x00000000
        /*02e0*/ 	.word	0x00031c30
        /*02e4*/ 	.short	0x010a
        /*02e6*/ 	.byte	0x3f
	.zero		1


	//   ....[24]....
        /*02e8*/ 	.word	0x00001330
        /*02ec*/ 	.word	0x00000000
        /*02f0*/ 	.word	0x00031c30
        /*02f4*/ 	.short	0x010a
        /*02f6*/ 	.byte	0x3f
	.zero		1


	//   ....[25]....
        /*02f8*/ 	.word	0x000043d0
        /*02fc*/ 	.word	0x00000004
        /*0300*/ 	.word	0x00000000
        /*0304*/ 	.short	0x0101
        /*0306*/ 	.byte	0x3f
	.zero		1


	//   ....[26]....
        /*0308*/ 	.word	0x000054e0
        /*030c*/ 	.word	0x000000ff
        /*0310*/ 	.word	0x00031c30
        /*0314*/ 	.short	0x010a
        /*0316*/ 	.byte	0x04
	.zero		1


	//   ....[27]....
        /*0318*/ 	.word	0x00005520
        /*031c*/ 	.word	0x000000ff
        /*0320*/ 	.word	0x00031c30
        /*0324*/ 	.short	0x010a
        /*0326*/ 	.byte	0x04
	.zero		1


	//   ....[28]....
        /*0328*/ 	.word	0x00006bb0
        /*032c*/ 	.word	0x000000ff
        /*0330*/ 	.word	0x00031c50
        /*0334*/ 	.short	0x010a
        /*0336*/ 	.byte	0x04
	.zero		1


	//   ....[29]....
        /*0338*/ 	.word	0x00006bf0
        /*033c*/ 	.word	0x000000ff
        /*0340*/ 	.word	0x00031c50
        /*0344*/ 	.short	0x010a
        /*0346*/ 	.byte	0x04
	.zero		1


	//   ....[30]....
        /*0348*/ 	.word	0x00008760
        /*034c*/ 	.word	0x0000006f
        /*0350*/ 	.word	0x00000000
        /*0354*/ 	.short	0x0101
        /*0356*/ 	.byte	0x3f
	.zero		1


	//   ....[31]....
        /*0358*/ 	.word	0x000087f0
        /*035c*/ 	.word	0x0000007f
        /*0360*/ 	.word	0x00000000
        /*0364*/ 	.short	0x0101
        /*0366*/ 	.byte	0x3f
	.zero		1


	//   ....[32]....
        /*0368*/ 	.word	0x00009490
        /*036c*/ 	.word	0x000000ff
        /*0370*/ 	.word	0x00031c50
        /*0374*/ 	.short	0x010a
        /*0376*/ 	.byte	0x0c
	.zero		1


	//   ....[33]....
        /*0378*/ 	.word	0x000094d0
        /*037c*/ 	.word	0x000000ff
        /*0380*/ 	.word	0x00031c50
        /*0384*/ 	.short	0x010a
        /*0386*/ 	.byte	0x0c
	.zero		1


	//   ....[34]....
        /*0388*/ 	.word	0x00009ed0
        /*038c*/ 	.word	0x0000000b
        /*0390*/ 	.word	0x00000000
        /*0394*/ 	.short	0x0101
        /*0396*/ 	.byte	0x3f
	.zero		1


	//   ....[35]....
        /*0398*/ 	.word	0x0000a6e0
        /*039c*/ 	.word	0x000000ff
        /*03a0*/ 	.word	0x00000000
        /*03a4*/ 	.short	0x0101
        /*03a6*/ 	.byte	0x06
	.zero		1


	//   ....[36]....
        /*03a8*/ 	.word	0x0000b460
        /*03ac*/ 	.word	0x00000005
        /*03b0*/ 	.word	0x00031c40
        /*03b4*/ 	.short	0x010a
        /*03b6*/ 	.byte	0x3f
	.zero		1


	//   ....[37]....
        /*03b8*/ 	.word	0x0000b8f0
        /*03bc*/ 	.word	0x00000017
        /*03c0*/ 	.word	0x00031c20
        /*03c4*/ 	.short	0x010a
        /*03c6*/ 	.byte	0x3f
	.zero		1


	//   ....[38]....
        /*03c8*/ 	.word	0x0000bbb0
        /*03cc*/ 	.word	0x00000003
        /*03d0*/ 	.word	0x00031c40
        /*03d4*/ 	.short	0x010a
        /*03d6*/ 	.byte	0x3f
	.zero		1


	//   ....[39]....
        /*03d8*/ 	.word	0x0000bdf0
        /*03dc*/ 	.word	0x00000002
        /*03e0*/ 	.word	0x00000060
        /*03e4*/ 	.short	0x010a
        /*03e6*/ 	.byte	0x3f
	.zero		1


	//   ....[40]....
        /*03e8*/ 	.word	0x0000c300
        /*03ec*/ 	.word	0x00000003
        /*03f0*/ 	.word	0x00031c40
        /*03f4*/ 	.short	0x010a
        /*03f6*/ 	.byte	0x3f
	.zero		1


	//   ....[41]....
        /*03f8*/ 	.word	0x0000c540
        /*03fc*/ 	.word	0x00000002
        /*0400*/ 	.word	0x00000060
        /*0404*/ 	.short	0x010a
        /*0406*/ 	.byte	0x3f
	.zero		1


	//   ....[42]....
        /*0408*/ 	.word	0x0000c9c0
        /*040c*/ 	.word	0x00000002
        /*0410*/ 	.word	0x00031c40
        /*0414*/ 	.short	0x010a
        /*0416*/ 	.byte	0x3f
	.zero		1


	//   ....[43]....
        /*0418*/ 	.word	0x0000cc20
        /*041c*/ 	.word	0x00000002
        /*0420*/ 	.word	0x00000060
        /*0424*/ 	.short	0x010a
        /*0426*/ 	.byte	0x3f
	.zero		1


	//   ....[44]....
        /*0428*/ 	.word	0x0000cf20
        /*042c*/ 	.word	0x00000003
        /*0430*/ 	.word	0x00031c60
        /*0434*/ 	.short	0x010a
        /*0436*/ 	.byte	0x3f
	.zero		1


	//   ....[45]....
        /*0438*/ 	.word	0x0000d260
        /*043c*/ 	.word	0x00000008
        /*0440*/ 	.word	0x00031c20
        /*0444*/ 	.short	0x010a
        /*0446*/ 	.byte	0x3f
	.zero		1


	//   ....[46]....
        /*0448*/ 	.word	0x0000d400
        /*044c*/ 	.word	0x00000005
        /*0450*/ 	.word	0x00000000
        /*0454*/ 	.short	0x010a
        /*0456*/ 	.byte	0x3f
	.zero		1


	//   ....[47]....
        /*0458*/ 	.word	0x0000d470
        /*045c*/ 	.word	0x00000003
        /*0460*/ 	.word	0x00000000
        /*0464*/ 	.short	0x010a
        /*0466*/ 	.byte	0x3f
	.zero		1


	//   ....[48]....
        /*0468*/ 	.word	0x0000d4d0
        /*046c*/ 	.word	0x00000005
        /*0470*/ 	.word	0x00000000
        /*0474*/ 	.short	0x010a
        /*0476*/ 	.byte	0x3f
	.zero		1


	//   ....[49]....
        /*0478*/ 	.word	0x0000d500
        /*047c*/ 	.word	0x00000003
        /*0480*/ 	.word	0x00000000
        /*0484*/ 	.short	0x010a
        /*0486*/ 	.byte	0x3f
	.zero		1


	//   ....[50]....
        /*0488*/ 	.word	0x0000d570
        /*048c*/ 	.word	0x00000003
        /*0490*/ 	.word	0x00031c00
        /*0494*/ 	.short	0x010a
        /*0496*/ 	.byte	0x3f
	.zero		1


	//   ....[51]....
        /*0498*/ 	.word	0x0000d5c0
        /*049c*/ 	.word	0x00000000
        /*04a0*/ 	.word	0x00031c30
        /*04a4*/ 	.short	0x010a
        /*04a6*/ 	.byte	0x3f
	.zero		1


	//   ....[52]....
        /*04a8*/ 	.word	0x0000d620
        /*04ac*/ 	.word	0x00000008
        /*04b0*/ 	.word	0x00031c30
        /*04b4*/ 	.short	0x010a
        /*04b6*/ 	.byte	0x3f
	.zero		1


	//   ....[53]....
        /*04b8*/ 	.word	0x0000d680
        /*04bc*/ 	.word	0x00000008
        /*04c0*/ 	.word	0x00031c50
        /*04c4*/ 	.short	0x010a
        /*04c6*/ 	.byte	0x3f
	.zero		1


	//   ....[54]....
        /*04c8*/ 	.word	0x0000d6e0
        /*04cc*/ 	.word	0x00000006
        /*04d0*/ 	.word	0x00031c50
        /*04d4*/ 	.short	0x010a
        /*04d6*/ 	.byte	0x3f
	.zero		1


	//   ....[55]....
        /*04d8*/ 	.word	0x0000d880
        /*04dc*/ 	.word	0x00000005
        /*04e0*/ 	.word	0x00031c40
        /*04e4*/ 	.short	0x010a
        /*04e6*/ 	.byte	0x3f
	.zero		1


	//   ....[56]....
        /*04e8*/ 	.word	0x0000d8d0
        /*04ec*/ 	.word	0x00000017
        /*04f0*/ 	.word	0x00031c20
        /*04f4*/ 	.short	0x010a
        /*04f6*/ 	.byte	0x3f
	.zero		1


	//   ....[57]....
        /*04f8*/ 	.word	0x0000d920
        /*04fc*/ 	.word	0x00000003
        /*0500*/ 	.word	0x00031c40
        /*0504*/ 	.short	0x010a
        /*0506*/ 	.byte	0x3f
	.zero		1


	//   ....[58]....
        /*0508*/ 	.word	0x0000d970
        /*050c*/ 	.word	0x00000002
        /*0510*/ 	.word	0x00000060
        /*0514*/ 	.short	0x010a
        /*0516*/ 	.byte	0x3f
	.zero		1


	//   ....[59]....
        /*0518*/ 	.word	0x0000d9c0
        /*051c*/ 	.word	0x00000003
        /*0520*/ 	.word	0x00031c40
        /*0524*/ 	.short	0x010a
        /*0526*/ 	.byte	0x3f
	.zero		1


	//   ....[60]....
        /*0528*/ 	.word	0x0000da10
        /*052c*/ 	.word	0x00000002
        /*0530*/ 	.word	0x00000060
        /*0534*/ 	.short	0x010a
        /*0536*/ 	.byte	0x3f
	.zero		1


	//   ....[61]....
        /*0538*/ 	.word	0x0000da60
        /*053c*/ 	.word	0x00000002
        /*0540*/ 	.word	0x00031c40
        /*0544*/ 	.short	0x010a
        /*0546*/ 	.byte	0x3f
	.zero		1


	//   ....[62]....
        /*0548*/ 	.word	0x0000dab0
        /*054c*/ 	.word	0x00000002
        /*0550*/ 	.word	0x00000060
        /*0554*/ 	.short	0x010a
        /*0556*/ 	.byte	0x3f
	.zero		1


	//   ....[63]....
        /*0558*/ 	.word	0x0000db00
        /*055c*/ 	.word	0x00000003
        /*0560*/ 	.word	0x00031c60
        /*0564*/ 	.short	0x010a
        /*0566*/ 	.byte	0x3f
	.zero		1


	//   ....[64]....
        /*0568*/ 	.word	0x0000db50
        /*056c*/ 	.word	0x00000008
        /*0570*/ 	.word	0x00031c20
        /*0574*/ 	.short	0x010a
        /*0576*/ 	.byte	0x3f
	.zero		1


	//   ....[65]....
        /*0578*/ 	.word	0x0000dcf0
        /*057c*/ 	.word	0x00000005
        /*0580*/ 	.word	0x00000000
        /*0584*/ 	.short	0x010a
        /*0586*/ 	.byte	0x3f
	.zero		1


	//   ....[66]....
        /*0588*/ 	.word	0x0000dd40
        /*058c*/ 	.word	0x00000003
        /*0590*/ 	.word	0x00000000
        /*0594*/ 	.short	0x010a
        /*0596*/ 	.byte	0x3f
	.zero		1


	//   ....[67]....
        /*0598*/ 	.word	0x0000dd90
        /*059c*/ 	.word	0x00000005
        /*05a0*/ 	.word	0x00000000
        /*05a4*/ 	.short	0x010a
        /*05a6*/ 	.byte	0x3f
	.zero		1


	//----- nvinfo : EIATTR_NUM_MBARRIERS
	.align		4
.L_93:
        /*05a8*/ 	.byte	0x03, 0x38
        /*05aa*/ 	.short	0x0016


	//----- nvinfo : EIATTR_EXIT_INSTR_OFFSETS
	.align		4
        /*05ac*/ 	.byte	0x04, 0x1c
        /*05ae*/ 	.short	(.L_95 - .L_94)


	//   ....[0]....
.L_94:
        /*05b0*/ 	.word	0x00000a30


	//   ....[1]....
        /*05b4*/ 	.word	0x0000a7a0


	//   ....[2]....
        /*05b8*/ 	.word	0x0000a800


	//   ....[3]....
        /*05bc*/ 	.word	0x0000d550


	//----- nvinfo : EIATTR_MAX_THREADS
	.align		4
.L_95:
        /*05c0*/ 	.byte	0x04, 0x05
        /*05c2*/ 	.short	(.L_97 - .L_96)
.L_96:
        /*05c4*/ 	.word	0x00000200
        /*05c8*/ 	.word	0x00000001
        /*05cc*/ 	.word	0x00000001


	//----- nvinfo : EIATTR_CRS_STACK_SIZE
	.align		4
.L_97:
        /*05d0*/ 	.byte	0x04, 0x1e
        /*05d2*/ 	.short	(.L_99 - .L_98)
.L_98:
        /*05d4*/ 	.word	0x00000000


	//----- nvinfo : EIATTR_CBANK_PARAM_SIZE
	.align		4
.L_99:
        /*05d8*/ 	.byte	0x03, 0x19
        /*05da*/ 	.short	0x0bf0


	//----- nvinfo : EIATTR_PARAM_CBANK
	.align		4
        /*05dc*/ 	.byte	0x04, 0x0a
        /*05de*/ 	.short	(.L_101 - .L_100)
	.align		4
.L_100:
        /*05e0*/ 	.word	index@(.nv.constant0._ZN7cutlass13device_kernelIN5flash11enable_sm90INS1_16FlashAttnFwdSm90INS1_25CollectiveMainloopFwdSm90ILi2EN4cute5tupleIJNS5_1CILi1EEES8_S8_EEENS6_IJNS7_ILi192EEENS7_ILi144EEENS7_ILi96EEEEEELi96ENS_6half_tEfNS_4arch4Sm90ELb0ELb0ELb1ELb0ELb0ELb0ELb0ELb0ELb1ELb0ELb0ELb0EEENS1_21CollectiveEpilogueFwdINS6_IJSA_SC_SB_EEES9_SE_SG_Li384ELb0ELb0ELb0ELb0EEENS1_29StaticPersistentTileSchedulerILb0EEEEEEEEEvNT_6ParamsE)
        /*05e4*/ 	.short	0x0210
        /*05e6*/ 	.short	0x0bf0


	//----- nvinfo : EIATTR_SW_WAR
	.align		4
.L_101:
        /*05e8*/ 	.byte	0x04, 0x36
        /*05ea*/ 	.short	(.L_103 - .L_102)
.L_102:
        /*05ec*/ 	.word	0x00000008
.L_103:


//--------------------- .nv.info._ZN7cutlass13device_kernelIN5flash11enable_sm90INS1_16FlashAttnFwdSm90INS1_25CollectiveMainloopFwdSm90ILi2EN4cute5tupleIJNS5_1CILi1EEES8_S8_EEENS6_IJNS7_ILi192EEENS7_ILi144EEENS7_ILi96EEEEEELi96ENS_6half_tEfNS_4arch4Sm90ELb0ELb0ELb1ELb1ELb0ELb0ELb0ELb0ELb1ELb0ELb0ELb0EEENS1_21CollectiveEpilogueFwdINS6_IJSA_SC_SB_EEES9_SE_SG_Li384ELb1ELb0ELb0ELb0EEENS1_36VarlenDynamicPersistentTileSchedulerILi192ELi144ELi384ELi32ELb0ELb0ELb1ELb0ELb1ELb1EEEEEEEEEvNT_6ParamsE --------------------------
	.section	.nv.info._ZN7cutlass13device_kernelIN5flash11enable_sm90INS1_16FlashAttnFwdSm90INS1_25CollectiveMainloopFwdSm90ILi2EN4cute5tupleIJNS5_1CILi1EEES8_S8_EEENS6_IJNS7_ILi192EEENS7_ILi144EEENS7_ILi96EEEEEELi96ENS_6half_tEfNS_4arch4Sm90ELb0ELb0ELb1ELb1ELb0ELb0ELb0ELb0ELb1ELb0ELb0ELb0EEENS1_21CollectiveEpilogueFwdINS6_IJSA_SC_SB_EEES9_SE_SG_Li384ELb1ELb0ELb0ELb0EEENS1_36VarlenDynamicPersistentTileSchedulerILi192ELi144ELi384ELi32ELb0ELb0ELb1ELb0ELb1ELb1EEEEEEEEEvNT_6ParamsE,"",@"SHT_CUDA_INFO"
	.sectionflags	@""
	.align	4


	//----- nvinfo : EIATTR_CUDA_API_VERSION
	.align		4
        /*0000*/ 	.byte	0x04, 0x37
        /*0002*/ 	.short	(.L_105 - .L_104)
.L_104:
        /*0004*/ 	.word	0x00000082


	//----- nvinfo : EIATTR_KPARAM_INFO
	.align		4
.L_105:
        /*0008*/ 	.byte	0x04, 0x17
        /*000a*/ 	.short	(.L_107 - .L_106)
.L_106:
        /*000c*/ 	.word	0x00000000
        /*0010*/ 	.short	0x0000
        /*0012*/ 	.short	0x0070
        /*0014*/ 	.byte	0x00, 0xf0, 0x01, 0x28


	//----- nvinfo : EIATTR_SPARSE_MMA_MASK
	.align		4
.L_107:
        /*0018*/ 	.byte	0x03, 0x50
        /*001a*/ 	.short	0x0000


	//----- nvinfo : EIATTR_MAXREG_COUNT
	.align		4
        /*001c*/ 	.byte	0x03, 0x1b
        /*001e*/ 	.short	0x0080


	//----- nvinfo : EIATTR_NUM_BARRIERS
	.align		4
        /*0020*/ 	.byte	0x02, 0x4c
        /*0022*/ 	.byte	0x10
	.zero		1


	//----- nvinfo : EIATTR_EXTERNS
	.align		4
        /*0024*/ 	.byte	0x04, 0x0f
        /*0026*/ 	.short	(.L_109 - .L_108)


	//   ....[0]....
	.align		4
.L_108:
        /*0028*/ 	.word	index@(__assertfail)


	//----- nvinfo : EIATTR_ANNOTATIONS
	.align		4
.L_109:
        /*002c*/ 	.byte	0x04, 0x55
        /*002e*/ 	.short	(.L_111 - .L_110)


	//   ....[0]....
.L_110:
        /*0030*/ 	.word	0x00000001
        /*0034*/ 	.byte	0x60, 0x09, 0x00, 0x00, 0x01, 0x00, 0x00, 0x00, 0xb0, 0x0a, 0x00, 0x00, 0x01, 0x00, 0x00, 0x00
        /*0044*/ 	.byte	0x60, 0xc1, 0x00, 0x00, 0x01, 0x00, 0x00, 0x00, 0x00, 0xc2, 0x00, 0x00, 0x01, 0x00, 0x00, 0x00
        /*0054*/ 	.byte	0xd0, 0xc3, 0x00, 0x00, 0x01, 0x00, 0x00, 0x00, 0xe0, 0xc3, 0x00, 0x00, 0x01, 0x00, 0x00, 0x00
        /*0064*/ 	.byte	0x20, 0xc4, 0x00, 0x00, 0x01, 0x00, 0x00, 0x00, 0xb0, 0xc5, 0x00, 0x00, 0x01, 0x00, 0x00, 0x00
        /*0074*/ 	.byte	0x90, 0xca, 0x00, 0x00, 0x01, 0x00, 0x00, 0x00, 0xc0, 0xca, 0x00, 0x00, 0x01, 0x00, 0x00, 0x00
        /*0084*/ 	.byte	0xd0, 0xca, 0x00, 0x00, 0x01, 0x00, 0x00, 0x00, 0x50, 0xd3, 0x00, 0x00, 0x01, 0x00, 0x00, 0x00
        /*0094*/ 	.byte	0xb0, 0xd5, 0x00, 0x00, 0x01, 0x00, 0x00, 0x00, 0x20, 0xd6, 0x00, 0x00, 0x01, 0x00, 0x00, 0x00
        /*00a4*/ 	.byte	0x40, 0xfa, 0x00, 0x00, 0x01, 0x00, 0x00, 0x00, 0xe0, 0xfb, 0x00, 0x00


	//----- nvinfo : EIATTR_MERCURY_ISA_VERSION
	.align		4
.L_111:
        /*00b0*/ 	.byte	0x03, 0x5f
        /*00b2*/ 	.short	0x0101


	//----- nvinfo : EIATTR_UNUSED_LOAD_BYTE_OFFSET
	.align		4
        /*00b4*/ 	.byte	0x04, 0x44
        /*00b6*/ 	.short	(.L_113 - .L_112)


	//   ....[0]....
.L_112:
        /*00b8*/ 	.word	0x00000a70
        /*00bc*/ 	.word	0x0000fff0


	//   ....[1]....
        /*00c0*/ 	.word	0x0000a180
        /*00c4*/ 	.word	0x0000fff0


	//----- nvinfo : EIATTR_INT_WARP_WIDE_INSTR_OFFSETS
	.align		4
.L_113:
        /*00c8*/ 	.byte	0x04, 0x31
        /*00ca*/ 	.short	(.L_115 - .L_114)


	//   ....[0]....
.L_114:
        /*00cc*/ 	.word	0x00000150


	//   ....[1]....
        /*00d0*/ 	.word	0x000001f0


	//   ....[2]....
        /*00d4*/ 	.word	0x00000260


	//   ....[3]....
        /*00d8*/ 	.word	0x0000c640


	//   ....[4]....
        /*00dc*/ 	.word	0x0000c6d0


	//   ....[5]....
        /*00e0*/ 	.word	0x0000cb20


	//   ....[6]....
        /*00e4*/ 	.word	0x0000cb50


	//   ....[7]....
        /*00e8*/ 	.word	0x0000cd20


	//   ....[8]....
        /*00ec*/ 	.word	0x0000cdf0


	//   ....[9]....
        /*00f0*/ 	.word	0x0000ecf0


	//   ....[10]....
        /*00f4*/ 	.word	0x0000ed80


	//----- nvinfo : EIATTR_COOP_GROUP_MASK_REGIDS
	.align		4
.L_115:
        /*00f8*/ 	.byte	0x04, 0x29
        /*00fa*/ 	.short	(.L_117 - .L_116)


	//   ....[0]....
.L_116:
        /*00fc*/ 	.word	0xffffffff


	//   ....[1]....
        /*0100*/ 	.word	0xffffffff


	//   ....[2]....
        /*0104*/ 	.word	0xffffffff


	//   ....[3]....
        /*0108*/ 	.word	0xffffffff


	//   ....[4]....
        /*010c*/ 	.word	0xffffffff


	//   ....[5]....
        /*0110*/ 	.word	0xffffffff


	//   ....[6]....
        /*0114*/ 	.word	0xffffffff


	//   ....[7]....
        /*0118*/ 	.word	0xffffffff


	//   ....[8]....
        /*011c*/ 	.word	0xffffffff


	//   ....[9]....
        /*0120*/ 	.word	0xffffffff


	//   ....[10]....
        /*0124*/ 	.word	0xffffffff


	//   ....[11]....
        /*0128*/ 	.word	0xffffffff


	//   ....[12]....
        /*012c*/ 	.word	0xffffffff


	//   ....[13]....
        /*0130*/ 	.word	0xffffffff


	//   ....[14]....
        /*0134*/ 	.word	0xffffffff


	//   ....[15]....
        /*0138*/ 	.word	0xffffffff


	//   ....[16]....
        /*013c*/ 	.word	0xffffffff


	//   ....[17]....
        /*0140*/ 	.word	0xffffffff


	//   ....[18]....
        /*0144*/ 	.word	0xffffffff


	//   ....[19]....
        /*0148*/ 	.word	0xffffffff


	//   ....[20]....
        /*014c*/ 	.word	0xffffffff


	//   ....[21]....
        /*0150*/ 	.word	0xffffffff


	//   ....[22]....
        /*0154*/ 	.word	0xffffffff


	//   ....[23]....
        /*0158*/ 	.word	0xffffffff


	//   ....[24]....
        /*015c*/ 	.word	0xffffffff


	//   ....[25]....
        /*0160*/ 	.word	0xffffffff


	//   ....[26]....
        /*0164*/ 	.word	0xffffffff


	//   ....[27]....
        /*0168*/ 	.word	0xffffffff


	//   ....[28]....
        /*016c*/ 	.word	0xffffffff


	//   ....[29]....
        /*0170*/ 	.word	0xffffffff


	//   ....[30]....
        /*0174*/ 	.word	0xffffffff


	//   ....[31]....
        /*0178*/ 	.word	0xffffffff


	//   ....[32]....
        /*017c*/ 	.word	0xffffffff


	//   ....[33]....
        /*0180*/ 	.word	0xffffffff


	//   ....[34]....
        /*0184*/ 	.word	0xffffffff


	//   ....[35]....
        /*0188*/ 	.word	0xffffffff


	//   ....[36]....
        /*018c*/ 	.word	0xffffffff


	//   ....[37]....
        /*0190*/ 	.word	0xffffffff


	//   ....[38]....
        /*0194*/ 	.word	0xffffffff


	//   ....[39]....
        /*0198*/ 	.word	0xffffffff


	//   ....[40]....
        /*019c*/ 	.word	0xffffffff


	//   ....[41]....
        /*01a0*/ 	.word	0xffffffff


	//   ....[42]....
        /*01a4*/ 	.word	0xffffffff


	//   ....[43]....
        /*01a8*/ 	.word	0xffffffff


	//   ....[44]....
        /*01ac*/ 	.word	0xffffffff


	//   ....[45]....
        /*01b0*/ 	.word	0xffffffff


	//   ....[46]....
        /*01b4*/ 	.word	0xffffffff


	//   ....[47]....
        /*01b8*/ 	.word	0xffffffff


	//   ....[48]....
        /*01bc*/ 	.word	0xffffffff


	//   ....[49]....
        /*01c0*/ 	.word	0xffffffff


	//   ....[50]....
        /*01c4*/ 	.word	0xffffffff


	//   ....[51]....
        /*01c8*/ 	.word	0xffffffff


	//   ....[52]....
        /*01cc*/ 	.word	0xffffffff


	//   ....[53]....
        /*01d0*/ 	.word	0xffffffff


	//   ....[54]....
        /*01d4*/ 	.word	0xffffffff


	//   ....[55]....
        /*01d8*/ 	.word	0xffffffff


	//   ....[56]....
        /*01dc*/ 	.word	0x0500000f


	//   ....[57]....
        /*01e0*/ 	.word	0x0500000f


	//   ....[58]....
        /*01e4*/ 	.word	0x0500000f


	//   ....[59]....
        /*01e8*/ 	.word	0x0500000f


	//   ....[60]....
        /*01ec*/ 	.word	0x0500000f


	//   ....[61]....
        /*01f0*/ 	.word	0x0500000f


	//   ....[62]....
        /*01f4*/ 	.word	0x0500000f


	//   ....[63]....
        /*01f8*/ 	.word	0x0500000f


	//   ....[64]....
        /*01fc*/ 	.word	0x0500000f


	//   ....[65]....
        /*0200*/ 	.word	0x0500000f


	//   ....[66]....
        /*0204*/ 	.word	0x0500000f


	//   ....[67]....
        /*0208*/ 	.word	0x0500000f


	//   ....[68]....
        /*020c*/ 	.word	0x0500000f


	//   ....[69]....
        /*0210*/ 	.word	0x0500000f


	//   ....[70]....
        /*0214*/ 	.word	0x0500000f


	//   ....[71]....
        /*0218*/ 	.word	0x0500000f


	//   ....[72]....
        /*021c*/ 	.word	0x0500000f


	//   ....[73]....
        /*0220*/ 	.word	0x0500000f


	//   ....[74]....
        /*0224*/ 	.word	0x0500000f


	//----- nvinfo : EIATTR_COOP_GROUP_INSTR_OFFSETS
	.align		4
.L_117:
        /*0228*/ 	.byte	0x04, 0x28
        /*022a*/ 	.short	(.L_119 - .L_118)


	//   ....[0]....
.L_118:
        /*022c*/ 	.word	0x00000060


	//   ....[1]....
        /*0230*/ 	.word	0x00000160


	//   ....[2]....
        /*0234*/ 	.word	0x00000210


	//   ....[3]....
        /*0238*/ 	.word	0x000003d0


	//   ....[4]....
        /*023c*/ 	.word	0x00000530


	//   ....[5]....
        /*0240*/ 	.word	0x00000650


	//   ....[6]....
        /*0244*/ 	.word	0x000007b0


	//   ....[7]....
        /*0248*/ 	.word	0x00001330


	//   ....[8]....
        /*024c*/ 	.word	0x00003df0


	//   ....[9]....
        /*0250*/ 	.word	0x00003e30


	//   ....[10]....
        /*0254*/ 	.word	0x000043f0


	//   ....[11]....
        /*0258*/ 	.word	0x00004470


	//   ....[12]....
        /*025c*/ 	.word	0x000054f0


	//   ....[13]....
        /*0260*/ 	.word	0x00007a00


	//   ....[14]....
        /*0264*/ 	.word	0x00007aa0


	//   ....[15]....
        /*0268*/ 	.word	0x000082a0


	//   ....[16]....
        /*026c*/ 	.word	0x00008310


	//   ....[17]....
        /*0270*/ 	.word	0x000096e0


	//   ....[18]....
        /*0274*/ 	.word	0x000097e0


	//   ....[19]....
        /*0278*/ 	.word	0x00009840


	//   ....[20]....
        /*027c*/ 	.word	0x00009950


	//   ....[21]....
        /*0280*/ 	.word	0x00009980


	//   ....[22]....
        /*0284*/ 	.word	0x0000b860


	//   ....[23]....
        /*0288*/ 	.word	0x0000b9e0


	//   ....[24]....
        /*028c*/ 	.word	0x0000ba10


	//   ....[25]....
        /*0290*/ 	.word	0x0000ba50


	//   ....[26]....
        /*0294*/ 	.word	0x0000bac0


	//   ....[27]....
        /*0298*/ 	.word	0x0000bb20


	//   ....[28]....
        /*029c*/ 	.word	0x0000bb60


	//   ....[29]....
        /*02a0*/ 	.word	0x0000bce0


	//   ....[30]....
        /*02a4*/ 	.word	0x0000bd40


	//   ....[31]....
        /*02a8*/ 	.word	0x0000bd80


	//   ....[32]....
        /*02ac*/ 	.word	0x0000bdc0


	//   ....[33]....
        /*02b0*/ 	.word	0x0000bdf0


	//   ....[34]....
        /*02b4*/ 	.word	0x0000be20


	//   ....[35]....
        /*02b8*/ 	.word	0x0000bea0


	//   ....[36]....
        /*02bc*/ 	.word	0x0000bed0


	//   ....[37]....
        /*02c0*/ 	.word	0x0000bf50


	//   ....[38]....
        /*02c4*/ 	.word	0x0000f0f0


	//   ....[39]....
        /*02c8*/ 	.word	0x0000f100


	//   ....[40]....
        /*02cc*/ 	.word	0x0000f1f0


	//   ....[41]....
        /*02d0*/ 	.word	0x0000f250


	//   ....[42]....
        /*02d4*/ 	.word	0x0000f290


	//   ....[43]....
        /*02d8*/ 	.word	0x0000f2d0


	//   ....[44]....
        /*02dc*/ 	.word	0x0000f300


	//   ....[45]....
        /*02e0*/ 	.word	0x0000f330


	//   ....[46]....
        /*02e4*/ 	.word	0x0000f4a0


	//   ....[47]....
        /*02e8*/ 	.word	0x0000f500


	//   ....[48]....
        /*02ec*/ 	.word	0x0000f540


	//   ....[49]....
        /*02f0*/ 	.word	0x0000f580


	//   ....[50]....
        /*02f4*/ 	.word	0x0000f5b0


	//   ....[51]....
        /*02f8*/ 	.word	0x0000f5e0


	//   ....[52]....
        /*02fc*/ 	.word	0x0000f6a0


	//   ....[53]....
        /*0300*/ 	.word	0x0000f6c0


	//   ....[54]....
        /*0304*/ 	.word	0x0000f730


	//   ....[55]....
        /*0308*/ 	.word	0x0000fb60


	//   ....[56]....
        /*030c*/ 	.word	0x00010040


	//   ....[57]....
        /*0310*/ 	.word	0x00010430


	//   ....[58]....
        /*0314*/ 	.word	0x000104c0


	//   ....[59]....
        /*0318*/ 	.word	0x00010560


	//   ....[60]....
        /*031c*/ 	.word	0x00010610


	//   ....[61]....
        /*0320*/ 	.word	0x00010690


	//   ....[62]....
        /*0324*/ 	.word	0x00010710


	//   ....[63]....
        /*0328*/ 	.word	0x00010790


	//   ....[64]....
        /*032c*/ 	.word	0x00010810


	//   ....[65]....
        /*0330*/ 	.word	0x000108a0


	//   ....[66]....
        /*0334*/ 	.word	0x00010950


	//   ....[67]....
        /*0338*/ 	.word	0x000109d0


	//   ....[68]....
        /*033c*/ 	.word	0x00010a50


	//   ....[69]....
        /*0340*/ 	.word	0x00010ad0


	//   ....[70]....
        /*0344*/ 	.word	0x00010b50


	//   ....[71]....
        /*0348*/ 	.word	0x00010bc0


	//   ....[72]....
        /*034c*/ 	.word	0x00010c60


	//   ....[73]....
        /*0350*/ 	.word	0x00010cf0


	//   ....[74]....
        /*0354*/ 	.word	0x00010e10


	//----- nvinfo : EIATTR_REG_RECONFIG
	.align		4
.L_119:
        /*0358*/ 	.byte	0x01, 0x54
	.zero		2


	//----- nvinfo : EIATTR_SYSCALL_OFFSETS
	.align		4
        /*035c*/ 	.byte	0x04, 0x46
        /*035e*/ 	.short	(.L_121 - .L_120)


	//   ....[0]....
.L_120:
        /*0360*/ 	.word	0x000014e0


	//   ....[1]....
        /*0364*/ 	.word	0x0000c850


	//   ....[2]....
        /*0368*/ 	.word	0x0000c980


	//   ....[3]....
        /*036c*/ 	.word	0x0000ca80


	//----- nvinfo : EIATTR_MBARRIER_INSTR_OFFSETS
	.align		4
.L_121:
        /*0370*/ 	.byte	0x04, 0x39
        /*0372*/ 	.short	(.L_123 - .L_122)


	//   ....[0]....
.L_122:
        /*0374*/ 	.word	0x00000280
        /*0378*/ 	.word	0x000000ff
        /*037c*/ 	.word	0x00031c00
        /*0380*/ 	.short	0x0100
        /*0382*/ 	.byte	0x08
	.zero		1


	//   ....[1]....
        /*0384*/ 	.word	0x00000290
        /*0388*/ 	.word	0x000000ff
        /*038c*/ 	.word	0x00031c20
        /*0390*/ 	.short	0x0100
        /*0392*/ 	.byte	0x08
	.zero		1


	//   ....[2]....
        /*0394*/ 	.word	0x00000380
        /*0398*/ 	.word	0x000000ff
        /*039c*/ 	.word	0x00031c30
        /*03a0*/ 	.short	0x0100
        /*03a2*/ 	.byte	0x08
	.zero		1


	//   ....[3]....
        /*03a4*/ 	.word	0x00000390
        /*03a8*/ 	.word	0x000000ff
        /*03ac*/ 	.word	0x00031c40
        /*03b0*/ 	.short	0x0100
        /*03b2*/ 	.byte	0x08
	.zero		1


	//   ....[4]....
        /*03b4*/ 	.word	0x000003a0
        /*03b8*/ 	.word	0x000000ff
        /*03bc*/ 	.word	0x00031c38
        /*03c0*/ 	.short	0x0100
        /*03c2*/ 	.byte	0x08
	.zero		1


	//   ....[5]....
        /*03c4*/ 	.word	0x000003b0
        /*03c8*/ 	.word	0x000000ff
        /*03cc*/ 	.word	0x00031c48
        /*03d0*/ 	.short	0x0100
        /*03d2*/ 	.byte	0x08
	.zero		1


	//   ....[6]....
        /*03d4*/ 	.word	0x000004e0
        /*03d8*/ 	.word	0x000000ff
        /*03dc*/ 	.word	0x00031c50
        /*03e0*/ 	.short	0x0100
        /*03e2*/ 	.byte	0x08
	.zero		1


	//   ....[7]....
        /*03e4*/ 	.word	0x000004f0
        /*03e8*/ 	.word	0x000000ff
        /*03ec*/ 	.word	0x00031c60
        /*03f0*/ 	.short	0x0100
        /*03f2*/ 	.byte	0x08
	.zero		1


	//   ....[8]....
        /*03f4*/ 	.word	0x00000500
        /*03f8*/ 	.word	0x000000ff
        /*03fc*/ 	.word	0x00031c58
        /*0400*/ 	.short	0x0100
        /*0402*/ 	.byte	0x08
	.zero		1


	//   ....[9]....
        /*0404*/ 	.word	0x00000510
        /*0408*/ 	.word	0x000000ff
        /*040c*/ 	.word	0x00031c68
        /*0410*/ 	.short	0x0100
        /*0412*/ 	.byte	0x08
	.zero		1


	//   ....[10]....
        /*0414*/ 	.word	0x00000600
        /*0418*/ 	.word	0x000000ff
        /*041c*/ 	.word	0x00031c70
        /*0420*/ 	.short	0x0100
        /*0422*/ 	.byte	0x06
	.zero		1


	//   ....[11]....
        /*0424*/ 	.word	0x00000610
        /*0428*/ 	.word	0x000000ff
        /*042c*/ 	.word	0x00031c80
        /*0430*/ 	.short	0x0100
        /*0432*/ 	.byte	0x06
	.zero		1


	//   ....[12]....
        /*0434*/ 	.word	0x00000620
        /*0438*/ 	.word	0x000000ff
        /*043c*/ 	.word	0x00031c78
        /*0440*/ 	.short	0x0100
        /*0442*/ 	.byte	0x06
	.zero		1


	//   ....[13]....
        /*0444*/ 	.word	0x00000630
        /*0448*/ 	.word	0x000000ff
        /*044c*/ 	.word	0x00031c88
        /*0450*/ 	.short	0x0100
        /*0452*/ 	.byte	0x06
	.zero		1


	//   ....[14]....
        /*0454*/ 	.word	0x00000760
        /*0458*/ 	.word	0x000000ff
        /*045c*/ 	.word	0x00031c90
        /*0460*/ 	.short	0x0100
        /*0462*/ 	.byte	0x08
	.zero		1


	//   ....[15]....
        /*0464*/ 	.word	0x00000770
        /*0468*/ 	.word	0x000000ff
        /*046c*/ 	.word	0x00031ca0
        /*0470*/ 	.short	0x0100
        /*0472*/ 	.byte	0x08
	.zero		1


	//   ....[16]....
        /*0474*/ 	.word	0x00000780
        /*0478*/ 	.word	0x000000ff
        /*047c*/ 	.word	0x00031c98
        /*0480*/ 	.short	0x0100
        /*0482*/ 	.byte	0x08
	.zero		1


	//   ....[17]....
        /*0484*/ 	.word	0x00000790
        /*0488*/ 	.word	0x000000ff
        /*048c*/ 	.word	0x00031ca8
        /*0490*/ 	.short	0x0100
        /*0492*/ 	.byte	0x08
	.zero		1


	//   ....[18]....
        /*0494*/ 	.word	0x000008c0
        /*0498*/ 	.word	0x000000ff
        /*049c*/ 	.word	0x00031cb0
        /*04a0*/ 	.short	0x0100
        /*04a2*/ 	.byte	0x08
	.zero		1


	//   ....[19]....
        /*04a4*/ 	.word	0x000008d0
        /*04a8*/ 	.word	0x000000ff
        /*04ac*/ 	.word	0x00031cc0
        /*04b0*/ 	.short	0x0100
        /*04b2*/ 	.byte	0x08
	.zero		1


	//   ....[20]....
        /*04b4*/ 	.word	0x000008e0
        /*04b8*/ 	.word	0x000000ff
        /*04bc*/ 	.word	0x00031cb8
        /*04c0*/ 	.short	0x0100
        /*04c2*/ 	.byte	0x08
	.zero		1


	//   ....[21]....
        /*04c4*/ 	.word	0x000008f0
        /*04c8*/ 	.word	0x000000ff
        /*04cc*/ 	.word	0x00031cc8
        /*04d0*/ 	.short	0x0100
        /*04d2*/ 	.byte	0x08
	.zero		1


	//   ....[22]....
        /*04d4*/ 	.word	0x00001540
        /*04d8*/ 	.word	0x000000ff
        /*04dc*/ 	.word	0x00031c00
        /*04e0*/ 	.short	0x010a
        /*04e2*/ 	.byte	0x24
	.zero		1


	//   ....[23]....
        /*04e4*/ 	.word	0x000015b0
        /*04e8*/ 	.word	0x00000000
        /*04ec*/ 	.word	0x00031c30
        /*04f0*/ 	.short	0x010a
        /*04f2*/ 	.byte	0x3f
	.zero		1


	//   ....[24]....
        /*04f4*/ 	.word	0x00001620
        /*04f8*/ 	.word	0x00000000
        /*04fc*/ 	.word	0x00031c30
        /*0500*/ 	.short	0x010a
        /*0502*/ 	.byte	0x3f
	.zero		1


	//   ....[25]....
        /*0504*/ 	.word	0x000046a0
        /*0508*/ 	.word	0x00000004
        /*050c*/ 	.word	0x00000000
        /*0510*/ 	.short	0x0101
        /*0512*/ 	.byte	0x3f
	.zero		1


	//   ....[26]....
        /*0514*/ 	.word	0x000057a0
        /*0518*/ 	.word	0x000000ff
        /*051c*/ 	.word	0x00031c30
        /*0520*/ 	.short	0x010a
        /*0522*/ 	.byte	0x06
	.zero		1


	//   ....[27]....
        /*0524*/ 	.word	0x000057e0
        /*0528*/ 	.word	0x000000ff
        /*052c*/ 	.word	0x00031c30
        /*0530*/ 	.short	0x010a
        /*0532*/ 	.byte	0x06
	.zero		1


	//   ....[28]....
        /*0534*/ 	.word	0x00006e90
        /*0538*/ 	.word	0x000000ff
        /*053c*/ 	.word	0x00031c50
        /*0540*/ 	.short	0x010a
        /*0542*/ 	.byte	0x06
	.zero		1


	//   ....[29]....
        /*0544*/ 	.word	0x00006ed0
        /*0548*/ 	.word	0x000000ff
        /*054c*/ 	.word	0x00031c50
        /*0550*/ 	.short	0x010a
        /*0552*/ 	.byte	0x06
	.zero		1


	//   ....[30]....
        /*0554*/ 	.word	0x00008940
        /*0558*/ 	.word	0x00000015
        /*055c*/ 	.word	0x00000000
        /*0560*/ 	.short	0x0101
        /*0562*/ 	.byte	0x3f
	.zero		1


	//   ....[31]....
        /*0564*/ 	.word	0x00008a70
        /*0568*/ 	.word	0x0000000a
        /*056c*/ 	.word	0x00000000
        /*0570*/ 	.short	0x0101
        /*0572*/ 	.byte	0x3f
	.zero		1


	//   ....[32]....
        /*0574*/ 	.word	0x00009750
        /*0578*/ 	.word	0x000000ff
        /*057c*/ 	.word	0x00031c50
        /*0580*/ 	.short	0x010a
        /*0582*/ 	.byte	0x09
	.zero		1


	//   ....[33]....
        /*0584*/ 	.word	0x00009790
        /*0588*/ 	.word	0x000000ff
        /*058c*/ 	.word	0x00031c50
        /*0590*/ 	.short	0x010a
        /*0592*/ 	.byte	0x09
	.zero		1


	//   ....[34]....
        /*0594*/ 	.word	0x00009f60
        /*0598*/ 	.word	0x00000008
        /*059c*/ 	.word	0x00000000
        /*05a0*/ 	.short	0x0101
        /*05a2*/ 	.byte	0x3f
	.zero		1


	//   ....[35]....
        /*05a4*/ 	.word	0x0000ad40
        /*05a8*/ 	.word	0x000000ff
        /*05ac*/ 	.word	0x00000000
        /*05b0*/ 	.short	0x0101
        /*05b2*/ 	.byte	0x04
	.zero		1


	//   ....[36]....
        /*05b4*/ 	.word	0x0000d0e0
        /*05b8*/ 	.word	0x00000005
        /*05bc*/ 	.word	0x00031c40
        /*05c0*/ 	.short	0x010a
        /*05c2*/ 	.byte	0x3f
	.zero		1


	//   ....[37]....
        /*05c4*/ 	.word	0x0000d5f0
        /*05c8*/ 	.word	0x0000001a
        /*05cc*/ 	.word	0x00031c20
        /*05d0*/ 	.short	0x010a
        /*05d2*/ 	.byte	0x3f
	.zero		1


	//   ....[38]....
        /*05d4*/ 	.word	0x0000d8e0
        /*05d8*/ 	.word	0x00000003
        /*05dc*/ 	.word	0x00031c40
        /*05e0*/ 	.short	0x010a
        /*05e2*/ 	.byte	0x3f
	.zero		1


	//   ....[39]....
        /*05e4*/ 	.word	0x0000db60
        /*05e8*/ 	.word	0x00000002
        /*05ec*/ 	.word	0x00000060
        /*05f0*/ 	.short	0x010a
        /*05f2*/ 	.byte	0x3f
	.zero		1


	//   ....[40]....
        /*05f4*/ 	.word	0x0000e070
        /*05f8*/ 	.word	0x00000003
        /*05fc*/ 	.word	0x00031c40
        /*0600*/ 	.short	0x010a
        /*0602*/ 	.byte	0x3f
	.zero		1


	//   ....[41]....
        /*0604*/ 	.word	0x0000e2f0
        /*0608*/ 	.word	0x00000003
        /*060c*/ 	.word	0x00000060
        /*0610*/ 	.short	0x010a
        /*0612*/ 	.byte	0x3f
	.zero		1


	//   ....[42]....
        /*0614*/ 	.word	0x0000e760
        /*0618*/ 	.word	0x00000002
        /*061c*/ 	.word	0x00031c40
        /*0620*/ 	.short	0x010a
        /*0622*/ 	.byte	0x3f
	.zero		1


	//   ....[43]....
        /*0624*/ 	.word	0x0000ea00
        /*0628*/ 	.word	0x00000002
        /*062c*/ 	.word	0x00000060
        /*0630*/ 	.short	0x010a
        /*0632*/ 	.byte	0x3f
	.zero		1


	//   ....[44]....
        /*0634*/ 	.word	0x0000edf0
        /*0638*/ 	.word	0x00000003
        /*063c*/ 	.word	0x00031c60
        /*0640*/ 	.short	0x010a
        /*0642*/ 	.byte	0x3f
	.zero		1


	//   ....[45]....
        /*0644*/ 	.word	0x0000fae0
        /*0648*/ 	.word	0x00000009
        /*064c*/ 	.word	0x00031c20
        /*0650*/ 	.short	0x010a
        /*0652*/ 	.byte	0x3f
	.zero		1


	//   ....[46]....
        /*0654*/ 	.word	0x0000fc80
        /*0658*/ 	.word	0x00000007
        /*065c*/ 	.word	0x00000000
        /*0660*/ 	.short	0x010a
        /*0662*/ 	.byte	0x3f
	.zero		1


	//   ....[47]....
        /*0664*/ 	.word	0x0000fcf0
        /*0668*/ 	.word	0x00000003
        /*066c*/ 	.word	0x00000000
        /*0670*/ 	.short	0x010a
        /*0672*/ 	.byte	0x3f
	.zero		1


	//   ....[48]....
        /*0674*/ 	.word	0x0000fd50
        /*0678*/ 	.word	0x00000005
        /*067c*/ 	.word	0x00000000
        /*0680*/ 	.short	0x010a
        /*0682*/ 	.byte	0x3f
	.zero		1


	//   ....[49]....
        /*0684*/ 	.word	0x0000fd80
        /*0688*/ 	.word	0x00000003
        /*068c*/ 	.word	0x00000000
        /*0690*/ 	.short	0x010a
        /*0692*/ 	.byte	0x3f
	.zero		1


	//   ....[50]....
        /*0694*/ 	.word	0x0000fdf0
        /*0698*/ 	.word	0x00000003
        /*069c*/ 	.word	0x00031c00
        /*06a0*/ 	.short	0x010a
        /*06a2*/ 	.byte	0x3f
	.zero		1


	//   ....[51]....
        /*06a4*/ 	.word	0x0000fe40
        /*06a8*/ 	.word	0x00000000
        /*06ac*/ 	.word	0x00031c30
        /*06b0*/ 	.short	0x010a
        /*06b2*/ 	.byte	0x3f
	.zero		1


	//   ....[52]....
        /*06b4*/ 	.word	0x0000fea0
        /*06b8*/ 	.word	0x00000009
        /*06bc*/ 	.word	0x00031c30
        /*06c0*/ 	.short	0x010a
        /*06c2*/ 	.byte	0x3f
	.zero		1


	//   ....[53]....
        /*06c4*/ 	.word	0x0000ff00
        /*06c8*/ 	.word	0x00000008
        /*06cc*/ 	.word	0x00031c50
        /*06d0*/ 	.short	0x010a
        /*06d2*/ 	.byte	0x3f
	.zero		1


	//   ....[54]....
        /*06d4*/ 	.word	0x0000ff60
        /*06d8*/ 	.word	0x00000005
        /*06dc*/ 	.word	0x00031c50
        /*06e0*/ 	.short	0x010a
        /*06e2*/ 	.byte	0x3f
	.zero		1


	//   ....[55]....
        /*06e4*/ 	.word	0x00010100
        /*06e8*/ 	.word	0x00000005
        /*06ec*/ 	.word	0x00031c40
        /*06f0*/ 	.short	0x010a
        /*06f2*/ 	.byte	0x3f
	.zero		1


	//   ....[56]....
        /*06f4*/ 	.word	0x00010150
        /*06f8*/ 	.word	0x0000001a
        /*06fc*/ 	.word	0x00031c20
        /*0700*/ 	.short	0x010a
        /*0702*/ 	.byte	0x3f
	.zero		1


	//   ....[57]....
        /*0704*/ 	.word	0x000101a0
        /*0708*/ 	.word	0x00000003
        /*070c*/ 	.word	0x00031c40
        /*0710*/ 	.short	0x010a
        /*0712*/ 	.byte	0x3f
	.zero		1


	//   ....[58]....
        /*0714*/ 	.word	0x000101f0
        /*0718*/ 	.word	0x00000002
        /*071c*/ 	.word	0x00000060
        /*0720*/ 	.short	0x010a
        /*0722*/ 	.byte	0x3f
	.zero		1


	//   ....[59]....
        /*0724*/ 	.word	0x00010240
        /*0728*/ 	.word	0x00000003
        /*072c*/ 	.word	0x00031c40
        /*0730*/ 	.short	0x010a
        /*0732*/ 	.byte	0x3f
	.zero		1


	//   ....[60]....
        /*0734*/ 	.word	0x00010290
        /*0738*/ 	.word	0x00000003
        /*073c*/ 	.word	0x00000060
        /*0740*/ 	.short	0x010a
        /*0742*/ 	.byte	0x3f
	.zero		1


	//   ....[61]....
        /*0744*/ 	.word	0x000102e0
        /*0748*/ 	.word	0x00000002
        /*074c*/ 	.word	0x00031c40
        /*0750*/ 	.short	0x010a
        /*0752*/ 	.byte	0x3f
	.zero		1


	//   ....[62]....
        /*0754*/ 	.word	0x00010330
        /*0758*/ 	.word	0x00000002
        /*075c*/ 	.word	0x00000060
        /*0760*/ 	.short	0x010a
        /*0762*/ 	.byte	0x3f
	.zero		1


	//   ....[63]....
        /*0764*/ 	.word	0x00010380
        /*0768*/ 	.word	0x00000003
        /*076c*/ 	.word	0x00031c60
        /*0770*/ 	.short	0x010a
        /*0772*/ 	.byte	0x3f
	.zero		1


	//   ....[64]....
        /*0774*/ 	.word	0x00010d30
        /*0778*/ 	.word	0x00000009
        /*077c*/ 	.word	0x00031c20
        /*0780*/ 	.short	0x010a
        /*0782*/ 	.byte	0x3f
	.zero		1


	//   ....[65]....
        /*0784*/ 	.word	0x00010ed0
        /*0788*/ 	.word	0x00000007
        /*078c*/ 	.word	0x00000000
        /*0790*/ 	.short	0x010a
        /*0792*/ 	.byte	0x3f
	.zero		1


	//   ....[66]....
        /*0794*/ 	.word	0x00010f20
        /*0798*/ 	.word	0x00000003
        /*079c*/ 	.word	0x00000000
        /*07a0*/ 	.short	0x010a
        /*07a2*/ 	.byte	0x3f
	.zero		1


	//   ....[67]....
        /*07a4*/ 	.word	0x00010f70
        /*07a8*/ 	.word	0x00000005
        /*07ac*/ 	.word	0x00000000
        /*07b0*/ 	.short	0x010a
        /*07b2*/ 	.byte	0x3f
	.zero		1


	//----- nvinfo : EIATTR_NUM_MBARRIERS
	.align		4
.L_123:
        /*07b4*/ 	.byte	0x03, 0x38
        /*07b6*/ 	.short	0x0016


	//----- nvinfo : EIATTR_EXIT_INSTR_OFFSETS
	.align		4
        /*07b8*/ 	.byte	0x04, 0x1c
        /*07ba*/ 	.short	(.L_125 - .L_124)


	//   ....[0]....
.L_124:
        /*07bc*/ 	.word	0x00000aa0


	//   ....[1]....
        /*07c0*/ 	.word	0x0000b820


	//   ....[2]....
        /*07c4*/ 	.word	0x0000b880


	//   ....[3]....
        /*07c8*/ 	.word	0x0000fdd0


	//----- nvinfo : EIATTR_MAX_THREADS
	.align		4
.L_125:
        /*07cc*/ 	.byte	0x04, 0x05
        /*07ce*/ 	.short	(.L_127 - .L_126)
.L_126:
        /*07d0*/ 	.word	0x00000200
        /*07d4*/ 	.word	0x00000001
        /*07d8*/ 	.word	0x00000001


	//----- nvinfo : EIATTR_CRS_STACK_SIZE
	.align		4
.L_127:
        /*07dc*/ 	.byte	0x04, 0x1e
        /*07de*/ 	.short	(.L_129 - .L_128)
.L_128:
        /*07e0*/ 	.word	0x00000000


	//----- nvinfo : EIATTR_CBANK_PARAM_SIZE
	.align		4
.L_129:
        /*07e4*/ 	.byte	0x03, 0x19
        /*07e6*/ 	.short	0x0a70


	//----- nvinfo : EIATTR_PARAM_CBANK
	.align		4
        /*07e8*/ 	.byte	0x04, 0x0a
        /*07ea*/ 	.short	(.L_131 - .L_130)
	.align		4
.L_130:
        /*07ec*/ 	.word	index@(.nv.constant0._ZN7cutlass13device_kernelIN5flash11enable_sm90INS1_16FlashAttnFwdSm90INS1_25CollectiveMainloopFwdSm90ILi2EN4cute5tupleIJNS5_1CILi1EEES8_S8_EEENS6_IJNS7_ILi192EEENS7_ILi144EEENS7_ILi96EEEEEELi96ENS_6half_tEfNS_4arch4Sm90ELb0ELb0ELb1ELb1ELb0ELb0ELb0ELb0ELb1ELb0ELb0ELb0EEENS1_21CollectiveEpilogueFwdINS6_IJSA_SC_SB_EEES9_SE_SG_Li384ELb1ELb0ELb0ELb0EEENS1_36VarlenDynamicPersistentTileSchedulerILi192ELi144ELi384ELi32ELb0ELb0ELb1ELb0ELb1ELb1EEEEEEEEEvNT_6ParamsE)
        /*07f0*/ 	.short	0x0210
        /*07f2*/ 	.short	0x0a70


	//----- nvinfo : EIATTR_SW_WAR
	.align		4
.L_131:
        /*07f4*/ 	.byte	0x04, 0x36
        /*07f6*/ 	.short	(.L_133 - .L_132)
.L_132:
        /*07f8*/ 	.word	0x00000008
.L_133:


//--------------------- .nv.info._ZN7cutlass13device_kernelIN5flash11enable_sm90INS1_16FlashAttnFwdSm90INS1_25CollectiveMainloopFwdSm90ILi2EN4cute5tupleIJNS5_1CILi1EEES8_S8_EEENS6_IJNS7_ILi192EEENS7_ILi144EEENS7_ILi96EEEEEELi96ENS_6half_tEfNS_4arch4Sm90ELb0ELb0ELb1ELb1ELb0ELb1ELb0ELb0ELb1ELb0ELb0ELb0EEENS1_21CollectiveEpilogueFwdINS6_IJSA_SC_SB_EEES9_SE_SG_Li384ELb1ELb0ELb0ELb0EEENS1_36VarlenDynamicPersistentTileSchedulerILi192ELi144ELi384ELi32ELb0ELb0ELb1ELb0ELb1ELb1EEEEEEEEEvNT_6ParamsE --------------------------
	.section	.nv.info._ZN7cutlass13device_kernelIN5flash11enable_sm90INS1_16FlashAttnFwdSm90INS1_25CollectiveMainloopFwdSm90ILi2EN4cute5tupleIJNS5_1CILi1EEES8_S8_EEENS6_IJNS7_ILi192EEENS7_ILi144EEENS7_ILi96EEEEEELi96ENS_6half_tEfNS_4arch4Sm90ELb0ELb0ELb1ELb1ELb0ELb1ELb0ELb0ELb1ELb0ELb0ELb0EEENS1_21CollectiveEpilogueFwdINS6_IJSA_SC_SB_EEES9_SE_SG_Li384ELb1ELb0ELb0ELb0EEENS1_36VarlenDynamicPersistentTileSchedulerILi192ELi144ELi384ELi32ELb0ELb0ELb1ELb0ELb1ELb1EEEEEEEEEvNT_6ParamsE,"",@"SHT_CUDA_INFO"
	.sectionflags	@""
	.align	4


	//----- nvinfo : EIATTR_CUDA_API_VERSION
	.align		4
        /*0000*/ 	.byte	0x04, 0x37
        /*0002*/ 	.short	(.L_135 - .L_134)
.L_134:
        /*0004*/ 	.word	0x00000082


	//----- nvinfo : EIATTR_KPARAM_INFO
	.align		4
.L_135:
        /*0008*/ 	.byte	0x04, 0x17
        /*000a*/ 	.short	(.L_137 - .L_136)
.L_136:
        /*000c*/ 	.word	0x00000000
        /*0010*/ 	.short	0x0000
        /*0012*/ 	.short	0x0070
        /*0014*/ 	.byte	0x00, 0xf0, 0x01, 0x28


	//----- nvinfo : EIATTR_SPARSE_MMA_MASK
	.align		4
.L_137:
        /*0018*/ 	.byte	0x03, 0x50
        /*001a*/ 	.short	0x0000


	//----- nvinfo : EIATTR_MAXREG_COUNT
	.align		4
        /*001c*/ 	.byte	0x03, 0x1b
        /*001e*/ 	.short	0x0080


	//----- nvinfo : EIATTR_NUM_BARRIERS
	.align		4
        /*0020*/ 	.byte	0x02, 0x4c
        /*0022*/ 	.byte	0x10
	.zero		1


	//----- nvinfo : EIATTR_EXTERNS
	.align		4
        /*0024*/ 	.byte	0x04, 0x0f
        /*0026*/ 	.short	(.L_139 - .L_138)


	//   ....[0]....
	.align		4
.L_138:
        /*0028*/ 	.word	index@(__assertfail)


	//----- nvinfo : EIATTR_ANNOTATIONS
	.align		4
.L_139:
        /*002c*/ 	.byte	0x04, 0x55
        /*002e*/ 	.short	(.L_141 - .L_140)


	//   ....[0]....
.L_140:
        /* <DEDUP_REMOVED lines=86> */
        /*0584*/ 	.byte	0x00, 0xc3, 0x01, 0x00


	//----- nvinfo : EIATTR_MERCURY_ISA_VERSION
	.align		4
.L_141:
        /*0588*/ 	.byte	0x03, 0x5f
        /*058a*/ 	.short	0x0101


	//----- nvinfo : EIATTR_UNUSED_LOAD_BYTE_OFFSET
	.align		4
        /*058c*/ 	.byte	0x04, 0x44
        /*058e*/ 	.short	(.L_143 - .L_142)


	//   ....[0]....
.L_142:
        /*0590*/ 	.word	0x00000b30
        /*0594*/ 	.word	0x0000fff0


	//   ....[1]....
        /*0598*/ 	.word	0x00015490
        /*059c*/ 	.word	0x0000fff0


	//----- nvinfo : EIATTR_INT_WARP_WIDE_INSTR_OFFSETS
	.align		4
.L_143:
        /*05a0*/ 	.byte	0x04, 0x31
        /*05a2*/ 	.short	(.L_145 - .L_144)


	//   ....[0]....
.L_144:
        /*05a4*/ 	.word	0x000001c0


	//   ....[1]....
        /*05a8*/ 	.word	0x00000200


	//   ....[2]....
        /*05ac*/ 	.word	0x00000270


	//   ....[3]....
        /*05b0*/ 	.word	0x00018900


	//   ....[4]....
        /*05b4*/ 	.word	0x00018990


	//   ....[5]....
        /*05b8*/ 	.word	0x00018dd0


	//   ....[6]....
        /*05bc*/ 	.word	0x00018e00


	//   ....[7]....
        /*05c0*/ 	.word	0x00018ff0


	//   ....[8]....
        /*05c4*/ 	.word	0x000190c0


	//   ....[9]....
        /*05c8*/ 	.word	0x0001afe0


	//   ....[10]....
        /*05cc*/ 	.word	0x0001b070


	//----- nvinfo : EIATTR_COOP_GROUP_MASK_REGIDS
	.align		4
.L_145:
        /*05d0*/ 	.byte	0x04, 0x29
        /*05d2*/ 	.short	(.L_147 - .L_146)


	//   ....[0]....
.L_146:
        /*05d4*/ 	.word	0xffffffff


	//   ....[1]....
        /*05d8*/ 	.word	0xffffffff


	//   ....[2]....
        /*05dc*/ 	.word	0xffffffff


	//   ....[3]....
        /*05e0*/ 	.word	0xffffffff


	//   ....[4]....
        /*05e4*/ 	.word	0xffffffff


	//   ....[5]....
        /*05e8*/ 	.word	0xffffffff


	//   ....[6]....
        /*05ec*/ 	.word	0xffffffff


	//   ....[7]....
        /*05f0*/ 	.word	0xffffffff


	//   ....[8]....
        /*05f4*/ 	.word	0xffffffff


	//   ....[9]....
        /*05f8*/ 	.word	0xffffffff


	//   ....[10]....
        /*05fc*/ 	.word	0xffffffff


	//   ....[11]....
        /*0600*/ 	.word	0xffffffff


	//   ....[12]....
        /*0604*/ 	.word	0xffffffff


	//   ....[13]....
        /*0608*/ 	.word	0xffffffff


	//   ....[14]....
        /*060c*/ 	.word	0xffffffff


	//   ....[15]....
        /*0610*/ 	.word	0xffffffff


	//   ....[16]....
        /*0614*/ 	.word	0xffffffff


	//   ....[17]....
        /*0618*/ 	.word	0xffffffff


	//   ....[18]....
        /*061c*/ 	.word	0xffffffff


	//   ....[19]....
        /*0620*/ 	.word	0xffffffff


	//   ....[20]....
        /*0624*/ 	.word	0xffffffff


	//   ....[21]....
        /*0628*/ 	.word	0xffffffff


	//   ....[22]....
        /*062c*/ 	.word	0xffffffff


	//   ....[23]....
        /*0630*/ 	.word	0xffffffff


	//   ....[24]....
        /*0634*/ 	.word	0xffffffff


	//   ....[25]....
        /*0638*/ 	.word	0xffffffff


	//   ....[26]....
        /*063c*/ 	.word	0xffffffff


	//   ....[27]....
        /*0640*/ 	.word	0xffffffff


	//   ....[28]....
        /*0644*/ 	.word	0xffffffff


	//   ....[29]....
        /*0648*/ 	.word	0xffffffff


	//   ....[30]....
        /*064c*/ 	.word	0xffffffff


	//   ....[31]....
        /*0650*/ 	.word	0xffffffff


	//   ....[32]....
        /*0654*/ 	.word	0xffffffff


	//   ....[33]....
        /*0658*/ 	.word	0xffffffff


	//   ....[34]....
        /*065c*/ 	.word	0xffffffff


	//   ....[35]....
        /*0660*/ 	.word	0xffffffff


	//   ....[36]....
        /*0664*/ 	.word	0xffffffff


	//   ....[37]....
        /*0668*/ 	.word	0xffffffff


	//   ....[38]....
        /*066c*/ 	.word	0xffffffff


	//   ....[39]....
        /*0670*/ 	.word	0xffffffff


	//   ....[40]....
        /*0674*/ 	.word	0xffffffff


	//   ....[41]....
        /*0678*/ 	.word	0xffffffff


	//   ....[42]....
        /*067c*/ 	.word	0xffffffff


	//   ....[43]....
        /*0680*/ 	.word	0xffffffff


	//   ....[44]....
        /*0684*/ 	.word	0xffffffff


	//   ....[45]....
        /*0688*/ 	.word	0xffffffff


	//   ....[46]....
        /*068c*/ 	.word	0xffffffff


	//   ....[47]....
        /*0690*/ 	.word	0xffffffff


	//   ....[48]....
        /*0694*/ 	.word	0xffffffff


	//   ....[49]....
        /*0698*/ 	.word	0xffffffff


	//   ....[50]....
        /*069c*/ 	.word	0xffffffff


	//   ....[51]....
        /*06a0*/ 	.word	0xffffffff


	//   ....[52]....
        /*06a4*/ 	.word	0xffffffff


	//   ....[53]....
        /*06a8*/ 	.word	0xffffffff


	//   ....[54]....
        /*06ac*/ 	.word	0xffffffff


	//   ....[55]....
        /*06b0*/ 	.word	0xffffffff


	//   ....[56]....
        /*06b4*/ 	.word	0x0500000f


	//   ....[57]....
        /*06b8*/ 	.word	0x0500000f


	//   ....[58]....
        /*06bc*/ 	.word	0x0500000f


	//   ....[59]....
        /*06c0*/ 	.word	0x0500000f


	//   ....[60]....
        /*06c4*/ 	.word	0x0500000f


	//   ....[61]....
        /*06c8*/ 	.word	0x0500000f


	//   ....[62]....
        /*06cc*/ 	.word	0x0500000f


	//   ....[63]....
        /*06d0*/ 	.word	0x0500000f


	//   ....[64]....
        /*06d4*/ 	.word	0x0500000f


	//   ....[65]....
        /*06d8*/ 	.word	0x0500000f


	//   ....[66]....
        /*06dc*/ 	.word	0x0500000f


	//   ....[67]....
        /*06e0*/ 	.word	0x0500000f


	//   ....[68]....
        /*06e4*/ 	.word	0x0500000f


	//   ....[69]....
        /*06e8*/ 	.word	0x0500000f


	//   ....[70]....
        /*06ec*/ 	.word	0x0500000f


	//   ....[71]....
        /*06f0*/ 	.word	0x0500000f


	//   ....[72]....
        /*06f4*/ 	.word	0x0500000f


	//   ....[73]....
        /*06f8*/ 	.word	0x0500000f


	//   ....[74]....
        /*06fc*/ 	.word	0x0500000f


	//   ....[75]....
        /*0700*/ 	.word	0x0500000f


	//   ....[76]....
        /*0704*/ 	.word	0x0500000f


	//   ....[77]....
        /*0708*/ 	.word	0x0500000f


	//   ....[78]....
        /*070c*/ 	.word	0x0500000f


	//   ....[79]....
        /*0710*/ 	.word	0x0500000f


	//   ....[80]....
        /*0714*/ 	.word	0x0500000f


	//   ....[81]....
        /*0718*/ 	.word	0x0500000f


	//   ....[82]....
        /*071c*/ 	.word	0x0500000f


	//   ....[83]....
        /*0720*/ 	.word	0x0500000f


	//   ....[84]....
        /*0724*/ 	.word	0x0500000f


	//----- nvinfo : EIATTR_COOP_GROUP_INSTR_OFFSETS
	.align		4
.L_147:
        /*0728*/ 	.byte	0x04, 0x28
        /*072a*/ 	.short	(.L_149 - .L_148)


	//   ....[0]....
.L_148:
        /*072c*/ 	.word	0x00000070


	//   ....[1]....
        /*0730*/ 	.word	0x000001d0


	//   ....[2]....
        /*0734*/ 	.word	0x00000220


	//   ....[3]....
        /*0738*/ 	.word	0x00000450


	//   ....[4]....
        /*073c*/ 	.word	0x000005b0


	//   ....[5]....
        /*0740*/ 	.word	0x000006d0


	//   ....[6]....
        /*0744*/ 	.word	0x00000830


	//   ....[7]....
        /*0748*/ 	.word	0x00006ee0


	//   ....[8]....
        /*074c*/ 	.word	0x0000daf0


	//   ....[9]....
        /*0750*/ 	.word	0x0000db10


	//   ....[10]....
        /*0754*/ 	.word	0x0000df70


	//   ....[11]....
        /*0758*/ 	.word	0x0000dfb0


	//   ....[12]....
        /*075c*/ 	.word	0x0000f2e0


	//   ....[13]....
        /*0760*/ 	.word	0x00012380


	//   ....[14]....
        /*0764*/ 	.word	0x000123e0


	//   ....[15]....
        /*0768*/ 	.word	0x00012d90


	//   ....[16]....
        /*076c*/ 	.word	0x00012db0


	//   ....[17]....
        /*0770*/ 	.word	0x00014710


	//   ....[18]....
        /*0774*/ 	.word	0x00014b90


	//   ....[19]....
        /*0778*/ 	.word	0x00014e90


	//   ....[20]....
        /*077c*/ 	.word	0x00014ec0


	//   ....[21]....
        /*0780*/ 	.word	0x00014f10


	//   ....[22]....
        /*0784*/ 	.word	0x00016cc0


	//   ....[23]....
        /*0788*/ 	.word	0x00016e50


	//   ....[24]....
        /*078c*/ 	.word	0x00016e80


	//   ....[25]....
        /*0790*/ 	.word	0x00016eb0


	//   ....[26]....
        /*0794*/ 	.word	0x00016ef0


	//   ....[27]....
        /*0798*/ 	.word	0x00016f40


	//   ....[28]....
        /*079c*/ 	.word	0x00016fa0


	//   ....[29]....
        /*07a0*/ 	.word	0x00017160


	//   ....[30]....
        /*07a4*/ 	.word	0x000171c0


	//   ....[31]....
        /*07a8*/ 	.word	0x00017200


	//   ....[32]....
        /*07ac*/ 	.word	0x00017240


	//   ....[33]....
        /*07b0*/ 	.word	0x00017270


	//   ....[34]....
        /*07b4*/ 	.word	0x000172a0


	//   ....[35]....
        /*07b8*/ 	.word	0x00017320


	//   ....[36]....
        /*07bc*/ 	.word	0x00017350


	//   ....[37]....
        /*07c0*/ 	.word	0x000173d0


	//   ....[38]....
        /*07c4*/ 	.word	0x0001b3e0


	//   ....[39]....
        /*07c8*/ 	.word	0x0001b3f0


	//   ....[40]....
        /*07cc*/ 	.word	0x0001b4e0


	//   ....[41]....
        /*07d0*/ 	.word	0x0001b540


	//   ....[42]....
        /*07d4*/ 	.word	0x0001b580


	//   ....[43]....
        /*07d8*/ 	.word	0x0001b5c0


	//   ....[44]....
        /*07dc*/ 	.word	0x0001b5f0


	//   ....[45]....
        /*07e0*/ 	.word	0x0001b620


	//   ....[46]....
        /*07e4*/ 	.word	0x0001b790


	//   ....[47]....
        /*07e8*/ 	.word	0x0001b7f0


	//   ....[48]....
        /*07ec*/ 	.word	0x0001b830


	//   ....[49]....
        /*07f0*/ 	.word	0x0001b870


	//   ....[50]....
        /*07f4*/ 	.word	0x0001b8a0


	//   ....[51]....
        /*07f8*/ 	.word	0x0001b8d0


	//   ....[52]....
        /*07fc*/ 	.word	0x0001b990


	//   ....[53]....
        /*0800*/ 	.word	0x0001b9b0


	//   ....[54]....
        /*0804*/ 	.word	0x0001ba20


	//   ....[55]....
        /*0808*/ 	.word	0x0001be50


	//   ....[56]....
        /*080c*/ 	.word	0x0001c2d0


	//   ....[57]....
        /*0810*/ 	.word	0x0001c380


	//   ....[58]....
        /*0814*/ 	.word	0x0001c420


	//   ....[59]....
        /*0818*/ 	.word	0x0001c4c0


	//   ....[60]....
        /*081c*/ 	.word	0x0001c560


	//   ....[61]....
        /*0820*/ 	.word	0x0001c650


	//   ....[62]....
        /*0824*/ 	.word	0x0001c6f0


	//   ....[63]....
        /*0828*/ 	.word	0x0001c790


	//   ....[64]....
        /*082c*/ 	.word	0x0001c830


	//   ....[65]....
        /*0830*/ 	.word	0x0001ca90


	//   ....[66]....
        /*0834*/ 	.word	0x0001cd70


	//   ....[67]....
        /*0838*/ 	.word	0x0001d160


	//   ....[68]....
        /*083c*/ 	.word	0x0001d1f0


	//   ....[69]....
        /*0840*/ 	.word	0x0001d290


	//   ....[70]....
        /*0844*/ 	.word	0x0001d340


	//   ....[71]....
        /*0848*/ 	.word	0x0001d3c0


	//   ....[72]....
        /*084c*/ 	.word	0x0001d440


	//   ....[73]....
        /*0850*/ 	.word	0x0001d4c0


	//   ....[74]....
        /*0854*/ 	.word	0x0001d540


	//   ....[75]....
        /*0858*/ 	.word	0x0001d5d0


	//   ....[76]....
        /*085c*/ 	.word	0x0001d680


	//   ....[77]....
        /*0860*/ 	.word	0x0001d700


	//   ....[78]....
        /*0864*/ 	.word	0x0001d780


	//   ....[79]....
        /*0868*/ 	.word	0x0001d800


	//   ....[80]....
        /*086c*/ 	.word	0x0001d880


	//   ....[81]....
        /*0870*/ 	.word	0x0001d8f0


	//   ....[82]....
        /*0874*/ 	.word	0x0001d990


	//   ....[83]....
        /*0878*/ 	.word	0x0001da20


	//   ....[84]....
        /*087c*/ 	.word	0x0001db40


	//----- nvinfo : EIATTR_REG_RECONFIG
	.align		4
.L_149:
        /*0880*/ 	.byte	0x01, 0x54
	.zero		2


	//----- nvinfo : EIATTR_SYSCALL_OFFSETS
	.align		4
        /*0884*/ 	.byte	0x04, 0x46
        /*0886*/ 	.short	(.L_151 - .L_150)


	//   ....[0]....
.L_150:
        /*0888*/ 	.word	0x00001b70


	//   ....[1]....
        /*088c*/ 	.word	0x00001cc0


	//   ....[2]....
        /*0890*/ 	.word	0x000070b0


	//   ....[3]....
        /*0894*/ 	.word	0x00007570


	//   ....[4]....
        /*0898*/ 	.word	0x00018b10


	//   ....[5]....
        /*089c*/ 	.word	0x00018c40


	//   ....[6]....
        /*08a0*/ 	.word	0x00018d40


	//----- nvinfo : EIATTR_MBARRIER_INSTR_OFFSETS
	.align		4
.L_151:
        /*08a4*/ 	.byte	0x04, 0x39
        /*08a6*/ 	.short	(.L_153 - .L_152)


	//   ....[0]....
.L_152:
        /*08a8*/ 	.word	0x00000300
        /*08ac*/ 	.word	0x000000ff
        /*08b0*/ 	.word	0x00031c00
        /*08b4*/ 	.short	0x0100
        /*08b6*/ 	.byte	0x08
	.zero		1


	//   ....[1]....
        /*08b8*/ 	.word	0x00000310
        /*08bc*/ 	.word	0x000000ff
        /*08c0*/ 	.word	0x00031c20
        /*08c4*/ 	.short	0x0100
        /*08c6*/ 	.byte	0x08
	.zero		1


	//   ....[2]....
        /*08c8*/ 	.word	0x00000400
        /*08cc*/ 	.word	0x000000ff
        /*08d0*/ 	.word	0x00031c30
        /*08d4*/ 	.short	0x0100
        /*08d6*/ 	.byte	0x08
	.zero		1


	//   ....[3]....
        /*08d8*/ 	.word	0x00000410
        /*08dc*/ 	.word	0x000000ff
        /*08e0*/ 	.word	0x00031c40
        /*08e4*/ 	.short	0x0100
        /*08e6*/ 	.byte	0x08
	.zero		1


	//   ....[4]....
        /*08e8*/ 	.word	0x00000420
        /*08ec*/ 	.word	0x000000ff
        /*08f0*/ 	.word	0x00031c38
        /*08f4*/ 	.short	0x0100
        /*08f6*/ 	.byte	0x08
	.zero		1


	//   ....[5]....
        /*08f8*/ 	.word	0x00000430
        /*08fc*/ 	.word	0x000000ff
        /*0900*/ 	.word	0x00031c48
        /*0904*/ 	.short	0x0100
        /*0906*/ 	.byte	0x08
	.zero		1


	//   ....[6]....
        /*0908*/ 	.word	0x00000560
        /*090c*/ 	.word	0x000000ff
        /*0910*/ 	.word	0x00031c50
        /*0914*/ 	.short	0x0100
        /*0916*/ 	.byte	0x08
	.zero		1


	//   ....[7]....
        /*0918*/ 	.word	0x00000570
        /*091c*/ 	.word	0x000000ff
        /*0920*/ 	.word	0x00031c60
        /*0924*/ 	.short	0x0100
        /*0926*/ 	.byte	0x08
	.zero		1


	//   ....[8]....
        /*0928*/ 	.word	0x00000580
        /*092c*/ 	.word	0x000000ff
        /*0930*/ 	.word	0x00031c58
        /*0934*/ 	.short	0x0100
        /*0936*/ 	.byte	0x08
	.zero		1


	//   ....[9]....
        /*0938*/ 	.word	0x00000590
        /*093c*/ 	.word	0x000000ff
        /*0940*/ 	.word	0x00031c68
        /*0944*/ 	.short	0x0100
        /*0946*/ 	.byte	0x08
	.zero		1


	//   ....[10]....
        /*0948*/ 	.word	0x00000680
        /*094c*/ 	.word	0x000000ff
        /*0950*/ 	.word	0x00031c70
        /*0954*/ 	.short	0x0100
        /*0956*/ 	.byte	0x06
	.zero		1


	//   ....[11]....
        /*0958*/ 	.word	0x00000690
        /*095c*/ 	.word	0x000000ff
        /*0960*/ 	.word	0x00031c80
        /*0964*/ 	.short	0x0100
        /*0966*/ 	.byte	0x06
	.zero		1


	//   ....[12]....
        /*0968*/ 	.word	0x000006a0
        /*096c*/ 	.word	0x000000ff
        /*0970*/ 	.word	0x00031c78
        /*0974*/ 	.short	0x0100
        /*0976*/ 	.byte	0x06
	.zero		1


	//   ....[13]....
        /*0978*/ 	.word	0x000006b0
        /*097c*/ 	.word	0x000000ff
        /*0980*/ 	.word	0x00031c88
        /*0984*/ 	.short	0x0100
        /*0986*/ 	.byte	0x06
	.zero		1


	//   ....[14]....
        /*0988*/ 	.word	0x000007e0
        /*098c*/ 	.word	0x000000ff
        /*0990*/ 	.word	0x00031c90
        /*0994*/ 	.short	0x0100
        /*0996*/ 	.byte	0x08
	.zero		1


	//   ....[15]....
        /*0998*/ 	.word	0x000007f0
        /*099c*/ 	.word	0x000000ff
        /*09a0*/ 	.word	0x00031ca0
        /*09a4*/ 	.short	0x0100
        /*09a6*/ 	.byte	0x08
	.zero		1


	//   ....[16]....
        /*09a8*/ 	.word	0x00000800
        /*09ac*/ 	.word	0x000000ff
        /*09b0*/ 	.word	0x00031c98
        /*09b4*/ 	.short	0x0100
        /*09b6*/ 	.byte	0x08
	.zero		1


	//   ....[17]....
        /*09b8*/ 	.word	0x00000810
        /*09bc*/ 	.word	0x000000ff
        /*09c0*/ 	.word	0x00031ca8
        /*09c4*/ 	.short	0x0100
        /*09c6*/ 	.byte	0x08
	.zero		1


	//   ....[18]....
        /*09c8*/ 	.word	0x00000940
        /*09cc*/ 	.word	0x000000ff
        /*09d0*/ 	.word	0x00031cb0
        /*09d4*/ 	.short	0x0100
        /*09d6*/ 	.byte	0x08
	.zero		1


	//   ....[19]....
        /*09d8*/ 	.word	0x00000950
        /*09dc*/ 	.word	0x000000ff
        /*09e0*/ 	.word	0x00031cc0
        /*09e4*/ 	.short	0x0100
        /*09e6*/ 	.byte	0x08
	.zero		1


	//   ....[20]....
        /*09e8*/ 	.word	0x00000960
        /*09ec*/ 	.word	0x000000ff
        /*09f0*/ 	.word	0x00031cb8
        /*09f4*/ 	.short	0x0100
        /*09f6*/ 	.byte	0x08
	.zero		1


	//   ....[21]....
        /*09f8*/ 	.word	0x00000970
        /*09fc*/ 	.word	0x000000ff
        /*0a00*/ 	.word	0x00031cc8
        /*0a04*/ 	.short	0x0100
        /*0a06*/ 	.byte	0x08
	.zero		1


	//   ....[22]....
        /*0a08*/ 	.word	0x00003120
        /*0a0c*/ 	.word	0x00000014
        /*0a10*/ 	.word	0x00031c90
        /*0a14*/ 	.short	0x010a
        /*0a16*/ 	.byte	0x3f
	.zero		1


	//   ....[23]....
        /*0a18*/ 	.word	0x00004b60
        /*0a1c*/ 	.word	0x00000014
        /*0a20*/ 	.word	0x00031c90
        /*0a24*/ 	.short	0x010a
        /*0a26*/ 	.byte	0x3f
	.zero		1


	//   ....[24]....
        /*0a28*/ 	.word	0x000065b0
        /*0a2c*/ 	.word	0x00000014
        /*0a30*/ 	.word	0x00031c90
        /*0a34*/ 	.short	0x010a
        /*0a36*/ 	.byte	0x3f
	.zero		1


	//   ....[25]....
        /*0a38*/ 	.word	0x00006820
        /*0a3c*/ 	.word	0x00000020
        /*0a40*/ 	.word	0x00000000
        /*0a44*/ 	.short	0x0101
        /*0a46*/ 	.byte	0x3f
	.zero		1


	//   ....[26]....
        /*0a48*/ 	.word	0x00006860
        /*0a4c*/ 	.word	0x00000014
        /*0a50*/ 	.word	0x00031cb0
        /*0a54*/ 	.short	0x010a
        /*0a56*/ 	.byte	0x3f
	.zero		1


	//   ....[27]....
        /*0a58*/ 	.word	0x00006ba0
        /*0a5c*/ 	.word	0x00000014
        /*0a60*/ 	.word	0x00000000
        /*0a64*/ 	.short	0x0101
        /*0a66*/ 	.byte	0x3f
	.zero		1


	//   ....[28]....
        /*0a68*/ 	.word	0x00007150
        /*0a6c*/ 	.word	0x00000012
        /*0a70*/ 	.word	0x00031c00
        /*0a74*/ 	.short	0x010a
        /*0a76*/ 	.byte	0x3f
	.zero		1


	//   ....[29]....
        /*0a78*/ 	.word	0x000071a0
        /*0a7c*/ 	.word	0x00000012
        /*0a80*/ 	.word	0x00031c00
        /*0a84*/ 	.short	0x010a
        /*0a86*/ 	.byte	0x3f
	.zero		1


	//   ....[30]....
        /*0a88*/ 	.word	0x00007a90
        /*0a8c*/ 	.word	0x00000012
        /*0a90*/ 	.word	0x00031c00
        /*0a94*/ 	.short	0x010a
        /*0a96*/ 	.byte	0x3f
	.zero		1


	//   ....[31]....
        /*0a98*/ 	.word	0x000092a0
        /*0a9c*/ 	.word	0x00000012
        /*0aa0*/ 	.word	0x00031c00
        /*0aa4*/ 	.short	0x010a
        /*0aa6*/ 	.byte	0x3f
	.zero		1


	//   ....[32]....
        /*0aa8*/ 	.word	0x0000a970
        /*0aac*/ 	.word	0x00000000
        /*0ab0*/ 	.word	0x00031c30
        /*0ab4*/ 	.short	0x010a
        /*0ab6*/ 	.byte	0x3f
	.zero		1


	//   ....[33]....
        /*0ab8*/ 	.word	0x0000aa40
        /*0abc*/ 	.word	0x00000000
        /*0ac0*/ 	.word	0x00031c30
        /*0ac4*/ 	.short	0x010a
        /*0ac6*/ 	.byte	0x3f
	.zero		1


	//   ....[34]....
        /*0ac8*/ 	.word	0x0000e500
        /*0acc*/ 	.word	0x00000000
        /*0ad0*/ 	.word	0x00000000
        /*0ad4*/ 	.short	0x0101
        /*0ad6*/ 	.byte	0x3f
	.zero		1


	//   ....[35]....
        /*0ad8*/ 	.word	0x0000f5c0
        /*0adc*/ 	.word	0x0000000e
        /*0ae0*/ 	.word	0x00031c30
        /*0ae4*/ 	.short	0x010a
        /*0ae6*/ 	.byte	0x3f
	.zero		1


	//   ....[36]....
        /*0ae8*/ 	.word	0x0000f610
        /*0aec*/ 	.word	0x0000000e
        /*0af0*/ 	.word	0x00031c30
        /*0af4*/ 	.short	0x010a
        /*0af6*/ 	.byte	0x3f
	.zero		1


	//   ....[37]....
        /*0af8*/ 	.word	0x00011a90
        /*0afc*/ 	.word	0x0000000f
        /*0b00*/ 	.word	0x00031c50
        /*0b04*/ 	.short	0x010a
        /*0b06*/ 	.byte	0x3f
	.zero		1


	//   ....[38]....
        /*0b08*/ 	.word	0x00011ad0
        /*0b0c*/ 	.word	0x0000000f
        /*0b10*/ 	.word	0x00031c50
        /*0b14*/ 	.short	0x010a
        /*0b16*/ 	.byte	0x3f
	.zero		1


	//   ....[39]....
        /*0b18*/ 	.word	0x00013a20
        /*0b1c*/ 	.word	0x0000006f
        /*0b20*/ 	.word	0x00000000
        /*0b24*/ 	.short	0x0101
        /*0b26*/ 	.byte	0x3f
	.zero		1


	//   ....[40]....
        /*0b28*/ 	.word	0x00013a60
        /*0b2c*/ 	.word	0x0000006c
        /*0b30*/ 	.word	0x00000000
        /*0b34*/ 	.short	0x0101
        /*0b36*/ 	.byte	0x3f
	.zero		1


	//   ....[41]....
        /*0b38*/ 	.word	0x000147a0
        /*0b3c*/ 	.word	0x00000009
        /*0b40*/ 	.word	0x00031c50
        /*0b44*/ 	.short	0x010a
        /*0b46*/ 	.byte	0x3f
	.zero		1


	//   ....[42]....
        /*0b48*/ 	.word	0x00014850
        /*0b4c*/ 	.word	0x00000009
        /*0b50*/ 	.word	0x00031c50
        /*0b54*/ 	.short	0x010a
        /*0b56*/ 	.byte	0x3f
	.zero		1


	//   ....[43]....
        /*0b58*/ 	.word	0x00015250
        /*0b5c*/ 	.word	0x00000009
        /*0b60*/ 	.word	0x00000000
        /*0b64*/ 	.short	0x0101
        /*0b66*/ 	.byte	0x3f
	.zero		1


	//   ....[44]....
        /*0b68*/ 	.word	0x00016160
        /*0b6c*/ 	.word	0x00000000
        /*0b70*/ 	.word	0x00000000
        /*0b74*/ 	.short	0x0101
        /*0b76*/ 	.byte	0x3f
	.zero		1


	//   ....[45]....
        /*0b78*/ 	.word	0x00017de0
        /*0b7c*/ 	.word	0x00000006
        /*0b80*/ 	.word	0x00031c20
        /*0b84*/ 	.short	0x010a
        /*0b86*/ 	.byte	0x3f
	.zero		1


	//   ....[46]....
        /*0b88*/ 	.word	0x00017e50
        /*0b8c*/ 	.word	0x00000007
        /*0b90*/ 	.word	0x00031ca0
        /*0b94*/ 	.short	0x010a
        /*0b96*/ 	.byte	0x3f
	.zero		1


	//   ....[47]....
        /*0b98*/ 	.word	0x000180a0
        /*0b9c*/ 	.word	0x00000007
        /*0ba0*/ 	.word	0x00031cc0
        /*0ba4*/ 	.short	0x010a
        /*0ba6*/ 	.byte	0x3f
	.zero		1


	//   ....[48]....
        /*0ba8*/ 	.word	0x00018390
        /*0bac*/ 	.word	0x00000007
        /*0bb0*/ 	.word	0x00031ca0
        /*0bb4*/ 	.short	0x010a
        /*0bb6*/ 	.byte	0x3f
	.zero		1


	//   ....[49]....
        /*0bb8*/ 	.word	0x000185d0
        /*0bbc*/ 	.word	0x00000007
        /*0bc0*/ 	.word	0x00031cc0
        /*0bc4*/ 	.short	0x010a
        /*0bc6*/ 	.byte	0x3f
	.zero		1


	//   ....[50]....
        /*0bc8*/ 	.word	0x000193b0
        /*0bcc*/ 	.word	0x00000005
        /*0bd0*/ 	.word	0x00031c40
        /*0bd4*/ 	.short	0x010a
        /*0bd6*/ 	.byte	0x3f
	.zero		1


	//   ....[51]....
        /*0bd8*/ 	.word	0x000198c0
        /*0bdc*/ 	.word	0x0000001c
        /*0be0*/ 	.word	0x00031c20
        /*0be4*/ 	.short	0x010a
        /*0be6*/ 	.byte	0x3f
	.zero		1


	//   ....[52]....
        /*0be8*/ 	.word	0x00019bc0
        /*0bec*/ 	.word	0x00000003
        /*0bf0*/ 	.word	0x00031c40
        /*0bf4*/ 	.short	0x010a
        /*0bf6*/ 	.byte	0x3f
	.zero		1


	//   ....[53]....
        /*0bf8*/ 	.word	0x00019e40
        /*0bfc*/ 	.word	0x00000002
        /*0c00*/ 	.word	0x00000060
        /*0c04*/ 	.short	0x010a
        /*0c06*/ 	.byte	0x3f
	.zero		1


	//   ....[54]....
        /*0c08*/ 	.word	0x0001a360
        /*0c0c*/ 	.word	0x00000003
        /*0c10*/ 	.word	0x00031c40
        /*0c14*/ 	.short	0x010a
        /*0c16*/ 	.byte	0x3f
	.zero		1


	//   ....[55]....
        /*0c18*/ 	.word	0x0001a5e0
        /*0c1c*/ 	.word	0x00000003
        /*0c20*/ 	.word	0x00000060
        /*0c24*/ 	.short	0x010a
        /*0c26*/ 	.byte	0x3f
	.zero		1


	//   ....[56]....
        /*0c28*/ 	.word	0x0001aa50
        /*0c2c*/ 	.word	0x00000002
        /*0c30*/ 	.word	0x00031c40
        /*0c34*/ 	.short	0x010a
        /*0c36*/ 	.byte	0x3f
	.zero		1


	//   ....[57]....
        /*0c38*/ 	.word	0x0001acf0
        /*0c3c*/ 	.word	0x00000002
        /*0c40*/ 	.word	0x00000060
        /*0c44*/ 	.short	0x010a
        /*0c46*/ 	.byte	0x3f
	.zero		1


	//   ....[58]....
        /*0c48*/ 	.word	0x0001b0e0
        /*0c4c*/ 	.word	0x00000003
        /*0c50*/ 	.word	0x00031c60
        /*0c54*/ 	.short	0x010a
        /*0c56*/ 	.byte	0x3f
	.zero		1


	//   ....[59]....
        /*0c58*/ 	.word	0x0001bdd0
        /*0c5c*/ 	.word	0x00000009
        /*0c60*/ 	.word	0x00031c20
        /*0c64*/ 	.short	0x010a
        /*0c66*/ 	.byte	0x3f
	.zero		1


	//   ....[60]....
        /*0c68*/ 	.word	0x0001bf80
        /*0c6c*/ 	.word	0x00000007
        /*0c70*/ 	.word	0x00000000
        /*0c74*/ 	.short	0x010a
        /*0c76*/ 	.byte	0x3f
	.zero		1


	//   ....[61]....
        /*0c78*/ 	.word	0x0001bff0
        /*0c7c*/ 	.word	0x00000003
        /*0c80*/ 	.word	0x00000000
        /*0c84*/ 	.short	0x010a
        /*0c86*/ 	.byte	0x3f
	.zero		1


	//   ....[62]....
        /*0c88*/ 	.word	0x0001c050
        /*0c8c*/ 	.word	0x00000005
        /*0c90*/ 	.word	0x00000000
        /*0c94*/ 	.short	0x010a
        /*0c96*/ 	.byte	0x3f
	.zero		1


	//   ....[63]....
        /*0c98*/ 	.word	0x0001c080
        /*0c9c*/ 	.word	0x00000003
        /*0ca0*/ 	.word	0x00000000
        /*0ca4*/ 	.short	0x010a
        /*0ca6*/ 	.byte	0x3f
	.zero		1


	//   ....[64]....
        /*0ca8*/ 	.word	0x0001c0e0
        /*0cac*/ 	.word	0x00000014
        /*0cb0*/ 	.word	0x00031c90
        /*0cb4*/ 	.short	0x010a
        /*0cb6*/ 	.byte	0x3f
	.zero		1


	//   ....[65]....
        /*0cb8*/ 	.word	0x0001c130
        /*0cbc*/ 	.word	0x00000014
        /*0cc0*/ 	.word	0x00031c90
        /*0cc4*/ 	.short	0x010a
        /*0cc6*/ 	.byte	0x3f
	.zero		1


	//   ....[66]....
        /*0cc8*/ 	.word	0x0001c180
        /*0ccc*/ 	.word	0x00000014
        /*0cd0*/ 	.word	0x00031c90
        /*0cd4*/ 	.short	0x010a
        /*0cd6*/ 	.byte	0x3f
	.zero		1


	//   ....[67]....
        /*0cd8*/ 	.word	0x0001c1d0
        /*0cdc*/ 	.word	0x00000014
        /*0ce0*/ 	.word	0x00031cb0
        /*0ce4*/ 	.short	0x010a
        /*0ce6*/ 	.byte	0x3f
	.zero		1


	//   ....[68]....
        /*0ce8*/ 	.word	0x0001c5a0
        /*0cec*/ 	.word	0x00000012
        /*0cf0*/ 	.word	0x00031c00
        /*0cf4*/ 	.short	0x010a
        /*0cf6*/ 	.byte	0x3f
	.zero		1


	//   ....[69]....
        /*0cf8*/ 	.word	0x0001c870
        /*0cfc*/ 	.word	0x00000012
        /*0d00*/ 	.word	0x00031c00
        /*0d04*/ 	.short	0x010a
        /*0d06*/ 	.byte	0x3f
	.zero		1


	//   ....[70]....
        /*0d08*/ 	.word	0x0001c8c0
        /*0d0c*/ 	.word	0x00000000
        /*0d10*/ 	.word	0x00031c30
        /*0d14*/ 	.short	0x010a
        /*0d16*/ 	.byte	0x3f
	.zero		1


	//   ....[71]....
        /*0d18*/ 	.word	0x0001c910
        /*0d1c*/ 	.word	0x0000000e
        /*0d20*/ 	.word	0x00031c30
        /*0d24*/ 	.short	0x010a
        /*0d26*/ 	.byte	0x3f
	.zero		1


	//   ....[72]....
        /*0d28*/ 	.word	0x0001c960
        /*0d2c*/ 	.word	0x0000000f
        /*0d30*/ 	.word	0x00031c50
        /*0d34*/ 	.short	0x010a
        /*0d36*/ 	.byte	0x3f
	.zero		1


	//   ....[73]....
        /*0d38*/ 	.word	0x0001c9b0
        /*0d3c*/ 	.word	0x00000009
        /*0d40*/ 	.word	0x00031c50
        /*0d44*/ 	.short	0x010a
        /*0d46*/ 	.byte	0x3f
	.zero		1


	//   ....[74]....
        /*0d48*/ 	.word	0x0001cb50
        /*0d4c*/ 	.word	0x00000006
        /*0d50*/ 	.word	0x00031c20
        /*0d54*/ 	.short	0x010a
        /*0d56*/ 	.byte	0x3f
	.zero		1


	//   ....[75]....
        /*0d58*/ 	.word	0x0001cba0
        /*0d5c*/ 	.word	0x00000007
        /*0d60*/ 	.word	0x00031ca0
        /*0d64*/ 	.short	0x010a
        /*0d66*/ 	.byte	0x3f
	.zero		1


	//   ....[76]....
        /*0d68*/ 	.word	0x0001cbf0
        /*0d6c*/ 	.word	0x00000007
        /*0d70*/ 	.word	0x00031cc0
        /*0d74*/ 	.short	0x010a
        /*0d76*/ 	.byte	0x3f
	.zero		1


	//   ....[77]....
        /*0d78*/ 	.word	0x0001cc40
        /*0d7c*/ 	.word	0x00000007
        /*0d80*/ 	.word	0x00031ca0
        /*0d84*/ 	.short	0x010a
        /*0d86*/ 	.byte	0x3f
	.zero		1


	//   ....[78]....
        /*0d88*/ 	.word	0x0001cc90
        /*0d8c*/ 	.word	0x00000007
        /*0d90*/ 	.word	0x00031cc0
        /*0d94*/ 	.short	0x010a
        /*0d96*/ 	.byte	0x3f
	.zero		1


	//   ....[79]....
        /*0d98*/ 	.word	0x0001ce30
        /*0d9c*/ 	.word	0x00000005
        /*0da0*/ 	.word	0x00031c40
        /*0da4*/ 	.short	0x010a
        /*0da6*/ 	.byte	0x3f
	.zero		1


	//   ....[80]....
        /*0da8*/ 	.word	0x0001ce80
        /*0dac*/ 	.word	0x0000001c
        /*0db0*/ 	.word	0x00031c20
        /*0db4*/ 	.short	0x010a
        /*0db6*/ 	.byte	0x3f
	.zero		1


	//   ....[81]....
        /*0db8*/ 	.word	0x0001ced0
        /*0dbc*/ 	.word	0x00000003
        /*0dc0*/ 	.word	0x00031c40
        /*0dc4*/ 	.short	0x010a
        /*0dc6*/ 	.byte	0x3f
	.zero		1


	//   ....[82]....
        /*0dc8*/ 	.word	0x0001cf20
        /*0dcc*/ 	.word	0x00000002
        /*0dd0*/ 	.word	0x00000060
        /*0dd4*/ 	.short	0x010a
        /*0dd6*/ 	.byte	0x3f
	.zero		1


	//   ....[83]....
        /*0dd8*/ 	.word	0x0001cf70
        /*0ddc*/ 	.word	0x00000003
        /*0de0*/ 	.word	0x00031c40
        /*0de4*/ 	.short	0x010a
        /*0de6*/ 	.byte	0x3f
	.zero		1


	//   ....[84]....
        /*0de8*/ 	.word	0x0001cfc0
        /*0dec*/ 	.word	0x00000003
        /*0df0*/ 	.word	0x00000060
        /*0df4*/ 	.short	0x010a
        /*0df6*/ 	.byte	0x3f
	.zero		1


	//   ....[85]....
        /*0df8*/ 	.word	0x0001d010
        /*0dfc*/ 	.word	0x00000002
        /*0e00*/ 	.word	0x00031c40
        /*0e04*/ 	.short	0x010a
        /*0e06*/ 	.byte	0x3f
	.zero		1


	//   ....[86]....
        /*0e08*/ 	.word	0x0001d060
        /*0e0c*/ 	.word	0x00000002
        /*0e10*/ 	.word	0x00000060
        /*0e14*/ 	.short	0x010a
        /*0e16*/ 	.byte	0x3f
	.zero		1


	//   ....[87]....
        /*0e18*/ 	.word	0x0001d0b0
        /*0e1c*/ 	.word	0x00000003
        /*0e20*/ 	.word	0x00031c60
        /*0e24*/ 	.short	0x010a
        /*0e26*/ 	.byte	0x3f
	.zero		1


	//   ....[88]....
        /*0e28*/ 	.word	0x0001da60
        /*0e2c*/ 	.word	0x00000009
        /*0e30*/ 	.word	0x00031c20
        /*0e34*/ 	.short	0x010a
        /*0e36*/ 	.byte	0x3f
	.zero		1


	//   ....[89]....
        /*0e38*/ 	.word	0x0001dc00
        /*0e3c*/ 	.word	0x00000007
        /*0e40*/ 	.word	0x00000000
        /*0e44*/ 	.short	0x010a
        /*0e46*/ 	.byte	0x3f
	.zero		1


	//   ....[90]....
        /*0e48*/ 	.word	0x0001dc50
        /*0e4c*/ 	.word	0x00000003
        /*0e50*/ 	.word	0x00000000
        /*0e54*/ 	.short	0x010a
        /*0e56*/ 	.byte	0x3f
	.zero		1


	//   ....[91]....
        /*0e58*/ 	.word	0x0001dca0
        /*0e5c*/ 	.word	0x00000005
        /*0e60*/ 	.word	0x00000000
        /*0e64*/ 	.short	0x010a
        /*0e66*/ 	.byte	0x3f
	.zero		1


	//----- nvinfo : EIATTR_NUM_MBARRIERS
	.align		4
.L_153:
        /*0e68*/ 	.byte	0x03, 0x38
        /*0e6a*/ 	.short	0x0016


	//----- nvinfo : EIATTR_EXIT_INSTR_OFFSETS
	.align		4
        /*0e6c*/ 	.byte	0x04, 0x1c
        /*0e6e*/ 	.short	(.L_155 - .L_154)


	//   ....[0]....
.L_154:
        /*0e70*/ 	.word	0x0001c0d0


	//----- nvinfo : EIATTR_MAX_THREADS
	.align		4
.L_155:
        /*0e74*/ 	.byte	0x04, 0x05
        /*0e76*/ 	.short	(.L_157 - .L_156)
.L_156:
        /*0e78*/ 	.word	0x00000200
        /*0e7c*/ 	.word	0x00000001
        /*0e80*/ 	.word	0x00000001


	//----- nvinfo : EIATTR_CRS_STACK_SIZE
	.align		4
.L_157:
        /*0e84*/ 	.byte	0x04, 0x1e
        /*0e86*/ 	.short	(.L_159 - .L_158)
.L_158:
        /*0e88*/ 	.word	0x00000000


	//----- nvinfo : EIATTR_CBANK_PARAM_SIZE
	.align		4
.L_159:
        /*0e8c*/ 	.byte	0x03, 0x19
        /*0e8e*/ 	.short	0x0a70


	//----- nvinfo : EIATTR_PARAM_CBANK
	.align		4
        /*0e90*/ 	.byte	0x04, 0x0a
        /*0e92*/ 	.short	(.L_161 - .L_160)
	.align		4
.L_160:
        /*0e94*/ 	.word	index@(.nv.constant0._ZN7cutlass13device_kernelIN5flash11enable_sm90INS1_16FlashAttnFwdSm90INS1_25CollectiveMainloopFwdSm90ILi2EN4cute5tupleIJNS5_1CILi1EEES8_S8_EEENS6_IJNS7_ILi192EEENS7_ILi144EEENS7_ILi96EEEEEELi96ENS_6half_tEfNS_4arch4Sm90ELb0ELb0ELb1ELb1ELb0ELb1ELb0ELb0ELb1ELb0ELb0ELb0EEENS1_21CollectiveEpilogueFwdINS6_IJSA_SC_SB_EEES9_SE_SG_Li384ELb1ELb0ELb0ELb0EEENS1_36VarlenDynamicPersistentTileSchedulerILi192ELi144ELi384ELi32ELb0ELb0ELb1ELb0ELb1ELb1EEEEEEEEEvNT_6ParamsE)
        /*0e98*/ 	.short	0x0210
        /*0e9a*/ 	.short	0x0a70


	//----- nvinfo : EIATTR_SW_WAR
	.align		4
.L_161:
        /*0e9c*/ 	.byte	0x04, 0x36
        /*0e9e*/ 	.short	(.L_163 - .L_162)
.L_162:
        /*0ea0*/ 	.word	0x00000008
.L_163:


//--------------------- .nv.info._ZN7cutlass13device_kernelIN5flash11enable_sm90INS1_16FlashAttnFwdSm90INS1_25CollectiveMainloopFwdSm90ILi2EN4cute5tupleIJNS5_1CILi1EEES8_S8_EEENS6_IJNS7_ILi192EEENS7_ILi128EEENS7_ILi96EEEEEELi96ENS_6half_tEfNS_4arch4Sm90ELb0ELb1ELb1ELb0ELb0ELb0ELb0ELb0ELb1ELb0ELb0ELb0EEENS1_21CollectiveEpilogueFwdINS6_IJSA_SC_SB_EEES9_SE_SG_Li384ELb0ELb0ELb0ELb0EEENS1_30DynamicPersistentTileSchedulerILi384ELi32ELb0ELb0ELb1EEEEEEEEEvNT_6ParamsE --------------------------
	.section	.nv.info._ZN7cutlass13device_kernelIN5flash11enable_sm90INS1_16FlashAttnFwdSm90INS1_25CollectiveMainloopFwdSm90ILi2EN4cute5tupleIJNS5_1CILi1EEES8_S8_EEENS6_IJNS7_ILi192EEENS7_ILi128EEENS7_ILi96EEEEEELi96ENS_6half_tEfNS_4arch4Sm90ELb0ELb1ELb1ELb0ELb0ELb0ELb0ELb0ELb1ELb0ELb0ELb0EEENS1_21CollectiveEpilogueFwdINS6_IJSA_SC_SB_EEES9_SE_SG_Li384ELb0ELb0ELb0ELb0EEENS1_30DynamicPersistentTileSchedulerILi384ELi32ELb0ELb0ELb1EEEEEEEEEvNT_6ParamsE,"",@"SHT_CUDA_INFO"
	.sectionflags	@""
	.align	4


	//----- nvinfo : EIATTR_CUDA_API_VERSION
	.align		4
        /*0000*/ 	.byte	0x04, 0x37
        /*0002*/ 	.short	(.L_165 - .L_164)
.L_164:
        /*0004*/ 	.word	0x00000082


	//----- nvinfo : EIATTR_KPARAM_INFO
	.align		4
.L_165:
        /*0008*/ 	.byte	0x04, 0x17
        /*000a*/ 	.short	(.L_167 - .L_166)
.L_166:
        /*000c*/ 	.word	0x00000000
        /*0010*/ 	.short	0x0000
        /*0012*/ 	.short	0x0070
        /*0014*/ 	.byte	0x00, 0xf0, 0x01, 0x2e


	//----- nvinfo : EIATTR_SPARSE_MMA_MASK
	.align		4
.L_167:
        /*0018*/ 	.byte	0x03, 0x50
        /*001a*/ 	.short	0x0000


	//----- nvinfo : EIATTR_MAXREG_COUNT
	.align		4
        /*001c*/ 	.byte	0x03, 0x1b
        /*001e*/ 	.short	0x0080


	//----- nvinfo : EIATTR_NUM_BARRIERS
	.align		4
        /*0020*/ 	.byte	0x02, 0x4c
        /*0022*/ 	.byte	0x10
	.zero		1


	//----- nvinfo : EIATTR_EXTERNS
	.align		4
        /*0024*/ 	.byte	0x04, 0x0f
        /*0026*/ 	.short	(.L_169 - .L_168)


	//   ....[0]....
	.align		4
.L_168:
        /*0028*/ 	.word	index@(__assertfail)


	//----- nvinfo : EIATTR_MERCURY_ISA_VERSION
	.align		4
.L_169:
        /*002c*/ 	.byte	0x03, 0x5f
        /*002e*/ 	.short	0x0101


	//----- nvinfo : EIATTR_INT_WARP_WIDE_INSTR_OFFSETS
	.align		4
        /*0030*/ 	.byte	0x04, 0x31
        /*0032*/ 	.short	(.L_171 - .L_170)


	//   ....[0]....
.L_170:
        /*0034*/ 	.word	0x00000180


	//   ....[1]....
        /*0038*/ 	.word	0x000001b0


	//   ....[2]....
        /*003c*/ 	.word	0x000001c0


	//   ....[3]....
        /*0040*/ 	.word	0x00011370


	//   ....[4]....
        /*0044*/ 	.word	0x00011400


	//   ....[5]....
        /*0048*/ 	.word	0x00011920


	//   ....[6]....
        /*004c*/ 	.word	0x00013630


	//   ....[7]....
        /*0050*/ 	.word	0x000136c0


	//----- nvinfo : EIATTR_COOP_GROUP_MASK_REGIDS
	.align		4
.L_171:
        /*0054*/ 	.byte	0x04, 0x29
        /*0056*/ 	.short	(.L_173 - .L_172)


	//   ....[0]....
.L_172:
        /*0058*/ 	.word	0xffffffff


	//   ....[1]....
        /*005c*/ 	.word	0xffffffff


	//   ....[2]....
        /*0060*/ 	.word	0xffffffff


	//   ....[3]....
        /*0064*/ 	.word	0xffffffff


	//   ....[4]....
        /*0068*/ 	.word	0xffffffff


	//   ....[5]....
        /*006c*/ 	.word	0xffffffff


	//   ....[6]....
        /*0070*/ 	.word	0xffffffff


	//   ....[7]....
        /*0074*/ 	.word	0xffffffff


	//   ....[8]....
        /*0078*/ 	.word	0xffffffff


	//   ....[9]....
        /*007c*/ 	.word	0xffffffff


	//   ....[10]....
        /*0080*/ 	.word	0xffffffff


	//   ....[11]....
        /*0084*/ 	.word	0xffffffff


	//   ....[12]....
        /*0088*/ 	.word	0xffffffff


	//   ....[13]....
        /*008c*/ 	.word	0xffffffff


	//   ....[14]....
        /*0090*/ 	.word	0xffffffff


	//   ....[15]....
        /*0094*/ 	.word	0xffffffff


	//   ....[16]....
        /*0098*/ 	.word	0xffffffff


	//   ....[17]....
        /*009c*/ 	.word	0xffffffff


	//   ....[18]....
        /*00a0*/ 	.word	0xffffffff


	//   ....[19]....
        /*00a4*/ 	.word	0xffffffff


	//   ....[20]....
        /*00a8*/ 	.word	0xffffffff


	//   ....[21]....
        /*00ac*/ 	.word	0xffffffff


	//   ....[22]....
        /*00b0*/ 	.word	0xffffffff


	//   ....[23]....
        /*00b4*/ 	.word	0xffffffff


	//   ....[24]....
        /*00b8*/ 	.word	0xffffffff


	//   ....[25]....
        /*00bc*/ 	.word	0xffffffff


	//   ....[26]....
        /*00c0*/ 	.word	0xffffffff


	//   ....[27]....
        /*00c4*/ 	.word	0xffffffff


	//   ....[28]....
        /*00c8*/ 	.word	0xffffffff


	//   ....[29]....
        /*00cc*/ 	.word	0xffffffff


	//   ....[30]....
        /*00d0*/ 	.word	0xffffffff


	//   ....[31]....
        /*00d4*/ 	.word	0xffffffff


	//   ....[32]....
        /*00d8*/ 	.word	0xffffffff


	//   ....[33]....
        /*00dc*/ 	.word	0xffffffff


	//   ....[34]....
        /*00e0*/ 	.word	0xffffffff


	//   ....[35]....
        /*00e4*/ 	.word	0xffffffff


	//   ....[36]....
        /*00e8*/ 	.word	0x0500000f


	//   ....[37]....
        /*00ec*/ 	.word	0x0500000f


	//----- nvinfo : EIATTR_COOP_GROUP_INSTR_OFFSETS
	.align		4
.L_173:
        /*00f0*/ 	.byte	0x04, 0x28
        /*00f2*/ 	.short	(.L_175 - .L_174)


	//   ....[0]....
.L_174:
        /*00f4*/ 	.word	0x00000060


	//   ....[1]....
        /*00f8*/ 	.word	0x00000190


	//   ....[2]....
        /*00fc*/ 	.word	0x000001e0


	//   ....[3]....
        /*0100*/ 	.word	0x000003d0


	//   ....[4]....
        /*0104*/ 	.word	0x00000530


	//   ....[5]....
        /*0108*/ 	.word	0x00000650


	//   ....[6]....
        /*010c*/ 	.word	0x000007b0


	//   ....[7]....
        /*0110*/ 	.word	0x00001810


	//   ....[8]....
        /*0114*/ 	.word	0x00003d10


	//   ....[9]....
        /*0118*/ 	.word	0x00003db0


	//   ....[10]....
        /*011c*/ 	.word	0x00004570


	//   ....[11]....
        /*0120*/ 	.word	0x000045c0


	//   ....[12]....
        /*0124*/ 	.word	0x00005210


	//   ....[13]....
        /*0128*/ 	.word	0x00007420


	//   ....[14]....
        /*012c*/ 	.word	0x000074d0


	//   ....[15]....
        /*0130*/ 	.word	0x00007dc0


	//   ....[16]....
        /*0134*/ 	.word	0x00007e20


	//   ....[17]....
        /*0138*/ 	.word	0x00008dc0


	//   ....[18]....
        /*013c*/ 	.word	0x00009e50


	//   ....[19]....
        /*0140*/ 	.word	0x00009ec0


	//   ....[20]....
        /*0144*/ 	.word	0x0000a5b0


	//   ....[21]....
        /*0148*/ 	.word	0x0000a670


	//   ....[22]....
        /*014c*/ 	.word	0x0000b850


	//   ....[23]....
        /*0150*/ 	.word	0x0000d6e0


	//   ....[24]....
        /*0154*/ 	.word	0x0000d700


	//   ....[25]....
        /*0158*/ 	.word	0x0000e140


	//   ....[26]....
        /*015c*/ 	.word	0x0000e1d0


	//   ....[27]....
        /*0160*/ 	.word	0x0000f0f0


	//   ....[28]....
        /*0164*/ 	.word	0x0000f200


	//   ....[29]....
        /*0168*/ 	.word	0x0000f260


	//   ....[30]....
        /*016c*/ 	.word	0x0000f370


	//   ....[31]....
        /*0170*/ 	.word	0x0000f3a0


	//   ....[32]....
        /*0174*/ 	.word	0x00010210


	//   ....[33]....
        /*0178*/ 	.word	0x00010ae0


	//   ....[34]....
        /*017c*/ 	.word	0x00013a10


	//   ....[35]....
        /*0180*/ 	.word	0x00013b90


	//   ....[36]....
        /*0184*/ 	.word	0x00014190


	//   ....[37]....
        /*0188*/ 	.word	0x00014570


	//----- nvinfo : EIATTR_REG_RECONFIG
	.align		4
.L_175:
        /*018c*/ 	.byte	0x01, 0x54
	.zero		2


	//----- nvinfo : EIATTR_SYSCALL_OFFSETS
	.align		4
        /*0190*/ 	.byte	0x04, 0x46
        /*0192*/ 	.short	(.L_177 - .L_176)


	//   ....[0]....
.L_176:
        /*0194*/ 	.word	0x00001a00


	//   ....[1]....
        /*0198*/ 	.word	0x00011590


	//   ....[2]....
        /*019c*/ 	.word	0x000116d0


	//   ....[3]....
        /*01a0*/ 	.word	0x000117c0


	//----- nvinfo : EIATTR_MBARRIER_INSTR_OFFSETS
	.align		4
.L_177:
        /*01a4*/ 	.byte	0x04, 0x39
        /*01a6*/ 	.short	(.L_179 - .L_178)


	//   ....[0]....
.L_178:
        /*01a8*/ 	.word	0x00000280
        /*01ac*/ 	.word	0x000000ff
        /*01b0*/ 	.word	0x0002d800
        /*01b4*/ 	.short	0x0100
        /*01b6*/ 	.byte	0x06
	.zero		1


	//   ....[1]....
        /*01b8*/ 	.word	0x00000290
        /*01bc*/ 	.word	0x000000ff
        /*01c0*/ 	.word	0x0002d820
        /*01c4*/ 	.short	0x0100
        /*01c6*/ 	.byte	0x06
	.zero		1


	//   ....[2]....
        /*01c8*/ 	.word	0x00000380
        /*01cc*/ 	.word	0x000000ff
        /*01d0*/ 	.word	0x0002d830
        /*01d4*/ 	.short	0x0100
        /*01d6*/ 	.byte	0x08
	.zero		1


	//   ....[3]....
        /*01d8*/ 	.word	0x00000390
        /*01dc*/ 	.word	0x000000ff
        /*01e0*/ 	.word	0x0002d840
        /*01e4*/ 	.short	0x0100
        /*01e6*/ 	.byte	0x08
	.zero		1


	//   ....[4]....
        /*01e8*/ 	.word	0x000003a0
        /*01ec*/ 	.word	0x000000ff
        /*01f0*/ 	.word	0x0002d838
        /*01f4*/ 	.short	0x0100
        /*01f6*/ 	.byte	0x08
	.zero		1


	//   ....[5]....
        /*01f8*/ 	.word	0x000003b0
        /*01fc*/ 	.word	0x000000ff
        /*0200*/ 	.word	0x0002d848
        /*0204*/ 	.short	0x0100
        /*0206*/ 	.byte	0x08
	.zero		1


	//   ....[6]....
        /*0208*/ 	.word	0x000004e0
        /*020c*/ 	.word	0x000000ff
        /*0210*/ 	.word	0x0002d850
        /*0214*/ 	.short	0x0100
        /*0216*/ 	.byte	0x08
	.zero		1


	//   ....[7]....
        /*0218*/ 	.word	0x000004f0
        /*021c*/ 	.word	0x000000ff
        /*0220*/ 	.word	0x0002d860
        /*0224*/ 	.short	0x0100
        /*0226*/ 	.byte	0x08
	.zero		1


	//   ....[8]....
        /*0228*/ 	.word	0x00000500
        /*022c*/ 	.word	0x000000ff
        /*0230*/ 	.word	0x0002d858
        /*0234*/ 	.short	0x0100
        /*0236*/ 	.byte	0x08
	.zero		1


	//   ....[9]....
        /*0238*/ 	.word	0x00000510
        /*023c*/ 	.word	0x000000ff
        /*0240*/ 	.word	0x0002d868
        /*0244*/ 	.short	0x0100
        /*0246*/ 	.byte	0x08
	.zero		1


	//   ....[10]....
        /*0248*/ 	.word	0x00000600
        /*024c*/ 	.word	0x000000ff
        /*0250*/ 	.word	0x0002d870
        /*0254*/ 	.short	0x0100
        /*0256*/ 	.byte	0x06
	.zero		1


	//   ....[11]....
        /*0258*/ 	.word	0x00000610
        /*025c*/ 	.word	0x000000ff
        /*0260*/ 	.word	0x0002d880
        /*0264*/ 	.short	0x0100
        /*0266*/ 	.byte	0x06
	.zero		1


	//   ....[12]....
        /*0268*/ 	.word	0x00000620
        /*026c*/ 	.word	0x000000ff
        /*0270*/ 	.word	0x0002d878
        /*0274*/ 	.short	0x0100
        /*0276*/ 	.byte	0x06
	.zero		1


	//   ....[13]....
        /*0278*/ 	.word	0x00000630
        /*027c*/ 	.word	0x000000ff
        /*0280*/ 	.word	0x0002d888
        /*0284*/ 	.short	0x0100
        /*0286*/ 	.byte	0x06
	.zero		1


	//   ....[14]....
        /*0288*/ 	.word	0x00000760
        /*028c*/ 	.word	0x000000ff
        /*0290*/ 	.word	0x0002d890
        /*0294*/ 	.short	0x0100
        /*0296*/ 	.byte	0x08
	.zero		1


	//   ....[15]....
        /*0298*/ 	.word	0x00000770
        /*029c*/ 	.word	0x000000ff
        /*02a0*/ 	.word	0x0002d8a0
        /*02a4*/ 	.short	0x0100
        /*02a6*/ 	.byte	0x08
	.zero		1


	//   ....[16]....
        /*02a8*/ 	.word	0x00000780
        /*02ac*/ 	.word	0x000000ff
        /*02b0*/ 	.word	0x0002d898
        /*02b4*/ 	.short	0x0100
        /*02b6*/ 	.byte	0x08
	.zero		1


	//   ....[17]....
        /*02b8*/ 	.word	0x00000790
        /*02bc*/ 	.word	0x000000ff
        /*02c0*/ 	.word	0x0002d8a8
        /*02c4*/ 	.short	0x0100
        /*02c6*/ 	.byte	0x08
	.zero		1


	//   ....[18]....
        /*02c8*/ 	.word	0x000008c0
        /*02cc*/ 	.word	0x000000ff
        /*02d0*/ 	.word	0x0002d8b0
        /*02d4*/ 	.short	0x0100
        /*02d6*/ 	.byte	0x08
	.zero		1


	//   ....[19]....
        /*02d8*/ 	.word	0x000008d0
        /*02dc*/ 	.word	0x000000ff
        /*02e0*/ 	.word	0x0002d8c0
        /*02e4*/ 	.short	0x0100
        /*02e6*/ 	.byte	0x08
	.zero		1


	//   ....[20]....
        /*02e8*/ 	.word	0x000008e0
        /*02ec*/ 	.word	0x000000ff
        /*02f0*/ 	.word	0x0002d8b8
        /*02f4*/ 	.short	0x0100
        /*02f6*/ 	.byte	0x08
	.zero		1


	//   ....[21]....
        /*02f8*/ 	.word	0x000008f0
        /*02fc*/ 	.word	0x000000ff
        /*0300*/ 	.word	0x0002d8c8
        /*0304*/ 	.short	0x0100
        /*0306*/ 	.byte	0x08
	.zero		1


	//   ....[22]....
        /*0308*/ 	.word	0x00001a80
        /*030c*/ 	.word	0x000000ff
        /*0310*/ 	.word	0x0002d800
        /*0314*/ 	.short	0x010a
        /*0316*/ 	.byte	0x27
	.zero		1


	//   ....[23]....
        /*0318*/ 	.word	0x00001b00
        /*031c*/ 	.word	0x00000003
        /*0320*/ 	.word	0x0002d830
        /*0324*/ 	.short	0x010a
        /*0326*/ 	.byte	0x3f
	.zero		1


	//   ....[24]....
        /*0328*/ 	.word	0x00001b50
        /*032c*/ 	.word	0x00000003
        /*0330*/ 	.word	0x0002d830
        /*0334*/ 	.short	0x010a
        /*0336*/ 	.byte	0x3f
	.zero		1


	//   ....[25]....
        /*0338*/ 	.word	0x00002320
        /*033c*/ 	.word	0x00000003
        /*0340*/ 	.word	0x00000000
        /*0344*/ 	.short	0x0101
        /*0346*/ 	.byte	0x3f
	.zero		1


	//   ....[26]....
        /*0348*/ 	.word	0x00005660
        /*034c*/ 	.word	0x000000ff
        /*0350*/ 	.word	0x0002d830
        /*0354*/ 	.short	0x010a
        /*0356*/ 	.byte	0x06
	.zero		1


	//   ....[27]....
        /*0358*/ 	.word	0x000056a0
        /*035c*/ 	.word	0x000000ff
        /*0360*/ 	.word	0x0002d830
        /*0364*/ 	.short	0x010a
        /*0366*/ 	.byte	0x06
	.zero		1


	//   ....[28]....
        /*0368*/ 	.word	0x00005920
        /*036c*/ 	.word	0x000000ff
        /*0370*/ 	.word	0x0002d850
        /*0374*/ 	.short	0x010a
        /*0376*/ 	.byte	0x06
	.zero		1


	//   ....[29]....
        /*0378*/ 	.word	0x00005960
        /*037c*/ 	.word	0x000000ff
        /*0380*/ 	.word	0x0002d850
        /*0384*/ 	.short	0x010a
        /*0386*/ 	.byte	0x06
	.zero		1


	//   ....[30]....
        /*0388*/ 	.word	0x000066d0
        /*038c*/ 	.word	0x00000033
        /*0390*/ 	.word	0x00000000
        /*0394*/ 	.short	0x0101
        /*0396*/ 	.byte	0x3f
	.zero		1


	//   ....[31]....
        /*0398*/ 	.word	0x000081f0
        /*039c*/ 	.word	0x00000024
        /*03a0*/ 	.word	0x00000000
        /*03a4*/ 	.short	0x0101
        /*03a6*/ 	.byte	0x3f
	.zero		1


	//   ....[32]....
        /*03a8*/ 	.word	0x00009130
        /*03ac*/ 	.word	0x000000ff
        /*03b0*/ 	.word	0x0002d830
        /*03b4*/ 	.short	0x010a
        /*03b6*/ 	.byte	0x06
	.zero		1


	//   ....[33]....
        /*03b8*/ 	.word	0x00009170
        /*03bc*/ 	.word	0x000000ff
        /*03c0*/ 	.word	0x0002d830
        /*03c4*/ 	.short	0x010a
        /*03c6*/ 	.byte	0x06
	.zero		1


	//   ....[34]....
        /*03c8*/ 	.word	0x000093f0
        /*03cc*/ 	.word	0x000000ff
        /*03d0*/ 	.word	0x0002d850
        /*03d4*/ 	.short	0x010a
        /*03d6*/ 	.byte	0x06
	.zero		1


	//   ....[35]....
        /*03d8*/ 	.word	0x00009430
        /*03dc*/ 	.word	0x000000ff
        /*03e0*/ 	.word	0x0002d850
        /*03e4*/ 	.short	0x010a
        /*03e6*/ 	.byte	0x06
	.zero		1


	//   ....[36]....
        /*03e8*/ 	.word	0x0000add0
        /*03ec*/ 	.word	0x0000000e
        /*03f0*/ 	.word	0x00000000
        /*03f4*/ 	.short	0x0101
        /*03f6*/ 	.byte	0x3f
	.zero		1


	//   ....[37]....
        /*03f8*/ 	.word	0x0000ae60
        /*03fc*/ 	.word	0x00000024
        /*0400*/ 	.word	0x00000000
        /*0404*/ 	.short	0x0101
        /*0406*/ 	.byte	0x3f
	.zero		1


	//   ....[38]....
        /*0408*/ 	.word	0x0000b9f0
        /*040c*/ 	.word	0x000000ff
        /*0410*/ 	.word	0x0002d830
        /*0414*/ 	.short	0x010a
        /*0416*/ 	.byte	0x06
	.zero		1


	//   ....[39]....
        /*0418*/ 	.word	0x0000ba30
        /*041c*/ 	.word	0x000000ff
        /*0420*/ 	.word	0x0002d830
        /*0424*/ 	.short	0x010a
        /*0426*/ 	.byte	0x06
	.zero		1


	//   ....[40]....
        /*0428*/ 	.word	0x0000bcb0
        /*042c*/ 	.word	0x000000ff
        /*0430*/ 	.word	0x0002d850
        /*0434*/ 	.short	0x010a
        /*0436*/ 	.byte	0x06
	.zero		1


	//   ....[41]....
        /*0438*/ 	.word	0x0000bcf0
        /*043c*/ 	.word	0x000000ff
        /*0440*/ 	.word	0x0002d850
        /*0444*/ 	.short	0x010a
        /*0446*/ 	.byte	0x06
	.zero		1


	//   ....[42]....
        /*0448*/ 	.word	0x0000c9d0
        /*044c*/ 	.word	0x00000053
        /*0450*/ 	.word	0x00000000
        /*0454*/ 	.short	0x0101
        /*0456*/ 	.byte	0x3f
	.zero		1


	//   ....[43]....
        /*0458*/ 	.word	0x0000e410
        /*045c*/ 	.word	0x00000022
        /*0460*/ 	.word	0x00000000
        /*0464*/ 	.short	0x0101
        /*0466*/ 	.byte	0x3f
	.zero		1


	//   ....[44]....
        /*0468*/ 	.word	0x0000f170
        /*046c*/ 	.word	0x000000ff
        /*0470*/ 	.word	0x0002d850
        /*0474*/ 	.short	0x010a
        /*0476*/ 	.byte	0x09
	.zero		1


	//   ....[45]....
        /*0478*/ 	.word	0x0000f1b0
        /*047c*/ 	.word	0x000000ff
        /*0480*/ 	.word	0x0002d850
        /*0484*/ 	.short	0x010a
        /*0486*/ 	.byte	0x09
	.zero		1


	//   ....[46]....
        /*0488*/ 	.word	0x0000f7f0
        /*048c*/ 	.word	0x00000004
        /*0490*/ 	.word	0x00000000
        /*0494*/ 	.short	0x0101
        /*0496*/ 	.byte	0x3f
	.zero		1


	//   ....[47]....
        /*0498*/ 	.word	0x00010400
        /*049c*/ 	.word	0x000000ff
        /*04a0*/ 	.word	0x00000000
        /*04a4*/ 	.short	0x0101
        /*04a6*/ 	.byte	0x05
	.zero		1


	//   ....[48]....
        /*04a8*/ 	.word	0x00011bf0
        /*04ac*/ 	.word	0x0000000d
        /*04b0*/ 	.word	0x0002d840
        /*04b4*/ 	.short	0x010a
        /*04b6*/ 	.byte	0x3f
	.zero		1


	//   ....[49]....
        /*04b8*/ 	.word	0x00012070
        /*04bc*/ 	.word	0x000000ff
        /*04c0*/ 	.word	0x0002d820
        /*04c4*/ 	.short	0x010a
        /*04c6*/ 	.byte	0x2a
	.zero		1


	//   ....[50]....
        /*04c8*/ 	.word	0x00012340
        /*04cc*/ 	.word	0x00000003
        /*04d0*/ 	.word	0x0002d840
        /*04d4*/ 	.short	0x010a
        /*04d6*/ 	.byte	0x3f
	.zero		1


	//   ....[51]....
        /*04d8*/ 	.word	0x00012590
        /*04dc*/ 	.word	0x00000002
        /*04e0*/ 	.word	0x00000060
        /*04e4*/ 	.short	0x010a
        /*04e6*/ 	.byte	0x3f
	.zero		1


	//   ....[52]....
        /*04e8*/ 	.word	0x00012a80
        /*04ec*/ 	.word	0x00000004
        /*04f0*/ 	.word	0x0002d840
        /*04f4*/ 	.short	0x010a
        /*04f6*/ 	.byte	0x3f
	.zero		1


	//   ....[53]....
        /*04f8*/ 	.word	0x00012cd0
        /*04fc*/ 	.word	0x00000003
        /*0500*/ 	.word	0x00000060
        /*0504*/ 	.short	0x010a
        /*0506*/ 	.byte	0x3f
	.zero		1


	//   ....[54]....
        /*0508*/ 	.word	0x00013120
        /*050c*/ 	.word	0x00000003
        /*0510*/ 	.word	0x0002d840
        /*0514*/ 	.short	0x010a
        /*0516*/ 	.byte	0x3f
	.zero		1


	//   ....[55]....
        /*0518*/ 	.word	0x00013370
        /*051c*/ 	.word	0x00000003
        /*0520*/ 	.word	0x00000060
        /*0524*/ 	.short	0x010a
        /*0526*/ 	.byte	0x3f
	.zero		1


	//   ....[56]....
        /*0528*/ 	.word	0x00013740
        /*052c*/ 	.word	0x00000003
        /*0530*/ 	.word	0x0002d860
        /*0534*/ 	.short	0x010a
        /*0536*/ 	.byte	0x3f
	.zero		1


	//   ....[57]....
        /*0538*/ 	.word	0x00013b70
        /*053c*/ 	.word	0x00000009
        /*0540*/ 	.word	0x0002d820
        /*0544*/ 	.short	0x010a
        /*0546*/ 	.byte	0x3f
	.zero		1


	//   ....[58]....
        /*0548*/ 	.word	0x00013c90
        /*054c*/ 	.word	0x00000005
        /*0550*/ 	.word	0x00000000
        /*0554*/ 	.short	0x010a
        /*0556*/ 	.byte	0x3f
	.zero		1


	//   ....[59]....
        /*0558*/ 	.word	0x00013d00
        /*055c*/ 	.word	0x00000003
        /*0560*/ 	.word	0x00000000
        /*0564*/ 	.short	0x010a
        /*0566*/ 	.byte	0x3f
	.zero		1


	//   ....[60]....
        /*0568*/ 	.word	0x00013d60
        /*056c*/ 	.word	0x00000013
        /*0570*/ 	.word	0x00000000
        /*0574*/ 	.short	0x010a
        /*0576*/ 	.byte	0x3f
	.zero		1


	//   ....[61]....
        /*0578*/ 	.word	0x00013d90
        /*057c*/ 	.word	0x00000007
        /*0580*/ 	.word	0x00000000
        /*0584*/ 	.short	0x010a
        /*0586*/ 	.byte	0x3f
	.zero		1


	//   ....[62]....
        /*0588*/ 	.word	0x00013e00
        /*058c*/ 	.word	0x00000003
        /*0590*/ 	.word	0x0002d800
        /*0594*/ 	.short	0x010a
        /*0596*/ 	.byte	0x3f
	.zero		1


	//   ....[63]....
        /*0598*/ 	.word	0x00013e50
        /*059c*/ 	.word	0x00000003
        /*05a0*/ 	.word	0x0002d830
        /*05a4*/ 	.short	0x010a
        /*05a6*/ 	.byte	0x3f
	.zero		1


	//   ....[64]....
        /*05a8*/ 	.word	0x00013eb0
        /*05ac*/ 	.word	0x0000000d
        /*05b0*/ 	.word	0x0002d830
        /*05b4*/ 	.short	0x010a
        /*05b6*/ 	.byte	0x3f
	.zero		1


	//   ....[65]....
        /*05b8*/ 	.word	0x00013f10
        /*05bc*/ 	.word	0x0000000d
        /*05c0*/ 	.word	0x0002d850
        /*05c4*/ 	.short	0x010a
        /*05c6*/ 	.byte	0x3f
	.zero		1


	//   ....[66]....
        /*05c8*/ 	.word	0x00013f70
        /*05cc*/ 	.word	0x0000000b
        /*05d0*/ 	.word	0x0002d830
        /*05d4*/ 	.short	0x010a
        /*05d6*/ 	.byte	0x3f
	.zero		1


	//   ....[67]....
        /*05d8*/ 	.word	0x00013fd0
        /*05dc*/ 	.word	0x0000000b
        /*05e0*/ 	.word	0x0002d850
        /*05e4*/ 	.short	0x010a
        /*05e6*/ 	.byte	0x3f
	.zero		1


	//   ....[68]....
        /*05e8*/ 	.word	0x00014030
        /*05ec*/ 	.word	0x0000000b
        /*05f0*/ 	.word	0x0002d830
        /*05f4*/ 	.short	0x010a
        /*05f6*/ 	.byte	0x3f
	.zero		1


	//   ....[69]....
        /*05f8*/ 	.word	0x00014090
        /*05fc*/ 	.word	0x0000000b
        /*0600*/ 	.word	0x0002d850
        /*0604*/ 	.short	0x010a
        /*0606*/ 	.byte	0x3f
	.zero		1


	//   ....[70]....
        /*0608*/ 	.word	0x000140f0
        /*060c*/ 	.word	0x00000003
        /*0610*/ 	.word	0x0002d850
        /*0614*/ 	.short	0x010a
        /*0616*/ 	.byte	0x3f
	.zero		1


	//   ....[71]....
        /*0618*/ 	.word	0x00014240
        /*061c*/ 	.word	0x0000000d
        /*0620*/ 	.word	0x0002d840
        /*0624*/ 	.short	0x010a
        /*0626*/ 	.byte	0x3f
	.zero		1


	//   ....[72]....
        /*0628*/ 	.word	0x000142a0
        /*062c*/ 	.word	0x00000005
        /*0630*/ 	.word	0x0002d820
        /*0634*/ 	.short	0x010a
        /*0636*/ 	.byte	0x3f
	.zero		1


	//   ....[73]....
        /*0638*/ 	.word	0x000142f0
        /*063c*/ 	.word	0x00000003
        /*0640*/ 	.word	0x0002d840
        /*0644*/ 	.short	0x010a
        /*0646*/ 	.byte	0x3f
	.zero		1


	//   ....[74]....
        /*0648*/ 	.word	0x00014340
        /*064c*/ 	.word	0x00000002
        /*0650*/ 	.word	0x00000060
        /*0654*/ 	.short	0x010a
        /*0656*/ 	.byte	0x3f
	.zero		1


	//   ....[75]....
        /*0658*/ 	.word	0x00014390
        /*065c*/ 	.word	0x00000004
        /*0660*/ 	.word	0x0002d840
        /*0664*/ 	.short	0x010a
        /*0666*/ 	.byte	0x3f
	.zero		1


	//   ....[76]....
        /*0668*/ 	.word	0x000143e0
        /*066c*/ 	.word	0x00000003
        /*0670*/ 	.word	0x00000060
        /*0674*/ 	.short	0x010a
        /*0676*/ 	.byte	0x3f
	.zero		1


	//   ....[77]....
        /*0678*/ 	.word	0x00014430
        /*067c*/ 	.word	0x00000003
        /*0680*/ 	.word	0x0002d840
        /*0684*/ 	.short	0x010a
        /*0686*/ 	.byte	0x3f
	.zero		1


	//   ....[78]....
        /*0688*/ 	.word	0x00014480
        /*068c*/ 	.word	0x00000003
        /*0690*/ 	.word	0x00000060
        /*0694*/ 	.short	0x010a
        /*0696*/ 	.byte	0x3f
	.zero		1


	//   ....[79]....
        /*0698*/ 	.word	0x000144d0
        /*069c*/ 	.word	0x00000003
        /*06a0*/ 	.word	0x0002d860
        /*06a4*/ 	.short	0x010a
        /*06a6*/ 	.byte	0x3f
	.zero		1


	//   ....[80]....
        /*06a8*/ 	.word	0x000145b0
        /*06ac*/ 	.word	0x00000009
        /*06b0*/ 	.word	0x0002d820
        /*06b4*/ 	.short	0x010a
        /*06b6*/ 	.byte	0x3f
	.zero		1


	//   ....[81]....
        /*06b8*/ 	.word	0x00014600
        /*06bc*/ 	.word	0x00000005
        /*06c0*/ 	.word	0x00000000
        /*06c4*/ 	.short	0x010a
        /*06c6*/ 	.byte	0x3f
	.zero		1


	//   ....[82]....
        /*06c8*/ 	.word	0x00014650
        /*06cc*/ 	.word	0x00000003
        /*06d0*/ 	.word	0x00000000
        /*06d4*/ 	.short	0x010a
        /*06d6*/ 	.byte	0x3f
	.zero		1


	//   ....[83]....
        /*06d8*/ 	.word	0x000146a0
        /*06dc*/ 	.word	0x00000013
        /*06e0*/ 	.word	0x00000000
        /*06e4*/ 	.short	0x010a
        /*06e6*/ 	.byte	0x3f
	.zero		1


	//----- nvinfo : EIATTR_NUM_MBARRIERS
	.align		4
.L_179:
        /*06e8*/ 	.byte	0x03, 0x38
        /*06ea*/ 	.short	0x0016


	//----- nvinfo : EIATTR_EXIT_INSTR_OFFSETS
	.align		4
        /*06ec*/ 	.byte	0x04, 0x1c
        /*06ee*/ 	.short	(.L_181 - .L_180)


	//   ....[0]....
.L_180:
        /*06f0*/ 	.word	0x00000a50


	//   ....[1]....
        /*06f4*/ 	.word	0x00010aa0


	//   ....[2]....
        /*06f8*/ 	.word	0x00010b00


	//   ....[3]....
        /*06fc*/ 	.word	0x00013bb0


	//   ....[4]....
        /*0700*/ 	.word	0x00013de0


	//----- nvinfo : EIATTR_MAX_THREADS
	.align		4
.L_181:
        /*0704*/ 	.byte	0x04, 0x05
        /*0706*/ 	.short	(.L_183 - .L_182)
.L_182:
        /*0708*/ 	.word	0x00000200
        /*070c*/ 	.word	0x00000001
        /*0710*/ 	.word	0x00000001


	//----- nvinfo : EIATTR_CRS_STACK_SIZE
	.align		4
.L_183:
        /*0714*/ 	.byte	0x04, 0x1e
        /*0716*/ 	.short	(.L_185 - .L_184)
.L_184:
        /*0718*/ 	.word	0x00000000


	//----- nvinfo : EIATTR_CBANK_PARAM_SIZE
	.align		4
.L_185:
        /*071c*/ 	.byte	0x03, 0x19
        /*071e*/ 	.short	0x0bf0


	//----- nvinfo : EIATTR_PARAM_CBANK
	.align		4
        /*0720*/ 	.byte	0x04, 0x0a
        /*0722*/ 	.short	(.L_187 - .L_186)
	.align		4
.L_186:
        /*0724*/ 	.word	index@(.nv.constant0._ZN7cutlass13device_kernelIN5flash11enable_sm90INS1_16FlashAttnFwdSm90INS1_25CollectiveMainloopFwdSm90ILi2EN4cute5tupleIJNS5_1CILi1EEES8_S8_EEENS6_IJNS7_ILi192EEENS7_ILi128EEENS7_ILi96EEEEEELi96ENS_6half_tEfNS_4arch4Sm90ELb0ELb1ELb1ELb0ELb0ELb0ELb0ELb0ELb1ELb0ELb0ELb0EEENS1_21CollectiveEpilogueFwdINS6_IJSA_SC_SB_EEES9_SE_SG_Li384ELb0ELb0ELb0ELb0EEENS1_30DynamicPersistentTileSchedulerILi384ELi32ELb0ELb0ELb1EEEEEEEEEvNT_6ParamsE)
        /*0728*/ 	.short	0x0210
        /*072a*/ 	.short	0x0bf0


	//----- nvinfo : EIATTR_SW_WAR
	.align		4
.L_187:
        /*072c*/ 	.byte	0x04, 0x36
        /*072e*/ 	.short	(.L_189 - .L_188)
.L_188:
        /*0730*/ 	.word	0x00000008
.L_189:


//--------------------- .nv.info._ZN7cutlass13device_kernelIN5flash11enable_sm90INS1_16FlashAttnFwdSm90INS1_25CollectiveMainloopFwdSm90ILi2EN4cute5tupleIJNS5_1CILi1EEES8_S8_EEENS6_IJNS7_ILi192EEENS7_ILi128EEENS7_ILi96EEEEEELi96ENS_6half_tEfNS_4arch4Sm90ELb0ELb1ELb1ELb1ELb0ELb0ELb0ELb0ELb1ELb0ELb0ELb0EEENS1_21CollectiveEpilogueFwdINS6_IJSA_SC_SB_EEES9_SE_SG_Li384ELb1ELb0ELb0ELb0EEENS1_36VarlenDynamicPersistentTileSchedulerILi192ELi128ELi384ELi32ELb0ELb0ELb1ELb1ELb0ELb1EEEEEEEEEvNT_6ParamsE --------------------------
	.section	.nv.info._ZN7cutlass13device_kernelIN5flash11enable_sm90INS1_16FlashAttnFwdSm90INS1_25CollectiveMainloopFwdSm90ILi2EN4cute5tupleIJNS5_1CILi1EEES8_S8_EEENS6_IJNS7_ILi192EEENS7_ILi128EEENS7_ILi96EEEEEELi96ENS_6half_tEfNS_4arch4Sm90ELb0ELb1ELb1ELb1ELb0ELb0ELb0ELb0ELb1ELb0ELb0ELb0EEENS1_21CollectiveEpilogueFwdINS6_IJSA_SC_SB_EEES9_SE_SG_Li384ELb1ELb0ELb0ELb0EEENS1_36VarlenDynamicPersistentTileSchedulerILi192ELi128ELi384ELi32ELb0ELb0ELb1ELb1ELb0ELb1EEEEEEEEEvNT_6ParamsE,"",@"SHT_CUDA_INFO"
	.sectionflags	@""
	.align	4


	//----- nvinfo : EIATTR_CUDA_API_VERSION
	.align		4
        /*0000*/ 	.byte	0x04, 0x37
        /*0002*/ 	.short	(.L_191 - .L_190)
.L_190:
        /*0004*/ 	.word	0x00000082


	//----- nvinfo : EIATTR_KPARAM_INFO
	.align		4
.L_191:
        /*0008*/ 	.byte	0x04, 0x17
        /*000a*/ 	.short	(.L_193 - .L_192)
.L_192:
        /*000c*/ 	.word	0x00000000
        /*0010*/ 	.short	0x0000
        /*0012*/ 	.short	0x0070
        /*0014*/ 	.byte	0x00, 0xf0, 0x01, 0x28


	//----- nvinfo : EIATTR_SPARSE_MMA_MASK
	.align		4
.L_193:
        /*0018*/ 	.byte	0x03, 0x50
        /*001a*/ 	.short	0x0000


	//----- nvinfo : EIATTR_MAXREG_COUNT
	.align		4
        /*001c*/ 	.byte	0x03, 0x1b
        /*001e*/ 	.short	0x0080


	//----- nvinfo : EIATTR_NUM_BARRIERS
	.align		4
        /*0020*/ 	.byte	0x02, 0x4c
        /*0022*/ 	.byte	0x10
	.zero		1


	//----- nvinfo : EIATTR_EXTERNS
	.align		4
        /*0024*/ 	.byte	0x04, 0x0f
        /*0026*/ 	.short	(.L_195 - .L_194)


	//   ....[0]....
	.align		4
.L_194:
        /*0028*/ 	.word	index@(__assertfail)


	//----- nvinfo : EIATTR_ANNOTATIONS
	.align		4
.L_195:
        /*002c*/ 	.byte	0x04, 0x55
        /*002e*/ 	.short	(.L_197 - .L_196)


	//   ....[0]....
.L_196:
        /*0030*/ 	.word	0x00000001
        /*0034*/ 	.byte	0x80, 0x22, 0x01, 0x00, 0x01, 0x00, 0x00, 0x00, 0x10, 0x2d, 0x01, 0x00


	//----- nvinfo : EIATTR_MERCURY_ISA_VERSION
	.align		4
.L_197:
        /*0040*/ 	.byte	0x03, 0x5f
        /*0042*/ 	.short	0x0101


	//----- nvinfo : EIATTR_UNUSED_LOAD_BYTE_OFFSET
	.align		4
        /*0044*/ 	.byte	0x04, 0x44
        /*0046*/ 	.short	(.L_199 - .L_198)


	//   ....[0]....
.L_198:
        /*0048*/ 	.word	0x00000a80
        /*004c*/ 	.word	0x0000fff0


	//   ....[1]....
        /*0050*/ 	.word	0x0000fcc0
        /*0054*/ 	.word	0x0000fff0


	//----- nvinfo : EIATTR_INT_WARP_WIDE_INSTR_OFFSETS
	.align		4
.L_199:
        /*0058*/ 	.byte	0x04, 0x31
        /*005a*/ 	.short	(.L_201 - .L_200)


	//   ....[0]....
.L_200:
        /*005c*/ 	.word	0x00000160


	//   ....[1]....
        /*0060*/ 	.word	0x000001a0


	//   ....[2]....
        /*0064*/ 	.word	0x00000210


	//   ....[3]....
        /*0068*/ 	.word	0x000128c0


	//   ....[4]....
        /*006c*/ 	.word	0x00012950


	//   ....[5]....
        /*0070*/ 	.word	0x00012e00


	//   ....[6]....
        /*0074*/ 	.word	0x00012e40


	//   ....[7]....
        /*0078*/ 	.word	0x00012f80


	//   ....[8]....
        /*007c*/ 	.word	0x00013050


	//   ....[9]....
        /*0080*/ 	.word	0x00014f20


	//   ....[10]....
        /*0084*/ 	.word	0x00014fb0


	//----- nvinfo : EIATTR_COOP_GROUP_MASK_REGIDS
	.align		4
.L_201:
        /*0088*/ 	.byte	0x04, 0x29
        /*008a*/ 	.short	(.L_203 - .L_202)


	//   ....[0]....
.L_202:
        /*008c*/ 	.word	0xffffffff


	//   ....[1]....
        /*0090*/ 	.word	0xffffffff


	//   ....[2]....
        /*0094*/ 	.word	0xffffffff


	//   ....[3]....
        /*0098*/ 	.word	0xffffffff


	//   ....[4]....
        /*009c*/ 	.word	0xffffffff


	//   ....[5]....
        /*00a0*/ 	.word	0xffffffff


	//   ....[6]....
        /*00a4*/ 	.word	0xffffffff


	//   ....[7]....
        /*00a8*/ 	.word	0xffffffff


	//   ....[8]....
        /*00ac*/ 	.word	0xffffffff


	//   ....[9]....
        /*00b0*/ 	.word	0xffffffff


	//   ....[10]....
        /*00b4*/ 	.word	0xffffffff


	//   ....[11]....
        /*00b8*/ 	.word	0xffffffff


	//   ....[12]....
        /*00bc*/ 	.word	0xffffffff


	//   ....[13]....
        /*00c0*/ 	.word	0xffffffff


	//   ....[14]....
        /*00c4*/ 	.word	0xffffffff


	//   ....[15]....
        /*00c8*/ 	.word	0xffffffff


	//   ....[16]....
        /*00cc*/ 	.word	0xffffffff


	//   ....[17]....
        /*00d0*/ 	.word	0xffffffff


	//   ....[18]....
        /*00d4*/ 	.word	0xffffffff


	//   ....[19]....
        /*00d8*/ 	.word	0xffffffff


	//   ....[20]....
        /*00dc*/ 	.word	0xffffffff


	//   ....[21]....
        /*00e0*/ 	.word	0xffffffff


	//   ....[22]....
        /*00e4*/ 	.word	0xffffffff


	//   ....[23]....
        /*00e8*/ 	.word	0xffffffff


	//   ....[24]....
        /*00ec*/ 	.word	0xffffffff


	//   ....[25]....
        /*00f0*/ 	.word	0xffffffff


	//   ....[26]....
        /*00f4*/ 	.word	0xffffffff


	//   ....[27]....
        /*00f8*/ 	.word	0xffffffff


	//   ....[28]....
        /*00fc*/ 	.word	0xffffffff


	//   ....[29]....
        /*0100*/ 	.word	0xffffffff


	//   ....[30]....
        /*0104*/ 	.word	0xffffffff


	//   ....[31]....
        /*0108*/ 	.word	0xffffffff


	//   ....[32]....
        /*010c*/ 	.word	0xffffffff


	//   ....[33]....
        /*0110*/ 	.word	0xffffffff


	//   ....[34]....
        /*0114*/ 	.word	0xffffffff


	//   ....[35]....
        /*0118*/ 	.word	0xffffffff


	//   ....[36]....
        /*011c*/ 	.word	0xffffffff


	//   ....[37]....
        /*0120*/ 	.word	0xffffffff


	//   ....[38]....
        /*0124*/ 	.word	0xffffffff


	//   ....[39]....
        /*0128*/ 	.word	0xffffffff


	//   ....[40]....
        /*012c*/ 	.word	0xffffffff


	//   ....[41]....
        /*0130*/ 	.word	0xffffffff


	//   ....[42]....
        /*0134*/ 	.word	0xffffffff


	//   ....[43]....
        /*0138*/ 	.word	0xffffffff


	//   ....[44]....
        /*013c*/ 	.word	0xffffffff


	//   ....[45]....
        /*0140*/ 	.word	0xffffffff


	//   ....[46]....
        /*0144*/ 	.word	0xffffffff


	//   ....[47]....
        /*0148*/ 	.word	0xffffffff


	//   ....[48]....
        /*014c*/ 	.word	0xffffffff


	//   ....[49]....
        /*0150*/ 	.word	0xffffffff


	//   ....[50]....
        /*0154*/ 	.word	0xffffffff


	//   ....[51]....
        /*0158*/ 	.word	0xffffffff


	//   ....[52]....
        /*015c*/ 	.word	0xffffffff


	//   ....[53]....
        /*0160*/ 	.word	0xffffffff


	//   ....[54]....
        /*0164*/ 	.word	0xffffffff


	//   ....[55]....
        /*0168*/ 	.word	0xffffffff


	//   ....[56]....
        /*016c*/ 	.word	0xffffffff


	//   ....[57]....
        /*0170*/ 	.word	0xffffffff


	//   ....[58]....
        /*0174*/ 	.word	0xffffffff


	//   ....[59]....
        /*0178*/ 	.word	0xffffffff


	//   ....[60]....
        /*017c*/ 	.word	0xffffffff


	//   ....[61]....
        /*0180*/ 	.word	0xffffffff


	//   ....[62]....
        /*0184*/ 	.word	0xffffffff


	//   ....[63]....
        /*0188*/ 	.word	0xffffffff


	//   ....[64]....
        /*018c*/ 	.word	0xffffffff


	//   ....[65]....
        /*0190*/ 	.word	0xffffffff


	//   ....[66]....
        /*0194*/ 	.word	0x0500000f


	//   ....[67]....
        /*0198*/ 	.word	0x0500000f


	//   ....[68]....
        /*019c*/ 	.word	0x0500000f


	//   ....[69]....
        /*01a0*/ 	.word	0x0500000f


	//   ....[70]....
        /*01a4*/ 	.word	0x0500000f


	//   ....[71]....
        /*01a8*/ 	.word	0x0500000f


	//   ....[72]....
        /*01ac*/ 	.word	0x0500000f


	//   ....[73]....
        /*01b0*/ 	.word	0x0500000f


	//   ....[74]....
        /*01b4*/ 	.word	0x0500000f


	//   ....[75]....
        /*01b8*/ 	.word	0x0500000f


	//   ....[76]....
        /*01bc*/ 	.word	0x0500000f


	//   ....[77]....
        /*01c0*/ 	.word	0x0500000f


	//   ....[78]....
        /*01c4*/ 	.word	0x0500000f


	//   ....[79]....
        /*01c8*/ 	.word	0x0500000f


	//   ....[80]....
        /*01cc*/ 	.word	0x0500000f


	//   ....[81]....
        /*01d0*/ 	.word	0x0500000f


	//   ....[82]....
        /*01d4*/ 	.word	0x0500000f


	//   ....[83]....
        /*01d8*/ 	.word	0x0500000f


	//   ....[84]....
        /*01dc*/ 	.word	0x0500000f


	//----- nvinfo : EIATTR_COOP_GROUP_INSTR_OFFSETS
	.align		4
.L_203:
        /*01e0*/ 	.byte	0x04, 0x28
        /*01e2*/ 	.short	(.L_205 - .L_204)


	//   ....[0]....
.L_204:
        /*01e4*/ 	.word	0x00000070


	//   ....[1]....
        /*01e8*/ 	.word	0x00000170


	//   ....[2]....
        /*01ec*/ 	.word	0x000001c0


	//   ....[3]....
        /*01f0*/ 	.word	0x000003f0


	//   ....[4]....
        /*01f4*/ 	.word	0x00000550


	//   ....[5]....
        /*01f8*/ 	.word	0x00000670


	//   ....[6]....
        /*01fc*/ 	.word	0x000007d0


	//   ....[7]....
        /*0200*/ 	.word	0x000018b0


	//   ....[8]....
        /*0204*/ 	.word	0x00003ea0


	//   ....[9]....
        /*0208*/ 	.word	0x00003f40


	//   ....[10]....
        /*020c*/ 	.word	0x00004630


	//   ....[11]....
        /*0210*/ 	.word	0x00004690


	//   ....[12]....
        /*0214*/ 	.word	0x00005290


	//   ....[13]....
        /*0218*/ 	.word	0x000074f0


	//   ....[14]....
        /*021c*/ 	.word	0x000075f0


	//   ....[15]....
        /*0220*/ 	.word	0x00007b50


	//   ....[16]....
        /*0224*/ 	.word	0x00007d10


	//   ....[17]....
        /*0228*/ 	.word	0x00008e80


	//   ....[18]....
        /*022c*/ 	.word	0x00009f70


	//   ....[19]....
        /*0230*/ 	.word	0x0000a010


	//   ....[20]....
        /*0234*/ 	.word	0x0000a6e0


	//   ....[21]....
        /*0238*/ 	.word	0x0000a7a0


	//   ....[22]....
        /*023c*/ 	.word	0x0000b980


	//   ....[23]....
        /*0240*/ 	.word	0x0000d8d0


	//   ....[24]....
        /*0244*/ 	.word	0x0000d9d0


	//   ....[25]....
        /*0248*/ 	.word	0x0000e250


	//   ....[26]....
        /*024c*/ 	.word	0x0000e340


	//   ....[27]....
        /*0250*/ 	.word	0x0000f260


	//   ....[28]....
        /*0254*/ 	.word	0x0000f370


	//   ....[29]....
        /*0258*/ 	.word	0x0000f3d0


	//   ....[30]....
        /*025c*/ 	.word	0x0000f4e0


	//   ....[31]....
        /*0260*/ 	.word	0x0000f520


	//   ....[32]....
        /*0264*/ 	.word	0x000114c0


	//   ....[33]....
        /*0268*/ 	.word	0x00011640


	//   ....[34]....
        /*026c*/ 	.word	0x00011670


	//   ....[35]....
        /*0270*/ 	.word	0x000116b0


	//   ....[36]....
        /*0274*/ 	.word	0x00011720


	//   ....[37]....
        /*0278*/ 	.word	0x00011780


	//   ....[38]....
        /*027c*/ 	.word	0x000117c0


	//   ....[39]....
        /*0280*/ 	.word	0x00011940


	//   ....[40]....
        /*0284*/ 	.word	0x000119a0


	//   ....[41]....
        /*0288*/ 	.word	0x000119e0


	//   ....[42]....
        /*028c*/ 	.word	0x00011a20


	//   ....[43]....
        /*0290*/ 	.word	0x00011a50


	//   ....[44]....
        /*0294*/ 	.word	0x00011a80


	//   ....[45]....
        /*0298*/ 	.word	0x00011b20


	//   ....[46]....
        /*029c*/ 	.word	0x00011b80


	//   ....[47]....
        /*02a0*/ 	.word	0x00011c10


	//   ....[48]....
        /*02a4*/ 	.word	0x00015320


	//   ....[49]....
        /*02a8*/ 	.word	0x00015330


	//   ....[50]....
        /*02ac*/ 	.word	0x00015420


	//   ....[51]....
        /*02b0*/ 	.word	0x00015480


	//   ....[52]....
        /*02b4*/ 	.word	0x000154c0


	//   ....[53]....
        /*02b8*/ 	.word	0x00015500


	//   ....[54]....
        /*02bc*/ 	.word	0x00015530


	//   ....[55]....
        /*02c0*/ 	.word	0x00015560


	//   ....[56]....
        /*02c4*/ 	.word	0x000156d0


	//   ....[57]....
        /*02c8*/ 	.word	0x00015730


	//   ....[58]....
        /*02cc*/ 	.word	0x00015770


	//   ....[59]....
        /*02d0*/ 	.word	0x000157b0


	//   ....[60]....
        /*02d4*/ 	.word	0x000157e0


	//   ....[61]....
        /*02d8*/ 	.word	0x00015810


	//   ....[62]....
        /*02dc*/ 	.word	0x000158d0


	//   ....[63]....
        /*02e0*/ 	.word	0x000158f0


	//   ....[64]....
        /*02e4*/ 	.word	0x00015960


	//   ....[65]....
        /*02e8*/ 	.word	0x00015fb0


	//   ....[66]....
        /*02ec*/ 	.word	0x00016610


	//   ....[67]....
        /*02f0*/ 	.word	0x00016a00


	//   ....[68]....
        /*02f4*/ 	.word	0x00016a90


	//   ....[69]....
        /*02f8*/ 	.word	0x00016b30


	//   ....[70]....
        /*02fc*/ 	.word	0x00016be0


	//   ....[71]....
        /*0300*/ 	.word	0x00016c60


	//   ....[72]....
        /*0304*/ 	.word	0x00016ce0


	//   ....[73]....
        /*0308*/ 	.word	0x00016d60


	//   ....[74]....
        /*030c*/ 	.word	0x00016de0


	//   ....[75]....
        /*0310*/ 	.word	0x00016e70


	//   ....[76]....
        /*0314*/ 	.word	0x00016f20


	//   ....[77]....
        /*0318*/ 	.word	0x00016fa0


	//   ....[78]....
        /*031c*/ 	.word	0x00017020


	//   ....[79]....
        /*0320*/ 	.word	0x000170a0


	//   ....[80]....
        /*0324*/ 	.word	0x00017120


	//   ....[81]....
        /*0328*/ 	.word	0x00017190


	//   ....[82]....
        /*032c*/ 	.word	0x00017230


	//   ....[83]....
        /*0330*/ 	.word	0x000172c0


	//   ....[84]....
        /*0334*/ 	.word	0x000173e0


	//----- nvinfo : EIATTR_REG_RECONFIG
	.align		4
.L_205:
        /*0338*/ 	.byte	0x01, 0x54
	.zero		2


	//----- nvinfo : EIATTR_SYSCALL_OFFSETS
	.align		4
        /*033c*/ 	.byte	0x04, 0x46
        /*033e*/ 	.short	(.L_207 - .L_206)


	//   ....[0]....
.L_206:
        /*0340*/ 	.word	0x00001aa0


	//   ....[1]....
        /*0344*/ 	.word	0x00012ad0


	//   ....[2]....
        /*0348*/ 	.word	0x00012c00


	//   ....[3]....
        /*034c*/ 	.word	0x00012d00


	//----- nvinfo : EIATTR_MBARRIER_INSTR_OFFSETS
	.align		4
.L_207:
        /*0350*/ 	.byte	0x04, 0x39
        /*0352*/ 	.short	(.L_209 - .L_208)


	//   ....[0]....
.L_208:
        /*0354*/ 	.word	0x000002a0
        /*0358*/ 	.word	0x000000ff
        /*035c*/ 	.word	0x0002d800
        /*0360*/ 	.short	0x0100
        /*0362*/ 	.byte	0x08
	.zero		1


	//   ....[1]....
        /*0364*/ 	.word	0x000002b0
        /*0368*/ 	.word	0x000000ff
        /*036c*/ 	.word	0x0002d820
        /*0370*/ 	.short	0x0100
        /*0372*/ 	.byte	0x08
	.zero		1


	//   ....[2]....
        /*0374*/ 	.word	0x000003a0
        /*0378*/ 	.word	0x000000ff
        /*037c*/ 	.word	0x0002d830
        /*0380*/ 	.short	0x0100
        /*0382*/ 	.byte	0x08
	.zero		1


	//   ....[3]....
        /*0384*/ 	.word	0x000003b0
        /*0388*/ 	.word	0x000000ff
        /*038c*/ 	.word	0x0002d840
        /*0390*/ 	.short	0x0100
        /*0392*/ 	.byte	0x08
	.zero		1


	//   ....[4]....
        /*0394*/ 	.word	0x000003c0
        /*0398*/ 	.word	0x000000ff
        /*039c*/ 	.word	0x0002d838
        /*03a0*/ 	.short	0x0100
        /*03a2*/ 	.byte	0x08
	.zero		1


	//   ....[5]....
        /*03a4*/ 	.word	0x000003d0
        /*03a8*/ 	.word	0x000000ff
        /*03ac*/ 	.word	0x0002d848
        /*03b0*/ 	.short	0x0100
        /*03b2*/ 	.byte	0x08
	.zero		1


	//   ....[6]....
        /*03b4*/ 	.word	0x00000500
        /*03b8*/ 	.word	0x000000ff
        /*03bc*/ 	.word	0x0002d850
        /*03c0*/ 	.short	0x0100
        /*03c2*/ 	.byte	0x08
	.zero		1


	//   ....[7]....
        /*03c4*/ 	.word	0x00000510
        /*03c8*/ 	.word	0x000000ff
        /*03cc*/ 	.word	0x0002d860
        /*03d0*/ 	.short	0x0100
        /*03d2*/ 	.byte	0x08
	.zero		1


	//   ....[8]....
        /*03d4*/ 	.word	0x00000520
        /*03d8*/ 	.word	0x000000ff
        /*03dc*/ 	.word	0x0002d858
        /*03e0*/ 	.short	0x0100
        /*03e2*/ 	.byte	0x08
	.zero		1


	//   ....[9]....
        /*03e4*/ 	.word	0x00000530
        /*03e8*/ 	.word	0x000000ff
        /*03ec*/ 	.word	0x0002d868
        /*03f0*/ 	.short	0x0100
        /*03f2*/ 	.byte	0x08
	.zero		1


	//   ....[10]....
        /*03f4*/ 	.word	0x00000620
        /*03f8*/ 	.word	0x000000ff
        /*03fc*/ 	.word	0x0002d870
        /*0400*/ 	.short	0x0100
        /*0402*/ 	.byte	0x06
	.zero		1


	//   ....[11]....
        /*0404*/ 	.word	0x00000630
        /*0408*/ 	.word	0x000000ff
        /*040c*/ 	.word	0x0002d880
        /*0410*/ 	.short	0x0100
        /*0412*/ 	.byte	0x06
	.zero		1


	//   ....[12]....
        /*0414*/ 	.word	0x00000640
        /*0418*/ 	.word	0x000000ff
        /*041c*/ 	.word	0x0002d878
        /*0420*/ 	.short	0x0100
        /*0422*/ 	.byte	0x06
	.zero		1


	//   ....[13]....
        /*0424*/ 	.word	0x00000650
        /*0428*/ 	.word	0x000000ff
        /*042c*/ 	.word	0x0002d888
        /*0430*/ 	.short	0x0100
        /*0432*/ 	.byte	0x06
	.zero		1


	//   ....[14]....
        /*0434*/ 	.word	0x00000780
        /*0438*/ 	.word	0x000000ff
        /*043c*/ 	.word	0x0002d890
        /*0440*/ 	.short	0x0100
        /*0442*/ 	.byte	0x08
	.zero		1


	//   ....[15]....
        /*0444*/ 	.word	0x00000790
        /*0448*/ 	.word	0x000000ff
        /*044c*/ 	.word	0x0002d8a0
        /*0450*/ 	.short	0x0100
        /*0452*/ 	.byte	0x08
	.zero		1


	//   ....[16]....
        /*0454*/ 	.word	0x000007a0
        /*0458*/ 	.word	0x000000ff
        /*045c*/ 	.word	0x0002d898
        /*0460*/ 	.short	0x0100
        /*0462*/ 	.byte	0x08
	.zero		1


	//   ....[17]....
        /*0464*/ 	.word	0x000007b0
        /*0468*/ 	.word	0x000000ff
        /*046c*/ 	.word	0x0002d8a8
        /*0470*/ 	.short	0x0100
        /*0472*/ 	.byte	0x08
	.zero		1


	//   ....[18]....
        /*0474*/ 	.word	0x000008e0
        /*0478*/ 	.word	0x000000ff
        /*047c*/ 	.word	0x0002d8b0
        /*0480*/ 	.short	0x0100
        /*0482*/ 	.byte	0x08
	.zero		1


	//   ....[19]....
        /*0484*/ 	.word	0x000008f0
        /*0488*/ 	.word	0x000000ff
        /*048c*/ 	.word	0x0002d8c0
        /*0490*/ 	.short	0x0100
        /*0492*/ 	.byte	0x08
	.zero		1


	//   ....[20]....
        /*0494*/ 	.word	0x00000900
        /*0498*/ 	.word	0x000000ff
        /*049c*/ 	.word	0x0002d8b8
        /*04a0*/ 	.short	0x0100
        /*04a2*/ 	.byte	0x08
	.zero		1


	//   ....[21]....
        /*04a4*/ 	.word	0x00000910
        /*04a8*/ 	.word	0x000000ff
        /*04ac*/ 	.word	0x0002d8c8
        /*04b0*/ 	.short	0x0100
        /*04b2*/ 	.byte	0x08
	.zero		1


	//   ....[22]....
        /*04b4*/ 	.word	0x00001b20
        /*04b8*/ 	.word	0x000000ff
        /*04bc*/ 	.word	0x0002d800
        /*04c0*/ 	.short	0x010a
        /*04c2*/ 	.byte	0x2a
	.zero		1


	//   ....[23]....
        /*04c4*/ 	.word	0x00001ba0
        /*04c8*/ 	.word	0x00000004
        /*04cc*/ 	.word	0x0002d830
        /*04d0*/ 	.short	0x010a
        /*04d2*/ 	.byte	0x3f
	.zero		1


	//   ....[24]....
        /*04d4*/ 	.word	0x00001c00
        /*04d8*/ 	.word	0x00000004
        /*04dc*/ 	.word	0x0002d830
        /*04e0*/ 	.short	0x010a
        /*04e2*/ 	.byte	0x3f
	.zero		1


	//   ....[25]....
        /*04e4*/ 	.word	0x000023d0
        /*04e8*/ 	.word	0x00000004
        /*04ec*/ 	.word	0x00000000
        /*04f0*/ 	.short	0x0101
        /*04f2*/ 	.byte	0x3f
	.zero		1


	//   ....[26]....
        /*04f4*/ 	.word	0x00005710
        /*04f8*/ 	.word	0x000000ff
        /*04fc*/ 	.word	0x0002d830
        /*0500*/ 	.short	0x010a
        /*0502*/ 	.byte	0x06
	.zero		1


	//   ....[27]....
        /*0504*/ 	.word	0x00005750
        /*0508*/ 	.word	0x000000ff
        /*050c*/ 	.word	0x0002d830
        /*0510*/ 	.short	0x010a
        /*0512*/ 	.byte	0x06
	.zero		1


	//   ....[28]....
        /*0514*/ 	.word	0x000059f0
        /*0518*/ 	.word	0x000000ff
        /*051c*/ 	.word	0x0002d850
        /*0520*/ 	.short	0x010a
        /*0522*/ 	.byte	0x06
	.zero		1


	//   ....[29]....
        /*0524*/ 	.word	0x00005a30
        /*0528*/ 	.word	0x000000ff
        /*052c*/ 	.word	0x0002d850
        /*0530*/ 	.short	0x010a
        /*0532*/ 	.byte	0x06
	.zero		1


	//   ....[30]....
        /*0534*/ 	.word	0x00006740
        /*0538*/ 	.word	0x00000035
        /*053c*/ 	.word	0x00000000
        /*0540*/ 	.short	0x0101
        /*0542*/ 	.byte	0x3f
	.zero		1


	//   ....[31]....
        /*0544*/ 	.word	0x00008060
        /*0548*/ 	.word	0x0000000d
        /*054c*/ 	.word	0x00000000
        /*0550*/ 	.short	0x0101
        /*0552*/ 	.byte	0x3f
	.zero		1


	//   ....[32]....
        /*0554*/ 	.word	0x00009220
        /*0558*/ 	.word	0x000000ff
        /*055c*/ 	.word	0x0002d830
        /*0560*/ 	.short	0x010a
        /*0562*/ 	.byte	0x06
	.zero		1


	//   ....[33]....
        /*0564*/ 	.word	0x00009260
        /*0568*/ 	.word	0x000000ff
        /*056c*/ 	.word	0x0002d830
        /*0570*/ 	.short	0x010a
        /*0572*/ 	.byte	0x06
	.zero		1


	//   ....[34]....
        /*0574*/ 	.word	0x00009500
        /*0578*/ 	.word	0x000000ff
        /*057c*/ 	.word	0x0002d850
        /*0580*/ 	.short	0x010a
        /*0582*/ 	.byte	0x06
	.zero		1


	//   ....[35]....
        /*0584*/ 	.word	0x00009540
        /*0588*/ 	.word	0x000000ff
        /*058c*/ 	.word	0x0002d850
        /*0590*/ 	.short	0x010a
        /*0592*/ 	.byte	0x06
	.zero		1


	//   ....[36]....
        /*0594*/ 	.word	0x0000ae40
        /*0598*/ 	.word	0x00000018
        /*059c*/ 	.word	0x00000000
        /*05a0*/ 	.short	0x0101
        /*05a2*/ 	.byte	0x3f
	.zero		1


	//   ....[37]....
        /*05a4*/ 	.word	0x0000aec0
        /*05a8*/ 	.word	0x0000002a
        /*05ac*/ 	.word	0x00000000
        /*05b0*/ 	.short	0x0101
        /*05b2*/ 	.byte	0x3f
	.zero		1


	//   ....[38]....
        /*05b4*/ 	.word	0x0000bb50
        /*05b8*/ 	.word	0x000000ff
        /*05bc*/ 	.word	0x0002d830
        /*05c0*/ 	.short	0x010a
        /*05c2*/ 	.byte	0x06
	.zero		1


	//   ....[39]....
        /*05c4*/ 	.word	0x0000bb90
        /*05c8*/ 	.word	0x000000ff
        /*05cc*/ 	.word	0x0002d830
        /*05d0*/ 	.short	0x010a
        /*05d2*/ 	.byte	0x06
	.zero		1


	//   ....[40]....
        /*05d4*/ 	.word	0x0000be30
        /*05d8*/ 	.word	0x000000ff
        /*05dc*/ 	.word	0x0002d850
        /*05e0*/ 	.short	0x010a
        /*05e2*/ 	.byte	0x06
	.zero		1


	//   ....[41]....
        /*05e4*/ 	.word	0x0000be70
        /*05e8*/ 	.word	0x000000ff
        /*05ec*/ 	.word	0x0002d850
        /*05f0*/ 	.short	0x010a
        /*05f2*/ 	.byte	0x06
	.zero		1


	//   ....[42]....
        /*05f4*/ 	.word	0x0000cb30
        /*05f8*/ 	.word	0x00000035
        /*05fc*/ 	.word	0x00000000
        /*0600*/ 	.short	0x0101
        /*0602*/ 	.byte	0x3f
	.zero		1


	//   ....[43]....
        /*0604*/ 	.word	0x0000e6b0
        /*0608*/ 	.word	0x00000020
        /*060c*/ 	.word	0x00000000
        /*0610*/ 	.short	0x0101
        /*0612*/ 	.byte	0x3f
	.zero		1


	//   ....[44]....
        /*0614*/ 	.word	0x0000f2e0
        /*0618*/ 	.word	0x000000ff
        /*061c*/ 	.word	0x0002d850
        /*0620*/ 	.short	0x010a
        /*0622*/ 	.byte	0x09
	.zero		1


	//   ....[45]....
        /*0624*/ 	.word	0x0000f320
        /*0628*/ 	.word	0x000000ff
        /*062c*/ 	.word	0x0002d850
        /*0630*/ 	.short	0x010a
        /*0632*/ 	.byte	0x09
	.zero		1


	//   ....[46]....
        /*0634*/ 	.word	0x0000f960
        /*0638*/ 	.word	0x00000007
        /*063c*/ 	.word	0x00000000
        /*0640*/ 	.short	0x0101
        /*0642*/ 	.byte	0x3f
	.zero		1


	//   ....[47]....
        /*0644*/ 	.word	0x00010960
        /*0648*/ 	.word	0x000000ff
        /*064c*/ 	.word	0x00000000
        /*0650*/ 	.short	0x0101
        /*0652*/ 	.byte	0x04
	.zero		1


	//   ....[48]....
        /*0654*/ 	.word	0x00013330
        /*0658*/ 	.word	0x00000005
        /*065c*/ 	.word	0x0002d840
        /*0660*/ 	.short	0x010a
        /*0662*/ 	.byte	0x3f
	.zero		1


	//   ....[49]....
        /*0664*/ 	.word	0x00013820
        /*0668*/ 	.word	0x00000019
        /*066c*/ 	.word	0x0002d820
        /*0670*/ 	.short	0x010a
        /*0672*/ 	.byte	0x3f
	.zero		1


	//   ....[50]....
        /*0674*/ 	.word	0x00013b00
        /*0678*/ 	.word	0x00000003
        /*067c*/ 	.word	0x0002d840
        /*0680*/ 	.short	0x010a
        /*0682*/ 	.byte	0x3f
	.zero		1


	//   ....[51]....
        /*0684*/ 	.word	0x00013d80
        /*0688*/ 	.word	0x00000002
        /*068c*/ 	.word	0x00000060
        /*0690*/ 	.short	0x010a
        /*0692*/ 	.byte	0x3f
	.zero		1


	//   ....[52]....
        /*0694*/ 	.word	0x000142a0
        /*0698*/ 	.word	0x00000003
        /*069c*/ 	.word	0x0002d840
        /*06a0*/ 	.short	0x010a
        /*06a2*/ 	.byte	0x3f
	.zero		1


	//   ....[53]....
        /*06a4*/ 	.word	0x00014520
        /*06a8*/ 	.word	0x00000003
        /*06ac*/ 	.word	0x00000060
        /*06b0*/ 	.short	0x010a
        /*06b2*/ 	.byte	0x3f
	.zero		1


	//   ....[54]....
        /*06b4*/ 	.word	0x000149a0
        /*06b8*/ 	.word	0x00000002
        /*06bc*/ 	.word	0x0002d840
        /*06c0*/ 	.short	0x010a
        /*06c2*/ 	.byte	0x3f
	.zero		1


	//   ....[55]....
        /*06c4*/ 	.word	0x00014c40
        /*06c8*/ 	.word	0x00000002
        /*06cc*/ 	.word	0x00000060
        /*06d0*/ 	.short	0x010a
        /*06d2*/ 	.byte	0x3f
	.zero		1


	//   ....[56]....
        /*06d4*/ 	.word	0x00015020
        /*06d8*/ 	.word	0x00000003
        /*06dc*/ 	.word	0x0002d860
        /*06e0*/ 	.short	0x010a
        /*06e2*/ 	.byte	0x3f
	.zero		1


	//   ....[57]....
        /*06e4*/ 	.word	0x00015f30
        /*06e8*/ 	.word	0x00000009
        /*06ec*/ 	.word	0x0002d820
        /*06f0*/ 	.short	0x010a
        /*06f2*/ 	.byte	0x3f
	.zero		1


	//   ....[58]....
        /*06f4*/ 	.word	0x000160d0
        /*06f8*/ 	.word	0x00000007
        /*06fc*/ 	.word	0x00000000
        /*0700*/ 	.short	0x010a
        /*0702*/ 	.byte	0x3f
	.zero		1


	//   ....[59]....
        /*0704*/ 	.word	0x00016140
        /*0708*/ 	.word	0x00000003
        /*070c*/ 	.word	0x00000000
        /*0710*/ 	.short	0x010a
        /*0712*/ 	.byte	0x3f
	.zero		1


	//   ....[60]....
        /*0714*/ 	.word	0x000161a0
        /*0718*/ 	.word	0x00000005
        /*071c*/ 	.word	0x00000000
        /*0720*/ 	.short	0x010a
        /*0722*/ 	.byte	0x3f
	.zero		1


	//   ....[61]....
        /*0724*/ 	.word	0x000161d0
        /*0728*/ 	.word	0x00000003
        /*072c*/ 	.word	0x00000000
        /*0730*/ 	.short	0x010a
        /*0732*/ 	.byte	0x3f
	.zero		1


	//   ....[62]....
        /*0734*/ 	.word	0x00016240
        /*0738*/ 	.word	0x00000003
        /*073c*/ 	.word	0x0002d800
        /*0740*/ 	.short	0x010a
        /*0742*/ 	.byte	0x3f
	.zero		1


	//   ....[63]....
        /*0744*/ 	.word	0x00016290
        /*0748*/ 	.word	0x00000004
        /*074c*/ 	.word	0x0002d830
        /*0750*/ 	.short	0x010a
        /*0752*/ 	.byte	0x3f
	.zero		1


	//   ....[64]....
        /*0754*/ 	.word	0x000162f0
        /*0758*/ 	.word	0x0000000b
        /*075c*/ 	.word	0x0002d830
        /*0760*/ 	.short	0x010a
        /*0762*/ 	.byte	0x3f
	.zero		1


	//   ....[65]....
        /*0764*/ 	.word	0x00016350
        /*0768*/ 	.word	0x0000000b
        /*076c*/ 	.word	0x0002d850
        /*0770*/ 	.short	0x010a
        /*0772*/ 	.byte	0x3f
	.zero		1


	//   ....[66]....
        /*0774*/ 	.word	0x000163b0
        /*0778*/ 	.word	0x00000009
        /*077c*/ 	.word	0x0002d830
        /*0780*/ 	.short	0x010a
        /*0782*/ 	.byte	0x3f
	.zero		1


	//   ....[67]....
        /*0784*/ 	.word	0x00016410
        /*0788*/ 	.word	0x00000009
        /*078c*/ 	.word	0x0002d850
        /*0790*/ 	.short	0x010a
        /*0792*/ 	.byte	0x3f
	.zero		1


	//   ....[68]....
        /*0794*/ 	.word	0x00016470
        /*0798*/ 	.word	0x0000000d
        /*079c*/ 	.word	0x0002d830
        /*07a0*/ 	.short	0x010a
        /*07a2*/ 	.byte	0x3f
	.zero		1


	//   ....[69]....
        /*07a4*/ 	.word	0x000164d0
        /*07a8*/ 	.word	0x0000000d
        /*07ac*/ 	.word	0x0002d850
        /*07b0*/ 	.short	0x010a
        /*07b2*/ 	.byte	0x3f
	.zero		1


	//   ....[70]....
        /*07b4*/ 	.word	0x00016530
        /*07b8*/ 	.word	0x00000005
        /*07bc*/ 	.word	0x0002d850
        /*07c0*/ 	.short	0x010a
        /*07c2*/ 	.byte	0x3f
	.zero		1


	//   ....[71]....
        /*07c4*/ 	.word	0x000166d0
        /*07c8*/ 	.word	0x00000005
        /*07cc*/ 	.word	0x0002d840
        /*07d0*/ 	.short	0x010a
        /*07d2*/ 	.byte	0x3f
	.zero		1


	//   ....[72]....
        /*07d4*/ 	.word	0x00016720
        /*07d8*/ 	.word	0x00000019
        /*07dc*/ 	.word	0x0002d820
        /*07e0*/ 	.short	0x010a
        /*07e2*/ 	.byte	0x3f
	.zero		1


	//   ....[73]....
        /*07e4*/ 	.word	0x00016770
        /*07e8*/ 	.word	0x00000003
        /*07ec*/ 	.word	0x0002d840
        /*07f0*/ 	.short	0x010a
        /*07f2*/ 	.byte	0x3f
	.zero		1


	//   ....[74]....
        /*07f4*/ 	.word	0x000167c0
        /*07f8*/ 	.word	0x00000002
        /*07fc*/ 	.word	0x00000060
        /*0800*/ 	.short	0x010a
        /*0802*/ 	.byte	0x3f
	.zero		1


	//   ....[75]....
        /*0804*/ 	.word	0x00016810
        /*0808*/ 	.word	0x00000003
        /*080c*/ 	.word	0x0002d840
        /*0810*/ 	.short	0x010a
        /*0812*/ 	.byte	0x3f
	.zero		1


	//   ....[76]....
        /*0814*/ 	.word	0x00016860
        /*0818*/ 	.word	0x00000003
        /*081c*/ 	.word	0x00000060
        /*0820*/ 	.short	0x010a
        /*0822*/ 	.byte	0x3f
	.zero		1


	//   ....[77]....
        /*0824*/ 	.word	0x000168b0
        /*0828*/ 	.word	0x00000002
        /*082c*/ 	.word	0x0002d840
        /*0830*/ 	.short	0x010a
        /*0832*/ 	.byte	0x3f
	.zero		1


	//   ....[78]....
        /*0834*/ 	.word	0x00016900
        /*0838*/ 	.word	0x00000002
        /*083c*/ 	.word	0x00000060
        /*0840*/ 	.short	0x010a
        /*0842*/ 	.byte	0x3f
	.zero		1


	//   ....[79]....
        /*0844*/ 	.word	0x00016950
        /*0848*/ 	.word	0x00000003
        /*084c*/ 	.word	0x0002d860
        /*0850*/ 	.short	0x010a
        /*0852*/ 	.byte	0x3f
	.zero		1


	//   ....[80]....
        /*0854*/ 	.word	0x00017300
        /*0858*/ 	.word	0x00000009
        /*085c*/ 	.word	0x0002d820
        /*0860*/ 	.short	0x010a
        /*0862*/ 	.byte	0x3f
	.zero		1


	//   ....[81]....
        /*0864*/ 	.word	0x000174a0
        /*0868*/ 	.word	0x00000007
        /*086c*/ 	.word	0x00000000
        /*0870*/ 	.short	0x010a
        /*0872*/ 	.byte	0x3f
	.zero		1


	//   ....[82]....
        /*0874*/ 	.word	0x000174f0
        /*0878*/ 	.word	0x00000003
        /*087c*/ 	.word	0x00000000
        /*0880*/ 	.short	0x010a
        /*0882*/ 	.byte	0x3f
	.zero		1


	//   ....[83]....
        /*0884*/ 	.word	0x00017540
        /*0888*/ 	.word	0x00000005
        /*088c*/ 	.word	0x00000000
        /*0890*/ 	.short	0x010a
        /*0892*/ 	.byte	0x3f
	.zero		1


	//----- nvinfo : EIATTR_NUM_MBARRIERS
	.align		4
.L_209:
        /*0894*/ 	.byte	0x03, 0x38
        /*0896*/ 	.short	0x0016


	//----- nvinfo : EIATTR_EXIT_INSTR_OFFSETS
	.align		4
        /*0898*/ 	.byte	0x04, 0x1c
        /*089a*/ 	.short	(.L_211 - .L_210)


	//   ....[0]....
.L_210:
        /*089c*/ 	.word	0x00000ab0


	//   ....[1]....
        /*08a0*/ 	.word	0x00011480


	//   ....[2]....
        /*08a4*/ 	.word	0x000114e0


	//   ....[3]....
        /*08a8*/ 	.word	0x00016220


	//----- nvinfo : EIATTR_MAX_THREADS
	.align		4
.L_211:
        /*08ac*/ 	.byte	0x04, 0x05
        /*08ae*/ 	.short	(.L_213 - .L_212)
.L_212:
        /*08b0*/ 	.word	0x00000200
        /*08b4*/ 	.word	0x00000001
        /*08b8*/ 	.word	0x00000001


	//----- nvinfo : EIATTR_CRS_STACK_SIZE
	.align		4
.L_213:
        /*08bc*/ 	.byte	0x04, 0x1e
        /*08be*/ 	.short	(.L_215 - .L_214)
.L_214:
        /*08c0*/ 	.word	0x00000000


	//----- nvinfo : EIATTR_CBANK_PARAM_SIZE
	.align		4
.L_215:
        /*08c4*/ 	.byte	0x03, 0x19
        /*08c6*/ 	.short	0x0a70


	//----- nvinfo : EIATTR_PARAM_CBANK
	.align		4
        /*08c8*/ 	.byte	0x04, 0x0a
        /*08ca*/ 	.short	(.L_217 - .L_216)
	.align		4
.L_216:
        /*08cc*/ 	.word	index@(.nv.constant0._ZN7cutlass13device_kernelIN5flash11enable_sm90INS1_16FlashAttnFwdSm90INS1_25CollectiveMainloopFwdSm90ILi2EN4cute5tupleIJNS5_1CILi1EEES8_S8_EEENS6_IJNS7_ILi192EEENS7_ILi128EEENS7_ILi96EEEEEELi96ENS_6half_tEfNS_4arch4Sm90ELb0ELb1ELb1ELb1ELb0ELb0ELb0ELb0ELb1ELb0ELb0ELb0EEENS1_21CollectiveEpilogueFwdINS6_IJSA_SC_SB_EEES9_SE_SG_Li384ELb1ELb0ELb0ELb0EEENS1_36VarlenDynamicPersistentTileSchedulerILi192ELi128ELi384ELi32ELb0ELb0ELb1ELb1ELb0ELb1EEEEEEEEEvNT_6ParamsE)
        /*08d0*/ 	.short	0x0210
        /*08d2*/ 	.short	0x0a70


	//----- nvinfo : EIATTR_SW_WAR
	.align		4
.L_217:
        /*08d4*/ 	.byte	0x04, 0x36
        /*08d6*/ 	.short	(.L_219 - .L_218)
.L_218:
        /*08d8*/ 	.word	0x00000008
.L_219:


//--------------------- .nv.info._ZN7cutlass13device_kernelIN5flash11enable_sm90INS1_16FlashAttnFwdSm90INS1_25CollectiveMainloopFwdSm90ILi2EN4cute5tupleIJNS5_1CILi1EEES8_S8_EEENS6_IJNS7_ILi192EEENS7_ILi128EEENS7_ILi96EEEEEELi96ENS_6half_tEfNS_4arch4Sm90ELb0ELb1ELb1ELb1ELb0ELb1ELb0ELb0ELb1ELb0ELb0ELb0EEENS1_21CollectiveEpilogueFwdINS6_IJSA_SC_SB_EEES9_SE_SG_Li384ELb1ELb0ELb0ELb0EEENS1_36VarlenDynamicPersistentTileSchedulerILi192ELi128ELi384ELi32ELb0ELb0ELb1ELb1ELb0ELb1EEEEEEEEEvNT_6ParamsE --------------------------
	.section	.nv.info._ZN7cutlass13device_kernelIN5flash11enable_sm90INS1_16FlashAttnFwdSm90INS1_25CollectiveMainloopFwdSm90ILi2EN4cute5tupleIJNS5_1CILi1EEES8_S8_EEENS6_IJNS7_ILi192EEENS7_ILi128EEENS7_ILi96EEEEEELi96ENS_6half_tEfNS_4arch4Sm90ELb0ELb1ELb1ELb1ELb0ELb1ELb0ELb0ELb1ELb0ELb0ELb0EEENS1_21CollectiveEpilogueFwdINS6_IJSA_SC_SB_EEES9_SE_SG_Li384ELb1ELb0ELb0ELb0EEENS1_36VarlenDynamicPersistentTileSchedulerILi192ELi128ELi384ELi32ELb0ELb0ELb1ELb1ELb0ELb1EEEEEEEEEvNT_6ParamsE,"",@"SHT_CUDA_INFO"
	.sectionflags	@""
	.align	4


	//----- nvinfo : EIATTR_CUDA_API_VERSION
	.align		4
        /*0000*/ 	.byte	0x04, 0x37
        /*0002*/ 	.short	(.L_221 - .L_220)
.L_220:
        /*0004*/ 	.word	0x00000082


	//----- nvinfo : EIATTR_KPARAM_INFO
	.align		4
.L_221:
        /*0008*/ 	.byte	0x04, 0x17
        /*000a*/ 	.short	(.L_223 - .L_222)
.L_222:
        /*000c*/ 	.word	0x00000000
        /*0010*/ 	.short	0x0000
        /*0012*/ 	.short	0x0070
        /*0014*/ 	.byte	0x00, 0xf0, 0x01, 0x28


	//----- nvinfo : EIATTR_SPARSE_MMA_MASK
	.align		4
.L_223:
        /*0018*/ 	.byte	0x03, 0x50
        /*001a*/ 	.short	0x0000


	//----- nvinfo : EIATTR_MAXREG_COUNT
	.align		4
        /*001c*/ 	.byte	0x03, 0x1b
        /*001e*/ 	.short	0x0080


	//----- nvinfo : EIATTR_NUM_BARRIERS
	.align		4
        /*0020*/ 	.byte	0x02, 0x4c
        /*0022*/ 	.byte	0x10
	.zero		1


	//----- nvinfo : EIATTR_EXTERNS
	.align		4
        /*0024*/ 	.byte	0x04, 0x0f
        /*0026*/ 	.short	(.L_225 - .L_224)


	//   ....[0]....
	.align		4
.L_224:
        /*0028*/ 	.word	index@(__assertfail)


	//----- nvinfo : EIATTR_ANNOTATIONS
	.align		4
.L_225:
        /*002c*/ 	.byte	0x04, 0x55
        /*002e*/ 	.short	(.L_227 - .L_226)


	//   ....[0]....
.L_226:
        /* <DEDUP_REMOVED lines=60> */


	//----- nvinfo : EIATTR_MERCURY_ISA_VERSION
	.align		4
.L_227:
        /*03d8*/ 	.byte	0x03, 0x5f
        /*03da*/ 	.short	0x0101


	//----- nvinfo : EIATTR_UNUSED_LOAD_BYTE_OFFSET
	.align		4
        /*03dc*/ 	.byte	0x04, 0x44
        /*03de*/ 	.short	(.L_229 - .L_228)


	//   ....[0]....
.L_228:
        /*03e0*/ 	.word	0x00000b10
        /*03e4*/ 	.word	0x0000fff0


	//   ....[1]....
        /*03e8*/ 	.word	0x0001a2c0
        /*03ec*/ 	.word	0x0000fff0


	//----- nvinfo : EIATTR_INT_WARP_WIDE_INSTR_OFFSETS
	.align		4
.L_229:
        /*03f0*/ 	.byte	0x04, 0x31
        /*03f2*/ 	.short	(.L_231 - .L_230)


	//   ....[0]....
.L_230:
        /*03f4*/ 	.word	0x000001c0


	//   ....[1]....
        /*03f8*/ 	.word	0x00000200


	//   ....[2]....
        /*03fc*/ 	.word	0x00000270


	//   ....[3]....
        /*0400*/ 	.word	0x0001e1a0


	//   ....[4]....
        /*0404*/ 	.word	0x0001e230


	//   ....[5]....
        /*0408*/ 	.word	0x0001e6e0


	//   ....[6]....
        /*040c*/ 	.word	0x0001e720


	//   ....[7]....
        /*0410*/ 	.word	0x0001e860


	//   ....[8]....
        /*0414*/ 	.word	0x0001e930


	//   ....[9]....
        /*0418*/ 	.word	0x00020850


	//   ....[10]....
        /*041c*/ 	.word	0x000208e0


	//----- nvinfo : EIATTR_COOP_GROUP_MASK_REGIDS
	.align		4
.L_231:
        /*0420*/ 	.byte	0x04, 0x29
        /*0422*/ 	.short	(.L_233 - .L_232)


	//   ....[0]....
.L_232:
        /*0424*/ 	.word	0xffffffff


	//   ....[1]....
        /*0428*/ 	.word	0xffffffff


	//   ....[2]....
        /*042c*/ 	.word	0xffffffff


	//   ....[3]....
        /*0430*/ 	.word	0xffffffff


	//   ....[4]....
        /*0434*/ 	.word	0xffffffff


	//   ....[5]....
        /*0438*/ 	.word	0xffffffff


	//   ....[6]....
        /*043c*/ 	.word	0xffffffff


	//   ....[7]....
        /*0440*/ 	.word	0xffffffff


	//   ....[8]....
        /*0444*/ 	.word	0xffffffff


	//   ....[9]....
        /*0448*/ 	.word	0xffffffff


	//   ....[10]....
        /*044c*/ 	.word	0xffffffff


	//   ....[11]....
        /*0450*/ 	.word	0xffffffff


	//   ....[12]....
        /*0454*/ 	.word	0xffffffff


	//   ....[13]....
        /*0458*/ 	.word	0xffffffff


	//   ....[14]....
        /*045c*/ 	.word	0xffffffff


	//   ....[15]....
        /*0460*/ 	.word	0xffffffff


	//   ....[16]....
        /*0464*/ 	.word	0xffffffff


	//   ....[17]....
        /*0468*/ 	.word	0xffffffff


	//   ....[18]....
        /*046c*/ 	.word	0xffffffff


	//   ....[19]....
        /*0470*/ 	.word	0xffffffff


	//   ....[20]....
        /*0474*/ 	.word	0xffffffff


	//   ....[21]....
        /*0478*/ 	.word	0xffffffff


	//   ....[22]....
        /*047c*/ 	.word	0xffffffff


	//   ....[23]....
        /*0480*/ 	.word	0xffffffff


	//   ....[24]....
        /*0484*/ 	.word	0xffffffff


	//   ....[25]....
        /*0488*/ 	.word	0xffffffff


	//   ....[26]....
        /*048c*/ 	.word	0xffffffff


	//   ....[27]....
        /*0490*/ 	.word	0xffffffff


	//   ....[28]....
        /*0494*/ 	.word	0xffffffff


	//   ....[29]....
        /*0498*/ 	.word	0xffffffff


	//   ....[30]....
        /*049c*/ 	.word	0xffffffff


	//   ....[31]....
        /*04a0*/ 	.word	0xffffffff


	//   ....[32]....
        /*04a4*/ 	.word	0xffffffff


	//   ....[33]....
        /*04a8*/ 	.word	0xffffffff


	//   ....[34]....
        /*04ac*/ 	.word	0xffffffff


	//   ....[35]....
        /*04b0*/ 	.word	0xffffffff


	//   ....[36]....
        /*04b4*/ 	.word	0xffffffff


	//   ....[37]....
        /*04b8*/ 	.word	0xffffffff


	//   ....[38]....
        /*04bc*/ 	.word	0xffffffff


	//   ....[39]....
        /*04c0*/ 	.word	0xffffffff


	//   ....[40]....
        /*04c4*/ 	.word	0xffffffff


	//   ....[41]....
        /*04c8*/ 	.word	0xffffffff


	//   ....[42]....
        /*04cc*/ 	.word	0xffffffff


	//   ....[43]....
        /*04d0*/ 	.word	0xffffffff


	//   ....[44]....
        /*04d4*/ 	.word	0xffffffff


	//   ....[45]....
        /*04d8*/ 	.word	0xffffffff


	//   ....[46]....
        /*04dc*/ 	.word	0xffffffff


	//   ....[47]....
        /*04e0*/ 	.word	0xffffffff


	//   ....[48]....
        /*04e4*/ 	.word	0xffffffff


	//   ....[49]....
        /*04e8*/ 	.word	0xffffffff


	//   ....[50]....
        /*04ec*/ 	.word	0xffffffff


	//   ....[51]....
        /*04f0*/ 	.word	0xffffffff


	//   ....[52]....
        /*04f4*/ 	.word	0xffffffff


	//   ....[53]....
        /*04f8*/ 	.word	0xffffffff


	//   ....[54]....
        /*04fc*/ 	.word	0xffffffff


	//   ....[55]....
        /*0500*/ 	.word	0xffffffff


	//   ....[56]....
        /*0504*/ 	.word	0xffffffff


	//   ....[57]....
        /*0508*/ 	.word	0xffffffff


	//   ....[58]....
        /*050c*/ 	.word	0xffffffff


	//   ....[59]....
        /*0510*/ 	.word	0xffffffff


	//   ....[60]....
        /*0514*/ 	.word	0xffffffff


	//   ....[61]....
        /*0518*/ 	.word	0xffffffff


	//   ....[62]....
        /*051c*/ 	.word	0xffffffff


	//   ....[63]....
        /*0520*/ 	.word	0xffffffff


	//   ....[64]....
        /*0524*/ 	.word	0xffffffff


	//   ....[65]....
        /*0528*/ 	.word	0xffffffff


	//   ....[66]....
        /*052c*/ 	.word	0x0500000f


	//   ....[67]....
        /*0530*/ 	.word	0x0500000f


	//   ....[68]....
        /*0534*/ 	.word	0x0500000f


	//   ....[69]....
        /*0538*/ 	.word	0x0500000f


	//   ....[70]....
        /*053c*/ 	.word	0x0500000f


	//   ....[71]....
        /*0540*/ 	.word	0x0500000f


	//   ....[72]....
        /*0544*/ 	.word	0x0500000f


	//   ....[73]....
        /*0548*/ 	.word	0x0500000f


	//   ....[74]....
        /*054c*/ 	.word	0x0500000f


	//   ....[75]....
        /*0550*/ 	.word	0x0500000f


	//   ....[76]....
        /*0554*/ 	.word	0x0500000f


	//   ....[77]....
        /*0558*/ 	.word	0x0500000f


	//   ....[78]....
        /*055c*/ 	.word	0x0500000f


	//   ....[79]....
        /*0560*/ 	.word	0x0500000f


	//   ....[80]....
        /*0564*/ 	.word	0x0500000f


	//   ....[81]....
        /*0568*/ 	.word	0x0500000f


	//   ....[82]....
        /*056c*/ 	.word	0x0500000f


	//   ....[83]....
        /*0570*/ 	.word	0x0500000f


	//   ....[84]....
        /*0574*/ 	.word	0x0500000f


	//   ....[85]....
        /*0578*/ 	.word	0x0500000f


	//   ....[86]....
        /*057c*/ 	.word	0x0500000f


	//   ....[87]....
        /*0580*/ 	.word	0x0500000f


	//   ....[88]....
        /*0584*/ 	.word	0x0500000f


	//   ....[89]....
        /*0588*/ 	.word	0x0500000f


	//   ....[90]....
        /*058c*/ 	.word	0x0500000f


	//   ....[91]....
        /*0590*/ 	.word	0x0500000f


	//   ....[92]....
        /*0594*/ 	.word	0x0500000f


	//   ....[93]....
        /*0598*/ 	.word	0x0500000f


	//   ....[94]....
        /*059c*/ 	.word	0x0500000f


	//----- nvinfo : EIATTR_COOP_GROUP_INSTR_OFFSETS
	.align		4
.L_233:
        /*05a0*/ 	.byte	0x04, 0x28
        /*05a2*/ 	.short	(.L_235 - .L_234)


	//   ....[0]....
.L_234:
        /*05a4*/ 	.word	0x00000070


	//   ....[1]....
        /*05a8*/ 	.word	0x000001d0


	//   ....[2]....
        /*05ac*/ 	.word	0x00000220


	//   ....[3]....
        /*05b0*/ 	.word	0x00000450


	//   ....[4]....
        /*05b4*/ 	.word	0x000005b0


	//   ....[5]....
        /*05b8*/ 	.word	0x000006d0


	//   ....[6]....
        /*05bc*/ 	.word	0x00000830


	//   ....[7]....
        /*05c0*/ 	.word	0x00007170


	//   ....[8]....
        /*05c4*/ 	.word	0x0000d6d0


	//   ....[9]....
        /*05c8*/ 	.word	0x0000d780


	//   ....[10]....
        /*05cc*/ 	.word	0x0000dd60


	//   ....[11]....
        /*05d0*/ 	.word	0x0000dd80


	//   ....[12]....
        /*05d4*/ 	.word	0x0000ec70


	//   ....[13]....
        /*05d8*/ 	.word	0x000112a0


	//   ....[14]....
        /*05dc*/ 	.word	0x000113a0


	//   ....[15]....
        /*05e0*/ 	.word	0x00011c50


	//   ....[16]....
        /*05e4*/ 	.word	0x00011cb0


	//   ....[17]....
        /*05e8*/ 	.word	0x00012b90


	//   ....[18]....
        /*05ec*/ 	.word	0x00013de0


	//   ....[19]....
        /*05f0*/ 	.word	0x00013e40


	//   ....[20]....
        /*05f4*/ 	.word	0x00014540


	//   ....[21]....
        /*05f8*/ 	.word	0x00014560


	//   ....[22]....
        /*05fc*/ 	.word	0x000159d0


	//   ....[23]....
        /*0600*/ 	.word	0x00017aa0


	//   ....[24]....
        /*0604*/ 	.word	0x00017ac0


	//   ....[25]....
        /*0608*/ 	.word	0x00018760


	//   ....[26]....
        /*060c*/ 	.word	0x00018780


	//   ....[27]....
        /*0610*/ 	.word	0x00019620


	//   ....[28]....
        /*0614*/ 	.word	0x00019820


	//   ....[29]....
        /*0618*/ 	.word	0x00019850


	//   ....[30]....
        /*061c*/ 	.word	0x00019980


	//   ....[31]....
        /*0620*/ 	.word	0x00019dd0


	//   ....[32]....
        /*0624*/ 	.word	0x0001bc10


	//   ....[33]....
        /*0628*/ 	.word	0x0001bdb0


	//   ....[34]....
        /*062c*/ 	.word	0x0001bde0


	//   ....[35]....
        /*0630*/ 	.word	0x0001be10


	//   ....[36]....
        /*0634*/ 	.word	0x0001be50


	//   ....[37]....
        /*0638*/ 	.word	0x0001bea0


	//   ....[38]....
        /*063c*/ 	.word	0x0001bf00


	//   ....[39]....
        /*0640*/ 	.word	0x0001c0c0


	//   ....[40]....
        /*0644*/ 	.word	0x0001c120


	//   ....[41]....
        /*0648*/ 	.word	0x0001c160


	//   ....[42]....
        /*064c*/ 	.word	0x0001c1a0


	//   ....[43]....
        /*0650*/ 	.word	0x0001c1d0


	//   ....[44]....
        /*0654*/ 	.word	0x0001c200


	//   ....[45]....
        /*0658*/ 	.word	0x0001c2a0


	//   ....[46]....
        /*065c*/ 	.word	0x0001c300


	//   ....[47]....
        /*0660*/ 	.word	0x0001c390


	//   ....[48]....
        /*0664*/ 	.word	0x00020c50


	//   ....[49]....
        /*0668*/ 	.word	0x00020c60


	//   ....[50]....
        /*066c*/ 	.word	0x00020d50


	//   ....[51]....
        /*0670*/ 	.word	0x00020db0


	//   ....[52]....
        /*0674*/ 	.word	0x00020df0


	//   ....[53]....
        /*0678*/ 	.word	0x00020e30


	//   ....[54]....
        /*067c*/ 	.word	0x00020e60


	//   ....[55]....
        /*0680*/ 	.word	0x00020e90


	//   ....[56]....
        /*0684*/ 	.word	0x00021000


	//   ....[57]....
        /*0688*/ 	.word	0x00021060


	//   ....[58]....
        /*068c*/ 	.word	0x000210a0


	//   ....[59]....
        /*0690*/ 	.word	0x000210e0


	//   ....[60]....
        /*0694*/ 	.word	0x00021110


	//   ....[61]....
        /*0698*/ 	.word	0x00021140


	//   ....[62]....
        /*069c*/ 	.word	0x00021200


	//   ....[63]....
        /*06a0*/ 	.word	0x00021220


	//   ....[64]....
        /*06a4*/ 	.word	0x00021290


	//   ....[65]....
        /*06a8*/ 	.word	0x00021900


	//   ....[66]....
        /*06ac*/ 	.word	0x00021d10


	//   ....[67]....
        /*06b0*/ 	.word	0x00021db0


	//   ....[68]....
        /*06b4*/ 	.word	0x00021e50


	//   ....[69]....
        /*06b8*/ 	.word	0x00021ef0


	//   ....[70]....
        /*06bc*/ 	.word	0x00021f90


	//   ....[71]....
        /*06c0*/ 	.word	0x00022070


	//   ....[72]....
        /*06c4*/ 	.word	0x00022110


	//   ....[73]....
        /*06c8*/ 	.word	0x000221b0


	//   ....[74]....
        /*06cc*/ 	.word	0x00022250


	//   ....[75]....
        /*06d0*/ 	.word	0x000225e0


	//   ....[76]....
        /*06d4*/ 	.word	0x000228c0


	//   ....[77]....
        /*06d8*/ 	.word	0x00022cb0


	//   ....[78]....
        /*06dc*/ 	.word	0x00022d40


	//   ....[79]....
        /*06e0*/ 	.word	0x00022de0


	//   ....[80]....
        /*06e4*/ 	.word	0x00022e90


	//   ....[81]....
        /*06e8*/ 	.word	0x00022f10


	//   ....[82]....
        /*06ec*/ 	.word	0x00022f90


	//   ....[83]....
        /*06f0*/ 	.word	0x00023010


	//   ....[84]....
        /*06f4*/ 	.word	0x00023090


	//   ....[85]....
        /*06f8*/ 	.word	0x00023120


	//   ....[86]....
        /*06fc*/ 	.word	0x000231d0


	//   ....[87]....
        /*0700*/ 	.word	0x00023250


	//   ....[88]....
        /*0704*/ 	.word	0x000232d0


	//   ....[89]....
        /*0708*/ 	.word	0x00023350


	//   ....[90]....
        /*070c*/ 	.word	0x000233d0


	//   ....[91]....
        /*0710*/ 	.word	0x00023440


	//   ....[92]....
        /*0714*/ 	.word	0x000234e0


	//   ....[93]....
        /*0718*/ 	.word	0x00023570


	//   ....[94]....
        /*071c*/ 	.word	0x00023690


	//----- nvinfo : EIATTR_REG_RECONFIG
	.align		4
.L_235:
        /*0720*/ 	.byte	0x01, 0x54
	.zero		2


	//----- nvinfo : EIATTR_SYSCALL_OFFSETS
	.align		4
        /*0724*/ 	.byte	0x04, 0x46
        /*0726*/ 	.short	(.L_237 - .L_236)


	//   ....[0]....
.L_236:
        /*0728*/ 	.word	0x00001be0


	//   ....[1]....
        /*072c*/ 	.word	0x00001d30


	//   ....[2]....
        /*0730*/ 	.word	0x00007390


	//   ....[3]....
        /*0734*/ 	.word	0x000076d0


	//   ....[4]....
        /*0738*/ 	.word	0x0001e3b0


	//   ....[5]....
        /*073c*/ 	.word	0x0001e4e0


	//   ....[6]....
        /*0740*/ 	.word	0x0001e5e0


	//----- nvinfo : EIATTR_MBARRIER_INSTR_OFFSETS
	.align		4
.L_237:
        /*0744*/ 	.byte	0x04, 0x39
        /*0746*/ 	.short	(.L_239 - .L_238)


	//   ....[0]....
.L_238:
        /*0748*/ 	.word	0x00000300
        /*074c*/ 	.word	0x000000ff
        /*0750*/ 	.word	0x0002d800
        /*0754*/ 	.short	0x0100
        /*0756*/ 	.byte	0x08
	.zero		1


	//   ....[1]....
        /*0758*/ 	.word	0x00000310
        /*075c*/ 	.word	0x000000ff
        /*0760*/ 	.word	0x0002d820
        /*0764*/ 	.short	0x0100
        /*0766*/ 	.byte	0x08
	.zero		1


	//   ....[2]....
        /*0768*/ 	.word	0x00000400
        /*076c*/ 	.word	0x000000ff
        /*0770*/ 	.word	0x0002d830
        /*0774*/ 	.short	0x0100
        /*0776*/ 	.byte	0x08
	.zero		1


	//   ....[3]....
        /*0778*/ 	.word	0x00000410
        /*077c*/ 	.word	0x000000ff
        /*0780*/ 	.word	0x0002d840
        /*0784*/ 	.short	0x0100
        /*0786*/ 	.byte	0x08
	.zero		1


	//   ....[4]....
        /*0788*/ 	.word	0x00000420
        /*078c*/ 	.word	0x000000ff
        /*0790*/ 	.word	0x0002d838
        /*0794*/ 	.short	0x0100
        /*0796*/ 	.byte	0x08
	.zero		1


	//   ....[5]....
        /*0798*/ 	.word	0x00000430
        /*079c*/ 	.word	0x000000ff
        /*07a0*/ 	.word	0x0002d848
        /*07a4*/ 	.short	0x0100
        /*07a6*/ 	.byte	0x08
	.zero		1


	//   ....[6]....
        /*07a8*/ 	.word	0x00000560
        /*07ac*/ 	.word	0x000000ff
        /*07b0*/ 	.word	0x0002d850
        /*07b4*/ 	.short	0x0100
        /*07b6*/ 	.byte	0x08
	.zero		1


	//   ....[7]....
        /*07b8*/ 	.word	0x00000570
        /*07bc*/ 	.word	0x000000ff
        /*07c0*/ 	.word	0x0002d860
        /*07c4*/ 	.short	0x0100
        /*07c6*/ 	.byte	0x08
	.zero		1


	//   ....[8]....
        /*07c8*/ 	.word	0x00000580
        /*07cc*/ 	.word	0x000000ff
        /*07d0*/ 	.word	0x0002d858
        /*07d4*/ 	.short	0x0100
        /*07d6*/ 	.byte	0x08
	.zero		1


	//   ....[9]....
        /*07d8*/ 	.word	0x00000590
        /*07dc*/ 	.word	0x000000ff
        /*07e0*/ 	.word	0x0002d868
        /*07e4*/ 	.short	0x0100
        /*07e6*/ 	.byte	0x08
	.zero		1


	//   ....[10]....
        /*07e8*/ 	.word	0x00000680
        /*07ec*/ 	.word	0x000000ff
        /*07f0*/ 	.word	0x0002d870
        /*07f4*/ 	.short	0x0100
        /*07f6*/ 	.byte	0x06
	.zero		1


	//   ....[11]....
        /*07f8*/ 	.word	0x00000690
        /*07fc*/ 	.word	0x000000ff
        /*0800*/ 	.word	0x0002d880
        /*0804*/ 	.short	0x0100
        /*0806*/ 	.byte	0x06
	.zero		1


	//   ....[12]....
        /*0808*/ 	.word	0x000006a0
        /*080c*/ 	.word	0x000000ff
        /*0810*/ 	.word	0x0002d878
        /*0814*/ 	.short	0x0100
        /*0816*/ 	.byte	0x06
	.zero		1


	//   ....[13]....
        /*0818*/ 	.word	0x000006b0
        /*081c*/ 	.word	0x000000ff
        /*0820*/ 	.word	0x0002d888
        /*0824*/ 	.short	0x0100
        /*0826*/ 	.byte	0x06
	.zero		1


	//   ....[14]....
        /*0828*/ 	.word	0x000007e0
        /*082c*/ 	.word	0x000000ff
        /*0830*/ 	.word	0x0002d890
        /*0834*/ 	.short	0x0100
        /*0836*/ 	.byte	0x08
	.zero		1


	//   ....[15]....
        /*0838*/ 	.word	0x000007f0
        /*083c*/ 	.word	0x000000ff
        /*0840*/ 	.word	0x0002d8a0
        /*0844*/ 	.short	0x0100
        /*0846*/ 	.byte	0x08
	.zero		1


	//   ....[16]....
        /*0848*/ 	.word	0x00000800
        /*084c*/ 	.word	0x000000ff
        /*0850*/ 	.word	0x0002d898
        /*0854*/ 	.short	0x0100
        /*0856*/ 	.byte	0x08
	.zero		1


	//   ....[17]....
        /*0858*/ 	.word	0x00000810
        /*085c*/ 	.word	0x000000ff
        /*0860*/ 	.word	0x0002d8a8
        /*0864*/ 	.short	0x0100
        /*0866*/ 	.byte	0x08
	.zero		1


	//   ....[18]....
        /*0868*/ 	.word	0x00000940
        /*086c*/ 	.word	0x000000ff
        /*0870*/ 	.word	0x0002d8b0
        /*0874*/ 	.short	0x0100
        /*0876*/ 	.byte	0x08
	.zero		1


	//   ....[19]....
        /*0878*/ 	.word	0x00000950
        /*087c*/ 	.word	0x000000ff
        /*0880*/ 	.word	0x0002d8c0
        /*0884*/ 	.short	0x0100
        /*0886*/ 	.byte	0x08
	.zero		1


	//   ....[20]....
        /*0888*/ 	.word	0x00000960
        /*088c*/ 	.word	0x000000ff
        /*0890*/ 	.word	0x0002d8b8
        /*0894*/ 	.short	0x0100
        /*0896*/ 	.byte	0x08
	.zero		1


	//   ....[21]....
        /*0898*/ 	.word	0x00000970
        /*089c*/ 	.word	0x000000ff
        /*08a0*/ 	.word	0x0002d8c8
        /*08a4*/ 	.short	0x0100
        /*08a6*/ 	.byte	0x08
	.zero		1


	//   ....[22]....
        /*08a8*/ 	.word	0x00003200
        /*08ac*/ 	.word	0x0000000f
        /*08b0*/ 	.word	0x0002d890
        /*08b4*/ 	.short	0x010a
        /*08b6*/ 	.byte	0x3f
	.zero		1


	//   ....[23]....
        /*08b8*/ 	.word	0x00004be0
        /*08bc*/ 	.word	0x0000000f
        /*08c0*/ 	.word	0x0002d890
        /*08c4*/ 	.short	0x010a
        /*08c6*/ 	.byte	0x3f
	.zero		1


	//   ....[24]....
        /*08c8*/ 	.word	0x00006500
        /*08cc*/ 	.word	0x0000000f
        /*08d0*/ 	.word	0x0002d890
        /*08d4*/ 	.short	0x010a
        /*08d6*/ 	.byte	0x3f
	.zero		1


	//   ....[25]....
        /*08d8*/ 	.word	0x00006770
        /*08dc*/ 	.word	0x0000001c
        /*08e0*/ 	.word	0x00000000
        /*08e4*/ 	.short	0x0101
        /*08e6*/ 	.byte	0x3f
	.zero		1


	//   ....[26]....
        /*08e8*/ 	.word	0x000067b0
        /*08ec*/ 	.word	0x0000000f
        /*08f0*/ 	.word	0x0002d8b0
        /*08f4*/ 	.short	0x010a
        /*08f6*/ 	.byte	0x3f
	.zero		1


	//   ....[27]....
        /*08f8*/ 	.word	0x00006b10
        /*08fc*/ 	.word	0x0000000f
        /*0900*/ 	.word	0x00000000
        /*0904*/ 	.short	0x0101
        /*0906*/ 	.byte	0x3f
	.zero		1


	//   ....[28]....
        /*0908*/ 	.word	0x00007430
        /*090c*/ 	.word	0x00000002
        /*0910*/ 	.word	0x0002d800
        /*0914*/ 	.short	0x010a
        /*0916*/ 	.byte	0x3f
	.zero		1


	//   ....[29]....
        /*0918*/ 	.word	0x00007480
        /*091c*/ 	.word	0x00000002
        /*0920*/ 	.word	0x0002d800
        /*0924*/ 	.short	0x010a
        /*0926*/ 	.byte	0x3f
	.zero		1


	//   ....[30]....
        /*0928*/ 	.word	0x00007fd0
        /*092c*/ 	.word	0x00000002
        /*0930*/ 	.word	0x0002d800
        /*0934*/ 	.short	0x010a
        /*0936*/ 	.byte	0x3f
	.zero		1


	//   ....[31]....
        /*0938*/ 	.word	0x00009b30
        /*093c*/ 	.word	0x00000002
        /*0940*/ 	.word	0x0002d800
        /*0944*/ 	.short	0x010a
        /*0946*/ 	.byte	0x3f
	.zero		1


	//   ....[32]....
        /*0948*/ 	.word	0x0000b280
        /*094c*/ 	.word	0x00000000
        /*0950*/ 	.word	0x0002d830
        /*0954*/ 	.short	0x010a
        /*0956*/ 	.byte	0x3f
	.zero		1


	//   ....[33]....
        /*0958*/ 	.word	0x0000b3e0
        /*095c*/ 	.word	0x00000000
        /*0960*/ 	.word	0x0002d830
        /*0964*/ 	.short	0x010a
        /*0966*/ 	.byte	0x3f
	.zero		1


	//   ....[34]....
        /*0968*/ 	.word	0x0000bc50
        /*096c*/ 	.word	0x00000032
        /*0970*/ 	.word	0x00000000
        /*0974*/ 	.short	0x0101
        /*0976*/ 	.byte	0x3f
	.zero		1


	//   ....[35]....
        /*0978*/ 	.word	0x0000f1a0
        /*097c*/ 	.word	0x00000009
        /*0980*/ 	.word	0x0002d830
        /*0984*/ 	.short	0x010a
        /*0986*/ 	.byte	0x3f
	.zero		1


	//   ....[36]....
        /*0988*/ 	.word	0x0000f1f0
        /*098c*/ 	.word	0x00000009
        /*0990*/ 	.word	0x0002d830
        /*0994*/ 	.short	0x010a
        /*0996*/ 	.byte	0x3f
	.zero		1


	//   ....[37]....
        /*0998*/ 	.word	0x0000f610
        /*099c*/ 	.word	0x00000009
        /*09a0*/ 	.word	0x0002d850
        /*09a4*/ 	.short	0x010a
        /*09a6*/ 	.byte	0x3f
	.zero		1


	//   ....[38]....
        /*09a8*/ 	.word	0x0000f650
        /*09ac*/ 	.word	0x00000009
        /*09b0*/ 	.word	0x0002d850
        /*09b4*/ 	.short	0x010a
        /*09b6*/ 	.byte	0x3f
	.zero		1


	//   ....[39]....
        /*09b8*/ 	.word	0x00010030
        /*09bc*/ 	.word	0x00000030
        /*09c0*/ 	.word	0x00000000
        /*09c4*/ 	.short	0x0101
        /*09c6*/ 	.byte	0x3f
	.zero		1


	//   ....[40]....
        /*09c8*/ 	.word	0x00010e40
        /*09cc*/ 	.word	0x00000008
        /*09d0*/ 	.word	0x00000000
        /*09d4*/ 	.short	0x0101
        /*09d6*/ 	.byte	0x3f
	.zero		1


	//   ....[41]....
        /*09d8*/ 	.word	0x00012f30
        /*09dc*/ 	.word	0x0000000b
        /*09e0*/ 	.word	0x0002d830
        /*09e4*/ 	.short	0x010a
        /*09e6*/ 	.byte	0x3f
	.zero		1


	//   ....[42]....
        /*09e8*/ 	.word	0x00012f80
        /*09ec*/ 	.word	0x0000000b
        /*09f0*/ 	.word	0x0002d830
        /*09f4*/ 	.short	0x010a
        /*09f6*/ 	.byte	0x3f
	.zero		1


	//   ....[43]....
        /*09f8*/ 	.word	0x000133a0
        /*09fc*/ 	.word	0x0000000b
        /*0a00*/ 	.word	0x0002d850
        /*0a04*/ 	.short	0x010a
        /*0a06*/ 	.byte	0x3f
	.zero		1


	//   ....[44]....
        /*0a08*/ 	.word	0x000133e0
        /*0a0c*/ 	.word	0x0000000b
        /*0a10*/ 	.word	0x0002d850
        /*0a14*/ 	.short	0x010a
        /*0a16*/ 	.byte	0x3f
	.zero		1


	//   ....[45]....
        /*0a18*/ 	.word	0x00014cf0
        /*0a1c*/ 	.word	0x0000000b
        /*0a20*/ 	.word	0x00000000
        /*0a24*/ 	.short	0x0101
        /*0a26*/ 	.byte	0x3f
	.zero		1


	//   ....[46]....
        /*0a28*/ 	.word	0x00014d00
        /*0a2c*/ 	.word	0x00000009
        /*0a30*/ 	.word	0x00000000
        /*0a34*/ 	.short	0x0101
        /*0a36*/ 	.byte	0x3f
	.zero		1


	//   ....[47]....
        /*0a38*/ 	.word	0x00015ba0
        /*0a3c*/ 	.word	0x0000000c
        /*0a40*/ 	.word	0x0002d830
        /*0a44*/ 	.short	0x010a
        /*0a46*/ 	.byte	0x3f
	.zero		1


	//   ....[48]....
        /*0a48*/ 	.word	0x00015bf0
        /*0a4c*/ 	.word	0x0000000c
        /*0a50*/ 	.word	0x0002d830
        /*0a54*/ 	.short	0x010a
        /*0a56*/ 	.byte	0x3f
	.zero		1


	//   ....[49]....
        /*0a58*/ 	.word	0x00016010
        /*0a5c*/ 	.word	0x0000000d
        /*0a60*/ 	.word	0x0002d850
        /*0a64*/ 	.short	0x010a
        /*0a66*/ 	.byte	0x3f
	.zero		1


	//   ....[50]....
        /*0a68*/ 	.word	0x00016050
        /*0a6c*/ 	.word	0x0000000d
        /*0a70*/ 	.word	0x0002d850
        /*0a74*/ 	.short	0x010a
        /*0a76*/ 	.byte	0x3f
	.zero		1


	//   ....[51]....
        /*0a78*/ 	.word	0x00016ae0
        /*0a7c*/ 	.word	0x00000032
        /*0a80*/ 	.word	0x00000000
        /*0a84*/ 	.short	0x0101
        /*0a86*/ 	.byte	0x3f
	.zero		1


	//   ....[52]....
        /*0a88*/ 	.word	0x00017890
        /*0a8c*/ 	.word	0x0000000b
        /*0a90*/ 	.word	0x00000000
        /*0a94*/ 	.short	0x0101
        /*0a96*/ 	.byte	0x3f
	.zero		1


	//   ....[53]....
        /*0a98*/ 	.word	0x000196a0
        /*0a9c*/ 	.word	0x0000000b
        /*0aa0*/ 	.word	0x0002d850
        /*0aa4*/ 	.short	0x010a
        /*0aa6*/ 	.byte	0x3f
	.zero		1


	//   ....[54]....
        /*0aa8*/ 	.word	0x00019750
        /*0aac*/ 	.word	0x0000000b
        /*0ab0*/ 	.word	0x0002d850
        /*0ab4*/ 	.short	0x010a
        /*0ab6*/ 	.byte	0x3f
	.zero		1


	//   ....[55]....
        /*0ab8*/ 	.word	0x00019f30
        /*0abc*/ 	.word	0x00000009
        /*0ac0*/ 	.word	0x00000000
        /*0ac4*/ 	.short	0x0101
        /*0ac6*/ 	.byte	0x3f
	.zero		1


	//   ....[56]....
        /*0ac8*/ 	.word	0x0001b100
        /*0acc*/ 	.word	0x00000000
        /*0ad0*/ 	.word	0x00000000
        /*0ad4*/ 	.short	0x0101
        /*0ad6*/ 	.byte	0x3f
	.zero		1


	//   ....[57]....
        /*0ad8*/ 	.word	0x0001d340
        /*0adc*/ 	.word	0x00000008
        /*0ae0*/ 	.word	0x0002d820
        /*0ae4*/ 	.short	0x010a
        /*0ae6*/ 	.byte	0x3f
	.zero		1


	//   ....[58]....
        /*0ae8*/ 	.word	0x0001d3b0
        /*0aec*/ 	.word	0x0000000a
        /*0af0*/ 	.word	0x0002d8a0
        /*0af4*/ 	.short	0x010a
        /*0af6*/ 	.byte	0x3f
	.zero		1


	//   ....[59]....
        /*0af8*/ 	.word	0x0001d600
        /*0afc*/ 	.word	0x0000000a
        /*0b00*/ 	.word	0x0002d8c0
        /*0b04*/ 	.short	0x010a
        /*0b06*/ 	.byte	0x3f
	.zero		1


	//   ....[60]....
        /*0b08*/ 	.word	0x0001d8f0
        /*0b0c*/ 	.word	0x0000000b
        /*0b10*/ 	.word	0x0002d8a0
        /*0b14*/ 	.short	0x010a
        /*0b16*/ 	.byte	0x3f
	.zero		1


	//   ....[61]....
        /*0b18*/ 	.word	0x0001db30
        /*0b1c*/ 	.word	0x0000000b
        /*0b20*/ 	.word	0x0002d8c0
        /*0b24*/ 	.short	0x010a
        /*0b26*/ 	.byte	0x3f
	.zero		1


	//   ....[62]....
        /*0b28*/ 	.word	0x0001ec10
        /*0b2c*/ 	.word	0x00000005
        /*0b30*/ 	.word	0x0002d840
        /*0b34*/ 	.short	0x010a
        /*0b36*/ 	.byte	0x3f
	.zero		1


	//   ....[63]....
        /*0b38*/ 	.word	0x0001f120
        /*0b3c*/ 	.word	0x0000001b
        /*0b40*/ 	.word	0x0002d820
        /*0b44*/ 	.short	0x010a
        /*0b46*/ 	.byte	0x3f
	.zero		1


	//   ....[64]....
        /*0b48*/ 	.word	0x0001f410
        /*0b4c*/ 	.word	0x00000003
        /*0b50*/ 	.word	0x0002d840
        /*0b54*/ 	.short	0x010a
        /*0b56*/ 	.byte	0x3f
	.zero		1


	//   ....[65]....
        /*0b58*/ 	.word	0x0001f690
        /*0b5c*/ 	.word	0x00000002
        /*0b60*/ 	.word	0x00000060
        /*0b64*/ 	.short	0x010a
        /*0b66*/ 	.byte	0x3f
	.zero		1


	//   ....[66]....
        /*0b68*/ 	.word	0x0001fbd0
        /*0b6c*/ 	.word	0x00000003
        /*0b70*/ 	.word	0x0002d840
        /*0b74*/ 	.short	0x010a
        /*0b76*/ 	.byte	0x3f
	.zero		1


	//   ....[67]....
        /*0b78*/ 	.word	0x0001fe50
        /*0b7c*/ 	.word	0x00000003
        /*0b80*/ 	.word	0x00000060
        /*0b84*/ 	.short	0x010a
        /*0b86*/ 	.byte	0x3f
	.zero		1


	//   ....[68]....
        /*0b88*/ 	.word	0x000202d0
        /*0b8c*/ 	.word	0x00000002
        /*0b90*/ 	.word	0x0002d840
        /*0b94*/ 	.short	0x010a
        /*0b96*/ 	.byte	0x3f
	.zero		1


	//   ....[69]....
        /*0b98*/ 	.word	0x00020570
        /*0b9c*/ 	.word	0x00000002
        /*0ba0*/ 	.word	0x00000060
        /*0ba4*/ 	.short	0x010a
        /*0ba6*/ 	.byte	0x3f
	.zero		1


	//   ....[70]....
        /*0ba8*/ 	.word	0x00020950
        /*0bac*/ 	.word	0x00000003
        /*0bb0*/ 	.word	0x0002d860
        /*0bb4*/ 	.short	0x010a
        /*0bb6*/ 	.byte	0x3f
	.zero		1


	//   ....[71]....
        /*0bb8*/ 	.word	0x00021880
        /*0bbc*/ 	.word	0x00000009
        /*0bc0*/ 	.word	0x0002d820
        /*0bc4*/ 	.short	0x010a
        /*0bc6*/ 	.byte	0x3f
	.zero		1


	//   ....[72]....
        /*0bc8*/ 	.word	0x00021a10
        /*0bcc*/ 	.word	0x00000007
        /*0bd0*/ 	.word	0x00000000
        /*0bd4*/ 	.short	0x010a
        /*0bd6*/ 	.byte	0x3f
	.zero		1


	//   ....[73]....
        /*0bd8*/ 	.word	0x00021a80
        /*0bdc*/ 	.word	0x00000003
        /*0be0*/ 	.word	0x00000000
        /*0be4*/ 	.short	0x010a
        /*0be6*/ 	.byte	0x3f
	.zero		1


	//   ....[74]....
        /*0be8*/ 	.word	0x00021ae0
        /*0bec*/ 	.word	0x00000005
        /*0bf0*/ 	.word	0x00000000
        /*0bf4*/ 	.short	0x010a
        /*0bf6*/ 	.byte	0x3f
	.zero		1


	//   ....[75]....
        /*0bf8*/ 	.word	0x00021b10
        /*0bfc*/ 	.word	0x00000003
        /*0c00*/ 	.word	0x00000000
        /*0c04*/ 	.short	0x010a
        /*0c06*/ 	.byte	0x3f
	.zero		1


	//   ....[76]....
        /*0c08*/ 	.word	0x00021b70
        /*0c0c*/ 	.word	0x0000000f
        /*0c10*/ 	.word	0x0002d890
        /*0c14*/ 	.short	0x010a
        /*0c16*/ 	.byte	0x3f
	.zero		1


	//   ....[77]....
        /*0c18*/ 	.word	0x00021bc0
        /*0c1c*/ 	.word	0x0000000f
        /*0c20*/ 	.word	0x0002d890
        /*0c24*/ 	.short	0x010a
        /*0c26*/ 	.byte	0x3f
	.zero		1


	//   ....[78]....
        /*0c28*/ 	.word	0x00021c10
        /*0c2c*/ 	.word	0x0000000f
        /*0c30*/ 	.word	0x0002d890
        /*0c34*/ 	.short	0x010a
        /*0c36*/ 	.byte	0x3f
	.zero		1


	//   ....[79]....
        /*0c38*/ 	.word	0x00021c60
        /*0c3c*/ 	.word	0x0000000f
        /*0c40*/ 	.word	0x0002d8b0
        /*0c44*/ 	.short	0x010a
        /*0c46*/ 	.byte	0x3f
	.zero		1


	//   ....[80]....
        /*0c48*/ 	.word	0x00021fd0
        /*0c4c*/ 	.word	0x00000002
        /*0c50*/ 	.word	0x0002d800
        /*0c54*/ 	.short	0x010a
        /*0c56*/ 	.byte	0x3f
	.zero		1


	//   ....[81]....
        /*0c58*/ 	.word	0x00022290
        /*0c5c*/ 	.word	0x00000002
        /*0c60*/ 	.word	0x0002d800
        /*0c64*/ 	.short	0x010a
        /*0c66*/ 	.byte	0x3f
	.zero		1


	//   ....[82]....
        /*0c68*/ 	.word	0x000222e0
        /*0c6c*/ 	.word	0x00000000
        /*0c70*/ 	.word	0x0002d830
        /*0c74*/ 	.short	0x010a
        /*0c76*/ 	.byte	0x3f
	.zero		1


	//   ....[83]....
        /*0c78*/ 	.word	0x00022330
        /*0c7c*/ 	.word	0x00000009
        /*0c80*/ 	.word	0x0002d830
        /*0c84*/ 	.short	0x010a
        /*0c86*/ 	.byte	0x3f
	.zero		1


	//   ....[84]....
        /*0c88*/ 	.word	0x00022380
        /*0c8c*/ 	.word	0x00000009
        /*0c90*/ 	.word	0x0002d850
        /*0c94*/ 	.short	0x010a
        /*0c96*/ 	.byte	0x3f
	.zero		1


	//   ....[85]....
        /*0c98*/ 	.word	0x000223d0
        /*0c9c*/ 	.word	0x0000000b
        /*0ca0*/ 	.word	0x0002d830
        /*0ca4*/ 	.short	0x010a
        /*0ca6*/ 	.byte	0x3f
	.zero		1


	//   ....[86]....
        /*0ca8*/ 	.word	0x00022420
        /*0cac*/ 	.word	0x0000000b
        /*0cb0*/ 	.word	0x0002d850
        /*0cb4*/ 	.short	0x010a
        /*0cb6*/ 	.byte	0x3f
	.zero		1


	//   ....[87]....
        /*0cb8*/ 	.word	0x00022470
        /*0cbc*/ 	.word	0x0000000c
        /*0cc0*/ 	.word	0x0002d830
        /*0cc4*/ 	.short	0x010a
        /*0cc6*/ 	.byte	0x3f
	.zero		1


	//   ....[88]....
        /*0cc8*/ 	.word	0x000224c0
        /*0ccc*/ 	.word	0x0000000d
        /*0cd0*/ 	.word	0x0002d850
        /*0cd4*/ 	.short	0x010a
        /*0cd6*/ 	.byte	0x3f
	.zero		1


	//   ....[89]....
        /*0cd8*/ 	.word	0x00022510
        /*0cdc*/ 	.word	0x0000000b
        /*0ce0*/ 	.word	0x0002d850
        /*0ce4*/ 	.short	0x010a
        /*0ce6*/ 	.byte	0x3f
	.zero		1


	//   ....[90]....
        /*0ce8*/ 	.word	0x000226a0
        /*0cec*/ 	.word	0x00000008
        /*0cf0*/ 	.word	0x0002d820
        /*0cf4*/ 	.short	0x010a
        /*0cf6*/ 	.byte	0x3f
	.zero		1


	//   ....[91]....
        /*0cf8*/ 	.word	0x000226f0
        /*0cfc*/ 	.word	0x0000000a
        /*0d00*/ 	.word	0x0002d8a0
        /*0d04*/ 	.short	0x010a
        /*0d06*/ 	.byte	0x3f
	.zero		1


	//   ....[92]....
        /*0d08*/ 	.word	0x00022740
        /*0d0c*/ 	.word	0x0000000a
        /*0d10*/ 	.word	0x0002d8c0
        /*0d14*/ 	.short	0x010a
        /*0d16*/ 	.byte	0x3f
	.zero		1


	//   ....[93]....
        /*0d18*/ 	.word	0x00022790
        /*0d1c*/ 	.word	0x0000000b
        /*0d20*/ 	.word	0x0002d8a0
        /*0d24*/ 	.short	0x010a
        /*0d26*/ 	.byte	0x3f
	.zero		1


	//   ....[94]....
        /*0d28*/ 	.word	0x000227e0
        /*0d2c*/ 	.word	0x0000000b
        /*0d30*/ 	.word	0x0002d8c0
        /*0d34*/ 	.short	0x010a
        /*0d36*/ 	.byte	0x3f
	.zero		1


	//   ....[95]....
        /*0d38*/ 	.word	0x00022980
        /*0d3c*/ 	.word	0x00000005
        /*0d40*/ 	.word	0x0002d840
        /*0d44*/ 	.short	0x010a
        /*0d46*/ 	.byte	0x3f
	.zero		1


	//   ....[96]....
        /*0d48*/ 	.word	0x000229d0
        /*0d4c*/ 	.word	0x0000001b
        /*0d50*/ 	.word	0x0002d820
        /*0d54*/ 	.short	0x010a
        /*0d56*/ 	.byte	0x3f
	.zero		1


	//   ....[97]....
        /*0d58*/ 	.word	0x00022a20
        /*0d5c*/ 	.word	0x00000003
        /*0d60*/ 	.word	0x0002d840
        /*0d64*/ 	.short	0x010a
        /*0d66*/ 	.byte	0x3f
	.zero		1


	//   ....[98]....
        /*0d68*/ 	.word	0x00022a70
        /*0d6c*/ 	.word	0x00000002
        /*0d70*/ 	.word	0x00000060
        /*0d74*/ 	.short	0x010a
        /*0d76*/ 	.byte	0x3f
	.zero		1


	//   ....[99]....
        /*0d78*/ 	.word	0x00022ac0
        /*0d7c*/ 	.word	0x00000003
        /*0d80*/ 	.word	0x0002d840
        /*0d84*/ 	.short	0x010a
        /*0d86*/ 	.byte	0x3f
	.zero		1


	//   ....[100]....
        /*0d88*/ 	.word	0x00022b10
        /*0d8c*/ 	.word	0x00000003
        /*0d90*/ 	.word	0x00000060
        /*0d94*/ 	.short	0x010a
        /*0d96*/ 	.byte	0x3f
	.zero		1


	//   ....[101]....
        /*0d98*/ 	.word	0x00022b60
        /*0d9c*/ 	.word	0x00000002
        /*0da0*/ 	.word	0x0002d840
        /*0da4*/ 	.short	0x010a
        /*0da6*/ 	.byte	0x3f
	.zero		1


	//   ....[102]....
        /*0da8*/ 	.word	0x00022bb0
        /*0dac*/ 	.word	0x00000002
        /*0db0*/ 	.word	0x00000060
        /*0db4*/ 	.short	0x010a
        /*0db6*/ 	.byte	0x3f
	.zero		1


	//   ....[103]....
        /*0db8*/ 	.word	0x00022c00
        /*0dbc*/ 	.word	0x00000003
        /*0dc0*/ 	.word	0x0002d860
        /*0dc4*/ 	.short	0x010a
        /*0dc6*/ 	.byte	0x3f
	.zero		1


	//   ....[104]....
        /*0dc8*/ 	.word	0x000235b0
        /*0dcc*/ 	.word	0x00000009
        /*0dd0*/ 	.word	0x0002d820
        /*0dd4*/ 	.short	0x010a
        /*0dd6*/ 	.byte	0x3f
	.zero		1


	//   ....[105]....
        /*0dd8*/ 	.word	0x00023750
        /*0ddc*/ 	.word	0x00000007
        /*0de0*/ 	.word	0x00000000
        /*0de4*/ 	.short	0x010a
        /*0de6*/ 	.byte	0x3f
	.zero		1


	//   ....[106]....
        /*0de8*/ 	.word	0x000237a0
        /*0dec*/ 	.word	0x00000003
        /*0df0*/ 	.word	0x00000000
        /*0df4*/ 	.short	0x010a
        /*0df6*/ 	.byte	0x3f
	.zero		1


	//   ....[107]....
        /*0df8*/ 	.word	0x000237f0
        /*0dfc*/ 	.word	0x00000005
        /*0e00*/ 	.word	0x00000000
        /*0e04*/ 	.short	0x010a
        /*0e06*/ 	.byte	0x3f
	.zero		1


	//----- nvinfo : EIATTR_NUM_MBARRIERS
	.align		4
.L_239:
        /*0e08*/ 	.byte	0x03, 0x38
        /*0e0a*/ 	.short	0x0016


	//----- nvinfo : EIATTR_EXIT_INSTR_OFFSETS
	.align		4
        /*0e0c*/ 	.byte	0x04, 0x1c
        /*0e0e*/ 	.short	(.L_241 - .L_240)


	//   ....[0]....
.L_240:
        /*0e10*/ 	.word	0x00021b60


	//----- nvinfo : EIATTR_MAX_THREADS
	.align		4
.L_241:
        /*0e14*/ 	.byte	0x04, 0x05
        /*0e16*/ 	.short	(.L_243 - .L_242)
.L_242:
        /*0e18*/ 	.word	0x00000200
        /*0e1c*/ 	.word	0x00000001
        /*0e20*/ 	.word	0x00000001


	//----- nvinfo : EIATTR_CRS_STACK_SIZE
	.align		4
.L_243:
        /*0e24*/ 	.byte	0x04, 0x1e
        /*0e26*/ 	.short	(.L_245 - .L_244)
.L_244:
        /*0e28*/ 	.word	0x00000000


	//----- nvinfo : EIATTR_CBANK_PARAM_SIZE
	.align		4
.L_245:
        /*0e2c*/ 	.byte	0x03, 0x19
        /*0e2e*/ 	.short	0x0a70


	//----- nvinfo : EIATTR_PARAM_CBANK
	.align		4
        /*0e30*/ 	.byte	0x04, 0x0a
        /*0e32*/ 	.short	(.L_247 - .L_246)
	.align		4
.L_246:
        /*0e34*/ 	.word	index@(.nv.constant0._ZN7cutlass13device_kernelIN5flash11enable_sm90INS1_16FlashAttnFwdSm90INS1_25CollectiveMainloopFwdSm90ILi2EN4cute5tupleIJNS5_1CILi1EEES8_S8_EEENS6_IJNS7_ILi192EEENS7_ILi128EEENS7_ILi96EEEEEELi96ENS_6half_tEfNS_4arch4Sm90ELb0ELb1ELb1ELb1ELb0ELb1ELb0ELb0ELb1ELb0ELb0ELb0EEENS1_21CollectiveEpilogueFwdINS6_IJSA_SC_SB_EEES9_SE_SG_Li384ELb1ELb0ELb0ELb0EEENS1_36VarlenDynamicPersistentTileSchedulerILi192ELi128ELi384ELi32ELb0ELb0ELb1ELb1ELb0ELb1EEEEEEEEEvNT_6ParamsE)
        /*0e38*/ 	.short	0x0210
        /*0e3a*/ 	.short	0x0a70


	//----- nvinfo : EIATTR_SW_WAR
	.align		4
.L_247:
        /*0e3c*/ 	.byte	0x04, 0x36
        /*0e3e*/ 	.short	(.L_249 - .L_248)
.L_248:
        /*0e40*/ 	.word	0x00000008
.L_249:


//--------------------- .nv.info._ZN7cutlass13device_kernelIN5flash11enable_sm90INS1_16FlashAttnFwdSm90INS1_25CollectiveMainloopFwdSm90ILi2EN4cute5tupleIJNS5_1CILi1EEES8_S8_EEENS6_IJNS7_ILi192EEENS7_ILi144EEENS7_ILi96EEEEEELi96ENS_6half_tEfNS_4arch4Sm90ELb1ELb0ELb1ELb0ELb0ELb0ELb0ELb0ELb1ELb0ELb0ELb0EEENS1_21CollectiveEpilogueFwdINS6_IJSA_SC_SB_EEES9_SE_SG_Li384ELb0ELb0ELb0ELb0EEENS1_30DynamicPersistentTileSchedulerILi384ELi32ELb0ELb0ELb1EEEEEEEEEvNT_6ParamsE --------------------------
	.section	.nv.info._ZN7cutlass13device_kernelIN5flash11enable_sm90INS1_16FlashAttnFwdSm90INS1_25CollectiveMainloopFwdSm90ILi2EN4cute5tupleIJNS5_1CILi1EEES8_S8_EEENS6_IJNS7_ILi192EEENS7_ILi144EEENS7_ILi96EEEEEELi96ENS_6half_tEfNS_4arch4Sm90ELb1ELb0ELb1ELb0ELb0ELb0ELb0ELb0ELb1ELb0ELb0ELb0EEENS1_21CollectiveEpilogueFwdINS6_IJSA_SC_SB_EEES9_SE_SG_Li384ELb0ELb0ELb0ELb0EEENS1_30DynamicPersistentTileSchedulerILi384ELi32ELb0ELb0ELb1EEEEEEEEEvNT_6ParamsE,"",@"SHT_CUDA_INFO"
	.sectionflags	@""
	.align	4


	//----- nvinfo : EIATTR_CUDA_API_VERSION
	.align		4
        /*0000*/ 	.byte	0x04, 0x37
        /*0002*/ 	.short	(.L_251 - .L_250)
.L_250:
        /*0004*/ 	.word	0x00000082


	//----- nvinfo : EIATTR_KPARAM_INFO
	.align		4
.L_251:
        /*0008*/ 	.byte	0x04, 0x17
        /*000a*/ 	.short	(.L_253 - .L_252)
.L_252:
        /*000c*/ 	.word	0x00000000
        /*0010*/ 	.short	0x0000
        /*0012*/ 	.short	0x0070
        /*0014*/ 	.byte	0x00, 0xf0, 0x01, 0x2e


	//----- nvinfo : EIATTR_SPARSE_MMA_MASK
	.align		4
.L_253:
        /*0018*/ 	.byte	0x03, 0x50
        /*001a*/ 	.short	0x0000


	//----- nvinfo : EIATTR_MAXREG_COUNT
	.align		4
        /*001c*/ 	.byte	0x03, 0x1b
        /*001e*/ 	.short	0x0080


	//----- nvinfo : EIATTR_NUM_BARRIERS
	.align		4
        /*0020*/ 	.byte	0x02, 0x4c
        /*0022*/ 	.byte	0x10
	.zero		1


	//----- nvinfo : EIATTR_EXTERNS
	.align		4
        /*0024*/ 	.byte	0x04, 0x0f
        /*0026*/ 	.short	(.L_255 - .L_254)


	//   ....[0]....
	.align		4
.L_254:
        /*0028*/ 	.word	index@(__assertfail)


	//----- nvinfo : EIATTR_MERCURY_ISA_VERSION
	.align		4
.L_255:
        /*002c*/ 	.byte	0x03, 0x5f
        /*002e*/ 	.short	0x0101


	//----- nvinfo : EIATTR_INT_WARP_WIDE_INSTR_OFFSETS
	.align		4
        /*0030*/ 	.byte	0x04, 0x31
        /*0032*/ 	.short	(.L_257 - .L_256)


	//   ....[0]....
.L_256:
        /*0034*/ 	.word	0x00000170


	//   ....[1]....
        /*0038*/ 	.word	0x000001b0


	//   ....[2]....
        /*003c*/ 	.word	0x00000240


	//   ....[3]....
        /*0040*/ 	.word	0x00010830


	//   ....[4]....
        /*0044*/ 	.word	0x000108d0


	//   ....[5]....
        /*0048*/ 	.word	0x00010de0


	//   ....[6]....
        /*004c*/ 	.word	0x00012ae0


	//   ....[7]....
        /*0050*/ 	.word	0x00012b80


	//----- nvinfo : EIATTR_COOP_GROUP_MASK_REGIDS
	.align		4
.L_257:
        /*0054*/ 	.byte	0x04, 0x29
        /*0056*/ 	.short	(.L_259 - .L_258)


	//   ....[0]....
.L_258:
        /*0058*/ 	.word	0xffffffff


	//   ....[1]....
        /*005c*/ 	.word	0xffffffff


	//   ....[2]....
        /*0060*/ 	.word	0xffffffff


	//   ....[3]....
        /*0064*/ 	.word	0xffffffff


	//   ....[4]....
        /*0068*/ 	.word	0xffffffff


	//   ....[5]....
        /*006c*/ 	.word	0xffffffff


	//   ....[6]....
        /*0070*/ 	.word	0xffffffff


	//   ....[7]....
        /*0074*/ 	.word	0xffffffff


	//   ....[8]....
        /*0078*/ 	.word	0xffffffff


	//   ....[9]....
        /*007c*/ 	.word	0xffffffff


	//   ....[10]....
        /*0080*/ 	.word	0xffffffff


	//   ....[11]....
        /*0084*/ 	.word	0xffffffff


	//   ....[12]....
        /*0088*/ 	.word	0xffffffff


	//   ....[13]....
        /*008c*/ 	.word	0xffffffff


	//   ....[14]....
        /*0090*/ 	.word	0xffffffff


	//   ....[15]....
        /*0094*/ 	.word	0xffffffff


	//   ....[16]....
        /*0098*/ 	.word	0xffffffff


	//   ....[17]....
        /*009c*/ 	.word	0xffffffff


	//   ....[18]....
        /*00a0*/ 	.word	0xffffffff


	//   ....[19]....
        /*00a4*/ 	.word	0xffffffff


	//   ....[20]....
        /*00a8*/ 	.word	0xffffffff


	//   ....[21]....
        /*00ac*/ 	.word	0xffffffff


	//   ....[22]....
        /*00b0*/ 	.word	0xffffffff


	//   ....[23]....
        /*00b4*/ 	.word	0xffffffff


	//   ....[24]....
        /*00b8*/ 	.word	0xffffffff


	//   ....[25]....
        /*00bc*/ 	.word	0xffffffff


	//   ....[26]....
        /*00c0*/ 	.word	0xffffffff


	//   ....[27]....
        /*00c4*/ 	.word	0xffffffff


	//   ....[28]....
        /*00c8*/ 	.word	0xffffffff


	//   ....[29]....
        /*00cc*/ 	.word	0xffffffff


	//   ....[30]....
        /*00d0*/ 	.word	0xffffffff


	//   ....[31]....
        /*00d4*/ 	.word	0x0500000f


	//   ....[32]....
        /*00d8*/ 	.word	0x0500000f


	//----- nvinfo : EIATTR_COOP_GROUP_INSTR_OFFSETS
	.align		4
.L_259:
        /*00dc*/ 	.byte	0x04, 0x28
        /*00de*/ 	.short	(.L_261 - .L_260)


	//   ....[0]....
.L_260:
        /*00e0*/ 	.word	0x00000050


	//   ....[1]....
        /*00e4*/ 	.word	0x00000180


	//   ....[2]....
        /*00e8*/ 	.word	0x00000220


	//   ....[3]....
        /*00ec*/ 	.word	0x000003b0


	//   ....[4]....
        /*00f0*/ 	.word	0x00000510


	//   ....[5]....
        /*00f4*/ 	.word	0x00000630


	//   ....[6]....
        /*00f8*/ 	.word	0x00000790


	//   ....[7]....
        /*00fc*/ 	.word	0x000014d0


	//   ....[8]....
        /*0100*/ 	.word	0x00003e90


	//   ....[9]....
        /*0104*/ 	.word	0x00003ef0


	//   ....[10]....
        /*0108*/ 	.word	0x000049b0


	//   ....[11]....
        /*010c*/ 	.word	0x00004a30


	//   ....[12]....
        /*0110*/ 	.word	0x00005a90


	//   ....[13]....
        /*0114*/ 	.word	0x00008600


	//   ....[14]....
        /*0118*/ 	.word	0x00008710


	//   ....[15]....
        /*011c*/ 	.word	0x00009390


	//   ....[16]....
        /*0120*/ 	.word	0x000093f0


	//   ....[17]....
        /*0124*/ 	.word	0x0000a740


	//   ....[18]....
        /*0128*/ 	.word	0x0000cb50


	//   ....[19]....
        /*012c*/ 	.word	0x0000cbc0


	//   ....[20]....
        /*0130*/ 	.word	0x0000d3e0


	//   ....[21]....
        /*0134*/ 	.word	0x0000d460


	//   ....[22]....
        /*0138*/ 	.word	0x0000e810


	//   ....[23]....
        /*013c*/ 	.word	0x0000e950


	//   ....[24]....
        /*0140*/ 	.word	0x0000e990


	//   ....[25]....
        /*0144*/ 	.word	0x0000ead0


	//   ....[26]....
        /*0148*/ 	.word	0x0000eb00


	//   ....[27]....
        /*014c*/ 	.word	0x0000f9d0


	//   ....[28]....
        /*0150*/ 	.word	0x000102d0


	//   ....[29]....
        /*0154*/ 	.word	0x00012ed0


	//   ....[30]....
        /*0158*/ 	.word	0x00013040


	//   ....[31]....
        /*015c*/ 	.word	0x00013570


	//   ....[32]....
        /*0160*/ 	.word	0x00013940


	//----- nvinfo : EIATTR_REG_RECONFIG
	.align		4
.L_261:
        /*0164*/ 	.byte	0x01, 0x54
	.zero		2


	//----- nvinfo : EIATTR_SYSCALL_OFFSETS
	.align		4
        /*0168*/ 	.byte	0x04, 0x46
        /*016a*/ 	.short	(.L_263 - .L_262)


	//   ....[0]....
.L_262:
        /*016c*/ 	.word	0x000016b0


	//   ....[1]....
        /*0170*/ 	.word	0x00010a50


	//   ....[2]....
        /*0174*/ 	.word	0x00010b80


	//   ....[3]....
        /*0178*/ 	.word	0x00010c70


	//----- nvinfo : EIATTR_MBARRIER_INSTR_OFFSETS
	.align		4
.L_263:
        /*017c*/ 	.byte	0x04, 0x39
        /*017e*/ 	.short	(.L_265 - .L_264)


	//   ....[0]....
.L_264:
        /*0180*/ 	.word	0x00000260
        /*0184*/ 	.word	0x000000ff
        /*0188*/ 	.word	0x00031c00
        /*018c*/ 	.short	0x0100
        /*018e*/ 	.byte	0x06
	.zero		1


	//   ....[1]....
        /*0190*/ 	.word	0x00000270
        /*0194*/ 	.word	0x000000ff
        /*0198*/ 	.word	0x00031c20
        /*019c*/ 	.short	0x0100
        /*019e*/ 	.byte	0x06
	.zero		1


	//   ....[2]....
        /*01a0*/ 	.word	0x00000360
        /*01a4*/ 	.word	0x000000ff
        /*01a8*/ 	.word	0x00031c30
        /*01ac*/ 	.short	0x0100
        /*01ae*/ 	.byte	0x08
	.zero		1


	//   ....[3]....
        /*01b0*/ 	.word	0x00000370
        /*01b4*/ 	.word	0x000000ff
        /*01b8*/ 	.word	0x00031c40
        /*01bc*/ 	.short	0x0100
        /*01be*/ 	.byte	0x08
	.zero		1


	//   ....[4]....
        /*01c0*/ 	.word	0x00000380
        /*01c4*/ 	.word	0x000000ff
        /*01c8*/ 	.word	0x00031c38
        /*01cc*/ 	.short	0x0100
        /*01ce*/ 	.byte	0x08
	.zero		1


	//   ....[5]....
        /*01d0*/ 	.word	0x00000390
        /*01d4*/ 	.word	0x000000ff
        /*01d8*/ 	.word	0x00031c48
        /*01dc*/ 	.short	0x0100
        /*01de*/ 	.byte	0x08
	.zero		1


	//   ....[6]....
        /*01e0*/ 	.word	0x000004c0
        /*01e4*/ 	.word	0x000000ff
        /*01e8*/ 	.word	0x00031c50
        /*01ec*/ 	.short	0x0100
        /*01ee*/ 	.byte	0x08
	.zero		1


	//   ....[7]....
        /*01f0*/ 	.word	0x000004d0
        /*01f4*/ 	.word	0x000000ff
        /*01f8*/ 	.word	0x00031c60
        /*01fc*/ 	.short	0x0100
        /*01fe*/ 	.byte	0x08
	.zero		1


	//   ....[8]....
        /*0200*/ 	.word	0x000004e0
        /*0204*/ 	.word	0x000000ff
        /*0208*/ 	.word	0x00031c58
        /*020c*/ 	.short	0x0100
        /*020e*/ 	.byte	0x08
	.zero		1


	//   ....[9]....
        /*0210*/ 	.word	0x000004f0
        /*0214*/ 	.word	0x000000ff
        /*0218*/ 	.word	0x00031c68
        /*021c*/ 	.short	0x0100
        /*021e*/ 	.byte	0x08
	.zero		1


	//   ....[10]....
        /*0220*/ 	.word	0x000005e0
        /*0224*/ 	.word	0x000000ff
        /*0228*/ 	.word	0x00031c70
        /*022c*/ 	.short	0x0100
        /*022e*/ 	.byte	0x06
	.zero		1


	//   ....[11]....
        /*0230*/ 	.word	0x000005f0
        /*0234*/ 	.word	0x000000ff
        /*0238*/ 	.word	0x00031c80
        /*023c*/ 	.short	0x0100
        /*023e*/ 	.byte	0x06
	.zero		1


	//   ....[12]....
        /*0240*/ 	.word	0x00000600
        /*0244*/ 	.word	0x000000ff
        /*0248*/ 	.word	0x00031c78
        /*024c*/ 	.short	0x0100
        /*024e*/ 	.byte	0x06
	.zero		1


	//   ....[13]....
        /*0250*/ 	.word	0x00000610
        /*0254*/ 	.word	0x000000ff
        /*0258*/ 	.word	0x00031c88
        /*025c*/ 	.short	0x0100
        /*025e*/ 	.byte	0x06
	.zero		1


	//   ....[14]....
        /*0260*/ 	.word	0x00000740
        /*0264*/ 	.word	0x000000ff
        /*0268*/ 	.word	0x00031c90
        /*026c*/ 	.short	0x0100
        /*026e*/ 	.byte	0x08
	.zero		1


	//   ....[15]....
        /*0270*/ 	.word	0x00000750
        /*0274*/ 	.word	0x000000ff
        /*0278*/ 	.word	0x00031ca0
        /*027c*/ 	.short	0x0100
        /*027e*/ 	.byte	0x08
	.zero		1


	//   ....[16]....
        /*0280*/ 	.word	0x00000760
        /*0284*/ 	.word	0x000000ff
        /*0288*/ 	.word	0x00031c98
        /*028c*/ 	.short	0x0100
        /*028e*/ 	.byte	0x08
	.zero		1


	//   ....[17]....
        /*0290*/ 	.word	0x00000770
        /*0294*/ 	.word	0x000000ff
        /*0298*/ 	.word	0x00031ca8
        /*029c*/ 	.short	0x0100
        /*029e*/ 	.byte	0x08
	.zero		1


	//   ....[18]....
        /*02a0*/ 	.word	0x000008a0
        /*02a4*/ 	.word	0x000000ff
        /*02a8*/ 	.word	0x00031cb0
        /*02ac*/ 	.short	0x0100
        /*02ae*/ 	.byte	0x08
	.zero		1


	//   ....[19]....
        /*02b0*/ 	.word	0x000008b0
        /*02b4*/ 	.word	0x000000ff
        /*02b8*/ 	.word	0x00031cc0
        /*02bc*/ 	.short	0x0100
        /*02be*/ 	.byte	0x08
	.zero		1


	//   ....[20]....
        /*02c0*/ 	.word	0x000008c0
        /*02c4*/ 	.word	0x000000ff
        /*02c8*/ 	.word	0x00031cb8
        /*02cc*/ 	.short	0x0100
        /*02ce*/ 	.byte	0x08
	.zero		1


	//   ....[21]....
        /*02d0*/ 	.word	0x000008d0
        /*02d4*/ 	.word	0x000000ff
        /*02d8*/ 	.word	0x00031cc8
        /*02dc*/ 	.short	0x0100
        /*02de*/ 	.byte	0x08
	.zero		1


	//   ....[22]....
        /*02e0*/ 	.word	0x00001710
        /*02e4*/ 	.word	0x000000ff
        /*02e8*/ 	.word	0x00031c00
        /*02ec*/ 	.short	0x010a
        /*02ee*/ 	.byte	0x2f
	.zero		1


	//   ....[23]....
        /*02f0*/ 	.word	0x000017a0
        /*02f4*/ 	.word	0x00000000
        /*02f8*/ 	.word	0x00031c30
        /*02fc*/ 	.short	0x010a
        /*02fe*/ 	.byte	0x3f
	.zero		1


	//   ....[24]....
        /*0300*/ 	.word	0x00001800
        /*0304*/ 	.word	0x00000000
        /*0308*/ 	.word	0x00031c30
        /*030c*/ 	.short	0x010a
        /*030e*/ 	.byte	0x3f
	.zero		1


	//   ....[25]....
        /*0310*/ 	.word	0x00004ce0
        /*0314*/ 	.word	0x00000004
        /*0318*/ 	.word	0x00000000
        /*031c*/ 	.short	0x0101
        /*031e*/ 	.byte	0x3f
	.zero		1


	//   ....[26]....
        /*0320*/ 	.word	0x00005db0
        /*0324*/ 	.word	0x000000ff
        /*0328*/ 	.word	0x00031c30
        /*032c*/ 	.short	0x010a
        /*032e*/ 	.byte	0x06
	.zero		1


	//   ....[27]....
        /*0330*/ 	.word	0x00005df0
        /*0334*/ 	.word	0x000000ff
        /*0338*/ 	.word	0x00031c30
        /*033c*/ 	.short	0x010a
        /*033e*/ 	.byte	0x06
	.zero		1


	//   ....[28]....
        /*0340*/ 	.word	0x000074a0
        /*0344*/ 	.word	0x000000ff
        /*0348*/ 	.word	0x00031c50
        /*034c*/ 	.short	0x010a
        /*034e*/ 	.byte	0x06
	.zero		1


	//   ....[29]....
        /*0350*/ 	.word	0x000074e0
        /*0354*/ 	.word	0x000000ff
        /*0358*/ 	.word	0x00031c50
        /*035c*/ 	.short	0x010a
        /*035e*/ 	.byte	0x06
	.zero		1


	//   ....[30]....
        /*0360*/ 	.word	0x00009ac0
        /*0364*/ 	.word	0x00000069
        /*0368*/ 	.word	0x00000000
        /*036c*/ 	.short	0x0101
        /*036e*/ 	.byte	0x3f
	.zero		1


	//   ....[31]....
        /*0370*/ 	.word	0x00009b50
        /*0374*/ 	.word	0x00000071
        /*0378*/ 	.word	0x00000000
        /*037c*/ 	.short	0x0101
        /*037e*/ 	.byte	0x3f
	.zero		1


	//   ....[32]....
        /*0380*/ 	.word	0x0000a8d0
        /*0384*/ 	.word	0x000000ff
        /*0388*/ 	.word	0x00031c30
        /*038c*/ 	.short	0x010a
        /*038e*/ 	.byte	0x06
	.zero		1


	//   ....[33]....
        /*0390*/ 	.word	0x0000a910
        /*0394*/ 	.word	0x000000ff
        /*0398*/ 	.word	0x00031c30
        /*039c*/ 	.short	0x010a
        /*039e*/ 	.byte	0x06
	.zero		1


	//   ....[34]....
        /*03a0*/ 	.word	0x0000bfc0
        /*03a4*/ 	.word	0x000000ff
        /*03a8*/ 	.word	0x00031c50
        /*03ac*/ 	.short	0x010a
        /*03ae*/ 	.byte	0x06
	.zero		1


	//   ....[35]....
        /*03b0*/ 	.word	0x0000c000
        /*03b4*/ 	.word	0x000000ff
        /*03b8*/ 	.word	0x00031c50
        /*03bc*/ 	.short	0x010a
        /*03be*/ 	.byte	0x06
	.zero		1


	//   ....[36]....
        /*03c0*/ 	.word	0x0000db40
        /*03c4*/ 	.word	0x0000006f
        /*03c8*/ 	.word	0x00000000
        /*03cc*/ 	.short	0x0101
        /*03ce*/ 	.byte	0x3f
	.zero		1


	//   ....[37]....
        /*03d0*/ 	.word	0x0000dbd0
        /*03d4*/ 	.word	0x00000077
        /*03d8*/ 	.word	0x00000000
        /*03dc*/ 	.short	0x0101
        /*03de*/ 	.byte	0x3f
	.zero		1


	//   ....[38]....
        /*03e0*/ 	.word	0x0000e8a0
        /*03e4*/ 	.word	0x000000ff
        /*03e8*/ 	.word	0x00031c50
        /*03ec*/ 	.short	0x010a
        /*03ee*/ 	.byte	0x0a
	.zero		1


	//   ....[39]....
        /*03f0*/ 	.word	0x0000e8e0
        /*03f4*/ 	.word	0x000000ff
        /*03f8*/ 	.word	0x00031c50
        /*03fc*/ 	.short	0x010a
        /*03fe*/ 	.byte	0x0a
	.zero		1


	//   ....[40]....
        /*0400*/ 	.word	0x0000f120
        /*0404*/ 	.word	0x00000007
        /*0408*/ 	.word	0x00000000
        /*040c*/ 	.short	0x0101
        /*040e*/ 	.byte	0x3f
	.zero		1


	//   ....[41]....
        /*0410*/ 	.word	0x0000fbc0
        /*0414*/ 	.word	0x000000ff
        /*0418*/ 	.word	0x00000000
        /*041c*/ 	.short	0x0101
        /*041e*/ 	.byte	0x05
	.zero		1


	//   ....[42]....
        /*0420*/ 	.word	0x000110c0
        /*0424*/ 	.word	0x0000000d
        /*0428*/ 	.word	0x00031c40
        /*042c*/ 	.short	0x010a
        /*042e*/ 	.byte	0x3f
	.zero		1


	//   ....[43]....
        /*0430*/ 	.word	0x00011580
        /*0434*/ 	.word	0x00000018
        /*0438*/ 	.word	0x00031c20
        /*043c*/ 	.short	0x010a
        /*043e*/ 	.byte	0x3f
	.zero		1


	//   ....[44]....
        /*0440*/ 	.word	0x00011810
        /*0444*/ 	.word	0x00000003
        /*0448*/ 	.word	0x00031c40
        /*044c*/ 	.short	0x010a
        /*044e*/ 	.byte	0x3f
	.zero		1


	//   ....[45]....
        /*0450*/ 	.word	0x00011a50
        /*0454*/ 	.word	0x00000002
        /*0458*/ 	.word	0x00000060
        /*045c*/ 	.short	0x010a
        /*045e*/ 	.byte	0x3f
	.zero		1


	//   ....[46]....
        /*0460*/ 	.word	0x00011f30
        /*0464*/ 	.word	0x0000000a
        /*0468*/ 	.word	0x00031c40
        /*046c*/ 	.short	0x010a
        /*046e*/ 	.byte	0x3f
	.zero		1


	//   ....[47]....
        /*0470*/ 	.word	0x00012170
        /*0474*/ 	.word	0x00000003
        /*0478*/ 	.word	0x00000060
        /*047c*/ 	.short	0x010a
        /*047e*/ 	.byte	0x3f
	.zero		1


	//   ....[48]....
        /*0480*/ 	.word	0x000125c0
        /*0484*/ 	.word	0x00000003
        /*0488*/ 	.word	0x00031c40
        /*048c*/ 	.short	0x010a
        /*048e*/ 	.byte	0x3f
	.zero		1


	//   ....[49]....
        /*0490*/ 	.word	0x00012820
        /*0494*/ 	.word	0x00000003
        /*0498*/ 	.word	0x00000060
        /*049c*/ 	.short	0x010a
        /*049e*/ 	.byte	0x3f
	.zero		1


	//   ....[50]....
        /*04a0*/ 	.word	0x00012c00
        /*04a4*/ 	.word	0x00000003
        /*04a8*/ 	.word	0x00031c60
        /*04ac*/ 	.short	0x010a
        /*04ae*/ 	.byte	0x3f
	.zero		1


	//   ....[51]....
        /*04b0*/ 	.word	0x00013020
        /*04b4*/ 	.word	0x00000009
        /*04b8*/ 	.word	0x00031c20
        /*04bc*/ 	.short	0x010a
        /*04be*/ 	.byte	0x3f
	.zero		1


	//   ....[52]....
        /*04c0*/ 	.word	0x00013130
        /*04c4*/ 	.word	0x00000005
        /*04c8*/ 	.word	0x00000000
        /*04cc*/ 	.short	0x010a
        /*04ce*/ 	.byte	0x3f
	.zero		1


	//   ....[53]....
        /*04d0*/ 	.word	0x000131a0
        /*04d4*/ 	.word	0x00000003
        /*04d8*/ 	.word	0x00000000
        /*04dc*/ 	.short	0x010a
        /*04de*/ 	.byte	0x3f
	.zero		1


	//   ....[54]....
        /*04e0*/ 	.word	0x00013200
        /*04e4*/ 	.word	0x00000013
        /*04e8*/ 	.word	0x00000000
        /*04ec*/ 	.short	0x010a
        /*04ee*/ 	.byte	0x3f
	.zero		1


	//   ....[55]....
        /*04f0*/ 	.word	0x00013230
        /*04f4*/ 	.word	0x00000007
        /*04f8*/ 	.word	0x00000000
        /*04fc*/ 	.short	0x010a
        /*04fe*/ 	.byte	0x3f
	.zero		1


	//   ....[56]....
        /*0500*/ 	.word	0x000132a0
        /*0504*/ 	.word	0x00000003
        /*0508*/ 	.word	0x00031c00
        /*050c*/ 	.short	0x010a
        /*050e*/ 	.byte	0x3f
	.zero		1


	//   ....[57]....
        /*0510*/ 	.word	0x000132f0
        /*0514*/ 	.word	0x00000000
        /*0518*/ 	.word	0x00031c30
        /*051c*/ 	.short	0x010a
        /*051e*/ 	.byte	0x3f
	.zero		1


	//   ....[58]....
        /*0520*/ 	.word	0x00013350
        /*0524*/ 	.word	0x0000000a
        /*0528*/ 	.word	0x00031c30
        /*052c*/ 	.short	0x010a
        /*052e*/ 	.byte	0x3f
	.zero		1


	//   ....[59]....
        /*0530*/ 	.word	0x000133b0
        /*0534*/ 	.word	0x0000000a
        /*0538*/ 	.word	0x00031c50
        /*053c*/ 	.short	0x010a
        /*053e*/ 	.byte	0x3f
	.zero		1


	//   ....[60]....
        /*0540*/ 	.word	0x00013410
        /*0544*/ 	.word	0x00000007
        /*0548*/ 	.word	0x00031c30
        /*054c*/ 	.short	0x010a
        /*054e*/ 	.byte	0x3f
	.zero		1


	//   ....[61]....
        /*0550*/ 	.word	0x00013470
        /*0554*/ 	.word	0x00000007
        /*0558*/ 	.word	0x00031c50
        /*055c*/ 	.short	0x010a
        /*055e*/ 	.byte	0x3f
	.zero		1


	//   ....[62]....
        /*0560*/ 	.word	0x000134d0
        /*0564*/ 	.word	0x00000005
        /*0568*/ 	.word	0x00031c50
        /*056c*/ 	.short	0x010a
        /*056e*/ 	.byte	0x3f
	.zero		1


	//   ....[63]....
        /*0570*/ 	.word	0x00013620
        /*0574*/ 	.word	0x0000000d
        /*0578*/ 	.word	0x00031c40
        /*057c*/ 	.short	0x010a
        /*057e*/ 	.byte	0x3f
	.zero		1


	//   ....[64]....
        /*0580*/ 	.word	0x00013670
        /*0584*/ 	.word	0x00000018
        /*0588*/ 	.word	0x00031c20
        /*058c*/ 	.short	0x010a
        /*058e*/ 	.byte	0x3f
	.zero		1


	//   ....[65]....
        /*0590*/ 	.word	0x000136c0
        /*0594*/ 	.word	0x00000003
        /*0598*/ 	.word	0x00031c40
        /*059c*/ 	.short	0x010a
        /*059e*/ 	.byte	0x3f
	.zero		1


	//   ....[66]....
        /*05a0*/ 	.word	0x00013710
        /*05a4*/ 	.word	0x00000002
        /*05a8*/ 	.word	0x00000060
        /*05ac*/ 	.short	0x010a
        /*05ae*/ 	.byte	0x3f
	.zero		1


	//   ....[67]....
        /*05b0*/ 	.word	0x00013760
        /*05b4*/ 	.word	0x0000000a
        /*05b8*/ 	.word	0x00031c40
        /*05bc*/ 	.short	0x010a
        /*05be*/ 	.byte	0x3f
	.zero		1


	//   ....[68]....
        /*05c0*/ 	.word	0x000137b0
        /*05c4*/ 	.word	0x00000003
        /*05c8*/ 	.word	0x00000060
        /*05cc*/ 	.short	0x010a
        /*05ce*/ 	.byte	0x3f
	.zero		1


	//   ....[69]....
        /*05d0*/ 	.word	0x00013800
        /*05d4*/ 	.word	0x00000003
        /*05d8*/ 	.word	0x00031c40
        /*05dc*/ 	.short	0x010a
        /*05de*/ 	.byte	0x3f
	.zero		1


	//   ....[70]....
        /*05e0*/ 	.word	0x00013850
        /*05e4*/ 	.word	0x00000003
        /*05e8*/ 	.word	0x00000060
        /*05ec*/ 	.short	0x010a
        /*05ee*/ 	.byte	0x3f
	.zero		1


	//   ....[71]....
        /*05f0*/ 	.word	0x000138a0
        /*05f4*/ 	.word	0x00000003
        /*05f8*/ 	.word	0x00031c60
        /*05fc*/ 	.short	0x010a
        /*05fe*/ 	.byte	0x3f
	.zero		1


	//   ....[72]....
        /*0600*/ 	.word	0x00013980
        /*0604*/ 	.word	0x00000009
        /*0608*/ 	.word	0x00031c20
        /*060c*/ 	.short	0x010a
        /*060e*/ 	.byte	0x3f
	.zero		1


	//   ....[73]....
        /*0610*/ 	.word	0x000139d0
        /*0614*/ 	.word	0x00000005
        /*0618*/ 	.word	0x00000000
        /*061c*/ 	.short	0x010a
        /*061e*/ 	.byte	0x3f
	.zero		1


	//   ....[74]....
        /*0620*/ 	.word	0x00013a20
        /*0624*/ 	.word	0x00000003
        /*0628*/ 	.word	0x00000000
        /*062c*/ 	.short	0x010a
        /*062e*/ 	.byte	0x3f
	.zero		1


	//   ....[75]....
        /*0630*/ 	.word	0x00013a70
        /*0634*/ 	.word	0x00000013
        /*0638*/ 	.word	0x00000000
        /*063c*/ 	.short	0x010a
        /*063e*/ 	.byte	0x3f
	.zero		1


	//----- nvinfo : EIATTR_NUM_MBARRIERS
	.align		4
.L_265:
        /*0640*/ 	.byte	0x03, 0x38
        /*0642*/ 	.short	0x0016


	//----- nvinfo : EIATTR_EXIT_INSTR_OFFSETS
	.align		4
        /*0644*/ 	.byte	0x04, 0x1c
        /*0646*/ 	.short	(.L_267 - .L_266)


	//   ....[0]....
.L_266:
        /*0648*/ 	.word	0x00000a20


	//   ....[1]....
        /*064c*/ 	.word	0x00010290


	//   ....[2]....
        /*0650*/ 	.word	0x000102f0


	//   ....[3]....
        /*0654*/ 	.word	0x00013060


	//   ....[4]....
        /*0658*/ 	.word	0x00013280


	//----- nvinfo : EIATTR_MAX_THREADS
	.align		4
.L_267:
        /*065c*/ 	.byte	0x04, 0x05
        /*065e*/ 	.short	(.L_269 - .L_268)
.L_268:
        /*0660*/ 	.word	0x00000200
        /*0664*/ 	.word	0x00000001
        /*0668*/ 	.word	0x00000001


	//----- nvinfo : EIATTR_CRS_STACK_SIZE
	.align		4
.L_269:
        /*066c*/ 	.byte	0x04, 0x1e
        /*066e*/ 	.short	(.L_271 - .L_270)
.L_270:
        /*0670*/ 	.word	0x00000000


	//----- nvinfo : EIATTR_CBANK_PARAM_SIZE
	.align		4
.L_271:
        /*0674*/ 	.byte	0x03, 0x19
        /*0676*/ 	.short	0x0bf0


	//----- nvinfo : EIATTR_PARAM_CBANK
	.align		4
        /*0678*/ 	.byte	0x04, 0x0a
        /*067a*/ 	.short	(.L_273 - .L_272)
	.align		4
.L_272:
        /*067c*/ 	.word	index@(.nv.constant0._ZN7cutlass13device_kernelIN5flash11enable_sm90INS1_16FlashAttnFwdSm90INS1_25CollectiveMainloopFwdSm90ILi2EN4cute5tupleIJNS5_1CILi1EEES8_S8_EEENS6_IJNS7_ILi192EEENS7_ILi144EEENS7_ILi96EEEEEELi96ENS_6half_tEfNS_4arch4Sm90ELb1ELb0ELb1ELb0ELb0ELb0ELb0ELb0ELb1ELb0ELb0ELb0EEENS1_21CollectiveEpilogueFwdINS6_IJSA_SC_SB_EEES9_SE_SG_Li384ELb0ELb0ELb0ELb0EEENS1_30DynamicPersistentTileSchedulerILi384ELi32ELb0ELb0ELb1EEEEEEEEEvNT_6ParamsE)
        /*0680*/ 	.short	0x0210
        /*0682*/ 	.short	0x0bf0


	//----- nvinfo : EIATTR_SW_WAR
	.align		4
.L_273:
        /*0684*/ 	.byte	0x04, 0x36
        /*0686*/ 	.short	(.L_275 - .L_274)
.L_274:
        /*0688*/ 	.word	0x00000008
.L_275:


//--------------------- .nv.info._ZN7cutlass13device_kernelIN5flash11enable_sm90INS1_16FlashAttnFwdSm90INS1_25CollectiveMainloopFwdSm90ILi2EN4cute5tupleIJNS5_1CILi1EEES8_S8_EEENS6_IJNS7_ILi192EEENS7_ILi144EEENS7_ILi96EEEEEELi96ENS_6half_tEfNS_4arch4Sm90ELb1ELb0ELb1ELb1ELb0ELb0ELb0ELb0ELb1ELb0ELb0ELb0EEENS1_21CollectiveEpilogueFwdINS6_IJSA_SC_SB_EEES9_SE_SG_Li384ELb1ELb0ELb0ELb0EEENS1_36VarlenDynamicPersistentTileSchedulerILi192ELi144ELi384ELi32ELb0ELb0ELb1ELb1ELb1ELb1EEEEEEEEEvNT_6ParamsE --------------------------
	.section	.nv.info._ZN7cutlass13device_kernelIN5flash11enable_sm90INS1_16FlashAttnFwdSm90INS1_25CollectiveMainloopFwdSm90ILi2EN4cute5tupleIJNS5_1CILi1EEES8_S8_EEENS6_IJNS7_ILi192EEENS7_ILi144EEENS7_ILi96EEEEEELi96ENS_6half_tEfNS_4arch4Sm90ELb1ELb0ELb1ELb1ELb0ELb0ELb0ELb0ELb1ELb0ELb0ELb0EEENS1_21CollectiveEpilogueFwdINS6_IJSA_SC_SB_EEES9_SE_SG_Li384ELb1ELb0ELb0ELb0EEENS1_36VarlenDynamicPersistentTileSchedulerILi192ELi144ELi384ELi32ELb0ELb0ELb1ELb1ELb1ELb1EEEEEEEEEvNT_6ParamsE,"",@"SHT_CUDA_INFO"
	.sectionflags	@""
	.align	4


	//----- nvinfo : EIATTR_CUDA_API_VERSION
	.align		4
        /*0000*/ 	.byte	0x04, 0x37
        /*0002*/ 	.short	(.L_277 - .L_276)
.L_276:
        /*0004*/ 	.word	0x00000082


	//----- nvinfo : EIATTR_KPARAM_INFO
	.align		4
.L_277:
        /*0008*/ 	.byte	0x04, 0x17
        /*000a*/ 	.short	(.L_279 - .L_278)
.L_278:
        /*000c*/ 	.word	0x00000000
        /*0010*/ 	.short	0x0000
        /*0012*/ 	.short	0x0070
        /*0014*/ 	.byte	0x00, 0xf0, 0x01, 0x28


	//----- nvinfo : EIATTR_SPARSE_MMA_MASK
	.align		4
.L_279:
        /*0018*/ 	.byte	0x03, 0x50
        /*001a*/ 	.short	0x0000


	//----- nvinfo : EIATTR_MAXREG_COUNT
	.align		4
        /*001c*/ 	.byte	0x03, 0x1b
        /*001e*/ 	.short	0x0080


	//----- nvinfo : EIATTR_NUM_BARRIERS
	.align		4
        /*0020*/ 	.byte	0x02, 0x4c
        /*0022*/ 	.byte	0x10
	.zero		1


	//----- nvinfo : EIATTR_EXTERNS
	.align		4
        /*0024*/ 	.byte	0x04, 0x0f
        /*0026*/ 	.short	(.L_281 - .L_280)


	//   ....[0]....
	.align		4
.L_280:
        /*0028*/ 	.word	index@(__assertfail)


	//----- nvinfo : EIATTR_ANNOTATIONS
	.align		4
.L_281:
        /*002c*/ 	.byte	0x04, 0x55
        /*002e*/ 	.short	(.L_283 - .L_282)


	//   ....[0]....
.L_282:
        /*0030*/ 	.word	0x00000001
        /*0034*/ 	.byte	0x80, 0x09, 0x00, 0x00, 0x01, 0x00, 0x00, 0x00, 0xd0, 0x0a, 0x00, 0x00, 0x01, 0x00, 0x00, 0x00
        /*0044*/ 	.byte	0x00, 0x1c, 0x01, 0x00, 0x01, 0x00, 0x00, 0x00, 0xa0, 0x1c, 0x01, 0x00, 0x01, 0x00, 0x00, 0x00
        /*0054*/ 	.byte	0x40, 0x1e, 0x01, 0x00, 0x01, 0x00, 0x00, 0x00, 0x20, 0x1f, 0x01, 0x00, 0x01, 0x00, 0x00, 0x00
        /*0064*/ 	.byte	0xd0, 0x26, 0x01, 0x00, 0x01, 0x00, 0x00, 0x00, 0x00, 0x27, 0x01, 0x00, 0x01, 0x00, 0x00, 0x00
        /*0074*/ 	.byte	0x90, 0x2f, 0x01, 0x00, 0x01, 0x00, 0x00, 0x00, 0x00, 0x32, 0x01, 0x00, 0x01, 0x00, 0x00, 0x00
        /*0084*/ 	.byte	0x00, 0x59, 0x01, 0x00, 0x01, 0x00, 0x00, 0x00, 0xa0, 0x5a, 0x01, 0x00


	//----- nvinfo : EIATTR_MERCURY_ISA_VERSION
	.align		4
.L_283:
        /*0090*/ 	.byte	0x03, 0x5f
        /*0092*/ 	.short	0x0101


	//----- nvinfo : EIATTR_UNUSED_LOAD_BYTE_OFFSET
	.align		4
        /*0094*/ 	.byte	0x04, 0x44
        /*0096*/ 	.short	(.L_285 - .L_284)


	//   ....[0]....
.L_284:
        /*0098*/ 	.word	0x00000a90
        /*009c*/ 	.word	0x0000fff0


	//   ....[1]....
        /*00a0*/ 	.word	0x0000f5f0
        /*00a4*/ 	.word	0x0000fff0


	//----- nvinfo : EIATTR_INT_WARP_WIDE_INSTR_OFFSETS
	.align		4
.L_285:
        /*00a8*/ 	.byte	0x04, 0x31
        /*00aa*/ 	.short	(.L_287 - .L_286)


	//   ....[0]....
.L_286:
        /*00ac*/ 	.word	0x00000160


	//   ....[1]....
        /*00b0*/ 	.word	0x000001a0


	//   ....[2]....
        /*00b4*/ 	.word	0x00000210


	//   ....[3]....
        /*00b8*/ 	.word	0x00012270


	//   ....[4]....
        /*00bc*/ 	.word	0x00012310


	//   ....[5]....
        /*00c0*/ 	.word	0x00012770


	//   ....[6]....
        /*00c4*/ 	.word	0x000127a0


	//   ....[7]....
        /*00c8*/ 	.word	0x00012960


	//   ....[8]....
        /*00cc*/ 	.word	0x00012a30


	//   ....[9]....
        /*00d0*/ 	.word	0x00014930


	//   ....[10]....
        /*00d4*/ 	.word	0x000149d0


	//----- nvinfo : EIATTR_COOP_GROUP_MASK_REGIDS
	.align		4
.L_287:
        /*00d8*/ 	.byte	0x04, 0x29
        /*00da*/ 	.short	(.L_289 - .L_288)


	//   ....[0]....
.L_288:
        /*00dc*/ 	.word	0xffffffff


	//   ....[1]....
        /*00e0*/ 	.word	0xffffffff


	//   ....[2]....
        /*00e4*/ 	.word	0xffffffff


	//   ....[3]....
        /*00e8*/ 	.word	0xffffffff


	//   ....[4]....
        /*00ec*/ 	.word	0xffffffff


	//   ....[5]....
        /*00f0*/ 	.word	0xffffffff


	//   ....[6]....
        /*00f4*/ 	.word	0xffffffff


	//   ....[7]....
        /*00f8*/ 	.word	0xffffffff


	//   ....[8]....
        /*00fc*/ 	.word	0xffffffff


	//   ....[9]....
        /*0100*/ 	.word	0xffffffff


	//   ....[10]....
        /*0104*/ 	.word	0xffffffff


	//   ....[11]....
        /*0108*/ 	.word	0xffffffff


	//   ....[12]....
        /*010c*/ 	.word	0xffffffff


	//   ....[13]....
        /*0110*/ 	.word	0xffffffff


	//   ....[14]....
        /*0114*/ 	.word	0xffffffff


	//   ....[15]....
        /*0118*/ 	.word	0xffffffff


	//   ....[16]....
        /*011c*/ 	.word	0xffffffff


	//   ....[17]....
        /*0120*/ 	.word	0xffffffff


	//   ....[18]....
        /*0124*/ 	.word	0xffffffff


	//   ....[19]....
        /*0128*/ 	.word	0xffffffff


	//   ....[20]....
        /*012c*/ 	.word	0xffffffff


	//   ....[21]....
        /*0130*/ 	.word	0xffffffff


	//   ....[22]....
        /*0134*/ 	.word	0xffffffff


	//   ....[23]....
        /*0138*/ 	.word	0xffffffff


	//   ....[24]....
        /*013c*/ 	.word	0xffffffff


	//   ....[25]....
        /*0140*/ 	.word	0xffffffff


	//   ....[26]....
        /*0144*/ 	.word	0xffffffff


	//   ....[27]....
        /*0148*/ 	.word	0xffffffff


	//   ....[28]....
        /*014c*/ 	.word	0xffffffff


	//   ....[29]....
        /*0150*/ 	.word	0xffffffff


	//   ....[30]....
        /*0154*/ 	.word	0xffffffff


	//   ....[31]....
        /*0158*/ 	.word	0xffffffff


	//   ....[32]....
        /*015c*/ 	.word	0xffffffff


	//   ....[33]....
        /*0160*/ 	.word	0xffffffff


	//   ....[34]....
        /*0164*/ 	.word	0xffffffff


	//   ....[35]....
        /*0168*/ 	.word	0xffffffff


	//   ....[36]....
        /*016c*/ 	.word	0xffffffff


	//   ....[37]....
        /*0170*/ 	.word	0xffffffff


	//   ....[38]....
        /*0174*/ 	.word	0xffffffff


	//   ....[39]....
        /*0178*/ 	.word	0xffffffff


	//   ....[40]....
        /*017c*/ 	.word	0xffffffff


	//   ....[41]....
        /*0180*/ 	.word	0xffffffff


	//   ....[42]....
        /*0184*/ 	.word	0xffffffff


	//   ....[43]....
        /*0188*/ 	.word	0xffffffff


	//   ....[44]....
        /*018c*/ 	.word	0xffffffff


	//   ....[45]....
        /*0190*/ 	.word	0xffffffff


	//   ....[46]....
        /*0194*/ 	.word	0xffffffff


	//   ....[47]....
        /*0198*/ 	.word	0xffffffff


	//   ....[48]....
        /*019c*/ 	.word	0xffffffff


	//   ....[49]....
        /*01a0*/ 	.word	0xffffffff


	//   ....[50]....
        /*01a4*/ 	.word	0xffffffff


	//   ....[51]....
        /*01a8*/ 	.word	0xffffffff


	//   ....[52]....
        /*01ac*/ 	.word	0xffffffff


	//   ....[53]....
        /*01b0*/ 	.word	0xffffffff


	//   ....[54]....
        /*01b4*/ 	.word	0xffffffff


	//   ....[55]....
        /*01b8*/ 	.word	0xffffffff


	//   ....[56]....
        /*01bc*/ 	.word	0xffffffff


	//   ....[57]....
        /*01c0*/ 	.word	0xffffffff


	//   ....[58]....
        /*01c4*/ 	.word	0xffffffff


	//   ....[59]....
        /*01c8*/ 	.word	0xffffffff


	//   ....[60]....
        /*01cc*/ 	.word	0xffffffff


	//   ....[61]....
        /*01d0*/ 	.word	0x0500000f


	//   ....[62]....
        /*01d4*/ 	.word	0x0500000f


	//   ....[63]....
        /*01d8*/ 	.word	0x0500000f


	//   ....[64]....
        /*01dc*/ 	.word	0x0500000f


	//   ....[65]....
        /*01e0*/ 	.word	0x0500000f


	//   ....[66]....
        /*01e4*/ 	.word	0x0500000f


	//   ....[67]....
        /*01e8*/ 	.word	0x0500000f


	//   ....[68]....
        /*01ec*/ 	.word	0x0500000f


	//   ....[69]....
        /*01f0*/ 	.word	0x0500000f


	//   ....[70]....
        /*01f4*/ 	.word	0x0500000f


	//   ....[71]....
        /*01f8*/ 	.word	0x0500000f


	//   ....[72]....
        /*01fc*/ 	.word	0x0500000f


	//   ....[73]....
        /*0200*/ 	.word	0x0500000f


	//   ....[74]....
        /*0204*/ 	.word	0x0500000f


	//   ....[75]....
        /*0208*/ 	.word	0x0500000f


	//   ....[76]....
        /*020c*/ 	.word	0x0500000f


	//   ....[77]....
        /*0210*/ 	.word	0x0500000f


	//   ....[78]....
        /*0214*/ 	.word	0x0500000f


	//   ....[79]....
        /*0218*/ 	.word	0x0500000f


	//----- nvinfo : EIATTR_COOP_GROUP_INSTR_OFFSETS
	.align		4
.L_289:
        /*021c*/ 	.byte	0x04, 0x28
        /*021e*/ 	.short	(.L_291 - .L_290)


	//   ....[0]....
.L_290:
        /*0220*/ 	.word	0x00000070


	//   ....[1]....
        /*0224*/ 	.word	0x00000170


	//   ....[2]....
        /*0228*/ 	.word	0x000001c0


	//   ....[3]....
        /*022c*/ 	.word	0x000003f0


	//   ....[4]....
        /*0230*/ 	.word	0x00000550


	//   ....[5]....
        /*0234*/ 	.word	0x00000670


	//   ....[6]....
        /*0238*/ 	.word	0x000007d0


	//   ....[7]....
        /*023c*/ 	.word	0x00001790


	//   ....[8]....
        /*0240*/ 	.word	0x00004230


	//   ....[9]....
        /*0244*/ 	.word	0x00004300


	//   ....[10]....
        /*0248*/ 	.word	0x00004d50


	//   ....[11]....
        /*024c*/ 	.word	0x00004dd0


	//   ....[12]....
        /*0250*/ 	.word	0x00005e20


	//   ....[13]....
        /*0254*/ 	.word	0x00008950


	//   ....[14]....
        /*0258*/ 	.word	0x00008a90


	//   ....[15]....
        /*025c*/ 	.word	0x00009630


	//   ....[16]....
        /*0260*/ 	.word	0x000096d0


	//   ....[17]....
        /*0264*/ 	.word	0x0000aa50


	//   ....[18]....
        /*0268*/ 	.word	0x0000ce50


	//   ....[19]....
        /*026c*/ 	.word	0x0000ceb0


	//   ....[20]....
        /*0270*/ 	.word	0x0000d6d0


	//   ....[21]....
        /*0274*/ 	.word	0x0000d730


	//   ....[22]....
        /*0278*/ 	.word	0x0000eb00


	//   ....[23]....
        /*027c*/ 	.word	0x0000ec10


	//   ....[24]....
        /*0280*/ 	.word	0x0000ec70


	//   ....[25]....
        /*0284*/ 	.word	0x0000ed90


	//   ....[26]....
        /*0288*/ 	.word	0x0000edc0


	//   ....[27]....
        /*028c*/ 	.word	0x00011080


	//   ....[28]....
        /*0290*/ 	.word	0x00011220


	//   ....[29]....
        /*0294*/ 	.word	0x00011250


	//   ....[30]....
        /*0298*/ 	.word	0x00011290


	//   ....[31]....
        /*029c*/ 	.word	0x000112f0


	//   ....[32]....
        /*02a0*/ 	.word	0x00011350


	//   ....[33]....
        /*02a4*/ 	.word	0x00011390


	//   ....[34]....
        /*02a8*/ 	.word	0x00011530


	//   ....[35]....
        /*02ac*/ 	.word	0x00011590


	//   ....[36]....
        /*02b0*/ 	.word	0x000115d0


	//   ....[37]....
        /*02b4*/ 	.word	0x00011610


	//   ....[38]....
        /*02b8*/ 	.word	0x00011640


	//   ....[39]....
        /*02bc*/ 	.word	0x00011670


	//   ....[40]....
        /*02c0*/ 	.word	0x00011710


	//   ....[41]....
        /*02c4*/ 	.word	0x00011770


	//   ....[42]....
        /*02c8*/ 	.word	0x00011800


	//   ....[43]....
        /*02cc*/ 	.word	0x00014d40


	//   ....[44]....
        /*02d0*/ 	.word	0x00014d50


	//   ....[45]....
        /*02d4*/ 	.word	0x00014e50


	//   ....[46]....
        /*02d8*/ 	.word	0x00014eb0


	//   ....[47]....
        /*02dc*/ 	.word	0x00014ef0


	//   ....[48]....
        /*02e0*/ 	.word	0x00014f30


	//   ....[49]....
        /*02e4*/ 	.word	0x00014f60


	//   ....[50]....
        /*02e8*/ 	.word	0x00014f90


	//   ....[51]....
        /*02ec*/ 	.word	0x00015110


	//   ....[52]....
        /*02f0*/ 	.word	0x00015170


	//   ....[53]....
        /*02f4*/ 	.word	0x000151b0


	//   ....[54]....
        /*02f8*/ 	.word	0x000151f0


	//   ....[55]....
        /*02fc*/ 	.word	0x00015220


	//   ....[56]....
        /*0300*/ 	.word	0x00015250


	//   ....[57]....
        /*0304*/ 	.word	0x00015310


	//   ....[58]....
        /*0308*/ 	.word	0x00015330


	//   ....[59]....
        /*030c*/ 	.word	0x000153a0


	//   ....[60]....
        /*0310*/ 	.word	0x00015a20


	//   ....[61]....
        /*0314*/ 	.word	0x00015fe0


	//   ....[62]....
        /*0318*/ 	.word	0x000163d0


	//   ....[63]....
        /*031c*/ 	.word	0x00016460


	//   ....[64]....
        /*0320*/ 	.word	0x00016500


	//   ....[65]....
        /*0324*/ 	.word	0x000165b0


	//   ....[66]....
        /*0328*/ 	.word	0x00016630


	//   ....[67]....
        /*032c*/ 	.word	0x000166b0


	//   ....[68]....
        /*0330*/ 	.word	0x00016730


	//   ....[69]....
        /*0334*/ 	.word	0x000167b0


	//   ....[70]....
        /*0338*/ 	.word	0x00016840


	//   ....[71]....
        /*033c*/ 	.word	0x000168f0


	//   ....[72]....
        /*0340*/ 	.word	0x00016970


	//   ....[73]....
        /*0344*/ 	.word	0x000169f0


	//   ....[74]....
        /*0348*/ 	.word	0x00016a70


	//   ....[75]....
        /*034c*/ 	.word	0x00016af0


	//   ....[76]....
        /*0350*/ 	.word	0x00016b60


	//   ....[77]....
        /*0354*/ 	.word	0x00016c00


	//   ....[78]....
        /*0358*/ 	.word	0x00016c90


	//   ....[79]....
        /*035c*/ 	.word	0x00016db0


	//----- nvinfo : EIATTR_REG_RECONFIG
	.align		4
.L_291:
        /*0360*/ 	.byte	0x01, 0x54
	.zero		2


	//----- nvinfo : EIATTR_SYSCALL_OFFSETS
	.align		4
        /*0364*/ 	.byte	0x04, 0x46
        /*0366*/ 	.short	(.L_293 - .L_292)


	//   ....[0]....
.L_292:
        /*0368*/ 	.word	0x00001990


	//   ....[1]....
        /*036c*/ 	.word	0x00012490


	//   ....[2]....
        /*0370*/ 	.word	0x000125c0


	//   ....[3]....
        /*0374*/ 	.word	0x000126c0


	//----- nvinfo : EIATTR_MBARRIER_INSTR_OFFSETS
	.align		4
.L_293:
        /*0378*/ 	.byte	0x04, 0x39
        /*037a*/ 	.short	(.L_295 - .L_294)


	//   ....[0]....
.L_294:
        /*037c*/ 	.word	0x000002a0
        /*0380*/ 	.word	0x000000ff
        /*0384*/ 	.word	0x00031c00
        /*0388*/ 	.short	0x0100
        /*038a*/ 	.byte	0x08
	.zero		1


	//   ....[1]....
        /*038c*/ 	.word	0x000002b0
        /*0390*/ 	.word	0x000000ff
        /*0394*/ 	.word	0x00031c20
        /*0398*/ 	.short	0x0100
        /*039a*/ 	.byte	0x08
	.zero		1


	//   ....[2]....
        /*039c*/ 	.word	0x000003a0
        /*03a0*/ 	.word	0x000000ff
        /*03a4*/ 	.word	0x00031c30
        /*03a8*/ 	.short	0x0100
        /*03aa*/ 	.byte	0x08
	.zero		1


	//   ....[3]....
        /*03ac*/ 	.word	0x000003b0
        /*03b0*/ 	.word	0x000000ff
        /*03b4*/ 	.word	0x00031c40
        /*03b8*/ 	.short	0x0100
        /*03ba*/ 	.byte	0x08
	.zero		1


	//   ....[4]....
        /*03bc*/ 	.word	0x000003c0
        /*03c0*/ 	.word	0x000000ff
        /*03c4*/ 	.word	0x00031c38
        /*03c8*/ 	.short	0x0100
        /*03ca*/ 	.byte	0x08
	.zero		1


	//   ....[5]....
        /*03cc*/ 	.word	0x000003d0
        /*03d0*/ 	.word	0x000000ff
        /*03d4*/ 	.word	0x00031c48
        /*03d8*/ 	.short	0x0100
        /*03da*/ 	.byte	0x08
	.zero		1


	//   ....[6]....
        /*03dc*/ 	.word	0x00000500
        /*03e0*/ 	.word	0x000000ff
        /*03e4*/ 	.word	0x00031c50
        /*03e8*/ 	.short	0x0100
        /*03ea*/ 	.byte	0x08
	.zero		1


	//   ....[7]....
        /*03ec*/ 	.word	0x00000510
        /*03f0*/ 	.word	0x000000ff
        /*03f4*/ 	.word	0x00031c60
        /*03f8*/ 	.short	0x0100
        /*03fa*/ 	.byte	0x08
	.zero		1


	//   ....[8]....
        /*03fc*/ 	.word	0x00000520
        /*0400*/ 	.word	0x000000ff
        /*0404*/ 	.word	0x00031c58
        /*0408*/ 	.short	0x0100
        /*040a*/ 	.byte	0x08
	.zero		1


	//   ....[9]....
        /*040c*/ 	.word	0x00000530
        /*0410*/ 	.word	0x000000ff
        /*0414*/ 	.word	0x00031c68
        /*0418*/ 	.short	0x0100
        /*041a*/ 	.byte	0x08
	.zero		1


	//   ....[10]....
        /*041c*/ 	.word	0x00000620
        /*0420*/ 	.word	0x000000ff
        /*0424*/ 	.word	0x00031c70
        /*0428*/ 	.short	0x0100
        /*042a*/ 	.byte	0x06
	.zero		1


	//   ....[11]....
        /*042c*/ 	.word	0x00000630
        /*0430*/ 	.word	0x000000ff
        /*0434*/ 	.word	0x00031c80
        /*0438*/ 	.short	0x0100
        /*043a*/ 	.byte	0x06
	.zero		1


	//   ....[12]....
        /*043c*/ 	.word	0x00000640
        /*0440*/ 	.word	0x000000ff
        /*0444*/ 	.word	0x00031c78
        /*0448*/ 	.short	0x0100
        /*044a*/ 	.byte	0x06
	.zero		1


	//   ....[13]....
        /*044c*/ 	.word	0x00000650
        /*0450*/ 	.word	0x000000ff
        /*0454*/ 	.word	0x00031c88
        /*0458*/ 	.short	0x0100
        /*045a*/ 	.byte	0x06
	.zero		1


	//   ....[14]....
        /*045c*/ 	.word	0x00000780
        /*0460*/ 	.word	0x000000ff
        /*0464*/ 	.word	0x00031c90
        /*0468*/ 	.short	0x0100
        /*046a*/ 	.byte	0x08
	.zero		1


	//   ....[15]....
        /*046c*/ 	.word	0x00000790
        /*0470*/ 	.word	0x000000ff
        /*0474*/ 	.word	0x00031ca0
        /*0478*/ 	.short	0x0100
        /*047a*/ 	.byte	0x08
	.zero		1


	//   ....[16]....
        /*047c*/ 	.word	0x000007a0
        /*0480*/ 	.word	0x000000ff
        /*0484*/ 	.word	0x00031c98
        /*0488*/ 	.short	0x0100
        /*048a*/ 	.byte	0x08
	.zero		1


	//   ....[17]....
        /*048c*/ 	.word	0x000007b0
        /*0490*/ 	.word	0x000000ff
        /*0494*/ 	.word	0x00031ca8
        /*0498*/ 	.short	0x0100
        /*049a*/ 	.byte	0x08
	.zero		1


	//   ....[18]....
        /*049c*/ 	.word	0x000008e0
        /*04a0*/ 	.word	0x000000ff
        /*04a4*/ 	.word	0x00031cb0
        /*04a8*/ 	.short	0x0100
        /*04aa*/ 	.byte	0x08
	.zero		1


	//   ....[19]....
        /*04ac*/ 	.word	0x000008f0
        /*04b0*/ 	.word	0x000000ff
        /*04b4*/ 	.word	0x00031cc0
        /*04b8*/ 	.short	0x0100
        /*04ba*/ 	.byte	0x08
	.zero		1


	//   ....[20]....
        /*04bc*/ 	.word	0x00000900
        /*04c0*/ 	.word	0x000000ff
        /*04c4*/ 	.word	0x00031cb8
        /*04c8*/ 	.short	0x0100
        /*04ca*/ 	.byte	0x08
	.zero		1


	//   ....[21]....
        /*04cc*/ 	.word	0x00000910
        /*04d0*/ 	.word	0x000000ff
        /*04d4*/ 	.word	0x00031cc8
        /*04d8*/ 	.short	0x0100
        /*04da*/ 	.byte	0x08
	.zero		1


	//   ....[22]....
        /*04dc*/ 	.word	0x00001a30
        /*04e0*/ 	.word	0x000000ff
        /*04e4*/ 	.word	0x00031c00
        /*04e8*/ 	.short	0x010a
        /*04ea*/ 	.byte	0x25
	.zero		1


	//   ....[23]....
        /*04ec*/ 	.word	0x00001ab0
        /*04f0*/ 	.word	0x00000000
        /*04f4*/ 	.word	0x00031c30
        /*04f8*/ 	.short	0x010a
        /*04fa*/ 	.byte	0x3f
	.zero		1


	//   ....[24]....
        /*04fc*/ 	.word	0x00001b20
        /*0500*/ 	.word	0x00000000
        /*0504*/ 	.word	0x00031c30
        /*0508*/ 	.short	0x010a
        /*050a*/ 	.byte	0x3f
	.zero		1


	//   ....[25]....
        /*050c*/ 	.word	0x00004fa0
        /*0510*/ 	.word	0x00000004
        /*0514*/ 	.word	0x00000000
        /*0518*/ 	.short	0x0101
        /*051a*/ 	.byte	0x3f
	.zero		1


	//   ....[26]....
        /*051c*/ 	.word	0x000060e0
        /*0520*/ 	.word	0x000000ff
        /*0524*/ 	.word	0x00031c30
        /*0528*/ 	.short	0x010a
        /*052a*/ 	.byte	0x04
	.zero		1


	//   ....[27]....
        /*052c*/ 	.word	0x00006120
        /*0530*/ 	.word	0x000000ff
        /*0534*/ 	.word	0x00031c30
        /*0538*/ 	.short	0x010a
        /*053a*/ 	.byte	0x04
	.zero		1


	//   ....[28]....
        /*053c*/ 	.word	0x000077b0
        /*0540*/ 	.word	0x000000ff
        /*0544*/ 	.word	0x00031c50
        /*0548*/ 	.short	0x010a
        /*054a*/ 	.byte	0x04
	.zero		1


	//   ....[29]....
        /*054c*/ 	.word	0x000077f0
        /*0550*/ 	.word	0x000000ff
        /*0554*/ 	.word	0x00031c50
        /*0558*/ 	.short	0x010a
        /*055a*/ 	.byte	0x04
	.zero		1


	//   ....[30]....
        /*055c*/ 	.word	0x00009db0
        /*0560*/ 	.word	0x0000000a
        /*0564*/ 	.word	0x00000000
        /*0568*/ 	.short	0x0101
        /*056a*/ 	.byte	0x3f
	.zero		1


	//   ....[31]....
        /*056c*/ 	.word	0x00009e50
        /*0570*/ 	.word	0x00000078
        /*0574*/ 	.word	0x00000000
        /*0578*/ 	.short	0x0101
        /*057a*/ 	.byte	0x3f
	.zero		1


	//   ....[32]....
        /*057c*/ 	.word	0x0000abc0
        /*0580*/ 	.word	0x000000ff
        /*0584*/ 	.word	0x00031c30
        /*0588*/ 	.short	0x010a
        /*058a*/ 	.byte	0x04
	.zero		1


	//   ....[33]....
        /*058c*/ 	.word	0x0000ac00
        /*0590*/ 	.word	0x000000ff
        /*0594*/ 	.word	0x00031c30
        /*0598*/ 	.short	0x010a
        /*059a*/ 	.byte	0x04
	.zero		1


	//   ....[34]....
        /*059c*/ 	.word	0x0000c290
        /*05a0*/ 	.word	0x000000ff
        /*05a4*/ 	.word	0x00031c50
        /*05a8*/ 	.short	0x010a
        /*05aa*/ 	.byte	0x04
	.zero		1


	//   ....[35]....
        /*05ac*/ 	.word	0x0000c2d0
        /*05b0*/ 	.word	0x000000ff
        /*05b4*/ 	.word	0x00031c50
        /*05b8*/ 	.short	0x010a
        /*05ba*/ 	.byte	0x04
	.zero		1


	//   ....[36]....
        /*05bc*/ 	.word	0x0000de60
        /*05c0*/ 	.word	0x0000000c
        /*05c4*/ 	.word	0x00000000
        /*05c8*/ 	.short	0x0101
        /*05ca*/ 	.byte	0x3f
	.zero		1


	//   ....[37]....
        /*05cc*/ 	.word	0x0000df00
        /*05d0*/ 	.word	0x0000000d
        /*05d4*/ 	.word	0x00000000
        /*05d8*/ 	.short	0x0101
        /*05da*/ 	.byte	0x3f
	.zero		1


	//   ....[38]....
        /*05dc*/ 	.word	0x0000eb80
        /*05e0*/ 	.word	0x000000ff
        /*05e4*/ 	.word	0x00031c50
        /*05e8*/ 	.short	0x010a
        /*05ea*/ 	.byte	0x06
	.zero		1


	//   ....[39]....
        /*05ec*/ 	.word	0x0000ebc0
        /*05f0*/ 	.word	0x000000ff
        /*05f4*/ 	.word	0x00031c50
        /*05f8*/ 	.short	0x010a
        /*05fa*/ 	.byte	0x06
	.zero		1


	//   ....[40]....
        /*05fc*/ 	.word	0x0000f290
        /*0600*/ 	.word	0x00000004
        /*0604*/ 	.word	0x00000000
        /*0608*/ 	.short	0x0101
        /*060a*/ 	.byte	0x3f
	.zero		1


	//   ....[41]....
        /*060c*/ 	.word	0x000103a0
        /*0610*/ 	.word	0x000000ff
        /*0614*/ 	.word	0x00000000
        /*0618*/ 	.short	0x0101
        /*061a*/ 	.byte	0x04
	.zero		1


	//   ....[42]....
        /*061c*/ 	.word	0x00012d20
        /*0620*/ 	.word	0x00000005
        /*0624*/ 	.word	0x00031c40
        /*0628*/ 	.short	0x010a
        /*062a*/ 	.byte	0x3f
	.zero		1


	//   ....[43]....
        /*062c*/ 	.word	0x00013240
        /*0630*/ 	.word	0x00000019
        /*0634*/ 	.word	0x00031c20
        /*0638*/ 	.short	0x010a
        /*063a*/ 	.byte	0x3f
	.zero		1


	//   ....[44]....
        /*063c*/ 	.word	0x00013510
        /*0640*/ 	.word	0x00000003
        /*0644*/ 	.word	0x00031c40
        /*0648*/ 	.short	0x010a
        /*064a*/ 	.byte	0x3f
	.zero		1


	//   ....[45]....
        /*064c*/ 	.word	0x00013790
        /*0650*/ 	.word	0x00000002
        /*0654*/ 	.word	0x00000060
        /*0658*/ 	.short	0x010a
        /*065a*/ 	.byte	0x3f
	.zero		1


	//   ....[46]....
        /*065c*/ 	.word	0x00013ca0
        /*0660*/ 	.word	0x00000003
        /*0664*/ 	.word	0x00031c40
        /*0668*/ 	.short	0x010a
        /*066a*/ 	.byte	0x3f
	.zero		1


	//   ....[47]....
        /*066c*/ 	.word	0x00013f20
        /*0670*/ 	.word	0x00000003
        /*0674*/ 	.word	0x00000060
        /*0678*/ 	.short	0x010a
        /*067a*/ 	.byte	0x3f
	.zero		1


	//   ....[48]....
        /*067c*/ 	.word	0x000143a0
        /*0680*/ 	.word	0x00000002
        /*0684*/ 	.word	0x00031c40
        /*0688*/ 	.short	0x010a
        /*068a*/ 	.byte	0x3f
	.zero		1


	//   ....[49]....
        /*068c*/ 	.word	0x00014640
        /*0690*/ 	.word	0x00000002
        /*0694*/ 	.word	0x00000060
        /*0698*/ 	.short	0x010a
        /*069a*/ 	.byte	0x3f
	.zero		1


	//   ....[50]....
        /*069c*/ 	.word	0x00014a40
        /*06a0*/ 	.word	0x00000003
        /*06a4*/ 	.word	0x00031c60
        /*06a8*/ 	.short	0x010a
        /*06aa*/ 	.byte	0x3f
	.zero		1


	//   ....[51]....
        /*06ac*/ 	.word	0x000159a0
        /*06b0*/ 	.word	0x00000009
        /*06b4*/ 	.word	0x00031c20
        /*06b8*/ 	.short	0x010a
        /*06ba*/ 	.byte	0x3f
	.zero		1


	//   ....[52]....
        /*06bc*/ 	.word	0x00015b60
        /*06c0*/ 	.word	0x00000007
        /*06c4*/ 	.word	0x00000000
        /*06c8*/ 	.short	0x010a
        /*06ca*/ 	.byte	0x3f
	.zero		1


	//   ....[53]....
        /*06cc*/ 	.word	0x00015bd0
        /*06d0*/ 	.word	0x00000003
        /*06d4*/ 	.word	0x00000000
        /*06d8*/ 	.short	0x010a
        /*06da*/ 	.byte	0x3f
	.zero		1


	//   ....[54]....
        /*06dc*/ 	.word	0x00015c30
        /*06e0*/ 	.word	0x00000005
        /*06e4*/ 	.word	0x00000000
        /*06e8*/ 	.short	0x010a
        /*06ea*/ 	.byte	0x3f
	.zero		1


	//   ....[55]....
        /*06ec*/ 	.word	0x00015c60
        /*06f0*/ 	.word	0x00000003
        /*06f4*/ 	.word	0x00000000
        /*06f8*/ 	.short	0x010a
        /*06fa*/ 	.byte	0x3f
	.zero		1


	//   ....[56]....
        /*06fc*/ 	.word	0x00015cd0
        /*0700*/ 	.word	0x00000003
        /*0704*/ 	.word	0x00031c00
        /*0708*/ 	.short	0x010a
        /*070a*/ 	.byte	0x3f
	.zero		1


	//   ....[57]....
        /*070c*/ 	.word	0x00015d20
        /*0710*/ 	.word	0x00000000
        /*0714*/ 	.word	0x00031c30
        /*0718*/ 	.short	0x010a
        /*071a*/ 	.byte	0x3f
	.zero		1


	//   ....[58]....
        /*071c*/ 	.word	0x00015d80
        /*0720*/ 	.word	0x00000008
        /*0724*/ 	.word	0x00031c30
        /*0728*/ 	.short	0x010a
        /*072a*/ 	.byte	0x3f
	.zero		1


	//   ....[59]....
        /*072c*/ 	.word	0x00015de0
        /*0730*/ 	.word	0x00000008
        /*0734*/ 	.word	0x00031c50
        /*0738*/ 	.short	0x010a
        /*073a*/ 	.byte	0x3f
	.zero		1


	//   ....[60]....
        /*073c*/ 	.word	0x00015e40
        /*0740*/ 	.word	0x00000007
        /*0744*/ 	.word	0x00031c30
        /*0748*/ 	.short	0x010a
        /*074a*/ 	.byte	0x3f
	.zero		1


	//   ....[61]....
        /*074c*/ 	.word	0x00015ea0
        /*0750*/ 	.word	0x00000007
        /*0754*/ 	.word	0x00031c50
        /*0758*/ 	.short	0x010a
        /*075a*/ 	.byte	0x3f
	.zero		1


	//   ....[62]....
        /*075c*/ 	.word	0x00015f00
        /*0760*/ 	.word	0x00000005
        /*0764*/ 	.word	0x00031c50
        /*0768*/ 	.short	0x010a
        /*076a*/ 	.byte	0x3f
	.zero		1


	//   ....[63]....
        /*076c*/ 	.word	0x000160a0
        /*0770*/ 	.word	0x00000005
        /*0774*/ 	.word	0x00031c40
        /*0778*/ 	.short	0x010a
        /*077a*/ 	.byte	0x3f
	.zero		1


	//   ....[64]....
        /*077c*/ 	.word	0x000160f0
        /*0780*/ 	.word	0x00000019
        /*0784*/ 	.word	0x00031c20
        /*0788*/ 	.short	0x010a
        /*078a*/ 	.byte	0x3f
	.zero		1


	//   ....[65]....
        /*078c*/ 	.word	0x00016140
        /*0790*/ 	.word	0x00000003
        /*0794*/ 	.word	0x00031c40
        /*0798*/ 	.short	0x010a
        /*079a*/ 	.byte	0x3f
	.zero		1


	//   ....[66]....
        /*079c*/ 	.word	0x00016190
        /*07a0*/ 	.word	0x00000002
        /*07a4*/ 	.word	0x00000060
        /*07a8*/ 	.short	0x010a
        /*07aa*/ 	.byte	0x3f
	.zero		1


	//   ....[67]....
        /*07ac*/ 	.word	0x000161e0
        /*07b0*/ 	.word	0x00000003
        /*07b4*/ 	.word	0x00031c40
        /*07b8*/ 	.short	0x010a
        /*07ba*/ 	.byte	0x3f
	.zero		1


	//   ....[68]....
        /*07bc*/ 	.word	0x00016230
        /*07c0*/ 	.word	0x00000003
        /*07c4*/ 	.word	0x00000060
        /*07c8*/ 	.short	0x010a
        /*07ca*/ 	.byte	0x3f
	.zero		1


	//   ....[69]....
        /*07cc*/ 	.word	0x00016280
        /*07d0*/ 	.word	0x00000002
        /*07d4*/ 	.word	0x00031c40
        /*07d8*/ 	.short	0x010a
        /*07da*/ 	.byte	0x3f
	.zero		1


	//   ....[70]....
        /*07dc*/ 	.word	0x000162d0
        /*07e0*/ 	.word	0x00000002
        /*07e4*/ 	.word	0x00000060
        /*07e8*/ 	.short	0x010a
        /*07ea*/ 	.byte	0x3f
	.zero		1


	//   ....[71]....
        /*07ec*/ 	.word	0x00016320
        /*07f0*/ 	.word	0x00000003
        /*07f4*/ 	.word	0x00031c60
        /*07f8*/ 	.short	0x010a
        /*07fa*/ 	.byte	0x3f
	.zero		1


	//   ....[72]....
        /*07fc*/ 	.word	0x00016cd0
        /*0800*/ 	.word	0x00000009
        /*0804*/ 	.word	0x00031c20
        /*0808*/ 	.short	0x010a
        /*080a*/ 	.byte	0x3f
	.zero		1


	//   ....[73]....
        /*080c*/ 	.word	0x00016e70
        /*0810*/ 	.word	0x00000007
        /*0814*/ 	.word	0x00000000
        /*0818*/ 	.short	0x010a
        /*081a*/ 	.byte	0x3f
	.zero		1


	//   ....[74]....
        /*081c*/ 	.word	0x00016ec0
        /*0820*/ 	.word	0x00000003
        /*0824*/ 	.word	0x00000000
        /*0828*/ 	.short	0x010a
        /*082a*/ 	.byte	0x3f
	.zero		1


	//   ....[75]....
        /*082c*/ 	.word	0x00016f10
        /*0830*/ 	.word	0x00000005
        /*0834*/ 	.word	0x00000000
        /*0838*/ 	.short	0x010a
        /*083a*/ 	.byte	0x3f
	.zero		1


	//----- nvinfo : EIATTR_NUM_MBARRIERS
	.align		4
.L_295:
        /*083c*/ 	.byte	0x03, 0x38
        /*083e*/ 	.short	0x0016


	//----- nvinfo : EIATTR_EXIT_INSTR_OFFSETS
	.align		4
        /*0840*/ 	.byte	0x04, 0x1c
        /*0842*/ 	.short	(.L_297 - .L_296)


	//   ....[0]....
.L_296:
        /*0844*/ 	.word	0x00000ac0


	//   ....[1]....
        /*0848*/ 	.word	0x00011040


	//   ....[2]....
        /*084c*/ 	.word	0x000110a0


	//   ....[3]....
        /*0850*/ 	.word	0x00015cb0


	//----- nvinfo : EIATTR_MAX_THREADS
	.align		4
.L_297:
        /*0854*/ 	.byte	0x04, 0x05
        /*0856*/ 	.short	(.L_299 - .L_298)
.L_298:
        /*0858*/ 	.word	0x00000200
        /*085c*/ 	.word	0x00000001
        /*0860*/ 	.word	0x00000001


	//----- nvinfo : EIATTR_CRS_STACK_SIZE
	.align		4
.L_299:
        /*0864*/ 	.byte	0x04, 0x1e
        /*0866*/ 	.short	(.L_301 - .L_300)
.L_300:
        /*0868*/ 	.word	0x00000000


	//----- nvinfo : EIATTR_CBANK_PARAM_SIZE
	.align		4
.L_301:
        /*086c*/ 	.byte	0x03, 0x19
        /*086e*/ 	.short	0x0a70


	//----- nvinfo : EIATTR_PARAM_CBANK
	.align		4
        /*0870*/ 	.byte	0x04, 0x0a
        /*0872*/ 	.short	(.L_303 - .L_302)
	.align		4
.L_302:
        /*0874*/ 	.word	index@(.nv.constant0._ZN7cutlass13device_kernelIN5flash11enable_sm90INS1_16FlashAttnFwdSm90INS1_25CollectiveMainloopFwdSm90ILi2EN4cute5tupleIJNS5_1CILi1EEES8_S8_EEENS6_IJNS7_ILi192EEENS7_ILi144EEENS7_ILi96EEEEEELi96ENS_6half_tEfNS_4arch4Sm90ELb1ELb0ELb1ELb1ELb0ELb0ELb0ELb0ELb1ELb0ELb0ELb0EEENS1_21CollectiveEpilogueFwdINS6_IJSA_SC_SB_EEES9_SE_SG_Li384ELb1ELb0ELb0ELb0EEENS1_36VarlenDynamicPersistentTileSchedulerILi192ELi144ELi384ELi32ELb0ELb0ELb1ELb1ELb1ELb1EEEEEEEEEvNT_6ParamsE)
        /*0878*/ 	.short	0x0210
        /*087a*/ 	.short	0x0a70


	//----- nvinfo : EIATTR_SW_WAR
	.align		4
.L_303:
        /*087c*/ 	.byte	0x04, 0x36
        /*087e*/ 	.short	(.L_305 - .L_304)
.L_304:
        /*0880*/ 	.word	0x00000008
.L_305:


//--------------------- .nv.info._ZN7cutlass13device_kernelIN5flash11enable_sm90INS1_16FlashAttnFwdSm90INS1_25CollectiveMainloopFwdSm90ILi2EN4cute5tupleIJNS5_1CILi1EEES8_S8_EEENS6_IJNS7_ILi192EEENS7_ILi144EEENS7_ILi96EEEEEELi96ENS_6half_tEfNS_4arch4Sm90ELb1ELb0ELb1ELb1ELb0ELb1ELb0ELb0ELb1ELb0ELb0ELb0EEENS1_21CollectiveEpilogueFwdINS6_IJSA_SC_SB_EEES9_SE_SG_Li384ELb1ELb0ELb0ELb0EEENS1_36VarlenDynamicPersistentTileSchedulerILi192ELi144ELi384ELi32ELb0ELb0ELb1ELb1ELb1ELb1EEEEEEEEEvNT_6ParamsE --------------------------
	.section	.nv.info._ZN7cutlass13device_kernelIN5flash11enable_sm90INS1_16FlashAttnFwdSm90INS1_25CollectiveMainloopFwdSm90ILi2EN4cute5tupleIJNS5_1CILi1EEES8_S8_EEENS6_IJNS7_ILi192EEENS7_ILi144EEENS7_ILi96EEEEEELi96ENS_6half_tEfNS_4arch4Sm90ELb1ELb0ELb1ELb1ELb0ELb1ELb0ELb0ELb1ELb0ELb0ELb0EEENS1_21CollectiveEpilogueFwdINS6_IJSA_SC_SB_EEES9_SE_SG_Li384ELb1ELb0ELb0ELb0EEENS1_36VarlenDynamicPersistentTileSchedulerILi192ELi144ELi384ELi32ELb0ELb0ELb1ELb1ELb1ELb1EEEEEEEEEvNT_6ParamsE,"",@"SHT_CUDA_INFO"
	.sectionflags	@""
	.align	4


	//----- nvinfo : EIATTR_CUDA_API_VERSION
	.align		4
        /*0000*/ 	.byte	0x04, 0x37
        /*0002*/ 	.short	(.L_307 - .L_306)
.L_306:
        /*0004*/ 	.word	0x00000082


	//----- nvinfo : EIATTR_KPARAM_INFO
	.align		4
.L_307:
        /*0008*/ 	.byte	0x04, 0x17
        /*000a*/ 	.short	(.L_309 - .L_308)
.L_308:
        /*000c*/ 	.word	0x00000000
        /*0010*/ 	.short	0x0000
        /*0012*/ 	.short	0x0070
        /*0014*/ 	.byte	0x00, 0xf0, 0x01, 0x28


	//----- nvinfo : EIATTR_SPARSE_MMA_MASK
	.align		4
.L_309:
        /*0018*/ 	.byte	0x03, 0x50
        /*001a*/ 	.short	0x0000


	//----- nvinfo : EIATTR_MAXREG_COUNT
	.align		4
        /*001c*/ 	.byte	0x03, 0x1b
        /*001e*/ 	.short	0x0080


	//----- nvinfo : EIATTR_NUM_BARRIERS
	.align		4
        /*0020*/ 	.byte	0x02, 0x4c
        /*0022*/ 	.byte	0x10
	.zero		1


	//----- nvinfo : EIATTR_EXTERNS
	.align		4
        /*0024*/ 	.byte	0x04, 0x0f
        /*0026*/ 	.short	(.L_311 - .L_310)


	//   ....[0]....
	.align		4
.L_310:
        /*0028*/ 	.word	index@(__assertfail)


	//----- nvinfo : EIATTR_ANNOTATIONS
	.align		4
.L_311:
        /*002c*/ 	.byte	0x04, 0x55
        /*002e*/ 	.short	(.L_313 - .L_312)


	//   ....[0]....
.L_312:
        /* <DEDUP_REMOVED lines=98> */


	//----- nvinfo : EIATTR_MERCURY_ISA_VERSION
	.align		4
.L_313:
        /*0640*/ 	.byte	0x03, 0x5f
        /*0642*/ 	.short	0x0101


	//----- nvinfo : EIATTR_UNUSED_LOAD_BYTE_OFFSET
	.align		4
        /*0644*/ 	.byte	0x04, 0x44
        /*0646*/ 	.short	(.L_315 - .L_314)


	//   ....[0]....
.L_314:
        /*0648*/ 	.word	0x00000b00
        /*064c*/ 	.word	0x0000fff0


	//   ....[1]....
        /*0650*/ 	.word	0x0001b890
        /*0654*/ 	.word	0x0000fff0


	//----- nvinfo : EIATTR_INT_WARP_WIDE_INSTR_OFFSETS
	.align		4
.L_315:
        /*0658*/ 	.byte	0x04, 0x31
        /*065a*/ 	.short	(.L_317 - .L_316)


	//   ....[0]....
.L_316:
        /*065c*/ 	.word	0x000001c0


	//   ....[1]....
        /*0660*/ 	.word	0x00000200


	//   ....[2]....
        /*0664*/ 	.word	0x00000270


	//   ....[3]....
        /*0668*/ 	.word	0x0001f170


	//   ....[4]....
        /*066c*/ 	.word	0x0001f210


	//   ....[5]....
        /*0670*/ 	.word	0x0001f670


	//   ....[6]....
        /*0674*/ 	.word	0x0001f6a0


	//   ....[7]....
        /*0678*/ 	.word	0x0001f870


	//   ....[8]....
        /*067c*/ 	.word	0x0001f940


	//   ....[9]....
        /*0680*/ 	.word	0x00021860


	//   ....[10]....
        /*0684*/ 	.word	0x00021900


	//----- nvinfo : EIATTR_COOP_GROUP_MASK_REGIDS
	.align		4
.L_317:
        /*0688*/ 	.byte	0x04, 0x29
        /*068a*/ 	.short	(.L_319 - .L_318)


	//   ....[0]....
.L_318:
        /*068c*/ 	.word	0xffffffff


	//   ....[1]....
        /*0690*/ 	.word	0xffffffff


	//   ....[2]....
        /*0694*/ 	.word	0xffffffff


	//   ....[3]....
        /*0698*/ 	.word	0xffffffff


	//   ....[4]....
        /*069c*/ 	.word	0xffffffff


	//   ....[5]....
        /*06a0*/ 	.word	0xffffffff


	//   ....[6]....
        /*06a4*/ 	.word	0xffffffff


	//   ....[7]....
        /*06a8*/ 	.word	0xffffffff


	//   ....[8]....
        /*06ac*/ 	.word	0xffffffff


	//   ....[9]....
        /*06b0*/ 	.word	0xffffffff


	//   ....[10]....
        /*06b4*/ 	.word	0xffffffff


	//   ....[11]....
        /*06b8*/ 	.word	0xffffffff


	//   ....[12]....
        /*06bc*/ 	.word	0xffffffff


	//   ....[13]....
        /*06c0*/ 	.word	0xffffffff


	//   ....[14]....
        /*06c4*/ 	.word	0xffffffff


	//   ....[15]....
        /*06c8*/ 	.word	0xffffffff


	//   ....[16]....
        /*06cc*/ 	.word	0xffffffff


	//   ....[17]....
        /*06d0*/ 	.word	0xffffffff


	//   ....[18]....
        /*06d4*/ 	.word	0xffffffff


	//   ....[19]....
        /*06d8*/ 	.word	0xffffffff


	//   ....[20]....
        /*06dc*/ 	.word	0xffffffff


	//   ....[21]....
        /*06e0*/ 	.word	0xffffffff


	//   ....[22]....
        /*06e4*/ 	.word	0xffffffff


	//   ....[23]....
        /*06e8*/ 	.word	0xffffffff


	//   ....[24]....
        /*06ec*/ 	.word	0xffffffff


	//   ....[25]....
        /*06f0*/ 	.word	0xffffffff


	//   ....[26]....
        /*06f4*/ 	.word	0xffffffff


	//   ....[27]....
        /*06f8*/ 	.word	0xffffffff


	//   ....[28]....
        /*06fc*/ 	.word	0xffffffff


	//   ....[29]....
        /*0700*/ 	.word	0xffffffff


	//   ....[30]....
        /*0704*/ 	.word	0xffffffff


	//   ....[31]....
        /*0708*/ 	.word	0xffffffff


	//   ....[32]....
        /*070c*/ 	.word	0xffffffff


	//   ....[33]....
        /*0710*/ 	.word	0xffffffff


	//   ....[34]....
        /*0714*/ 	.word	0xffffffff


	//   ....[35]....
        /*0718*/ 	.word	0xffffffff


	//   ....[36]....
        /*071c*/ 	.word	0xffffffff


	//   ....[37]....
        /*0720*/ 	.word	0xffffffff


	//   ....[38]....
        /*0724*/ 	.word	0xffffffff


	//   ....[39]....
        /*0728*/ 	.word	0xffffffff


	//   ....[40]....
        /*072c*/ 	.word	0xffffffff


	//   ....[41]....
        /*0730*/ 	.word	0xffffffff


	//   ....[42]....
        /*0734*/ 	.word	0xffffffff


	//   ....[43]....
        /*0738*/ 	.word	0xffffffff


	//   ....[44]....
        /*073c*/ 	.word	0xffffffff


	//   ....[45]....
        /*0740*/ 	.word	0xffffffff


	//   ....[46]....
        /*0744*/ 	.word	0xffffffff


	//   ....[47]....
        /*0748*/ 	.word	0xffffffff


	//   ....[48]....
        /*074c*/ 	.word	0xffffffff


	//   ....[49]....
        /*0750*/ 	.word	0xffffffff


	//   ....[50]....
        /*0754*/ 	.word	0xffffffff


	//   ....[51]....
        /*0758*/ 	.word	0xffffffff


	//   ....[52]....
        /*075c*/ 	.word	0xffffffff


	//   ....[53]....
        /*0760*/ 	.word	0xffffffff


	//   ....[54]....
        /*0764*/ 	.word	0xffffffff


	//   ....[55]....
        /*0768*/ 	.word	0xffffffff


	//   ....[56]....
        /*076c*/ 	.word	0xffffffff


	//   ....[57]....
        /*0770*/ 	.word	0xffffffff


	//   ....[58]....
        /*0774*/ 	.word	0xffffffff


	//   ....[59]....
        /*0778*/ 	.word	0xffffffff


	//   ....[60]....
        /*077c*/ 	.word	0xffffffff


	//   ....[61]....
        /*0780*/ 	.word	0x0500000f


	//   ....[62]....
        /*0784*/ 	.word	0x0500000f


	//   ....[63]....
        /*0788*/ 	.word	0x0500000f


	//   ....[64]....
        /*078c*/ 	.word	0x0500000f


	//   ....[65]....
        /*0790*/ 	.word	0x0500000f


	//   ....[66]....
        /*0794*/ 	.word	0x0500000f


	//   ....[67]....
        /*0798*/ 	.word	0x0500000f


	//   ....[68]....
        /*079c*/ 	.word	0x0500000f


	//   ....[69]....
        /*07a0*/ 	.word	0x0500000f


	//   ....[70]....
        /*07a4*/ 	.word	0x0500000f


	//   ....[71]....
        /*07a8*/ 	.word	0x0500000f


	//   ....[72]....
        /*07ac*/ 	.word	0x0500000f


	//   ....[73]....
        /*07b0*/ 	.word	0x0500000f


	//   ....[74]....
        /*07b4*/ 	.word	0x0500000f


	//   ....[75]....
        /*07b8*/ 	.word	0x0500000f


	//   ....[76]....
        /*07bc*/ 	.word	0x0500000f


	//   ....[77]....
        /*07c0*/ 	.word	0x0500000f


	//   ....[78]....
        /*07c4*/ 	.word	0x0500000f


	//   ....[79]....
        /*07c8*/ 	.word	0x0500000f


	//   ....[80]....
        /*07cc*/ 	.word	0x0500000f


	//   ....[81]....
        /*07d0*/ 	.word	0x0500000f


	//   ....[82]....
        /*07d4*/ 	.word	0x0500000f


	//   ....[83]....
        /*07d8*/ 	.word	0x0500000f


	//   ....[84]....
        /*07dc*/ 	.word	0x0500000f


	//   ....[85]....
        /*07e0*/ 	.word	0x0500000f


	//   ....[86]....
        /*07e4*/ 	.word	0x0500000f


	//   ....[87]....
        /*07e8*/ 	.word	0x0500000f


	//   ....[88]....
        /*07ec*/ 	.word	0x0500000f


	//   ....[89]....
        /*07f0*/ 	.word	0x0500000f


	//----- nvinfo : EIATTR_COOP_GROUP_INSTR_OFFSETS
	.align		4
.L_319:
        /*07f4*/ 	.byte	0x04, 0x28
        /*07f6*/ 	.short	(.L_321 - .L_320)


	//   ....[0]....
.L_320:
        /*07f8*/ 	.word	0x00000070


	//   ....[1]....
        /*07fc*/ 	.word	0x000001d0


	//   ....[2]....
        /*0800*/ 	.word	0x00000220


	//   ....[3]....
        /*0804*/ 	.word	0x00000450


	//   ....[4]....
        /*0808*/ 	.word	0x000005b0


	//   ....[5]....
        /*080c*/ 	.word	0x000006d0


	//   ....[6]....
        /*0810*/ 	.word	0x00000830


	//   ....[7]....
        /*0814*/ 	.word	0x00006dd0


	//   ....[8]....
        /*0818*/ 	.word	0x0000dc80


	//   ....[9]....
        /*081c*/ 	.word	0x0000dca0


	//   ....[10]....
        /*0820*/ 	.word	0x0000e830


	//   ....[11]....
        /*0824*/ 	.word	0x0000e860


	//   ....[12]....
        /*0828*/ 	.word	0x0000fbd0


	//   ....[13]....
        /*082c*/ 	.word	0x00013670


	//   ....[14]....
        /*0830*/ 	.word	0x000136c0


	//   ....[15]....
        /*0834*/ 	.word	0x00013fd0


	//   ....[16]....
        /*0838*/ 	.word	0x00013ff0


	//   ....[17]....
        /*083c*/ 	.word	0x000158e0


	//   ....[18]....
        /*0840*/ 	.word	0x00018760


	//   ....[19]....
        /*0844*/ 	.word	0x000187d0


	//   ....[20]....
        /*0848*/ 	.word	0x000191a0


	//   ....[21]....
        /*084c*/ 	.word	0x000191c0


	//   ....[22]....
        /*0850*/ 	.word	0x0001aac0


	//   ....[23]....
        /*0854*/ 	.word	0x0001af40


	//   ....[24]....
        /*0858*/ 	.word	0x0001b240


	//   ....[25]....
        /*085c*/ 	.word	0x0001b270


	//   ....[26]....
        /*0860*/ 	.word	0x0001b2b0


	//   ....[27]....
        /*0864*/ 	.word	0x0001d100


	//   ....[28]....
        /*0868*/ 	.word	0x0001d2b0


	//   ....[29]....
        /*086c*/ 	.word	0x0001d2e0


	//   ....[30]....
        /*0870*/ 	.word	0x0001d310


	//   ....[31]....
        /*0874*/ 	.word	0x0001d350


	//   ....[32]....
        /*0878*/ 	.word	0x0001d3a0


	//   ....[33]....
        /*087c*/ 	.word	0x0001d400


	//   ....[34]....
        /*0880*/ 	.word	0x0001d5d0


	//   ....[35]....
        /*0884*/ 	.word	0x0001d630


	//   ....[36]....
        /*0888*/ 	.word	0x0001d670


	//   ....[37]....
        /*088c*/ 	.word	0x0001d6b0


	//   ....[38]....
        /*0890*/ 	.word	0x0001d6e0


	//   ....[39]....
        /*0894*/ 	.word	0x0001d710


	//   ....[40]....
        /*0898*/ 	.word	0x0001d7c0


	//   ....[41]....
        /*089c*/ 	.word	0x0001d820


	//   ....[42]....
        /*08a0*/ 	.word	0x0001d8b0


	//   ....[43]....
        /*08a4*/ 	.word	0x00021c70


	//   ....[44]....
        /*08a8*/ 	.word	0x00021c80


	//   ....[45]....
        /*08ac*/ 	.word	0x00021d80


	//   ....[46]....
        /*08b0*/ 	.word	0x00021de0


	//   ....[47]....
        /*08b4*/ 	.word	0x00021e20


	//   ....[48]....
        /*08b8*/ 	.word	0x00021e60


	//   ....[49]....
        /*08bc*/ 	.word	0x00021e90


	//   ....[50]....
        /*08c0*/ 	.word	0x00021ec0


	//   ....[51]....
        /*08c4*/ 	.word	0x00022040


	//   ....[52]....
        /*08c8*/ 	.word	0x000220a0


	//   ....[53]....
        /*08cc*/ 	.word	0x000220e0


	//   ....[54]....
        /*08d0*/ 	.word	0x00022120


	//   ....[55]....
        /*08d4*/ 	.word	0x00022150


	//   ....[56]....
        /*08d8*/ 	.word	0x00022180


	//   ....[57]....
        /*08dc*/ 	.word	0x00022240


	//   ....[58]....
        /*08e0*/ 	.word	0x00022260


	//   ....[59]....
        /*08e4*/ 	.word	0x000222d0


	//   ....[60]....
        /*08e8*/ 	.word	0x00022950


	//   ....[61]....
        /*08ec*/ 	.word	0x00022d50


	//   ....[62]....
        /*08f0*/ 	.word	0x00022df0


	//   ....[63]....
        /*08f4*/ 	.word	0x00022e90


	//   ....[64]....
        /*08f8*/ 	.word	0x00022f30


	//   ....[65]....
        /*08fc*/ 	.word	0x00022fd0


	//   ....[66]....
        /*0900*/ 	.word	0x000230b0


	//   ....[67]....
        /*0904*/ 	.word	0x00023150


	//   ....[68]....
        /*0908*/ 	.word	0x000231f0


	//   ....[69]....
        /*090c*/ 	.word	0x00023290


	//   ....[70]....
        /*0910*/ 	.word	0x00023590


	//   ....[71]....
        /*0914*/ 	.word	0x00023870


	//   ....[72]....
        /*0918*/ 	.word	0x00023c60


	//   ....[73]....
        /*091c*/ 	.word	0x00023cf0


	//   ....[74]....
        /*0920*/ 	.word	0x00023d90


	//   ....[75]....
        /*0924*/ 	.word	0x00023e40


	//   ....[76]....
        /*0928*/ 	.word	0x00023ec0


	//   ....[77]....
        /*092c*/ 	.word	0x00023f40


	//   ....[78]....
        /*0930*/ 	.word	0x00023fc0


	//   ....[79]....
        /*0934*/ 	.word	0x00024040


	//   ....[80]....
        /*0938*/ 	.word	0x000240d0


	//   ....[81]....
        /*093c*/ 	.word	0x00024180


	//   ....[82]....
        /*0940*/ 	.word	0x00024200


	//   ....[83]....
        /*0944*/ 	.word	0x00024280


	//   ....[84]....
        /*0948*/ 	.word	0x00024300


	//   ....[85]....
        /*094c*/ 	.word	0x00024380


	//   ....[86]....
        /*0950*/ 	.word	0x000243f0


	//   ....[87]....
        /*0954*/ 	.word	0x00024490


	//   ....[88]....
        /*0958*/ 	.word	0x00024520


	//   ....[89]....
        /*095c*/ 	.word	0x00024640


	//----- nvinfo : EIATTR_REG_RECONFIG
	.align		4
.L_321:
        /*0960*/ 	.byte	0x01, 0x54
	.zero		2


	//----- nvinfo : EIATTR_SYSCALL_OFFSETS
	.align		4
        /*0964*/ 	.byte	0x04, 0x46
        /*0966*/ 	.short	(.L_323 - .L_322)


	//   ....[0]....
.L_322:
        /*0968*/ 	.word	0x00001a50


	//   ....[1]....
        /*096c*/ 	.word	0x00001ba0


	//   ....[2]....
        /*0970*/ 	.word	0x00006fa0


	//   ....[3]....
        /*0974*/ 	.word	0x000072e0


	//   ....[4]....
        /*0978*/ 	.word	0x0001f390


	//   ....[5]....
        /*097c*/ 	.word	0x0001f4c0


	//   ....[6]....
        /*0980*/ 	.word	0x0001f5c0


	//----- nvinfo : EIATTR_MBARRIER_INSTR_OFFSETS
	.align		4
.L_323:
        /*0984*/ 	.byte	0x04, 0x39
        /*0986*/ 	.short	(.L_325 - .L_324)


	//   ....[0]....
.L_324:
        /*0988*/ 	.word	0x00000300
        /*098c*/ 	.word	0x000000ff
        /*0990*/ 	.word	0x00031c00
        /*0994*/ 	.short	0x0100
        /*0996*/ 	.byte	0x08
	.zero		1


	//   ....[1]....
        /*0998*/ 	.word	0x00000310
        /*099c*/ 	.word	0x000000ff
        /*09a0*/ 	.word	0x00031c20
        /*09a4*/ 	.short	0x0100
        /*09a6*/ 	.byte	0x08
	.zero		1


	//   ....[2]....
        /*09a8*/ 	.word	0x00000400
        /*09ac*/ 	.word	0x000000ff
        /*09b0*/ 	.word	0x00031c30
        /*09b4*/ 	.short	0x0100
        /*09b6*/ 	.byte	0x08
	.zero		1


	//   ....[3]....
        /*09b8*/ 	.word	0x00000410
        /*09bc*/ 	.word	0x000000ff
        /*09c0*/ 	.word	0x00031c40
        /*09c4*/ 	.short	0x0100
        /*09c6*/ 	.byte	0x08
	.zero		1


	//   ....[4]....
        /*09c8*/ 	.word	0x00000420
        /*09cc*/ 	.word	0x000000ff
        /*09d0*/ 	.word	0x00031c38
        /*09d4*/ 	.short	0x0100
        /*09d6*/ 	.byte	0x08
	.zero		1


	//   ....[5]....
        /*09d8*/ 	.word	0x00000430
        /*09dc*/ 	.word	0x000000ff
        /*09e0*/ 	.word	0x00031c48
        /*09e4*/ 	.short	0x0100
        /*09e6*/ 	.byte	0x08
	.zero		1


	//   ....[6]....
        /*09e8*/ 	.word	0x00000560
        /*09ec*/ 	.word	0x000000ff
        /*09f0*/ 	.word	0x00031c50
        /*09f4*/ 	.short	0x0100
        /*09f6*/ 	.byte	0x08
	.zero		1


	//   ....[7]....
        /*09f8*/ 	.word	0x00000570
        /*09fc*/ 	.word	0x000000ff
        /*0a00*/ 	.word	0x00031c60
        /*0a04*/ 	.short	0x0100
        /*0a06*/ 	.byte	0x08
	.zero		1


	//   ....[8]....
        /*0a08*/ 	.word	0x00000580
        /*0a0c*/ 	.word	0x000000ff
        /*0a10*/ 	.word	0x00031c58
        /*0a14*/ 	.short	0x0100
        /*0a16*/ 	.byte	0x08
	.zero		1


	//   ....[9]....
        /*0a18*/ 	.word	0x00000590
        /*0a1c*/ 	.word	0x000000ff
        /*0a20*/ 	.word	0x00031c68
        /*0a24*/ 	.short	0x0100
        /*0a26*/ 	.byte	0x08
	.zero		1


	//   ....[10]....
        /*0a28*/ 	.word	0x00000680
        /*0a2c*/ 	.word	0x000000ff
        /*0a30*/ 	.word	0x00031c70
        /*0a34*/ 	.short	0x0100
        /*0a36*/ 	.byte	0x06
	.zero		1


	//   ....[11]....
        /*0a38*/ 	.word	0x00000690
        /*0a3c*/ 	.word	0x000000ff
        /*0a40*/ 	.word	0x00031c80
        /*0a44*/ 	.short	0x0100
        /*0a46*/ 	.byte	0x06
	.zero		1


	//   ....[12]....
        /*0a48*/ 	.word	0x000006a0
        /*0a4c*/ 	.word	0x000000ff
        /*0a50*/ 	.word	0x00031c78
        /*0a54*/ 	.short	0x0100
        /*0a56*/ 	.byte	0x06
	.zero		1


	//   ....[13]....
        /*0a58*/ 	.word	0x000006b0
        /*0a5c*/ 	.word	0x000000ff
        /*0a60*/ 	.word	0x00031c88
        /*0a64*/ 	.short	0x0100
        /*0a66*/ 	.byte	0x06
	.zero		1


	//   ....[14]....
        /*0a68*/ 	.word	0x000007e0
        /*0a6c*/ 	.word	0x000000ff
        /*0a70*/ 	.word	0x00031c90
        /*0a74*/ 	.short	0x0100
        /*0a76*/ 	.byte	0x08
	.zero		1


	//   ....[15]....
        /*0a78*/ 	.word	0x000007f0
        /*0a7c*/ 	.word	0x000000ff
        /*0a80*/ 	.word	0x00031ca0
        /*0a84*/ 	.short	0x0100
        /*0a86*/ 	.byte	0x08
	.zero		1


	//   ....[16]....
        /*0a88*/ 	.word	0x00000800
        /*0a8c*/ 	.word	0x000000ff
        /*0a90*/ 	.word	0x00031c98
        /*0a94*/ 	.short	0x0100
        /*0a96*/ 	.byte	0x08
	.zero		1


	//   ....[17]....
        /*0a98*/ 	.word	0x00000810
        /*0a9c*/ 	.word	0x000000ff
        /*0aa0*/ 	.word	0x00031ca8
        /*0aa4*/ 	.short	0x0100
        /*0aa6*/ 	.byte	0x08
	.zero		1


	//   ....[18]....
        /*0aa8*/ 	.word	0x00000940
        /*0aac*/ 	.word	0x000000ff
        /*0ab0*/ 	.word	0x00031cb0
        /*0ab4*/ 	.short	0x0100
        /*0ab6*/ 	.byte	0x08
	.zero		1


	//   ....[19]....
        /*0ab8*/ 	.word	0x00000950
        /*0abc*/ 	.word	0x000000ff
        /*0ac0*/ 	.word	0x00031cc0
        /*0ac4*/ 	.short	0x0100
        /*0ac6*/ 	.byte	0x08
	.zero		1


	//   ....[20]....
        /*0ac8*/ 	.word	0x00000960
        /*0acc*/ 	.word	0x000000ff
        /*0ad0*/ 	.word	0x00031cb8
        /*0ad4*/ 	.short	0x0100
        /*0ad6*/ 	.byte	0x08
	.zero		1


	//   ....[21]....
        /*0ad8*/ 	.word	0x00000970
        /*0adc*/ 	.word	0x000000ff
        /*0ae0*/ 	.word	0x00031cc8
        /*0ae4*/ 	.short	0x0100
        /*0ae6*/ 	.byte	0x08
	.zero		1


	//   ....[22]....
        /*0ae8*/ 	.word	0x000030a0
        /*0aec*/ 	.word	0x00000014
        /*0af0*/ 	.word	0x00031c90
        /*0af4*/ 	.short	0x010a
        /*0af6*/ 	.byte	0x3f
	.zero		1


	//   ....[23]....
        /*0af8*/ 	.word	0x00004b20
        /*0afc*/ 	.word	0x00000014
        /*0b00*/ 	.word	0x00031c90
        /*0b04*/ 	.short	0x010a
        /*0b06*/ 	.byte	0x3f
	.zero		1


	//   ....[24]....
        /*0b08*/ 	.word	0x00006480
        /*0b0c*/ 	.word	0x00000014
        /*0b10*/ 	.word	0x00031c90
        /*0b14*/ 	.short	0x010a
        /*0b16*/ 	.byte	0x3f
	.zero		1


	//   ....[25]....
        /*0b18*/ 	.word	0x000066f0
        /*0b1c*/ 	.word	0x00000024
        /*0b20*/ 	.word	0x00000000
        /*0b24*/ 	.short	0x0101
        /*0b26*/ 	.byte	0x3f
	.zero		1


	//   ....[26]....
        /*0b28*/ 	.word	0x00006730
        /*0b2c*/ 	.word	0x00000014
        /*0b30*/ 	.word	0x00031cb0
        /*0b34*/ 	.short	0x010a
        /*0b36*/ 	.byte	0x3f
	.zero		1


	//   ....[27]....
        /*0b38*/ 	.word	0x00006a90
        /*0b3c*/ 	.word	0x00000014
        /*0b40*/ 	.word	0x00000000
        /*0b44*/ 	.short	0x0101
        /*0b46*/ 	.byte	0x3f
	.zero		1


	//   ....[28]....
        /*0b48*/ 	.word	0x00007040
        /*0b4c*/ 	.word	0x00000010
        /*0b50*/ 	.word	0x00031c00
        /*0b54*/ 	.short	0x010a
        /*0b56*/ 	.byte	0x3f
	.zero		1


	//   ....[29]....
        /*0b58*/ 	.word	0x00007090
        /*0b5c*/ 	.word	0x00000010
        /*0b60*/ 	.word	0x00031c00
        /*0b64*/ 	.short	0x010a
        /*0b66*/ 	.byte	0x3f
	.zero		1


	//   ....[30]....
        /*0b68*/ 	.word	0x00007c00
        /*0b6c*/ 	.word	0x00000010
        /*0b70*/ 	.word	0x00031c00
        /*0b74*/ 	.short	0x010a
        /*0b76*/ 	.byte	0x3f
	.zero		1


	//   ....[31]....
        /*0b78*/ 	.word	0x00009730
        /*0b7c*/ 	.word	0x00000010
        /*0b80*/ 	.word	0x00031c00
        /*0b84*/ 	.short	0x010a
        /*0b86*/ 	.byte	0x3f
	.zero		1


	//   ....[32]....
        /*0b88*/ 	.word	0x0000aee0
        /*0b8c*/ 	.word	0x00000000
        /*0b90*/ 	.word	0x00031c30
        /*0b94*/ 	.short	0x010a
        /*0b96*/ 	.byte	0x3f
	.zero		1


	//   ....[33]....
        /*0b98*/ 	.word	0x0000afb0
        /*0b9c*/ 	.word	0x00000000
        /*0ba0*/ 	.word	0x00031c30
        /*0ba4*/ 	.short	0x010a
        /*0ba6*/ 	.byte	0x3f
	.zero		1


	//   ....[34]....
        /*0ba8*/ 	.word	0x0000ec30
        /*0bac*/ 	.word	0x00000018
        /*0bb0*/ 	.word	0x00000000
        /*0bb4*/ 	.short	0x0101
        /*0bb6*/ 	.byte	0x3f
	.zero		1


	//   ....[35]....
        /*0bb8*/ 	.word	0x0000fe90
        /*0bbc*/ 	.word	0x00000014
        /*0bc0*/ 	.word	0x00031c30
        /*0bc4*/ 	.short	0x010a
        /*0bc6*/ 	.byte	0x3f
	.zero		1


	//   ....[36]....
        /*0bc8*/ 	.word	0x0000fee0
        /*0bcc*/ 	.word	0x00000014
        /*0bd0*/ 	.word	0x00031c30
        /*0bd4*/ 	.short	0x010a
        /*0bd6*/ 	.byte	0x3f
	.zero		1


	//   ....[37]....
        /*0bd8*/ 	.word	0x00012310
        /*0bdc*/ 	.word	0x00000015
        /*0be0*/ 	.word	0x00031c50
        /*0be4*/ 	.short	0x010a
        /*0be6*/ 	.byte	0x3f
	.zero		1


	//   ....[38]....
        /*0be8*/ 	.word	0x00012350
        /*0bec*/ 	.word	0x00000015
        /*0bf0*/ 	.word	0x00031c50
        /*0bf4*/ 	.short	0x010a
        /*0bf6*/ 	.byte	0x3f
	.zero		1


	//   ....[39]....
        /*0bf8*/ 	.word	0x000147d0
        /*0bfc*/ 	.word	0x0000000f
        /*0c00*/ 	.word	0x00000000
        /*0c04*/ 	.short	0x0101
        /*0c06*/ 	.byte	0x3f
	.zero		1


	//   ....[40]....
        /*0c08*/ 	.word	0x000147e0
        /*0c0c*/ 	.word	0x00000055
        /*0c10*/ 	.word	0x00000000
        /*0c14*/ 	.short	0x0101
        /*0c16*/ 	.byte	0x3f
	.zero		1


	//   ....[41]....
        /*0c18*/ 	.word	0x00015a60
        /*0c1c*/ 	.word	0x00000014
        /*0c20*/ 	.word	0x00031c30
        /*0c24*/ 	.short	0x010a
        /*0c26*/ 	.byte	0x3f
	.zero		1


	//   ....[42]....
        /*0c28*/ 	.word	0x00015ab0
        /*0c2c*/ 	.word	0x00000014
        /*0c30*/ 	.word	0x00031c30
        /*0c34*/ 	.short	0x010a
        /*0c36*/ 	.byte	0x3f
	.zero		1


	//   ....[43]....
        /*0c38*/ 	.word	0x00017ec0
        /*0c3c*/ 	.word	0x00000014
        /*0c40*/ 	.word	0x00031c50
        /*0c44*/ 	.short	0x010a
        /*0c46*/ 	.byte	0x3f
	.zero		1


	//   ....[44]....
        /*0c48*/ 	.word	0x00017f00
        /*0c4c*/ 	.word	0x00000014
        /*0c50*/ 	.word	0x00031c50
        /*0c54*/ 	.short	0x010a
        /*0c56*/ 	.byte	0x3f
	.zero		1


	//   ....[45]....
        /*0c58*/ 	.word	0x00019b50
        /*0c5c*/ 	.word	0x0000006f
        /*0c60*/ 	.word	0x00000000
        /*0c64*/ 	.short	0x0101
        /*0c66*/ 	.byte	0x3f
	.zero		1


	//   ....[46]....
        /*0c68*/ 	.word	0x00019b60
        /*0c6c*/ 	.word	0x0000006c
        /*0c70*/ 	.word	0x00000000
        /*0c74*/ 	.short	0x0101
        /*0c76*/ 	.byte	0x3f
	.zero		1


	//   ....[47]....
        /*0c78*/ 	.word	0x0001ab50
        /*0c7c*/ 	.word	0x00000007
        /*0c80*/ 	.word	0x00031c50
        /*0c84*/ 	.short	0x010a
        /*0c86*/ 	.byte	0x3f
	.zero		1


	//   ....[48]....
        /*0c88*/ 	.word	0x0001ac00
        /*0c8c*/ 	.word	0x00000007
        /*0c90*/ 	.word	0x00031c50
        /*0c94*/ 	.short	0x010a
        /*0c96*/ 	.byte	0x3f
	.zero		1


	//   ....[49]....
        /*0c98*/ 	.word	0x0001b5b0
        /*0c9c*/ 	.word	0x00000008
        /*0ca0*/ 	.word	0x00000000
        /*0ca4*/ 	.short	0x0101
        /*0ca6*/ 	.byte	0x3f
	.zero		1


	//   ....[50]....
        /*0ca8*/ 	.word	0x0001c560
        /*0cac*/ 	.word	0x00000000
        /*0cb0*/ 	.word	0x00000000
        /*0cb4*/ 	.short	0x0101
        /*0cb6*/ 	.byte	0x3f
	.zero		1


	//   ....[51]....
        /*0cb8*/ 	.word	0x0001e640
        /*0cbc*/ 	.word	0x00000006
        /*0cc0*/ 	.word	0x00031c20
        /*0cc4*/ 	.short	0x010a
        /*0cc6*/ 	.byte	0x3f
	.zero		1


	//   ....[52]....
        /*0cc8*/ 	.word	0x0001e6b0
        /*0ccc*/ 	.word	0x00000008
        /*0cd0*/ 	.word	0x00031ca0
        /*0cd4*/ 	.short	0x010a
        /*0cd6*/ 	.byte	0x3f
	.zero		1


	//   ....[53]....
        /*0cd8*/ 	.word	0x0001e900
        /*0cdc*/ 	.word	0x00000008
        /*0ce0*/ 	.word	0x00031cc0
        /*0ce4*/ 	.short	0x010a
        /*0ce6*/ 	.byte	0x3f
	.zero		1


	//   ....[54]....
        /*0ce8*/ 	.word	0x0001ebf0
        /*0cec*/ 	.word	0x00000007
        /*0cf0*/ 	.word	0x00031ca0
        /*0cf4*/ 	.short	0x010a
        /*0cf6*/ 	.byte	0x3f
	.zero		1


	//   ....[55]....
        /*0cf8*/ 	.word	0x0001ee30
        /*0cfc*/ 	.word	0x00000007
        /*0d00*/ 	.word	0x00031cc0
        /*0d04*/ 	.short	0x010a
        /*0d06*/ 	.byte	0x3f
	.zero		1


	//   ....[56]....
        /*0d08*/ 	.word	0x0001fc40
        /*0d0c*/ 	.word	0x00000005
        /*0d10*/ 	.word	0x00031c40
        /*0d14*/ 	.short	0x010a
        /*0d16*/ 	.byte	0x3f
	.zero		1


	//   ....[57]....
        /*0d18*/ 	.word	0x00020150
        /*0d1c*/ 	.word	0x0000001b
        /*0d20*/ 	.word	0x00031c20
        /*0d24*/ 	.short	0x010a
        /*0d26*/ 	.byte	0x3f
	.zero		1


	//   ....[58]....
        /*0d28*/ 	.word	0x00020430
        /*0d2c*/ 	.word	0x00000003
        /*0d30*/ 	.word	0x00031c40
        /*0d34*/ 	.short	0x010a
        /*0d36*/ 	.byte	0x3f
	.zero		1


	//   ....[59]....
        /*0d38*/ 	.word	0x000206b0
        /*0d3c*/ 	.word	0x00000002
        /*0d40*/ 	.word	0x00000060
        /*0d44*/ 	.short	0x010a
        /*0d46*/ 	.byte	0x3f
	.zero		1


	//   ....[60]....
        /*0d48*/ 	.word	0x00020bd0
        /*0d4c*/ 	.word	0x00000003
        /*0d50*/ 	.word	0x00031c40
        /*0d54*/ 	.short	0x010a
        /*0d56*/ 	.byte	0x3f
	.zero		1


	//   ....[61]....
        /*0d58*/ 	.word	0x00020e50
        /*0d5c*/ 	.word	0x00000003
        /*0d60*/ 	.word	0x00000060
        /*0d64*/ 	.short	0x010a
        /*0d66*/ 	.byte	0x3f
	.zero		1


	//   ....[62]....
        /*0d68*/ 	.word	0x000212d0
        /*0d6c*/ 	.word	0x00000002
        /*0d70*/ 	.word	0x00031c40
        /*0d74*/ 	.short	0x010a
        /*0d76*/ 	.byte	0x3f
	.zero		1


	//   ....[63]....
        /*0d78*/ 	.word	0x00021570
        /*0d7c*/ 	.word	0x00000002
        /*0d80*/ 	.word	0x00000060
        /*0d84*/ 	.short	0x010a
        /*0d86*/ 	.byte	0x3f
	.zero		1


	//   ....[64]....
        /*0d88*/ 	.word	0x00021970
        /*0d8c*/ 	.word	0x00000003
        /*0d90*/ 	.word	0x00031c60
        /*0d94*/ 	.short	0x010a
        /*0d96*/ 	.byte	0x3f
	.zero		1


	//   ....[65]....
        /*0d98*/ 	.word	0x000228d0
        /*0d9c*/ 	.word	0x00000009
        /*0da0*/ 	.word	0x00031c20
        /*0da4*/ 	.short	0x010a
        /*0da6*/ 	.byte	0x3f
	.zero		1


	//   ....[66]....
        /*0da8*/ 	.word	0x00022a60
        /*0dac*/ 	.word	0x00000007
        /*0db0*/ 	.word	0x00000000
        /*0db4*/ 	.short	0x010a
        /*0db6*/ 	.byte	0x3f
	.zero		1


	//   ....[67]....
        /*0db8*/ 	.word	0x00022ad0
        /*0dbc*/ 	.word	0x00000003
        /*0dc0*/ 	.word	0x00000000
        /*0dc4*/ 	.short	0x010a
        /*0dc6*/ 	.byte	0x3f
	.zero		1


	//   ....[68]....
        /*0dc8*/ 	.word	0x00022b30
        /*0dcc*/ 	.word	0x00000005
        /*0dd0*/ 	.word	0x00000000
        /*0dd4*/ 	.short	0x010a
        /*0dd6*/ 	.byte	0x3f
	.zero		1


	//   ....[69]....
        /*0dd8*/ 	.word	0x00022b60
        /*0ddc*/ 	.word	0x00000003
        /*0de0*/ 	.word	0x00000000
        /*0de4*/ 	.short	0x010a
        /*0de6*/ 	.byte	0x3f
	.zero		1


	//   ....[70]....
        /*0de8*/ 	.word	0x00022bc0
        /*0dec*/ 	.word	0x00000014
        /*0df0*/ 	.word	0x00031c90
        /*0df4*/ 	.short	0x010a
        /*0df6*/ 	.byte	0x3f
	.zero		1


	//   ....[71]....
        /*0df8*/ 	.word	0x00022c10
        /*0dfc*/ 	.word	0x00000014
        /*0e00*/ 	.word	0x00031c90
        /*0e04*/ 	.short	0x010a
        /*0e06*/ 	.byte	0x3f
	.zero		1


	//   ....[72]....
        /*0e08*/ 	.word	0x00022c60
        /*0e0c*/ 	.word	0x00000014
        /*0e10*/ 	.word	0x00031c90
        /*0e14*/ 	.short	0x010a
        /*0e16*/ 	.byte	0x3f
	.zero		1


	//   ....[73]....
        /*0e18*/ 	.word	0x00022cb0
        /*0e1c*/ 	.word	0x00000014
        /*0e20*/ 	.word	0x00031cb0
        /*0e24*/ 	.short	0x010a
        /*0e26*/ 	.byte	0x3f
	.zero		1


	//   ....[74]....
        /*0e28*/ 	.word	0x00023010
        /*0e2c*/ 	.word	0x00000010
        /*0e30*/ 	.word	0x00031c00
        /*0e34*/ 	.short	0x010a
        /*0e36*/ 	.byte	0x3f
	.zero		1


	//   ....[75]....
        /*0e38*/ 	.word	0x000232d0
        /*0e3c*/ 	.word	0x00000010
        /*0e40*/ 	.word	0x00031c00
        /*0e44*/ 	.short	0x010a
        /*0e46*/ 	.byte	0x3f
	.zero		1


	//   ....[76]....
        /*0e48*/ 	.word	0x00023320
        /*0e4c*/ 	.word	0x00000000
        /*0e50*/ 	.word	0x00031c30
        /*0e54*/ 	.short	0x010a
        /*0e56*/ 	.byte	0x3f
	.zero		1


	//   ....[77]....
        /*0e58*/ 	.word	0x00023370
        /*0e5c*/ 	.word	0x00000014
        /*0e60*/ 	.word	0x00031c30
        /*0e64*/ 	.short	0x010a
        /*0e66*/ 	.byte	0x3f
	.zero		1


	//   ....[78]....
        /*0e68*/ 	.word	0x000233c0
        /*0e6c*/ 	.word	0x00000015
        /*0e70*/ 	.word	0x00031c50
        /*0e74*/ 	.short	0x010a
        /*0e76*/ 	.byte	0x3f
	.zero		1


	//   ....[79]....
        /*0e78*/ 	.word	0x00023410
        /*0e7c*/ 	.word	0x00000014
        /*0e80*/ 	.word	0x00031c30
        /*0e84*/ 	.short	0x010a
        /*0e86*/ 	.byte	0x3f
	.zero		1


	//   ....[80]....
        /*0e88*/ 	.word	0x00023460
        /*0e8c*/ 	.word	0x00000014
        /*0e90*/ 	.word	0x00031c50
        /*0e94*/ 	.short	0x010a
        /*0e96*/ 	.byte	0x3f
	.zero		1


	//   ....[81]....
        /*0e98*/ 	.word	0x000234b0
        /*0e9c*/ 	.word	0x00000007
        /*0ea0*/ 	.word	0x00031c50
        /*0ea4*/ 	.short	0x010a
        /*0ea6*/ 	.byte	0x3f
	.zero		1


	//   ....[82]....
        /*0ea8*/ 	.word	0x00023650
        /*0eac*/ 	.word	0x00000006
        /*0eb0*/ 	.word	0x00031c20
        /*0eb4*/ 	.short	0x010a
        /*0eb6*/ 	.byte	0x3f
	.zero		1


	//   ....[83]....
        /*0eb8*/ 	.word	0x000236a0
        /*0ebc*/ 	.word	0x00000008
        /*0ec0*/ 	.word	0x00031ca0
        /*0ec4*/ 	.short	0x010a
        /*0ec6*/ 	.byte	0x3f
	.zero		1


	//   ....[84]....
        /*0ec8*/ 	.word	0x000236f0
        /*0ecc*/ 	.word	0x00000008
        /*0ed0*/ 	.word	0x00031cc0
        /*0ed4*/ 	.short	0x010a
        /*0ed6*/ 	.byte	0x3f
	.zero		1


	//   ....[85]....
        /*0ed8*/ 	.word	0x00023740
        /*0edc*/ 	.word	0x00000007
        /*0ee0*/ 	.word	0x00031ca0
        /*0ee4*/ 	.short	0x010a
        /*0ee6*/ 	.byte	0x3f
	.zero		1


	//   ....[86]....
        /*0ee8*/ 	.word	0x00023790
        /*0eec*/ 	.word	0x00000007
        /*0ef0*/ 	.word	0x00031cc0
        /*0ef4*/ 	.short	0x010a
        /*0ef6*/ 	.byte	0x3f
	.zero		1


	//   ....[87]....
        /*0ef8*/ 	.word	0x00023930
        /*0efc*/ 	.word	0x00000005
        /*0f00*/ 	.word	0x00031c40
        /*0f04*/ 	.short	0x010a
        /*0f06*/ 	.byte	0x3f
	.zero		1


	//   ....[88]....
        /*0f08*/ 	.word	0x00023980
        /*0f0c*/ 	.word	0x0000001b
        /*0f10*/ 	.word	0x00031c20
        /*0f14*/ 	.short	0x010a
        /*0f16*/ 	.byte	0x3f
	.zero		1


	//   ....[89]....
        /*0f18*/ 	.word	0x000239d0
        /*0f1c*/ 	.word	0x00000003
        /*0f20*/ 	.word	0x00031c40
        /*0f24*/ 	.short	0x010a
        /*0f26*/ 	.byte	0x3f
	.zero		1


	//   ....[90]....
        /*0f28*/ 	.word	0x00023a20
        /*0f2c*/ 	.word	0x00000002
        /*0f30*/ 	.word	0x00000060
        /*0f34*/ 	.short	0x010a
        /*0f36*/ 	.byte	0x3f
	.zero		1


	//   ....[91]....
        /*0f38*/ 	.word	0x00023a70
        /*0f3c*/ 	.word	0x00000003
        /*0f40*/ 	.word	0x00031c40
        /*0f44*/ 	.short	0x010a
        /*0f46*/ 	.byte	0x3f
	.zero		1


	//   ....[92]....
        /*0f48*/ 	.word	0x00023ac0
        /*0f4c*/ 	.word	0x00000003
        /*0f50*/ 	.word	0x00000060
        /*0f54*/ 	.short	0x010a
        /*0f56*/ 	.byte	0x3f
	.zero		1


	//   ....[93]....
        /*0f58*/ 	.word	0x00023b10
        /*0f5c*/ 	.word	0x00000002
        /*0f60*/ 	.word	0x00031c40
        /*0f64*/ 	.short	0x010a
        /*0f66*/ 	.byte	0x3f
	.zero		1


	//   ....[94]....
        /*0f68*/ 	.word	0x00023b60
        /*0f6c*/ 	.word	0x00000002
        /*0f70*/ 	.word	0x00000060
        /*0f74*/ 	.short	0x010a
        /*0f76*/ 	.byte	0x3f
	.zero		1


	//   ....[95]....
        /*0f78*/ 	.word	0x00023bb0
        /*0f7c*/ 	.word	0x00000003
        /*0f80*/ 	.word	0x00031c60
        /*0f84*/ 	.short	0x010a
        /*0f86*/ 	.byte	0x3f
	.zero		1


	//   ....[96]....
        /*0f88*/ 	.word	0x00024560
        /*0f8c*/ 	.word	0x00000009
        /*0f90*/ 	.word	0x00031c20
        /*0f94*/ 	.short	0x010a
        /*0f96*/ 	.byte	0x3f
	.zero		1


	//   ....[97]....
        /*0f98*/ 	.word	0x00024700
        /*0f9c*/ 	.word	0x00000007
        /*0fa0*/ 	.word	0x00000000
        /*0fa4*/ 	.short	0x010a
        /*0fa6*/ 	.byte	0x3f
	.zero		1


	//   ....[98]....
        /*0fa8*/ 	.word	0x00024750
        /*0fac*/ 	.word	0x00000003
        /*0fb0*/ 	.word	0x00000000
        /*0fb4*/ 	.short	0x010a
        /*0fb6*/ 	.byte	0x3f
	.zero		1


	//   ....[99]....
        /*0fb8*/ 	.word	0x000247a0
        /*0fbc*/ 	.word	0x00000005
        /*0fc0*/ 	.word	0x00000000
        /*0fc4*/ 	.short	0x010a
        /*0fc6*/ 	.byte	0x3f
	.zero		1


	//----- nvinfo : EIATTR_NUM_MBARRIERS
	.align		4
.L_325:
        /*0fc8*/ 	.byte	0x03, 0x38
        /*0fca*/ 	.short	0x0016


	//----- nvinfo : EIATTR_EXIT_INSTR_OFFSETS
	.align		4
        /*0fcc*/ 	.byte	0x04, 0x1c
        /*0fce*/ 	.short	(.L_327 - .L_326)


	//   ....[0]....
.L_326:
        /*0fd0*/ 	.word	0x00022bb0


	//----- nvinfo : EIATTR_MAX_THREADS
	.align		4
.L_327:
        /*0fd4*/ 	.byte	0x04, 0x05
        /*0fd6*/ 	.short	(.L_329 - .L_328)
.L_328:
        /*0fd8*/ 	.word	0x00000200
        /*0fdc*/ 	.word	0x00000001
        /*0fe0*/ 	.word	0x00000001


	//----- nvinfo : EIATTR_CRS_STACK_SIZE
	.align		4
.L_329:
        /*0fe4*/ 	.byte	0x04, 0x1e
        /*0fe6*/ 	.short	(.L_331 - .L_330)
.L_330:
        /*0fe8*/ 	.word	0x00000000


	//----- nvinfo : EIATTR_CBANK_PARAM_SIZE
	.align		4
.L_331:
        /*0fec*/ 	.byte	0x03, 0x19
        /*0fee*/ 	.short	0x0a70


	//----- nvinfo : EIATTR_PARAM_CBANK
	.align		4
        /*0ff0*/ 	.byte	0x04, 0x0a
        /*0ff2*/ 	.short	(.L_333 - .L_332)
	.align		4
.L_332:
        /*0ff4*/ 	.word	index@(.nv.constant0._ZN7cutlass13device_kernelIN5flash11enable_sm90INS1_16FlashAttnFwdSm90INS1_25CollectiveMainloopFwdSm90ILi2EN4cute5tupleIJNS5_1CILi1EEES8_S8_EEENS6_IJNS7_ILi192EEENS7_ILi144EEENS7_ILi96EEEEEELi96ENS_6half_tEfNS_4arch4Sm90ELb1ELb0ELb1ELb1ELb0ELb1ELb0ELb0ELb1ELb0ELb0ELb0EEENS1_21CollectiveEpilogueFwdINS6_IJSA_SC_SB_EEES9_SE_SG_Li384ELb1ELb0ELb0ELb0EEENS1_36VarlenDynamicPersistentTileSchedulerILi192ELi144ELi384ELi32ELb0ELb0ELb1ELb1ELb1ELb1EEEEEEEEEvNT_6ParamsE)
        /*0ff8*/ 	.short	0x0210
        /*0ffa*/ 	.short	0x0a70


	//----- nvinfo : EIATTR_SW_WAR
	.align		4
.L_333:
        /*0ffc*/ 	.byte	0x04, 0x36
        /*0ffe*/ 	.short	(.L_335 - .L_334)
.L_334:
        /*1000*/ 	.word	0x00000008
.L_335:


//--------------------- .nv.callgraph             --------------------------
	.section	.nv.callgraph,"",@"SHT_CUDA_CALLGRAPH"
	.align	4
	.sectionentsize	8
	.align		4
        /*0000*/ 	.word	0x00000000
	.align		4
        /*0004*/ 	.word	0xffffffff
	.align		4
        /*0008*/ 	.word	index@(_ZN7cutlass13device_kernelIN5flash11enable_sm90INS1_16FlashAttnFwdSm90INS1_25CollectiveMainloopFwdSm90ILi2EN4cute5tupleIJNS5_1CILi1EEES8_S8_EEENS6_IJNS7_ILi192EEENS7_ILi144EEENS7_ILi96EEEEEELi96ENS_6half_tEfNS_4arch4Sm90ELb0ELb0ELb1ELb0ELb0ELb0ELb0ELb0ELb1ELb0ELb0ELb0EEENS1_21CollectiveEpilogueFwdINS6_IJSA_SC_SB_EEES9_SE_SG_Li384ELb0ELb0ELb0ELb0EEENS1_29StaticPersistentTileSchedulerILb0EEEEEEEEEvNT_6ParamsE)
	.align		4
        /*000c*/ 	.word	index@(__assertfail)
	.align		4
        /*0010*/ 	.word	index@(_ZN7cutlass13device_kernelIN5flash11enable_sm90INS1_16FlashAttnFwdSm90INS1_25CollectiveMainloopFwdSm90ILi2EN4cute5tupleIJNS5_1CILi1EEES8_S8_EEENS6_IJNS7_ILi192EEENS7_ILi144EEENS7_ILi96EEEEEELi96ENS_6half_tEfNS_4arch4Sm90ELb0ELb0ELb1ELb1ELb0ELb0ELb0ELb0ELb1ELb0ELb0ELb0EEENS1_21CollectiveEpilogueFwdINS6_IJSA_SC_SB_EEES9_SE_SG_Li384ELb1ELb0ELb0ELb0EEENS1_36VarlenDynamicPersistentTileSchedulerILi192ELi144ELi384ELi32ELb0ELb0ELb1ELb0ELb1ELb1EEEEEEEEEvNT_6ParamsE)
	.align		4
        /*0014*/ 	.word	index@(__assertfail)
	.align		4
        /*0018*/ 	.word	index@(_ZN7cutlass13device_kernelIN5flash11enable_sm90INS1_16FlashAttnFwdSm90INS1_25CollectiveMainloopFwdSm90ILi2EN4cute5tupleIJNS5_1CILi1EEES8_S8_EEENS6_IJNS7_ILi192EEENS7_ILi144EEENS7_ILi96EEEEEELi96ENS_6half_tEfNS_4arch4Sm90ELb0ELb0ELb1ELb1ELb0ELb1ELb0ELb0ELb1ELb0ELb0ELb0EEENS1_21CollectiveEpilogueFwdINS6_IJSA_SC_SB_EEES9_SE_SG_Li384ELb1ELb0ELb0ELb0EEENS1_36VarlenDynamicPersistentTileSchedulerILi192ELi144ELi384ELi32ELb0ELb0ELb1ELb0ELb1ELb1EEEEEEEEEvNT_6ParamsE)
	.align		4
        /*001c*/ 	.word	index@(__assertfail)
	.align		4
        /*0020*/ 	.word	index@(_ZN7cutlass13device_kernelIN5flash11enable_sm90INS1_16FlashAttnFwdSm90INS1_25CollectiveMainloopFwdSm90ILi2EN4cute5tupleIJNS5_1CILi1EEES8_S8_EEENS6_IJNS7_ILi192EEENS7_ILi128EEENS7_ILi96EEEEEELi96ENS_6half_tEfNS_4arch4Sm90ELb0ELb1ELb1ELb0ELb0ELb0ELb0ELb0ELb1ELb0ELb0ELb0EEENS1_21CollectiveEpilogueFwdINS6_IJSA_SC_SB_EEES9_SE_SG_Li384ELb0ELb0ELb0ELb0EEENS1_30DynamicPersistentTileSchedulerILi384ELi32ELb0ELb0ELb1EEEEEEEEEvNT_6ParamsE)
	.align		4
        /*0024*/ 	.word	index@(__assertfail)
	.align		4
        /*0028*/ 	.word	index@(_ZN7cutlass13device_kernelIN5flash11enable_sm90INS1_16FlashAttnFwdSm90INS1_25CollectiveMainloopFwdSm90ILi2EN4cute5tupleIJNS5_1CILi1EEES8_S8_EEENS6_IJNS7_ILi192EEENS7_ILi128EEENS7_ILi96EEEEEELi96ENS_6half_tEfNS_4arch4Sm90ELb0ELb1ELb1ELb1ELb0ELb0ELb0ELb0ELb1ELb0ELb0ELb0EEENS1_21CollectiveEpilogueFwdINS6_IJSA_SC_SB_EEES9_SE_SG_Li384ELb1ELb0ELb0ELb0EEENS1_36VarlenDynamicPersistentTileSchedulerILi192ELi128ELi384ELi32ELb0ELb0ELb1ELb1ELb0ELb1EEEEEEEEEvNT_6ParamsE)
	.align		4
        /*002c*/ 	.word	index@(__assertfail)
	.align		4
        /*0030*/ 	.word	index@(_ZN7cutlass13device_kernelIN5flash11enable_sm90INS1_16FlashAttnFwdSm90INS1_25CollectiveMainloopFwdSm90ILi2EN4cute5tupleIJNS5_1CILi1EEES8_S8_EEENS6_IJNS7_ILi192EEENS7_ILi128EEENS7_ILi96EEEEEELi96ENS_6half_tEfNS_4arch4Sm90ELb0ELb1ELb1ELb1ELb0ELb1ELb0ELb0ELb1ELb0ELb0ELb0EEENS1_21CollectiveEpilogueFwdINS6_IJSA_SC_SB_EEES9_SE_SG_Li384ELb1ELb0ELb0ELb0EEENS1_36VarlenDynamicPersistentTileSchedulerILi192ELi128ELi384ELi32ELb0ELb0ELb1ELb1ELb0ELb1EEEEEEEEEvNT_6ParamsE)
	.align		4
        /*0034*/ 	.word	index@(__assertfail)
	.align		4
        /*0038*/ 	.word	index@(_ZN7cutlass13device_kernelIN5flash11enable_sm90INS1_16FlashAttnFwdSm90INS1_25CollectiveMainloopFwdSm90ILi2EN4cute5tupleIJNS5_1CILi1EEES8_S8_EEENS6_IJNS7_ILi192EEENS7_ILi144EEENS7_ILi96EEEEEELi96ENS_6half_tEfNS_4arch4Sm90ELb1ELb0ELb1ELb0ELb0ELb0ELb0ELb0ELb1ELb0ELb0ELb0EEENS1_21CollectiveEpilogueFwdINS6_IJSA_SC_SB_EEES9_SE_SG_Li384ELb0ELb0ELb0ELb0EEENS1_30DynamicPersistentTileSchedulerILi384ELi32ELb0ELb0ELb1EEEEEEEEEvNT_6ParamsE)
	.align		4
        /*003c*/ 	.word	index@(__assertfail)
	.align		4
        /*0040*/ 	.word	index@(_ZN7cutlass13device_kernelIN5flash11enable_sm90INS1_16FlashAttnFwdSm90INS1_25CollectiveMainloopFwdSm90ILi2EN4cute5tupleIJNS5_1CILi1EEES8_S8_EEENS6_IJNS7_ILi192EEENS7_ILi144EEENS7_ILi96EEEEEELi96ENS_6half_tEfNS_4arch4Sm90ELb1ELb0ELb1ELb1ELb0ELb0ELb0ELb0ELb1ELb0ELb0ELb0EEENS1_21CollectiveEpilogueFwdINS6_IJSA_SC_SB_EEES9_SE_SG_Li384ELb1ELb0ELb0ELb0EEENS1_36VarlenDynamicPersistentTileSchedulerILi192ELi144ELi384ELi32ELb0ELb0ELb1ELb1ELb1ELb1EEEEEEEEEvNT_6ParamsE)
	.align		4
        /*0044*/ 	.word	index@(__assertfail)
	.align		4
        /*0048*/ 	.word	index@(_ZN7cutlass13device_kernelIN5flash11enable_sm90INS1_16FlashAttnFwdSm90INS1_25CollectiveMainloopFwdSm90ILi2EN4cute5tupleIJNS5_1CILi1EEES8_S8_EEENS6_IJNS7_ILi192EEENS7_ILi144EEENS7_ILi96EEEEEELi96ENS_6half_tEfNS_4arch4Sm90ELb1ELb0ELb1ELb1ELb0ELb1ELb0ELb0ELb1ELb0ELb0ELb0EEENS1_21CollectiveEpilogueFwdINS6_IJSA_SC_SB_EEES9_SE_SG_Li384ELb1ELb0ELb0ELb0EEENS1_36VarlenDynamicPersistentTileSchedulerILi192ELi144ELi384ELi32ELb0ELb0ELb1ELb1ELb1ELb1EEEEEEEEEvNT_6ParamsE)
	.align		4
        /*004c*/ 	.word	index@(__assertfail)
	.align		4
        /*0050*/ 	.word	0x00000000
	.align		4
        /*0054*/ 	.word	0xfffffffe
	.align		4
        /*0058*/ 	.word	0x00000000
	.align		4
        /*005c*/ 	.word	0xfffffffd
	.align		4
        /*0060*/ 	.word	0x00000000
	.align		4
        /*0064*/ 	.word	0xfffffffc


//--------------------- .nv.constant4             --------------------------
	.section	.nv.constant4,"a",@progbits
	.align	8
	.align		8
.nv.constant4:
        /*0000*/ 	.dword	__assertfail
	.align		8
        /*0008*/ 	.dword	__unnamed_1
	.align		8
        /*0010*/ 	.dword	__unnamed_2
	.align		8
        /*0018*/ 	.dword	__unnamed_3
	.align		8
        /*0020*/ 	.dword	__unnamed_4
	.align		8
        /*0028*/ 	.dword	__unnamed_5
	.align		8
        /*0030*/ 	.dword	__unnamed_6
	.align		8
        /*0038*/ 	.dword	__unnamed_7
	.align		8
        /*0040*/ 	.dword	__unnamed_8
	.align		8
        /*0048*/ 	.dword	__unnamed_9
	.align		8
        /*0050*/ 	.dword	_ZN73_INTERNAL_ba21d7ba_37_flash_fwd_hdim96_fp16_softcap_sm90_cu_ef95aea4_47954cuda3std3__45__cpo5beginE
	.align		8
        /*0058*/ 	.dword	_ZN73_INTERNAL_ba21d7ba_37_flash_fwd_hdim96_fp16_softcap_sm90_cu_ef95aea4_47954cuda3std3__45__cpo3endE
	.align		8
        /*0060*/ 	.dword	_ZN73_INTERNAL_ba21d7ba_37_flash_fwd_hdim96_fp16_softcap_sm90_cu_ef95aea4_47954cuda3std3__45__cpo6cbeginE
	.align		8
        /*0068*/ 	.dword	_ZN73_INTERNAL_ba21d7ba_37_flash_fwd_hdim96_fp16_softcap_sm90_cu_ef95aea4_47954cuda3std3__45__cpo4cendE
	.align		8
        /*0070*/ 	.dword	_ZN73_INTERNAL_ba21d7ba_37_flash_fwd_hdim96_fp16_softcap_sm90_cu_ef95aea4_47954cuda3std3__475_GLOBAL__N__ba21d7ba_37_flash_fwd_hdim96_fp16_softcap_sm90_cu_ef95aea4_47956ignoreE
	.align		8
        /*0078*/ 	.dword	_ZN73_INTERNAL_ba21d7ba_37_flash_fwd_hdim96_fp16_softcap_sm90_cu_ef95aea4_47954cuda3std3__419piecewise_constructE
	.align		8
        /*0080*/ 	.dword	_ZN73_INTERNAL_ba21d7ba_37_flash_fwd_hdim96_fp16_softcap_sm90_cu_ef95aea4_47954cuda3std3__48in_placeE
	.align		8
        /*0088*/ 	.dword	_ZN73_INTERNAL_ba21d7ba_37_flash_fwd_hdim96_fp16_softcap_sm90_cu_ef95aea4_47954cuda3std6ranges3__45__cpo4swapE
	.align		8
        /*0090*/ 	.dword	_ZN73_INTERNAL_ba21d7ba_37_flash_fwd_hdim96_fp16_softcap_sm90_cu_ef95aea4_47954cuda3std6ranges3__45__cpo9iter_moveE
	.align		8
        /*0098*/ 	.dword	_ZN73_INTERNAL_ba21d7ba_37_flash_fwd_hdim96_fp16_softcap_sm90_cu_ef95aea4_47954cute7productE
	.align		8
        /*00a0*/ 	.dword	_ZN73_INTERNAL_ba21d7ba_37_flash_fwd_hdim96_fp16_softcap_sm90_cu_ef95aea4_47954cute1_E
	.align		8
        /*00a8*/ 	.dword	$str$20
	.align		8
        /*00b0*/ 	.dword	$str$21


//--------------------- .text._ZN7cutlass13device_kernelIN5flash11enable_sm90INS1_16FlashAttnFwdSm90INS1_25CollectiveMainloopFwdSm90ILi2EN4cute5tupleIJNS5_1CILi1EEES8_S8_EEENS6_IJNS7_ILi192EEENS7_ILi144EEENS7_ILi96EEEEEELi96ENS_6half_tEfNS_4arch4Sm90ELb0ELb0ELb1ELb0ELb0ELb0ELb0ELb0ELb1ELb0ELb0ELb0EEENS1_21CollectiveEpilogueFwdINS6_IJSA_SC_SB_EEES9_SE_SG_Li384ELb0ELb0ELb0ELb0EEENS1_29StaticPersistentTileSchedulerILb0EEEEEEEEEvNT_6ParamsE --------------------------
	.section	.text._ZN7cutlass13device_kernelIN5flash11enable_sm90INS1_16FlashAttnFwdSm90INS1_25CollectiveMainloopFwdSm90ILi2EN4cute5tupleIJNS5_1CILi1EEES8_S8_EEENS6_IJNS7_ILi192EEENS7_ILi144EEENS7_ILi96EEEEEELi96ENS_6half_tEfNS_4arch4Sm90ELb0ELb0ELb1ELb0ELb0ELb0ELb0ELb0ELb1ELb0ELb0ELb0EEENS1_21CollectiveEpilogueFwdINS6_IJSA_SC_SB_EEES9_SE_SG_Li384ELb0ELb0ELb0ELb0EEENS1_29StaticPersistentTileSchedulerILb0EEEEEEEEEvNT_6ParamsE,"ax",@progbits
	.align	128
.text._ZN7cutlass13device_kernelIN5flash11enable_sm90INS1_16FlashAttnFwdSm90INS1_25CollectiveMainloopFwdSm90ILi2EN4cute5tupleIJNS5_1CILi1EEES8_S8_EEENS6_IJNS7_ILi192EEENS7_ILi144EEENS7_ILi96EEEEEELi96ENS_6half_tEfNS_4arch4Sm90ELb0ELb0ELb1ELb0ELb0ELb0ELb0ELb0ELb1ELb0ELb0ELb0EEENS1_21CollectiveEpilogueFwdINS6_IJSA_SC_SB_EEES9_SE_SG_Li384ELb0ELb0ELb0ELb0EEENS1_29StaticPersistentTileSchedulerILb0EEEEEEEEEvNT_6ParamsE:
        .type           _ZN7cutlass13device_kernelIN5flash11enable_sm90INS1_16FlashAttnFwdSm90INS1_25CollectiveMainloopFwdSm90ILi2EN4cute5tupleIJNS5_1CILi1EEES8_S8_EEENS6_IJNS7_ILi192EEENS7_ILi144EEENS7_ILi96EEEEEELi96ENS_6half_tEfNS_4arch4Sm90ELb0ELb0ELb1ELb0ELb0ELb0ELb0ELb0ELb1ELb0ELb0ELb0EEENS1_21CollectiveEpilogueFwdINS6_IJSA_SC_SB_EEES9_SE_SG_Li384ELb0ELb0ELb0ELb0EEENS1_29StaticPersistentTileSchedulerILb0EEEEEEEEEvNT_6ParamsE,@function
        .size           _ZN7cutlass13device_kernelIN5flash11enable_sm90INS1_16FlashAttnFwdSm90INS1_25CollectiveMainloopFwdSm90ILi2EN4cute5tupleIJNS5_1CILi1EEES8_S8_EEENS6_IJNS7_ILi192EEENS7_ILi144EEENS7_ILi96EEEEEELi96ENS_6half_tEfNS_4arch4Sm90ELb0ELb0ELb1ELb0ELb0ELb0ELb0ELb0ELb1ELb0ELb0ELb0EEENS1_21CollectiveEpilogueFwdINS6_IJSA_SC_SB_EEES9_SE_SG_Li384ELb0ELb0ELb0ELb0EEENS1_29StaticPersistentTileSchedulerILb0EEEEEEEEEvNT_6ParamsE,(.L_x_2204 - _ZN7cutlass13device_kernelIN5flash11enable_sm90INS1_16FlashAttnFwdSm90INS1_25CollectiveMainloopFwdSm90ILi2EN4cute5tupleIJNS5_1CILi1EEES8_S8_EEENS6_IJNS7_ILi192EEENS7_ILi144EEENS7_ILi96EEEEEELi96ENS_6half_tEfNS_4arch4Sm90ELb0ELb0ELb1ELb0ELb0ELb0ELb0ELb0ELb1ELb0ELb0ELb0EEENS1_21CollectiveEpilogueFwdINS6_IJSA_SC_SB_EEES9_SE_SG_Li384ELb0ELb0ELb0ELb0EEENS1_29StaticPersistentTileSchedulerILb0EEEEEEEEEvNT_6ParamsE)
        .other          _ZN7cutlass13device_kernelIN5flash11enable_sm90INS1_16FlashAttnFwdSm90INS1_25CollectiveMainloopFwdSm90ILi2EN4cute5tupleIJNS5_1CILi1EEES8_S8_EEENS6_IJNS7_ILi192EEENS7_ILi144EEENS7_ILi96EEEEEELi96ENS_6half_tEfNS_4arch4Sm90ELb0ELb0ELb1ELb0ELb0ELb0ELb0ELb0ELb1ELb0ELb0ELb0EEENS1_21CollectiveEpilogueFwdINS6_IJSA_SC_SB_EEES9_SE_SG_Li384ELb0ELb0ELb0ELb0EEENS1_29StaticPersistentTileSchedulerILb0EEEEEEEEEvNT_6ParamsE,@"STO_CUDA_ENTRY STV_DEFAULT"
_ZN7cutlass13device_kernelIN5flash11enable_sm90INS1_16FlashAttnFwdSm90INS1_25CollectiveMainloopFwdSm90ILi2EN4cute5tupleIJNS5_1CILi1EEES8_S8_EEENS6_IJNS7_ILi192EEENS7_ILi144EEENS7_ILi96EEEEEELi96ENS_6half_tEfNS_4arch4Sm90ELb0ELb0ELb1ELb0ELb0ELb0ELb0ELb0ELb1ELb0ELb0ELb0EEENS1_21CollectiveEpilogueFwdINS6_IJSA_SC_SB_EEES9_SE_SG_Li384ELb0ELb0ELb0ELb0EEENS1_29StaticPersistentTileSchedulerILb0EEEEEEEEEvNT_6ParamsE:
[----:B------:R-:W1:Y:S02]  /*0000*/  LDC R1, c[0x0][0x28] ;  /* 0x00000a00ff017b82 */ /* 0x000e640000000800 */
[----:B-1----:R-:W-:Y:S01]  /*0010*/  VIADD R1, R1, 0xfffffff8 ;  /* 0xfffffff801017836 */ /* 0x002fe20000000000 */
[----:B------:R-:W1:Y:S01]  /*0020*/  S2R R3, SR_TID.X ;  /* 0x0000000000037919 */ /* 0x000e620000002100 */
[----:B------:R-:W-:Y:S01]  /*0030*/  ELECT P0, URZ, PT ;  /* 0x00000000003f782f */ /* 0x000fe20003800000 */
[----:B------:R-:W-:Y:S01]  /*0040*/  BSSY B0, `(.L_x_0) ;  /* 0x0000013000007945 */ /* 0x000fe20003800000 */
[----:B-1----:R-:W-:-:S05]  /*0050*/  SHF.R.U32.HI R0, RZ, 0x5, R3 ;  /* 0x00000005ff007819 */ /* 0x002fca0000011603 */
[----:B------:R-:W1:Y:S02]  /*0060*/  SHFL.IDX PT, R2, R0, RZ, 0x1f ;  /* 0x00001fff00027589 */ /* 0x000e6400000e0000 */
[----:B-1----:R-:W-:-:S13]  /*0070*/  ISETP.EQ.AND P0, PT, R2, RZ, P0 ;  /* 0x000000ff0200720c */ /* 0x002fda0000702270 */
[----:B------:R-:W-:Y:S05]  /*0080*/  @!P0 BRA `(.L_x_1) ;  /* 0x0000000000388947 */ /* 0x000fea0003800000 */
[----:B------:R-:W-:Y:S02]  /*0090*/  ULDC.64 UR4, c[0x0][0x198] ;  /* 0x0000660000047ab9 */ /* 0x000fe40000000a00 */
[----:B------:R-:W-:Y:S02]  /*00a0*/  UIADD3 UR6, UP0, UR4, 0x270, URZ ;  /* 0x0000027004067890 */ /* 0x000fe4000ff1e03f */
[----:B------:R-:W-:Y:S02]  /*00b0*/  UIADD3 UR8, UP1, UR4, 0x370, URZ ;  /* 0x0000037004087890 */ /* 0x000fe4000ff3e03f */
[----:B------:R-:W-:Y:S02]  /*00c0*/  UIADD3 UR10, UP2, UR4, 0x470, URZ ;  /* 0x00000470040a7890 */ /* 0x000fe4000ff5e03f */
[----:B------:R-:W-:Y:S02]  /*00d0*/  UIADD3 UR4, UP3, UR4, 0x9f0, URZ ;  /* 0x000009f004047890 */ /* 0x000fe4000ff7e03f */
[----:B------:R-:W-:-:S02]  /*00e0*/  UIADD3.X UR7, URZ, UR5, URZ, UP0, !UPT ;  /* 0x000000053f077290 */ /* 0x000fc400087fe43f */
[----:B------:R-:W-:Y:S02]  /*00f0*/  UIADD3.X UR9, URZ, UR5, URZ, UP1, !UPT ;  /* 0x000000053f097290 */ /* 0x000fe40008ffe43f */
[----:B------:R-:W-:Y:S02]  /*0100*/  UIADD3.X UR11, URZ, UR5, URZ, UP2, !UPT ;  /* 0x000000053f0b7290 */ /* 0x000fe400097fe43f */
[----:B------:R-:W-:-:S03]  /*0110*/  UIADD3.X UR5, URZ, UR5, URZ, UP3, !UPT ;  /* 0x000000053f057290 */ /* 0x000fc60009ffe43f */
[----:B------:R1:W-:Y:S02]  /*0120*/  UTMACCTL.PF [UR6] ;  /* 0x00000000060079b9 */ /* 0x0003e40008040000 */
[----:B------:R1:W-:Y:S02]  /*0130*/  UTMACCTL.PF [UR8] ;  /* 0x00000000080079b9 */ /* 0x0003e40008040000 */
[----:B------:R1:W-:Y:S02]  /*0140*/  UTMACCTL.PF [UR10] ;  /* 0x000000000a0079b9 */ /* 0x0003e40008040000 */
[----:B------:R1:W-:Y:S02]  /*0150*/  UTMACCTL.PF [UR4] ;  /* 0x00000000040079b9 */ /* 0x0003e40008040000 */
[----:B-1----:R-:W-:Y:S01]  /*0160*/  NOP ;  /* 0x0000000000007918 */ /* 0x002fe20000000000 */
.L_x_1:
[----:B------:R-:W-:Y:S05]  /*0170*/  BSYNC B0 ;  /* 0x0000000000007941 */ /* 0x000fea0003800000 */
.L_x_0:
[----:B------:R-:W-:Y:S01]  /*0180*/  VOTEU.ANY UP0, P0 ;  /* 0x00000000003f7886 */ /* 0x000fe20000000100 */
[----:B------:R-:W1:Y:S01]  /*0190*/  SHFL.IDX PT, R2, R0, RZ, 0x1f ;  /* 0x00001fff00027589 */ /* 0x000e6200000e0000 */
[----:B------:R-:W-:Y:S01]  /*01a0*/  UMOV UR4, 0x1 ;  /* 0x0000000100047882 */ /* 0x000fe20000000000 */
[----:B------:R-:W-:Y:S01]  /*01b0*/  SHF.R.U32.HI R3, RZ, 0x7, R3 ;  /* 0x00000007ff037819 */ /* 0x000fe20000011603 */
[----:B------:R-:W-:Y:S01]  /*01c0*/  VOTEU.ANY UP1, P0 ;  /* 0x00000000003f7886 */ /* 0x000fe20000020100 */
[----:B------:R-:W2:Y:S01]  /*01d0*/  @UP0 S2UR UR7, SR_CgaCtaId ;  /* 0x00000000000709c3 */ /* 0x000ea20000008800 */
[----:B------:R-:W-:Y:S01]  /*01e0*/  @UP0 UMOV UR6, 0x400 ;  /* 0x0000040000060882 */ /* 0x000fe20000000000 */
[----:B------:R-:W-:-:S04]  /*01f0*/  @UP0 UIADD3 UR4, -UR4, 0x100000, URZ ;  /* 0x0010000004040890 */ /* 0x000fc8000fffe13f */
[----:B------:R-:W-:Y:S02]  /*0200*/  @UP0 USHF.L.U32 UR5, UR4, 0xb, URZ ;  /* 0x0000000b04050899 */ /* 0x000fe4000800063f */
[----:B------:R-:W-:Y:S01]  /*0210*/  @UP0 USHF.L.U32 UR4, UR4, 0x1, URZ ;  /* 0x0000000104040899 */ /* 0x000fe2000800063f */
[----:B-1----:R-:W-:Y:S02]  /*0220*/  ISETP.NE.AND P1, PT, R2, RZ, PT ;  /* 0x000000ff0200720c */ /* 0x002fe40003f25270 */
[----:B------:R1:W3:Y:S01]  /*0230*/  SHFL.IDX PT, R2, R3, RZ, 0x1f ;  /* 0x00001fff03027589 */ /* 0x0002e200000e0000 */
[----:B--2---:R-:W-:Y:S01]  /*0240*/  @UP0 ULEA UR6, UR7, UR6, 0x18 ;  /* 0x0000000607060291 */ /* 0x004fe2000f8ec03f */
[----:B------:R-:W-:Y:S02]  /*0250*/  VOTEU.ANY UP0, P0 ;  /* 0x00000000003f7886 */ /* 0x000fe40000000100 */
[----:B------:R-:W2:Y:S09]  /*0260*/  FENCE.VIEW.ASYNC.S ;  /* 0x00000000000073c6 */ /* 0x000eb20000000000 */
[----:B--2---:R1:W2:Y:S01]  /*0270*/  @UP0 SYNCS.EXCH.64 URZ, [UR6+0x31c00], UR4 ;  /* 0x031c0004063f05b2 */ /* 0x0042a20008000100 */
[----:B------:R1:W4:Y:S02]  /*0280*/  @UP1 SYNCS.EXCH.64 URZ, [UR6+0x31c20], UR4 ;  /* 0x031c2004063f15b2 */ /* 0x0003240008000100 */
[----:B-1----:R-:W-:Y:S05]  /*0290*/  @P1 BRA `(.L_x_2) ;  /* 0x0000000000481947 */ /* 0x002fea0003800000 */
[----:B------:R-:W1:Y:S01]  /*02a0*/  S2UR UR5, SR_CgaCtaId ;  /* 0x00000000000579c3 */ /* 0x000e620000008800 */
[----:B------:R-:W-:Y:S01]  /*02b0*/  UMOV UR4, 0x400 ;  /* 0x0000040000047882 */ /* 0x000fe20000000000 */
[----:B------:R-:W-:Y:S01]  /*02c0*/  UMOV UR6, 0x1 ;  /* 0x0000000100067882 */ /* 0x000fe20000000000 */
[----:B------:R-:W-:Y:S01]  /*02d0*/  UMOV UR9, 0x3 ;  /* 0x0000000300097882 */ /* 0x000fe20000000000 */
[----:B------:R-:W-:-:S04]  /*02e0*/  UIADD3 UR6, -UR6, 0x100000, URZ ;  /* 0x0010000006067890 */ /* 0x000fc8000fffe13f */
[----:B------:R-:W-:Y:S02]  /*02f0*/  USHF.L.U32 UR7, UR6, 0xb, URZ ;  /* 0x0000000b06077899 */ /* 0x000fe4000800063f */
[----:B------:R-:W-:Y:S01]  /*0300*/  USHF.L.U32 UR6, UR6, 0x1, URZ ;  /* 0x0000000106067899 */ /* 0x000fe2000800063f */
[----:B------:R-:W-:Y:S01]  /*0310*/  ELECT P0, URZ, PT ;  /* 0x00000000003f782f */ /* 0x000fe20003800000 */
[----:B-1----:R-:W-:Y:S02]  /*0320*/  ULEA UR8, UR5, UR4, 0x18 ;  /* 0x0000000405087291 */ /* 0x002fe4000f8ec03f */
[----:B------:R-:W-:-:S04]  /*0330*/  UIADD3 UR4, -UR9, 0x100000, URZ ;  /* 0x0010000009047890 */ /* 0x000fc8000fffe13f */
[----:B------:R-:W-:Y:S02]  /*0340*/  USHF.L.U32 UR5, UR4, 0xb, URZ ;  /* 0x0000000b04057899 */ /* 0x000fe4000800063f */
[----:B------:R-:W-:Y:S01]  /*0350*/  USHF.L.U32 UR4, UR4, 0x1, URZ ;  /* 0x0000000104047899 */ /* 0x000fe2000800063f */
[----:B------:R-:W1:Y:S03]  /*0360*/  FENCE.VIEW.ASYNC.S ;  /* 0x00000000000073c6 */ /* 0x000e660000000000 */
[----:B-1----:R1:W1:Y:S08]  /*0370*/  SYNCS.EXCH.64 URZ, [UR8+0x31c30], UR6 ;  /* 0x031c3006083f75b2 */ /* 0x0022700008000100 */
[----:B------:R1:W1:Y:S01]  /*0380*/  SYNCS.EXCH.64 URZ, [UR8+0x31c40], UR4 ;  /* 0x031c4004083f75b2 */ /* 0x0002620008000100 */
[----:B------:R1:W1:Y:S01]  /*0390*/  SYNCS.EXCH.64 URZ, [UR8+0x31c38], UR6 ;  /* 0x031c3806083f75b2 */ /* 0x0002620008000100 */
[----:B------:R1:W1:Y:S01]  /*03a0*/  SYNCS.EXCH.64 URZ, [UR8+0x31c48], UR4 ;  /* 0x031c4804083f75b2 */ /* 0x0002620008000100 */
[----:B------:R-:W-:Y:S01]  /*03b0*/  NOP ;  /* 0x0000000000007918 */ /* 0x000fe20000000000 */
.L_x_2:
[----:B------:R-:W5:Y:S01]  /*03c0*/  SHFL.IDX PT, R3, R0, RZ, 0x1f ;  /* 0x00001fff00037589 */ /* 0x000f6200000e0000 */
[----:B------:R-:W-:Y:S01]  /*03d0*/  NOP ;  /* 0x0000000000007918 */ /* 0x000fe20000000000 */
[----:B-----5:R-:W-:-:S13]  /*03e0*/  ISETP.NE.AND P0, PT, R3, RZ, PT ;  /* 0x000000ff0300720c */ /* 0x020fda0003f05270 */
[----:B------:R-:W-:Y:S05]  /*03f0*/  @P0 BRA `(.L_x_3) ;  /* 0x0000000000480947 */ /* 0x000fea0003800000 */
[----:B-1----:R-:W1:Y:S01]  /*0400*/  S2UR UR5, SR_CgaCtaId ;  /* 0x00000000000579c3 */ /* 0x002e620000008800 */
[----:B------:R-:W-:Y:S01]  /*0410*/  UMOV UR4, 0x400 ;  /* 0x0000040000047882 */ /* 0x000fe20000000000 */
[----:B------:R-:W-:Y:S01]  /*0420*/  UMOV UR6, 0x1 ;  /* 0x0000000100067882 */ /* 0x000fe20000000000 */
[----:B------:R-:W-:Y:S01]  /*0430*/  UMOV UR7, 0x3 ;  /* 0x0000000300077882 */ /* 0x000fe20000000000 */
[----:B------:R-:W-:Y:S01]  /*0440*/  ELECT P0, URZ, PT ;  /* 0x00000000003f782f */ /* 0x000fe20003800000 */
[----:B-1----:R-:W-:Y:S02]  /*0450*/  ULEA UR8, UR5, UR4, 0x18 ;  /* 0x0000000405087291 */ /* 0x002fe4000f8ec03f */
[----:B------:R-:W-:-:S04]  /*0460*/  UIADD3 UR4, -UR6, 0x100000, URZ ;  /* 0x0010000006047890 */ /* 0x000fc8000fffe13f */
[----:B------:R-:W-:Y:S02]  /*0470*/  USHF.L.U32 UR5, UR4, 0xb, URZ ;  /* 0x0000000b04057899 */ /* 0x000fe4000800063f */
[----:B------:R-:W-:Y:S02]  /*0480*/  USHF.L.U32 UR4, UR4, 0x1, URZ ;  /* 0x0000000104047899 */ /* 0x000fe4000800063f */
        /* <DEDUP_REMOVED lines=9> */
.L_x_3:
[----:B------:R-:W5:Y:S01]  /*0520*/  SHFL.IDX PT, R3, R0, RZ, 0x1f ;  /* 0x00001fff00037589 */ /* 0x000f6200000e0000 */
[----:B------:R-:W-:Y:S01]  /*0530*/  NOP ;  /* 0x0000000000007918 */ /* 0x000fe20000000000 */
[----:B-----5:R-:W-:-:S13]  /*0540*/  ISETP.NE.AND P0, PT, R3, RZ, PT ;  /* 0x000000ff0300720c */ /* 0x020fda0003f05270 */
[----:B------:R-:W-:Y:S05]  /*0550*/  @P0 BRA `(.L_x_4) ;  /* 0x0000000000380947 */ /* 0x000fea0003800000 */
[----:B-1----:R-:W1:Y:S01]  /*0560*/  S2UR UR5, SR_CgaCtaId ;  /* 0x00000000000579c3 */ /* 0x002e620000008800 */
[----:B------:R-:W-:Y:S01]  /*0570*/  UMOV UR4, 0x400 ;  /* 0x0000040000047882 */ /* 0x000fe20000000000 */
[----:B------:R-:W-:Y:S01]  /*0580*/  UMOV UR7, 0x1 ;  /* 0x0000000100077882 */ /* 0x000fe20000000000 */
[----:B------:R-:W-:Y:S01]  /*0590*/  ELECT P0, URZ, PT ;  /* 0x00000000003f782f */ /* 0x000fe20003800000 */
[----:B-1----:R-:W-:Y:S02]  /*05a0*/  ULEA UR6, UR5, UR4, 0x18 ;  /* 0x0000000405067291 */ /* 0x002fe4000f8ec03f */
[----:B------:R-:W-:-:S04]  /*05b0*/  UIADD3 UR4, -UR7, 0x100000, URZ ;  /* 0x0010000007047890 */ /* 0x000fc8000fffe13f */
[----:B------:R-:W-:Y:S02]  /*05c0*/  USHF.L.U32 UR5, UR4, 0xb, URZ ;  /* 0x0000000b04057899 */ /* 0x000fe4000800063f */
[----:B------:R-:W-:Y:S01]  /*05d0*/  USHF.L.U32 UR4, UR4, 0x1, URZ ;  /* 0x0000000104047899 */ /* 0x000fe2000800063f */
[----:B------:R-:W1:Y:S11]  /*05e0*/  FENCE.VIEW.ASYNC.S ;  /* 0x00000000000073c6 */ /* 0x000e760000000000 */
[----:B-1----:R1:W1:Y:S01]  /*05f0*/  SYNCS.EXCH.64 URZ, [UR6+0x31c70], UR4 ;  /* 0x031c7004063f75b2 */ /* 0x0022620008000100 */
[----:B------:R1:W1:Y:S01]  /*0600*/  SYNCS.EXCH.64 URZ, [UR6+0x31c80], UR4 ;  /* 0x031c8004063f75b2 */ /* 0x0002620008000100 */
[----:B------:R1:W1:Y:S01]  /*0610*/  SYNCS.EXCH.64 URZ, [UR6+0x31c78], UR4 ;  /* 0x031c7804063f75b2 */ /* 0x0002620008000100 */
[----:B------:R1:W1:Y:S01]  /*0620*/  SYNCS.EXCH.64 URZ, [UR6+0x31c88], UR4 ;  /* 0x031c8804063f75b2 */ /* 0x0002620008000100 */
[----:B------:R-:W-:Y:S01]  /*0630*/  NOP ;  /* 0x0000000000007918 */ /* 0x000fe20000000000 */
.L_x_4:
        /* <DEDUP_REMOVED lines=22> */
.L_x_5:
        /* <DEDUP_REMOVED lines=22> */
.L_x_6:
[----:B---3--:R-:W-:Y:S01]  /*0900*/  ISETP.NE.AND P0, PT, R2, RZ, PT ;  /* 0x000000ff0200720c */ /* 0x008fe20003f05270 */
[----:B------:R-:W-:Y:S01]  /*0910*/  IMAD.MOV.U32 R2, RZ, RZ, 0x1 ;  /* 0x00000001ff027424 */ /* 0x000fe200078e00ff */
[----:B------:R-:W-:-:S04]  /*0920*/  NOP ;  /* 0x0000000000007918 */ /* 0x000fc80000000000 */
[----:B------:R-:W-:-:S05]  /*0930*/  SEL R2, R2, 0x2, !P0 ;  /* 0x0000000202027807 */ /* 0x000fca0004000000 */
[----:B------:R3:W-:Y:S01]  /*0940*/  STL [R1], R2 ;  /* 0x0000000201007387 */ /* 0x0007e20000100800 */
[----:B-12-4-:R-:W-:Y:S06]  /*0950*/  BAR.SYNC.DEFER_BLOCKING 0x0 ;  /* 0x0000000000007b1d */ /* 0x016fec0000010000 */
[----:B------:R-:W-:Y:S05]  /*0960*/  @!P0 BRA `(.L_x_7) ;  /* 0x0000009c00908947 */ /* 0x000fea0003800000 */
.L_x_8:
[----:B------:R-:W-:-:S08]  /*0970*/  NOP ;  /* 0x0000000000007918 */ /* 0x000fd00000000000 */
[----:B------:R-:W1:Y:S02]  /*0980*/  USETMAXREG.TRY_ALLOC.CTAPOOL UP0, 0xa0 ;  /* 0x000000a0000079c8 */ /* 0x000e640008000600 */
[----:B-1----:R-:W-:-:S13]  /*0990*/  PLOP3.LUT P0, PT, PT, PT, UP0, 0x80, 0x0 ;  /* 0x000000000000781c */ /* 0x002fda0003f0f008 */
[----:B------:R-:W-:Y:S05]  /*09a0*/  @!P0 BRA `(.L_x_8) ;  /* 0xfffffffc00f08947 */ /* 0x000fea000383ffff */
[----:B---3--:R-:W1:Y:S01]  /*09b0*/  S2R R2, SR_TID.X ;  /* 0x0000000000027919 */ /* 0x008e620000002100 */
[----:B------:R-:W2:Y:S08]  /*09c0*/  S2UR UR7, SR_CTAID.X ;  /* 0x00000000000779c3 */ /* 0x000eb00000002500 */
[----:B------:R-:W-:Y:S06]  /*09d0*/  BAR.ARV 0x8, 0x1a0 ;  /* 0x0206800000007b1d */ /* 0x000fec0000002000 */
[----:B-1----:R-:W-:-:S04]  /*09e0*/  LOP3.LUT R0, R2, 0xffffff80, RZ, 0xc0, !PT ;  /* 0xffffff8002007812 */ /* 0x002fc800078ec0ff */
[----:B------:R-:W-:Y:S02]  /*09f0*/  ISETP.NE.AND P0, PT, R0, 0x80, PT ;  /* 0x000000800000780c */ /* 0x000fe40003f05270 */
[----:B------:R-:W2:Y:S11]  /*0a00*/  LDC R0, c[0x0][0xda4] ;  /* 0x00036900ff007b82 */ /* 0x000eb60000000800 */
[----:B------:R-:W-:Y:S06]  /*0a10*/  @!P0 BAR.ARV 0x9, 0x100 ;  /* 0x0244000000008b1d */ /* 0x000fec0000002000 */
[----:B--2---:R-:W-:-:S13]  /*0a20*/  ISETP.LE.AND P0, PT, R0, UR7, PT ;  /* 0x0000000700007c0c */ /* 0x004fda000bf03270 */
[----:B------:R-:W-:Y:S05]  /*0a30*/  @P0 EXIT ;  /* 0x000000000000094d */ /* 0x000fea0003800000 */
[----:B------:R-:W2:Y:S01]  /*0a40*/  LDL.LU R12, [R1] ;  /* 0x00000000010c7983 */ /* 0x000ea20000300800 */
[----:B------:R-:W-:Y:S01]  /*0a50*/  VIADD R146, R2, 0xffffff80 ;  /* 0xffffff8002927836 */ /* 0x000fe20000000000 */
[----:B------:R-:W1:Y:S04]  /*0a60*/  S2UR UR4, SR_CgaCtaId ;  /* 0x00000000000479c3 */ /* 0x000e680000008800 */
[----:B------:R-:W-:-:S04]  /*0a70*/  SHF.R.S32.HI R3, RZ, 0x1f, R146 ;  /* 0x0000001fff037819 */ /* 0x000fc80000011492 */
[----:B------:R-:W-:-:S04]  /*0a80*/  LEA.HI R0, R3, R146, RZ, 0x4 ;  /* 0x0000009203007211 */ /* 0x000fc800078f20ff */
[----:B------:R-:W-:-:S04]  /*0a90*/  LOP3.LUT R5, R0, 0xfffffff0, RZ, 0xc0, !PT ;  /* 0xfffffff000057812 */ /* 0x000fc800078ec0ff */
[----:B------:R-:W-:Y:S02]  /*0aa0*/  IADD3 R5, R146, -R5, RZ ;  /* 0x8000000592057210 */ /* 0x000fe40007ffe0ff */
[CC--:B------:R-:W-:Y:S02]  /*0ab0*/  LEA.HI R149, R3.reuse, R146.reuse, RZ, 0x7 ;  /* 0x0000009203957211 */ /* 0x0c0fe400078f38ff */
[----:B------:R-:W-:Y:S02]  /*0ac0*/  SHF.R.S32.HI R2, RZ, 0x1f, R5 ;  /* 0x0000001fff027819 */ /* 0x000fe40000011405 */
[----:B------:R-:W-:Y:S02]  /*0ad0*/  LEA.HI R150, R3, R146, RZ, 0x5 ;  /* 0x0000009203967211 */ /* 0x000fe400078f28ff */
[----:B------:R-:W-:Y:S02]  /*0ae0*/  LEA.HI R4, R2, R5, RZ, 0x3 ;  /* 0x0000000502047211 */ /* 0x000fe400078f18ff */
[----:B------:R-:W-:-:S02]  /*0af0*/  LOP3.LUT R7, R149, 0xffffff80, RZ, 0xc0, !PT ;  /* 0xffffff8095077812 */ /* 0x000fc400078ec0ff */
[----:B------:R-:W-:Y:S01]  /*0b00*/  SHF.R.S32.HI R3, RZ, 0x4, R0 ;  /* 0x00000004ff037819 */ /* 0x000fe20000011400 */
[----:B------:R-:W-:Y:S01]  /*0b10*/  IMAD.SHL.U32 R6, R4, 0x10, RZ ;  /* 0x0000001004067824 */ /* 0x000fe200078e00ff */
[----:B------:R-:W-:Y:S01]  /*0b20*/  LEA.HI R2, R2, R5, RZ, 0x2 ;  /* 0x0000000502027211 */ /* 0x000fe200078f10ff */
[----:B------:R-:W-:Y:S01]  /*0b30*/  IMAD.IADD R146, R146, 0x1, -R7 ;  /* 0x0000000192927824 */ /* 0x000fe200078e0a07 */
[----:B------:R-:W-:Y:S02]  /*0b40*/  LEA.HI R0, R0, R3, RZ, 0x1 ;  /* 0x0000000300007211 */ /* 0x000fe400078f08ff */
[----:B------:R-:W-:Y:S02]  /*0b50*/  SHF.R.S32.HI R150, RZ, 0x5, R150 ;  /* 0x00000005ff967819 */ /* 0x000fe40000011496 */
[----:B------:R-:W-:Y:S02]  /*0b60*/  LOP3.LUT R0, R0, 0x1ffffffe, RZ, 0xc0, !PT ;  /* 0x1ffffffe00007812 */ /* 0x000fe400078ec0ff */
[----:B------:R-:W-:-:S02]  /*0b70*/  LOP3.LUT R4, R2, 0x7fffffc, RZ, 0xc0, !PT ;  /* 0x07fffffc02047812 */ /* 0x000fc400078ec0ff */
[----:B------:R-:W-:Y:S02]  /*0b80*/  LOP3.LUT R7, R6, 0x7fffff80, RZ, 0xc0, !PT ;  /* 0x7fffff8006077812 */ /* 0x000fe400078ec0ff */
[----:B------:R-:W-:Y:S01]  /*0b90*/  SHF.R.S32.HI R149, RZ, 0x7, R149 ;  /* 0x00000007ff957819 */ /* 0x000fe20000011495 */
[----:B------:R-:W3:Y:S01]  /*0ba0*/  S2UR UR6, SR_SWINHI ;  /* 0x00000000000679c3 */ /* 0x000ee20000002f00 */
[----:B------:R-:W-:Y:S01]  /*0bb0*/  SHF.R.S32.HI R9, RZ, 0x1f, R146 ;  /* 0x0000001fff097819 */ /* 0x000fe20000011492 */
[----:B------:R-:W-:Y:S01]  /*0bc0*/  IMAD.IADD R0, R3, 0x1, -R0 ;  /* 0x0000000103007824 */ /* 0x000fe200078e0a00 */
[----:B------:R-:W-:Y:S01]  /*0bd0*/  SHF.R.S32.HI R2, RZ, 0x2, R2 ;  /* 0x00000002ff027819 */ /* 0x000fe20000011402 */
[----:B------:R-:W-:Y:S01]  /*0be0*/  IMAD.IADD R4, R5, 0x1, -R4 ;  /* 0x0000000105047824 */ /* 0x000fe200078e0a04 */
[----:B------:R-:W-:Y:S01]  /*0bf0*/  LEA R7, R150, R7, 0x8 ;  /* 0x0000000796077211 */ /* 0x000fe200078e40ff */
[----:B------:R-:W-:Y:S01]  /*0c00*/  IMAD.HI R3, R149, 0x55555556, RZ ;  /* 0x5555555695037827 */ /* 0x000fe200078e02ff */
[----:B------:R-:W-:-:S03]  /*0c10*/  LEA.HI R8, R9, R146, RZ, 0x2 ;  /* 0x0000009209087211 */ /* 0x000fc600078f10ff */
[----:B------:R-:W-:Y:S01]  /*0c20*/  IMAD.SHL.U32 R2, R2, 0x40, RZ ;  /* 0x0000004002027824 */ /* 0x000fe200078e00ff */
[--C-:B------:R-:W-:Y:S01]  /*0c30*/  SHF.R.S32.HI R10, RZ, 0x2, R8.reuse ;  /* 0x00000002ff0a7819 */ /* 0x100fe20000011408 */
[----:B------:R-:W-:Y:S01]  /*0c40*/  IMAD R7, R4, 0x10, R7 ;  /* 0x0000001004077824 */ /* 0x000fe200078e0207 */
[----:B------:R-:W-:Y:S01]  /*0c50*/  SHF.R.S32.HI R11, RZ, 0x1f, R8 ;  /* 0x0000001fff0b7819 */ /* 0x000fe20000011408 */
[----:B------:R-:W-:Y:S01]  /*0c60*/  IMAD R6, R150, 0x10, R5 ;  /* 0x0000001096067824 */ /* 0x000fe200078e0205 */
[----:B------:R-:W-:Y:S01]  /*0c70*/  LEA.HI R4, R3, R3, RZ, 0x1 ;  /* 0x0000000303047211 */ /* 0x000fe200078f08ff */
[----:B------:R-:W-:Y:S01]  /*0c80*/  IMAD.SHL.U32 R3, R0, 0x8, RZ ;  /* 0x0000000800037824 */ /* 0x000fe200078e00ff */
[----:B------:R-:W-:Y:S02]  /*0c90*/  LEA.HI R11, R11, R10, RZ, 0x3 ;  /* 0x0000000a0b0b7211 */ /* 0x000fe400078f18ff */
[----:B------:R-:W-:Y:S02]  /*0ca0*/  LOP3.LUT R2, R2, 0x40, RZ, 0xc0, !PT ;  /* 0x0000004002027812 */ /* 0x000fe400078ec0ff */
[----:B------:R-:W-:Y:S01]  /*0cb0*/  LEA.HI R0, R9, R146, RZ, 0x5 ;  /* 0x0000009209007211 */ /* 0x000fe200078f28ff */
[----:B------:R-:W-:Y:S01]  /*0cc0*/  UMOV UR39, 0x400 ;  /* 0x0000040000277882 */ /* 0x000fe20000000000 */
[----:B------:R-:W-:-:S02]  /*0cd0*/  LEA R9, R6, R3, 0x5 ;  /* 0x0000000306097211 */ /* 0x000fc400078e28ff */
[----:B------:R-:W-:Y:S02]  /*0ce0*/  LOP3.LUT R11, R11, 0xfffffff8, RZ, 0xc0, !PT ;  /* 0xfffffff80b0b7812 */ /* 0x000fe400078ec0ff */
[----:B------:R-:W-:Y:S01]  /*0cf0*/  LOP3.LUT R3, R2, 0x8, R3, 0xf8, !PT ;  /* 0x0000000802037812 */ /* 0x000fe200078ef803 */
[----:B-1----:R-:W-:Y:S01]  /*0d00*/  ULEA UR39, UR4, UR39, 0x18 ;  /* 0x0000002704277291 */ /* 0x002fe2000f8ec03f */
[----:B------:R-:W-:Y:S01]  /*0d10*/  SHF.R.U32.HI R2, RZ, 0x3, R2 ;  /* 0x00000003ff027819 */ /* 0x000fe20000011602 */
[----:B------:R-:W-:Y:S01]  /*0d20*/  IMAD.IADD R11, R10, 0x1, -R11 ;  /* 0x000000010a0b7824 */ /* 0x000fe200078e0a0b */
[----:B------:R-:W-:Y:S02]  /*0d30*/  LOP3.LUT R5, R8, 0x7ffffffc, RZ, 0xc0, !PT ;  /* 0x7ffffffc08057812 */ /* 0x000fe400078ec0ff */
[----:B------:R-:W-:Y:S02]  /*0d40*/  LOP3.LUT R2, R3, R2, RZ, 0x3c, !PT ;  /* 0x0000000203027212 */ /* 0x000fe400078e3cff */
[----:B------:R-:W-:Y:S01]  /*0d50*/  SHF.R.S32.HI R0, RZ, 0x5, R0 ;  /* 0x00000005ff007819 */ /* 0x000fe20000011400 */
[----:B------:R-:W-:Y:S01]  /*0d60*/  UMOV UR4, UR39 ;  /* 0x0000002700047c82 */ /* 0x000fe20008000000 */
[----:B---3--:R-:W-:Y:S01]  /*0d70*/  UMOV UR5, UR6 ;  /* 0x0000000600057c82 */ /* 0x008fe20008000000 */
[----:B------:R-:W-:Y:S01]  /*0d80*/  MOV R152, 0xfffffffe ;  /* 0xfffffffe00987802 */ /* 0x000fe20000000f00 */
[----:B------:R-:W-:Y:S01]  /*0d90*/  IMAD.IADD R2, R2, 0x1, R7 ;  /* 0x0000000102027824 */ /* 0x000fe200078e0207 */
[----:B------:R-:W-:Y:S01]  /*0da0*/  LEA R11, R0, R11, 0x4 ;  /* 0x0000000b000b7211 */ /* 0x000fe200078e20ff */
[----:B------:R-:W-:-:S02]  /*0db0*/  IMAD.IADD R5, R146, 0x1, -R5 ;  /* 0x0000000192057824 */ /* 0x000fc400078e0a05 */
[----:B------:R-:W-:Y:S02]  /*0dc0*/  IMAD.U32 R16, RZ, RZ, UR4 ;  /* 0x00000004ff107e24 */ /* 0x000fe4000f8e00ff */
[----:B------:R-:W-:Y:S02]  /*0dd0*/  IMAD.U32 R17, RZ, RZ, UR5 ;  /* 0x00000005ff117e24 */ /* 0x000fe4000f8e00ff */
[----:B------:R-:W-:Y:S01]  /*0de0*/  IMAD R4, R4, -0x3, R149 ;  /* 0xfffffffd04047824 */ /* 0x000fe200078e0295 */
[----:B------:R-:W-:Y:S01]  /*0df0*/  MOV R145, RZ ;  /* 0x000000ff00917202 */ /* 0x000fe20000000f00 */
[----:B------:R-:W-:Y:S01]  /*0e00*/  IMAD R152, R5, R152, 0x90 ;  /* 0x0000009005987424 */ /* 0x000fe200078e0298 */
[----:B------:R-:W-:Y:S01]  /*0e10*/  LEA R2, R2, UR39, 0x1 ;  /* 0x0000002702027c11 */ /* 0x000fe2000f8e08ff */
[----:B------:R-:W-:Y:S01]  /*0e20*/  IMAD.WIDE R16, R9, 0x2, R16 ;  /* 0x0000000209107825 */ /* 0x000fe200078e0210 */
[----:B------:R-:W-:-:S03]  /*0e30*/  UMOV UR60, URZ ;  /* 0x0000003f003c7c82 */ /* 0x000fc60008000000 */
[----:B------:R-:W-:Y:S02]  /*0e40*/  IMAD R151, R4, 0x40, R11 ;  /* 0x0000004004977824 */ /* 0x000fe400078e020b */
[----:B------:R-:W-:Y:S01]  /*0e50*/  IMAD.U32 R144, RZ, RZ, UR7 ;  /* 0x00000007ff907e24 */ /* 0x000fe2000f8e00ff */
[----:B------:R-:W-:Y:S01]  /*0e60*/  UMOV UR38, URZ ;  /* 0x0000003f00267c82 */ /* 0x000fe20008000000 */
[----:B--2---:R-:W-:-:S07]  /*0e70*/  LOP3.LUT R19, R12, 0x1, RZ, 0xfc, !PT ;  /* 0x000000010c137812 */ /* 0x004fce00078efcff */
.L_x_31:
[----:B------:R-:W1:Y:S01]  /*0e80*/  SHFL.IDX PT, R0, R149, RZ, 0x1f ;  /* 0x00001fff95007589 */ /* 0x000e6200000e0000 */
[----:B------:R-:W-:Y:S01]  /*0e90*/  ULDC UR4, c[0x0][0xda8] ;  /* 0x00036a0000047ab9 */ /* 0x000fe20000000800 */
[----:B------:R-:W-:Y:S01]  /*0ea0*/  R2UR UR11, R144 ;  /* 0x00000000900b72ca */ /* 0x000fe200000e0000 */
[----:B------:R-:W-:Y:S01]  /*0eb0*/  UISETP.NE.AND UP1, UPT, UR4, 0x1, UPT ;  /* 0x000000010400788c */ /* 0x000fe2000bf25270 */
[----:B--2---:R-:W2:Y:S01]  /*0ec0*/  LDC R23, c[0x0][0x2e0] ;  /* 0x0000b800ff177b82 */ /* 0x004ea20000000800 */
[----:B------:R-:W-:Y:S01]  /*0ed0*/  ULDC.64 UR6, c[0x0][0x3f8] ;  /* 0x0000fe0000067ab9 */ /* 0x000fe20000000a00 */
[----:B------:R-:W-:Y:S01]  /*0ee0*/  ULDC UR4, c[0x0][0xdb4] ;  /* 0x00036d0000047ab9 */ /* 0x000fe20000000800 */
[----:B------:R-:W-:Y:S02]  /*0ef0*/  UISETP.NE.U32.AND UP0, UPT, UR6, URZ, UPT ;  /* 0x0000003f0600728c */ /* 0x000fe4000bf05070 */
[----:B------:R-:W-:Y:S02]  /*0f00*/  UISETP.NE.AND UP2, UPT, UR4, 0x1, UPT ;  /* 0x000000010400788c */ /* 0x000fe4000bf45270 */
[----:B------:R-:W-:Y:S01]  /*0f10*/  UISETP.NE.AND.EX UP0, UPT, UR7, URZ, UPT, UP0 ;  /* 0x0000003f0700728c */ /* 0x000fe2000bf05300 */
[----:B------:R-:W-:-:S02]  /*0f20*/  ULDC UR8, c[0x0][0x404] ;  /* 0x0001010000087ab9 */ /* 0x000fc40000000800 */
[----:B------:R-:W-:Y:S01]  /*0f30*/  @UP1 ULDC UR4, c[0x0][0xdac] ;  /* 0x00036b0000041ab9 */ /* 0x000fe20000000800 */
[----:B------:R-:W-:Y:S01]  /*0f40*/  @UP1 ULDC UR10, c[0x0][0xdb0] ;  /* 0x00036c00000a1ab9 */ /* 0x000fe20000000800 */
[----:B------:R-:W-:Y:S02]  /*0f50*/  UIMAD.WIDE.U32 UR4, UR11, UR4, URZ ;  /* 0x000000040b0472a5 */ /* 0x000fe4000f8e003f */
[----:B------:R-:W-:Y:S01]  /*0f60*/  UMOV UR12, UR11 ;  /* 0x0000000b000c7c82 */ /* 0x000fe20008000000 */
[----:B------:R-:W-:Y:S02]  /*0f70*/  UIADD3 UR9, UR39, 0x24300, URZ ;  /* 0x0002430027097890 */ /* 0x000fe4000fffe03f */
[----:B------:R-:W-:Y:S02]  /*0f80*/  @UP1 USHF.R.U32.HI UR12, URZ, UR10, UR5 ;  /* 0x0000000a3f0c1299 */ /* 0x000fe40008011605 */
[----:B------:R-:W-:Y:S01]  /*0f90*/  USEL UR8, UR8, 0x1, UP0 ;  /* 0x0000000108087887 */ /* 0x000fe20008000000 */
[----:B-1----:R-:W-:Y:S01]  /*0fa0*/  R2UR UR61, R0 ;  /* 0x00000000003d72ca */ /* 0x002fe200000e0000 */
[----:B------:R-:W-:-:S02]  /*0fb0*/  ULOP3.LUT UP0, URZ, UR9, 0x9f, URZ, 0xc0, !UPT ;  /* 0x0000009f093f7892 */ /* 0x000fc4000f80c03f */
[----:B------:R-:W-:Y:S01]  /*0fc0*/  IMAD.U32 R148, RZ, RZ, UR12 ;  /* 0x0000000cff947e24 */ /* 0x000fe2000f8e00ff */
[----:B------:R-:W-:Y:S01]  /*0fd0*/  UMOV UR36, UR12 ;  /* 0x0000000c00247c82 */ /* 0x000fe20008000000 */
[----:B--2---:R-:W-:Y:S02]  /*0fe0*/  IMAD R23, R23, UR8, RZ ;  /* 0x0000000817177c24 */ /* 0x004fe4000f8e02ff */
[----:B------:R-:W-:Y:S02]  /*0ff0*/  PLOP3.LUT P0, PT, PT, PT, UP0, 0x80, 0x0 ;  /* 0x000000000000781c */ /* 0x000fe40003f0f008 */
[----:B------:R-:W-:-:S04]  /*1000*/  VIADD R0, R23, 0x8f ;  /* 0x0000008f17007836 */ /* 0x000fc80000000000 */
[----:B------:R-:W-:Y:S01]  /*1010*/  UIMAD.WIDE UR6, UR61, 0x55555556, URZ ;  /* 0x555555563d0678a5 */ /* 0x000fe2000f8e023f */
[----:B------:R-:W-:-:S03]  /*1020*/  IMAD.HI R0, R0, 0x38e38e39, RZ ;  /* 0x38e38e3900007827 */ /* 0x000fc600078e02ff */
[----:B------:R-:W-:Y:S02]  /*1030*/  ULEA.HI UR37, UR7, UR7, URZ, 0x1 ;  /* 0x0000000707257291 */ /* 0x000fe4000f8f083f */
[----:B------:R-:W-:Y:S01]  /*1040*/  SHF.R.U32.HI R3, RZ, 0x1f, R0 ;  /* 0x0000001fff037819 */ /* 0x000fe20000011600 */
[----:B------:R-:W-:Y:S01]  /*1050*/  @UP2 ULDC.64 UR6, c[0x0][0xdb8] ;  /* 0x00036e0000062ab9 */ /* 0x000fe20000000a00 */
[----:B------:R-:W-:Y:S02]  /*1060*/  UIMAD UR37, UR37, -0x3, UR61 ;  /* 0xfffffffd252578a4 */ /* 0x000fe4000f8e023d */
[----:B------:R-:W-:Y:S01]  /*1070*/  UIMAD.WIDE.U32 UR4, UR12, UR6, URZ ;  /* 0x000000060c0472a5 */ /* 0x000fe2000f8e003f */
[----:B------:R-:W-:Y:S01]  /*1080*/  LEA.HI.SX32 R22, R0, R3, 0x1b ;  /* 0x0000000300167211 */ /* 0x000fe200078fdaff */
[----:B------:R-:W-:Y:S02]  /*1090*/  ULEA UR6, UR37, UR9, 0xb ;  /* 0x0000000925067291 */ /* 0x000fe4000f8e583f */
[----:B------:R-:W-:-:S02]  /*10a0*/  @UP2 USHF.R.U32.HI UR36, URZ, UR7, UR5 ;  /* 0x000000073f242299 */ /* 0x000fc40008011605 */
[----:B------:R-:W-:-:S04]  /*10b0*/  USHF.R.U32.HI UR6, URZ, 0x4, UR6 ;  /* 0x000000043f067899 */ /* 0x000fc80008011606 */
[----:B------:R-:W-:-:S06]  /*10c0*/  ULOP3.LUT UR4, UR6, 0x3fff, URZ, 0xc0, !UPT ;  /* 0x00003fff06047892 */ /* 0x000fcc000f8ec03f */
[----:B---3--:R-:W-:Y:S01]  /*10d0*/  IMAD.U32 R18, RZ, RZ, UR4 ;  /* 0x00000004ff127e24 */ /* 0x008fe2000f8e00ff */
[----:B------:R-:W-:Y:S02]  /*10e0*/  UMOV UR4, UR11 ;  /* 0x0000000b00047c82 */ /* 0x000fe40008000000 */
[----:B------:R-:W-:Y:S01]  /*10f0*/  MOV R147, UR4 ;  /* 0x0000000400937c02 */ /* 0x000fe20008000f00 */
[----:B------:R-:W-:Y:S06]  /*1100*/  @!P0 BRA `(.L_x_9) ;  /* 0x0000000000408947 */ /* 0x000fec0003800000 */
[----:B------:R-:W-:Y:S01]  /*1110*/  MOV R0, 0x0 ;  /* 0x0000000000007802 */ /* 0x000fe20000000f00 */
[----:B------:R-:W-:Y:S01]  /*1120*/  ULDC.64 UR4, c[0x4][0xa8] ;  /* 0x01002a0000047ab9 */ /* 0x000fe20000000a00 */
[----:B------:R-:W-:Y:S01]  /*1130*/  ULDC.64 UR6, c[0x4][0x20] ;  /* 0x0100080000067ab9 */ /* 0x000fe20000000a00 */
[----:B------:R-:W-:Y:S01]  /*1140*/  IMAD.U32 R4, RZ, RZ, UR4 ;  /* 0x00000004ff047e24 */ /* 0x000fe2000f8e00ff */
[----:B------:R1:W2:Y:S01]  /*1150*/  LDC.64 R14, c[0x4][R0] ;  /* 0x01000000000e7b82 */ /* 0x0002a20000000a00 */
[----:B------:R-:W-:Y:S01]  /*1160*/  IMAD.U32 R5, RZ, RZ, UR5 ;  /* 0x00000005ff057e24 */ /* 0x000fe2000f8e00ff */
[----:B------:R-:W-:Y:S01]  /*1170*/  ULDC.64 UR4, c[0x4][0xb0] ;  /* 0x01002c0000047ab9 */ /* 0x000fe20000000a00 */
[----:B------:R-:W-:Y:S01]  /*1180*/  IMAD.U32 R10, RZ, RZ, UR6 ;  /* 0x00000006ff0a7e24 */ /* 0x000fe2000f8e00ff */
[----:B------:R-:W-:Y:S01]  /*1190*/  MOV R7, UR5 ;  /* 0x0000000500077c02 */ /* 0x000fe20008000f00 */
[----:B------:R-:W-:Y:S01]  /*11a0*/  IMAD.U32 R6, RZ, RZ, UR4 ;  /* 0x00000004ff067e24 */ /* 0x000fe2000f8e00ff */
[----:B------:R-:W-:Y:S01]  /*11b0*/  MOV R12, 0x1 ;  /* 0x00000001000c7802 */ /* 0x000fe20000000f00 */
[----:B------:R-:W-:-:S02]  /*11c0*/  IMAD.U32 R11, RZ, RZ, UR7 ;  /* 0x00000007ff0b7e24 */ /* 0x000fc4000f8e00ff */
[----:B------:R-:W-:Y:S02]  /*11d0*/  IMAD.MOV.U32 R8, RZ, RZ, 0x70 ;  /* 0x00000070ff087424 */ /* 0x000fe400078e00ff */
[----:B-1----:R-:W-:-:S07]  /*11e0*/  IMAD.MOV.U32 R13, RZ, RZ, RZ ;  /* 0x000000ffff0d7224 */ /* 0x002fce00078e00ff */
[----:B------:R-:W-:-:S07]  /*11f0*/  LEPC R20, `(.L_x_9) ;  /* 0x000000001014794e */ /* 0x000fce0000000000 */
[----:B--2---:R-:W-:Y:S05]  /*1200*/  CALL.ABS.NOINC R14 ;  /* 0x000000000e007343 */ /* 0x004fea0003c00000 */
.L_x_9:
[----:B------:R-:W-:Y:S02]  /*1210*/  LOP3.LUT R0, R145, 0x1, RZ, 0xc0, !PT ;  /* 0x0000000191007812 */ /* 0x000fe400078ec0ff */
[----:B------:R-:W-:Y:S02]  /*1220*/  ISETP.NE.AND P0, PT, R19, 0x3, PT ;  /* 0x000000031300780c */ /* 0x000fe40003f05270 */
[----:B------:R-:W-:-:S04]  /*1230*/  SHF.L.U32 R0, R0, 0x1f, RZ ;  /* 0x0000001f00007819 */ /* 0x000fc800000006ff */
[----:B------:R-:W1:Y:S02]  /*1240*/  SYNCS.PHASECHK.TRANS64.TRYWAIT P1, [UR39+0x31c00], R0 ;  /* 0x031c0000ff0075a7 */ /* 0x000e640008020167 */
[----:B-1----:R-:W-:Y:S05]  /*1250*/  @!P1 BRA `(.L_x_10) ;  /* 0x000000c000c09947 */ /* 0x002fea0003800000 */
.L_x_89:
[----:B------:R-:W-:Y:S05]  /*1260*/  @!P0 BRA `(.L_x_11) ;  /* 0x0000000000048947 */ /* 0x000fea0003800000 */
[----:B------:R-:W-:Y:S01]  /*1270*/  BPT.TRAP 0x1 ;  /* 0x000000040000795c */ /* 0x000fe20000300000 */
.L_x_11:
[----:B-1----:R-:W-:Y:S02]  /*1280*/  IMAD.U32 R0, RZ, RZ, UR38 ;  /* 0x00000026ff007e24 */ /* 0x002fe4000f8e00ff */
[----:B------:R-:W-:-:S03]  /*1290*/  IMAD.U32 R3, RZ, RZ, UR60 ;  /* 0x0000003cff037e24 */ /* 0x000fc6000f8e00ff */
[----:B------:R-:W-:Y:S02]  /*12a0*/  LEA R0, R0, UR39, 0x3 ;  /* 0x0000002700007c11 */ /* 0x000fe4000f8e18ff */
[----:B------:R-:W-:-:S04]  /*12b0*/  SHF.L.U32 R3, R3, 0x1f, RZ ;  /* 0x0000001f03037819 */ /* 0x000fc800000006ff */
[----:B------:R1:W2:Y:S01]  /*12c0*/  SYNCS.PHASECHK.TRANS64.TRYWAIT P2, [R0+URZ+0x31c30], R3 ;  /* 0x031c3003000075a7 */ /* 0x0002a2000804017f */
[----:B------:R-:W-:Y:S05]  /*12d0*/  @!P0 BRA `(.L_x_12) ;  /* 0x0000000000048947 */ /* 0x000fea0003800000 */
[----:B------:R-:W-:Y:S01]  /*12e0*/  BPT.TRAP 0x1 ;  /* 0x000000040000795c */ /* 0x000fe20000300000 */
.L_x_12:
[----:B------:R-:W3:Y:S01]  /*12f0*/  S2R R4, SR_TID.X ;  /* 0x0000000000047919 */ /* 0x000ee20000002100 */
[----:B------:R-:W-:Y:S02]  /*1300*/  MOV R71, RZ ;  /* 0x000000ff00477202 */ /* 0x000fe40000000f00 */
[----:B---3--:R-:W-:Y:S01]  /*1310*/  LOP3.LUT P1, RZ, R4, 0x7f, RZ, 0xc0, !PT ;  /* 0x0000007f04ff7812 */ /* 0x008fe2000782c0ff */
[----:B--2---:R-:W-:-:S12]  /*1320*/  @P2 BRA `(.L_x_13) ;  /* 0x0000000000082947 */ /* 0x004fd80003800000 */
[----:B------:R-:W2:Y:S02]  /*1330*/  SYNCS.PHASECHK.TRANS64.TRYWAIT P2, [R0+URZ+0x31c30], R3 ;  /* 0x031c3003000075a7 */ /* 0x000ea4000804017f */
[----:B--2---:R-:W-:Y:S05]  /*1340*/  @!P2 BRA `(.L_x_14) ;  /* 0x000000c0009ca947 */ /* 0x004fea0003800000 */
.L_x_13:
[----:B------:R-:W-:Y:S05]  /*1350*/  WARPSYNC.ALL ;  /* 0x0000000000007948 */ /* 0x000fea0003800000 */
[----:B------:R-:W-:Y:S01]  /*1360*/  UIADD3 UR4, UR39, 0x16a00, URZ ;  /* 0x00016a0027047890 */ /* 0x000fe2000fffe03f */
[----:B------:R-:W-:Y:S01]  /*1370*/  WARPGROUP.ARRIVE ;  /* 0x00000000000079c5 */ /* 0x000fe20000000000 */
[----:B------:R-:W-:Y:S01]  /*1380*/  ULEA UR37, UR37, UR39, 0xc ;  /* 0x0000002725257291 */ /* 0x000fe2000f8e603f */
[----:B------:R-:W-:Y:S01]  /*1390*/  P2R R68, PR, RZ, 0x1 ;  /* 0x00000001ff447803 */ /* 0x000fe20000000000 */
[----:B------:R-:W-:Y:S01]  /*13a0*/  USHF.R.U32.HI UR4, URZ, 0x4, UR4 ;  /* 0x000000043f047899 */ /* 0x000fe20008011604 */
[----:B-12---:R-:W-:Y:S01]  /*13b0*/  @!P1 VIADD R0, R0, 0x31c40 ;  /* 0x00031c4000009836 */ /* 0x006fe20000000000 */
[----:B------:R-:W-:-:S02]  /*13c0*/  UIADD3 UR37, UR37, 0xda00, URZ ;  /* 0x0000da0025257890 */ /* 0x000fc4000fffe03f */
[----:B------:R-:W-:Y:S02]  /*13d0*/  ULOP3.LUT UR4, UR4, 0x3fff, URZ, 0xc0, !UPT ;  /* 0x00003fff04047892 */ /* 0x000fe4000f8ec03f */
[----:B------:R-:W-:Y:S02]  /*13e0*/  USHF.R.U32.HI UR5, URZ, 0x4, UR37 ;  /* 0x000000043f057899 */ /* 0x000fe40008011625 */
[----:B------:R-:W-:Y:S02]  /*13f0*/  ULOP3.LUT UR37, UR4, 0x10000, URZ, 0xfc, !UPT ;  /* 0x0001000004257892 */ /* 0x000fe4000f8efc3f */
[----:B------:R-:W-:Y:S02]  /*1400*/  ULOP3.LUT UR5, UR5, 0x3fff, URZ, 0xc0, !UPT ;  /* 0x00003fff05057892 */ /* 0x000fe4000f8ec03f */
[----:B------:R-:W-:Y:S02]  /*1410*/  UIMAD UR4, UR38, 0x6c0, UR37 ;  /* 0x000006c0260478a4 */ /* 0x000fe4000f8e0225 */
[----:B------:R-:W-:Y:S01]  /*1420*/  ULOP3.LUT UR5, UR5, 0x10000, URZ, 0xfc, !UPT ;  /* 0x0001000005057892 */ /* 0x000fe2000f8efc3f */
[----:B------:R-:W-:Y:S01]  /*1430*/  UMOV UR31, 0x80000020 ;  /* 0x80000020001f7882 */ /* 0x000fe20000000000 */
[----:B------:R-:W-:Y:S01]  /*1440*/  UMOV UR29, 0x80000020 ;  /* 0x80000020001d7882 */ /* 0x000fe20000000000 */
[----:B------:R-:W-:-:S02]  /*1450*/  UIADD3 UR10, UR4, 0x40, URZ ;  /* 0x00000040040a7890 */ /* 0x000fc4000fffe03f */
[----:B------:R-:W-:Y:S02]  /*1460*/  UMOV UR30, UR4 ;  /* 0x00000004001e7c82 */ /* 0x000fe40008000000 */
[----:B------:R-:W-:Y:S01]  /*1470*/  UMOV UR28, UR5 ;  /* 0x00000005001c7c82 */ /* 0x000fe20008000000 */
[----:B------:R-:W-:Y:S01]  /*1480*/  UMOV UR9, UR29 ;  /* 0x0000001d00097c82 */ /* 0x000fe20008000000 */
[----:B------:R-:W-:Y:S01]  /*1490*/  HGMMA.64x16x16.F32 R96, gdesc[UR28], RZ, !UPT, gsb0 ;  /* 0x002000001c6079f0 */ /* 0x000fe2000c0008ff */
[----:B------:R-:W-:Y:S01]  /*14a0*/  UMOV UR8, UR28 ;  /* 0x0000001c00087c82 */ /* 0x000fe20008000000 */
[----:B------:R-:W-:Y:S01]  /*14b0*/  UMOV UR11, 0x80000020 ;  /* 0x80000020000b7882 */ /* 0x000fe20000000000 */
[----:B------:R-:W-:Y:S02]  /*14c0*/  UIADD3 UR6, UR4, 0x80, URZ ;  /* 0x0000008004067890 */ /* 0x000fe4000fffe03f */
[----:B------:R-:W-:Y:S02]  /*14d0*/  UIADD3 UR7, UR4, 0xc0, URZ ;  /* 0x000000c004077890 */ /* 0x000fe4000fffe03f */
[----:B------:R-:W-:-:S02]  /*14e0*/  UIADD3 UR12, UR4, 0x100, URZ ;  /* 0x00000100040c7890 */ /* 0x000fc4000fffe03f */
[----:B------:R-:W-:Y:S02]  /*14f0*/  UIADD3 UR13, UR4, 0x140, URZ ;  /* 0x00000140040d7890 */ /* 0x000fe4000fffe03f */
[----:B------:R-:W-:Y:S01]  /*1500*/  UIADD3 UR14, UR5, 0x300, URZ ;  /* 0x00000300050e7890 */ /* 0x000fe2000fffe03f */
[----:B------:R-:W-:Y:S01]  /*1510*/  UMOV UR15, 0x80000020 ;  /* 0x80000020000f7882 */ /* 0x000fe20000000000 */
[----:B------:R-:W-:Y:S02]  /*1520*/  UIADD3 UR16, UR5, 0x302, URZ ;  /* 0x0000030205107890 */ /* 0x000fe4000fffe03f */
[----:B------:R-:W-:Y:S01]  /*1530*/  UIADD3 UR18, UR4, 0x242, URZ ;  /* 0x0000024204127890 */ /* 0x000fe2000fffe03f */
[----:B------:R-:W-:Y:S01]  /*1540*/  UMOV UR17, 0x80000020 ;  /* 0x8000002000117882 */ /* 0x000fe20000000000 */
[----:B------:R-:W-:Y:S01]  /*1550*/  UMOV UR19, 0x80000020 ;  /* 0x8000002000137882 */ /* 0x000fe20000000000 */
[----:B------:R-:W-:Y:S02]  /*1560*/  UIADD3 UR20, UR5, 0x600, URZ ;  /* 0x0000060005147890 */ /* 0x000fe4000fffe03f */
[----:B------:R-:W-:Y:S01]  /*1570*/  UIADD3 UR22, UR4, 0x480, URZ ;  /* 0x0000048004167890 */ /* 0x000fe2000fffe03f */
[----:B------:R-:W-:Y:S01]  /*1580*/  UMOV UR21, 0x80000020 ;  /* 0x8000002000157882 */ /* 0x000fe20000000000 */
[----:B------:R-:W-:Y:S01]  /*1590*/  UMOV UR23, 0x80000020 ;  /* 0x8000002000177882 */ /* 0x000fe20000000000 */
[----:B------:R-:W-:-:S02]  /*15a0*/  UIADD3 UR24, UR5, 0x602, URZ ;  /* 0x0000060205187890 */ /* 0x000fc4000fffe03f */
[----:B------:R-:W-:Y:S01]  /*15b0*/  UIADD3 UR26, UR4, 0x482, URZ ;  /* 0x00000482041a7890 */ /* 0x000fe2000fffe03f */
[----:B------:R-:W-:Y:S01]  /*15c0*/  UMOV UR25, 0x80000020 ;  /* 0x8000002000197882 */ /* 0x000fe20000000000 */
[----:B------:R-:W-:Y:S01]  /*15d0*/  UMOV UR27, 0x80000020 ;  /* 0x80000020001b7882 */ /* 0x000fe20000000000 */
[----:B------:R-:W-:Y:S02]  /*15e0*/  WARPGROUP.DEPBAR.LE gsb0, 0x0 ;  /* 0x00008000000079c5 */ /* 0x000fe40000010000 */
[----:B------:R-:W-:-:S06]  /*15f0*/  WARPGROUP.ARRIVE ;  /* 0x00000000000079c5 */ /* 0x000fcc0000000000 */
[----:B------:R-:W-:Y:S01]  /*1600*/  HGMMA.64x16x16.F32 R88, gdesc[UR8], RZ, !UPT, gsb0 ;  /* 0x00200000085879f0 */ /* 0x000fe2000c0008ff */
[----:B------:R-:W-:Y:S01]  /*1610*/  UMOV UR8, UR28 ;  /* 0x0000001c00087c82 */ /* 0x000fe20008000000 */
[----:B------:R-:W-:Y:S01]  /*1620*/  UMOV UR9, UR29 ;  /* 0x0000001d00097c82 */ /* 0x000fe20008000000 */
[----:B------:R-:W-:Y:S01]  /*1630*/  UMOV UR10, UR6 ;  /* 0x00000006000a7c82 */ /* 0x000fe20008000000 */
[----:B------:R-:W-:Y:S01]  /*1640*/  UMOV UR11, 0x80000020 ;  /* 0x80000020000b7882 */ /* 0x000fe20000000000 */
[----:B------:R-:W-:Y:S01]  /*1650*/  UIADD3 UR6, UR4, 0x180, URZ ;  /* 0x0000018004067890 */ /* 0x000fe2000fffe03f */
        /* <DEDUP_REMOVED lines=23> */
[----:B------:R-:W-:Y:S02]  /*17d0*/  UIADD3 UR13, UR5, 0x2, URZ ;  /* 0x00000002050d7890 */ /* 0x000fe4000fffe03f */
        /* <DEDUP_REMOVED lines=29> */
[----:B------:R-:W-:Y:S01]  /*19b0*/  UMOV UR9, 0x80000020 ;  /* 0x8000002000097882 */ /* 0x000fe20000000000 */
[----:B------:R-:W-:Y:S01]  /*19c0*/  UMOV UR10, UR6 ;  /* 0x00000006000a7c82 */ /* 0x000fe20008000000 */
[----:B------:R-:W-:Y:S01]  /*19d0*/  UMOV UR11, 0x80000020 ;  /* 0x80000020000b7882 */ /* 0x000fe20000000000 */
[----:B------:R-:W-:Y:S02]  /*19e0*/  UIADD3 UR6, UR4, 0x82, URZ ;  /* 0x0000008204067890 */ /* 0x000fe4000fffe03f */
[----:B------:R-:W-:Y:S01]  /*19f0*/  UIADD3 UR13, UR4, 0x142, URZ ;  /* 0x00000142040d7890 */ /* 0x000fe2000fffe03f */
[----:B------:R-:W-:Y:S02]  /*1a00*/  WARPGROUP.DEPBAR.LE gsb0, 0x0 ;  /* 0x00008000000079c5 */ /* 0x000fe40000010000 */
[----:B------:R-:W-:-:S06]  /*1a10*/  WARPGROUP.ARRIVE ;  /* 0x00000000000079c5 */ /* 0x000fcc0000000000 */
[----:B------:R-:W-:Y:S01]  /*1a20*/  HGMMA.64x16x16.F32 R96, gdesc[UR8], R96, gsb0 ;  /* 0x00200000086079f0 */ /* 0x000fe20008000860 */
[----:B------:R-:W-:Y:S01]  /*1a30*/  UIADD3 UR10, UR4, 0x42, URZ ;  /* 0x00000042040a7890 */ /* 0x000fe2000fffe03f */
[----:B------:R-:W-:Y:S01]  /*1a40*/  UMOV UR11, 0x80000020 ;  /* 0x80000020000b7882 */ /* 0x000fe20000000000 */
[----:B------:R-:W-:Y:S02]  /*1a50*/  WARPGROUP.DEPBAR.LE gsb0, 0x0 ;  /* 0x00008000000079c5 */ /* 0x000fe40000010000 */
[----:B------:R-:W-:-:S06]  /*1a60*/  WARPGROUP.ARRIVE ;  /* 0x00000000000079c5 */ /* 0x000fcc0000000000 */
[----:B------:R-:W-:Y:S01]  /*1a70*/  HGMMA.64x16x16.F32 R88, gdesc[UR8], R88, gsb0 ;  /* 0x00200000085879f0 */ /* 0x000fe20008000858 */
[----:B------:R-:W-:Y:S01]  /*1a80*/  UMOV UR10, UR6 ;  /* 0x00000006000a7c82 */ /* 0x000fe20008000000 */
[----:B------:R-:W-:Y:S01]  /*1a90*/  UMOV UR11, 0x80000020 ;  /* 0x80000020000b7882 */ /* 0x000fe20000000000 */
[----:B------:R-:W-:Y:S01]  /*1aa0*/  UIADD3 UR6, UR4, 0x182, URZ ;  /* 0x0000018204067890 */ /* 0x000fe2000fffe03f */
        /* <DEDUP_REMOVED lines=35> */
[----:B------:R-:W-:Y:S01]  /*1ce0*/  UMOV UR12, UR14 ;  /* 0x0000000e000c7c82 */ /* 0x000fe20008000000 */
[----:B------:R-:W-:Y:S01]  /*1cf0*/  UMOV UR14, UR6 ;  /* 0x00000006000e7c82 */ /* 0x000fe20008000000 */
[----:B------:R-:W-:Y:S01]  /*1d00*/  UIADD3 UR6, UR4, 0x2c0, URZ ;  /* 0x000002c004067890 */ /* 0x000fe2000fffe03f */
[----:B------:R-:W-:Y:S02]  /*1d10*/  WARPGROUP.DEPBAR.LE gsb0, 0x0 ;  /* 0x00008000000079c5 */ /* 0x000fe40000010000 */
[----:B------:R-:W-:-:S06]  /*1d20*/  WARPGROUP.ARRIVE ;  /* 0x00000000000079c5 */ /* 0x000fcc0000000000 */
[----:B------:R-:W-:Y:S01]  /*1d30*/  HGMMA.64x16x16.F32 R24, gdesc[UR8], R24, gsb0 ;  /* 0x00200000081879f0 */ /* 0x000fe20008000818 */
        /* <DEDUP_REMOVED lines=51> */
[----:B------:R-:W-:Y:S03]  /*2070*/  HGMMA.64x16x16.F32 R24, gdesc[UR12], R24, gsb0 ;  /* 0x002000000c1879f0 */ /* 0x000fe60008000818 */
        /* <DEDUP_REMOVED lines=45> */
[----:B------:R-:W-:Y:S01]  /*2350*/  ULDC UR10, c[0x0][0x9d8] ;  /* 0x00027600000a7ab9 */ /* 0x000fe20000000800 */
        /* <DEDUP_REMOVED lines=49> */
[----:B------:R-:W-:Y:S01]  /*2670*/  UMOV UR5, UR25 ;  /* 0x0000001900057c82 */ /* 0x000fe20008000000 */
        /* <DEDUP_REMOVED lines=9> */
[----:B------:R-:W-:Y:S01]  /*2710*/  WARPGROUP.ARRIVE ;  /* 0x00000000000079c5 */ /* 0x000fe20000000000 */
[----:B------:R-:W-:Y:S01]  /*2720*/  FMUL.FTZ R4, R96, UR10 ;  /* 0x0000000a60047c20 */ /* 0x000fe20008410000 */
[----:B------:R-:W-:Y:S01]  /*2730*/  FMUL.FTZ R8, R97, UR10 ;  /* 0x0000000a61087c20 */ /* 0x000fe20008410000 */
[----:B------:R-:W-:Y:S01]  /*2740*/  FMUL.FTZ R9, R101, UR10 ;  /* 0x0000000a65097c20 */ /* 0x000fe20008410000 */
[----:B------:R-:W-:Y:S01]  /*2750*/  FMUL.FTZ R7, R100, UR10 ;  /* 0x0000000a64077c20 */ /* 0x000fe20008410000 */
[----:B------:R-:W-:Y:S01]  /*2760*/  FMUL.FTZ R3, R98, UR10 ;  /* 0x0000000a62037c20 */ /* 0x000fe20008410000 */
[----:B------:R-:W-:Y:S01]  /*2770*/  HGMMA.64x16x16.F32 R88, gdesc[UR24], R88, gsb0 ;  /* 0x00200000185879f0 */ /* 0x000fe20008000858 */
[----:B------:R-:W-:Y:S01]  /*2780*/  UIADD3 UR26, UR4, 0x502, URZ ;  /* 0x00000502041a7890 */ /* 0x000fe2000fffe03f */
[----:B------:R-:W-:Y:S01]  /*2790*/  MUFU.TANH R4, R4 ;  /* 0x0000000400047308 */ /* 0x000fe20000002400 */
[----:B------:R-:W-:Y:S01]  /*27a0*/  UMOV UR27, 0x80000020 ;  /* 0x80000020001b7882 */ /* 0x000fe20000000000 */
[----:B------:R-:W-:Y:S01]  /*27b0*/  FMUL.FTZ R5, R99, UR10 ;  /* 0x0000000a63057c20 */ /* 0x000fe20008410000 */
[----:B------:R-:W-:Y:S01]  /*27c0*/  FMUL.FTZ R13, R102, UR10 ;  /* 0x0000000a660d7c20 */ /* 0x000fe20008410000 */
[----:B------:R-:W-:-:S04]  /*27d0*/  FMUL.FTZ R12, R103, UR10 ;  /* 0x0000000a670c7c20 */ /* 0x000fc80008410000 */
[----:B------:R-:W1:Y:S08]  /*27e0*/  MUFU.TANH R8, R8 ;  /* 0x0000000800087308 */ /* 0x000e700000002400 */
[----:B------:R-:W-:Y:S08]  /*27f0*/  MUFU.TANH R9, R9 ;  /* 0x0000000900097308 */ /* 0x000ff00000002400 */
[----:B------:R-:W2:Y:S08]  /*2800*/  MUFU.TANH R7, R7 ;  /* 0x0000000700077308 */ /* 0x000eb00000002400 */
[----:B------:R-:W3:Y:S08]  /*2810*/  MUFU.TANH R3, R3 ;  /* 0x0000000300037308 */ /* 0x000ef00000002400 */
[----:B------:R-:W-:Y:S08]  /*2820*/  MUFU.TANH R5, R5 ;  /* 0x0000000500057308 */ /* 0x000ff00000002400 */
[----:B------:R-:W-:Y:S01]  /*2830*/  MUFU.TANH R13, R13 ;  /* 0x0000000d000d7308 */ /* 0x000fe20000002400 */
[----:B------:R-:W-:-:S02]  /*2840*/  WARPGROUP.DEPBAR.LE gsb0, 0x0 ;  /* 0x00008000000079c5 */ /* 0x000fc40000010000 */
        /* <DEDUP_REMOVED lines=13> */
[----:B------:R-:W-:Y:S08]  /*2920*/  MUFU.TANH R10, R10 ;  /* 0x0000000a000a7308 */ /* 0x000ff00000002400 */
[----:B------:R-:W-:Y:S08]  /*2930*/  MUFU.TANH R11, R11 ;  /* 0x0000000b000b7308 */ /* 0x000ff00000002400 */
[----:B------:R-:W-:Y:S08]  /*2940*/  MUFU.TANH R69, R69 ;  /* 0x0000004500457308 */ /* 0x000ff00000002400 */
[----:B------:R-:W4:Y:S08]  /*2950*/  MUFU.TANH R12, R12 ;  /* 0x0000000c000c7308 */ /* 0x000f300000002400 */
[----:B------:R-:W5:Y:S08]  /*2960*/  MUFU.TANH R15, R15 ;  /* 0x0000000f000f7308 */ /* 0x000f700000002400 */
        /* <DEDUP_REMOVED lines=10> */
[----:B------:R-:W5:Y:S01]  /*2a10*/  MUFU.TANH R66, R66 ;  /* 0x0000004200427308 */ /* 0x000f620000002400 */
[----:B------:R-:W-:Y:S01]  /*2a20*/  UMOV UR27, 0x80000020 ;  /* 0x80000020001b7882 */ /* 0x000fe20000000000 */
[----:B------:R-:W-:Y:S01]  /*2a30*/  FMUL.FTZ R80, R82, UR10 ;  /* 0x0000000a52507c20 */ /* 0x000fe20008410000 */
[----:B------:R-:W-:Y:S01]  /*2a40*/  FMUL.FTZ R67, R83, UR10 ;  /* 0x0000000a53437c20 */ /* 0x000fe20008410000 */
[----:B------:R-:W-:-:S04]  /*2a50*/  FMUL.FTZ R82, R87, UR10 ;  /* 0x0000000a57527c20 */ /* 0x000fc80008410000 */
[----:B------:R-:W5:Y:S08]  /*2a60*/  MUFU.TANH R65, R65 ;  /* 0x0000004100417308 */ /* 0x000f700000002400 */
[----:B------:R-:W5:Y:S08]  /*2a70*/  MUFU.TANH R64, R64 ;  /* 0x0000004000407308 */ /* 0x000f700000002400 */
[----:B------:R-:W5:Y:S08]  /*2a80*/  MUFU.TANH R81, R81 ;  /* 0x0000005100517308 */ /* 0x000f700000002400 */
[----:B------:R-:W5:Y:S08]  /*2a90*/  MUFU.TANH R21, R21 ;  /* 0x0000001500157308 */ /* 0x000f700000002400 */
[----:B------:R-:W5:Y:S08]  /*2aa0*/  MUFU.TANH R70, R70 ;  /* 0x0000004600467308 */ /* 0x000f700000002400 */
[----:B------:R-:W5:Y:S01]  /*2ab0*/  MUFU.TANH R80, R80 ;  /* 0x0000005000507308 */ /* 0x000f620000002400 */
        /* <DEDUP_REMOVED lines=24> */
[----:B------:R-:W-:Y:S02]  /*2c40*/  FMUL.FTZ R56, R57, UR10 ;  /* 0x0000000a39387c20 */ /* 0x000fe40008410000 */
[----:B------:R-:W5:Y:S01]  /*2c50*/  MUFU.TANH R85, R85 ;  /* 0x0000005500557308 */ /* 0x000f620000002400 */
[----:B------:R-:W-:Y:S01]  /*2c60*/  FMUL.FTZ R60, R60, UR10 ;  /* 0x0000000a3c3c7c20 */ /* 0x000fe20008410000 */
[----:B------:R-:W-:Y:S01]  /*2c70*/  HGMMA.64x16x16.F32 R48, gdesc[UR24], R48, gsb0 ;  /* 0x00200000183079f0 */ /* 0x000fe20008000830 */
[----:B------:R-:W-:Y:S01]  /*2c80*/  UIADD3 UR26, UR4, 0x602, URZ ;  /* 0x00000602041a7890 */ /* 0x000fe2000fffe03f */
[----:B------:R-:W-:Y:S01]  /*2c90*/  FMUL.FTZ R89, R61, UR10 ;  /* 0x0000000a3d597c20 */ /* 0x000fe20008410000 */
[----:B------:R-:W-:Y:S01]  /*2ca0*/  UMOV UR27, 0x80000020 ;  /* 0x80000020001b7882 */ /* 0x000fe20000000000 */
[----:B------:R-:W-:Y:S01]  /*2cb0*/  FMUL.FTZ R58, R58, UR10 ;  /* 0x0000000a3a3a7c20 */ /* 0x000fe20008410000 */
[----:B------:R-:W-:Y:S01]  /*2cc0*/  FMUL.FTZ R90, R63, UR10 ;  /* 0x0000000a3f5a7c20 */ /* 0x000fe20008410000 */
[----:B------:R-:W5:Y:S01]  /*2cd0*/  MUFU.TANH R86, R86 ;  /* 0x0000005600567308 */ /* 0x000f620000002400 */
[----:B------:R-:W-:-:S07]  /*2ce0*/  FMUL.FTZ R62, R62, UR10 ;  /* 0x0000000a3e3e7c20 */ /* 0x000fce0008410000 */
        /* <DEDUP_REMOVED lines=8> */
[----:B------:R-:W-:Y:S02]  /*2d70*/  IMAD.IADD R49, R152, 0x1, R23 ;  /* 0x0000000198317824 */ /* 0x000fe400078e0217 */
[----:B------:R-:W-:Y:S01]  /*2d80*/  FMUL.FTZ R53, R53, UR10 ;  /* 0x0000000a35357c20 */ /* 0x000fe20008410000 */
[----:B------:R-:W-:Y:S01]  /*2d90*/  FMUL.FTZ R92, R50, UR10 ;  /* 0x0000000a325c7c20 */ /* 0x000fe20008410000 */
[----:B------:R-:W-:Y:S01]  /*2da0*/  FMUL.FTZ R50, R51, UR10 ;  /* 0x0000000a33327c20 */ /* 0x000fe20008410000 */
[----:B------:R-:W-:Y:S01]  /*2db0*/  HGMMA.64x16x16.F32 R40, gdesc[UR24], R40, gsb0 ;  /* 0x00200000182879f0 */ /* 0x000fe20008000828 */
[----:B------:R-:W-:Y:S01]  /*2dc0*/  UIADD3 UR26, UR4, 0x642, URZ ;  /* 0x00000642041a7890 */ /* 0x000fe2000fffe03f */
[----:B------:R-:W-:Y:S01]  /*2dd0*/  IMAD R6, R22, -0x90, R49 ;  /* 0xffffff7016067824 */ /* 0x000fe200078e0231 */
[----:B------:R-:W-:Y:S01]  /*2de0*/  UMOV UR27, 0x80000020 ;  /* 0x80000020001b7882 */ /* 0x000fe20000000000 */
[----:B------:R-:W-:Y:S01]  /*2df0*/  FMUL.FTZ R55, R55, UR10 ;  /* 0x0000000a37377c20 */ /* 0x000fe20008410000 */
[----:B------:R-:W-:Y:S01]  /*2e00*/  FMUL.FTZ R54, R54, UR10 ;  /* 0x0000000a36367c20 */ /* 0x000fe20008410000 */
[----:B------:R-:W-:Y:S01]  /*2e10*/  UMOV UR4, UR24 ;  /* 0x0000001800047c82 */ /* 0x000fe20008000000 */
[----:B------:R-:W-:Y:S01]  /*2e20*/  ISETP.GT.AND P2, PT, R6, RZ, PT ;  /* 0x000000ff0600720c */ /* 0x000fe20003f44270 */
[----:B------:R-:W-:Y:S01]  /*2e30*/  FMUL.FTZ R48, R48, UR10 ;  /* 0x0000000a30307c20 */ /* 0x000fe20008410000 */
[C---:B------:R-:W-:Y:S01]  /*2e40*/  ISETP.GT.AND P6, PT, R6.reuse, 0x1, PT ;  /* 0x000000010600780c */ /* 0x040fe20003fc4270 */
[----:B------:R-:W5:Y:S01]  /*2e50*/  MUFU.TANH R89, R89 ;  /* 0x0000005900597308 */ /* 0x000f620000002400 */
[----:B------:R-:W-:Y:S01]  /*2e60*/  ISETP.GT.AND P4, PT, R6, 0x9, PT ;  /* 0x000000090600780c */ /* 0x000fe20003f84270 */
[----:B------:R-:W-:Y:S01]  /*2e70*/  FMUL.FTZ R52, R52, UR10 ;  /* 0x0000000a34347c20 */ /* 0x000fe20008410000 */
[----:B------:R-:W-:-:S02]  /*2e80*/  ISETP.GT.AND P3, PT, R6, 0x10, PT ;  /* 0x000000100600780c */ /* 0x000fc40003f64270 */
[----:B------:R-:W-:Y:S02]  /*2e90*/  ISETP.GT.AND P5, PT, R6, 0x8, PT ;  /* 0x000000080600780c */ /* 0x000fe40003fa4270 */
[----:B-1----:R-:W-:Y:S01]  /*2ea0*/  FSEL R8, R8, -INF , P6 ;  /* 0xff80000008087808 */ /* 0x002fe20003000000 */
[----:B------:R-:W1:Y:S01]  /*2eb0*/  MUFU.TANH R58, R58 ;  /* 0x0000003a003a7308 */ /* 0x000e620000002400 */
[----:B--2---:R-:W-:Y:S02]  /*2ec0*/  FSEL R49, R7, -INF , P5 ;  /* 0xff80000007317808 */ /* 0x004fe40002800000 */
[----:B---3--:R-:W-:Y:S02]  /*2ed0*/  FSEL R3, R3, -INF , P2 ;  /* 0xff80000003037808 */ /* 0x008fe40001000000 */
[----:B----4-:R-:W-:-:S03]  /*2ee0*/  FSEL R7, R12, -INF , P4 ;  /* 0xff8000000c077808 */ /* 0x010fc60002000000 */
[----:B------:R-:W2:Y:S08]  /*2ef0*/  MUFU.TANH R48, R48 ;  /* 0x0000003000307308 */ /* 0x000eb00000002400 */
[----:B------:R-:W3:Y:S08]  /*2f00*/  MUFU.TANH R88, R88 ;  /* 0x0000005800587308 */ /* 0x000ef00000002400 */
[----:B------:R-:W4:Y:S08]  /*2f10*/  MUFU.TANH R91, R91 ;  /* 0x0000005b005b7308 */ /* 0x000f300000002400 */
[----:B------:R-:W4:Y:S01]  /*2f20*/  MUFU.TANH R62, R62 ;  /* 0x0000003e003e7308 */ /* 0x000f220000002400 */
[----:B------:R-:W-:-:S02]  /*2f30*/  WARPGROUP.DEPBAR.LE gsb0, 0x0 ;  /* 0x00008000000079c5 */ /* 0x000fc40000010000 */
[----:B------:R-:W-:Y:S01]  /*2f40*/  WARPGROUP.ARRIVE ;  /* 0x00000000000079c5 */ /* 0x000fe20000000000 */
[----:B------:R-:W-:Y:S01]  /*2f50*/  FMUL.FTZ R131, R45, UR10 ;  /* 0x0000000a2d837c20 */ /* 0x000fe20008410000 */
[----:B------:R-:W-:Y:S01]  /*2f60*/  FMUL.FTZ R51, R40, UR10 ;  /* 0x0000000a28337c20 */ /* 0x000fe20008410000 */
[----:B------:R-:W-:Y:S02]  /*2f70*/  FSEL R45, R4, -INF , P2 ;  /* 0xff800000042d7808 */ /* 0x000fe40001000000 */
[----:B------:R5:W-:Y:S01]  /*2f80*/  MUFU.TANH R40, R53 ;  /* 0x0000003500287308 */ /* 0x000be20000002400 */
[----:B------:R-:W-:Y:S01]  /*2f90*/  FMUL.FTZ R129, R44, UR10 ;  /* 0x0000000a2c817c20 */ /* 0x000fe20008410000 */
[----:B------:R-:W-:Y:S01]  /*2fa0*/  HGMMA.64x16x16.F32 R32, gdesc[UR24], R32, gsb0 ;  /* 0x00200000182079f0 */ /* 0x000fe20008000820 */
[----:B------:R-:W-:Y:S01]  /*2fb0*/  ISETP.GT.AND P2, PT, R6, 0x11, PT ;  /* 0x000000110600780c */ /* 0x000fe20003f44270 */
[----:B------:R-:W-:Y:S01]  /*2fc0*/  FMUL.FTZ R57, R42, UR10 ;  /* 0x0000000a2a397c20 */ /* 0x000fe20008410000 */
[----:B------:R-:W-:Y:S01]  /*2fd0*/  FSEL R4, R5, -INF , P6 ;  /* 0xff80000005047808 */ /* 0x000fe20003000000 */
[----:B------:R-:W-:Y:S01]  /*2fe0*/  FMUL.FTZ R41, R41, UR10 ;  /* 0x0000000a29297c20 */ /* 0x000fe20008410000 */
[----:B------:R-:W-:Y:S01]  /*2ff0*/  ISETP.GT.AND P6, PT, R6, 0x18, PT ;  /* 0x000000180600780c */ /* 0x000fe20003fc4270 */
[----:B------:R1:W-:Y:S01]  /*3000*/  MUFU.TANH R44, R55 ;  /* 0x00000037002c7308 */ /* 0x0003e20000002400 */
[----:B-----5:R-:W-:Y:S01]  /*3010*/  FSEL R53, R9, -INF , P4 ;  /* 0xff80000009357808 */ /* 0x020fe20002000000 */
[----:B------:R-:W-:Y:S01]  /*3020*/  FMUL.FTZ R61, R43, UR10 ;  /* 0x0000000a2b3d7c20 */ /* 0x000fe20008410000 */
[----:B------:R-:W-:Y:S01]  /*3030*/  FSEL R9, R20, -INF , P3 ;  /* 0xff80000014097808 */ /* 0x000fe20001800000 */
[----:B------:R-:W-:Y:S01]  /*3040*/  FMUL.FTZ R93, R47, UR10 ;  /* 0x0000000a2f5d7c20 */ /* 0x000fe20008410000 */
[----:B------:R-:W-:Y:S01]  /*3050*/  FMNMX.FTZ R20, R45, R8, !PT ;  /* 0x000000082d147209 */ /* 0x000fe20007810000 */
[----:B------:R-:W-:Y:S01]  /*3060*/  FMUL.FTZ R63, R46, UR10 ;  /* 0x0000000a2e3f7c20 */ /* 0x000fe20008410000 */
[----:B------:R-:W-:Y:S01]  /*3070*/  FSEL R59, R11, -INF , P2 ;  /* 0xff8000000b3b7808 */ /* 0x000fe20001000000 */
[----:B------:R5:W-:Y:S01]  /*3080*/  MUFU.TANH R42, R54 ;  /* 0x00000036002a7308 */ /* 0x000be20000002400 */
[----:B------:R-:W-:-:S02]  /*3090*/  FMNMX.FTZ R20, R49, R20, !PT ;  /* 0x0000001431147209 */ /* 0x000fc40007810000 */
[----:B-1----:R-:W-:Y:S02]  /*30a0*/  FSEL R55, R10, -INF , P3 ;  /* 0xff8000000a377808 */ /* 0x002fe40001800000 */
[----:B------:R-:W-:Y:S02]  /*30b0*/  FMNMX.FTZ R20, R53, R20, !PT ;  /* 0x0000001435147209 */ /* 0x000fe40007810000 */
[----:B------:R-:W-:Y:S01]  /*30c0*/  FSEL R5, R13, -INF , P5 ;  /* 0xff8000000d057808 */ /* 0x000fe20002800000 */
[----:B------:R1:W-:Y:S01]  /*30d0*/  MUFU.TANH R12, R41 ;  /* 0x00000029000c7308 */ /* 0x0003e20000002400 */
[----:B------:R-:W-:Y:S02]  /*30e0*/  FMNMX.FTZ R20, R55, R20, !PT ;  /* 0x0000001437147209 */ /* 0x000fe40007810000 */
[----:B------:R-:W-:Y:S02]  /*30f0*/  ISETP.GT.AND P5, PT, R6, 0x19, PT ;  /* 0x000000190600780c */ /* 0x000fe40003fa4270 */
[----:B------:R-:W-:-:S02]  /*3100*/  FSEL R69, R69, -INF , P6 ;  /* 0xff80000045457808 */ /* 0x000fc40003000000 */
[----:B-----5:R-:W-:Y:S01]  /*3110*/  FMNMX.FTZ R54, R59, R20, !PT ;  /* 0x000000143b367209 */ /* 0x020fe20007810000 */
[----:B------:R5:W-:Y:S01]  /*3120*/  MUFU.TANH R46, R51 ;  /* 0x00000033002e7308 */ /* 0x000be20000002400 */
[C---:B------:R-:W-:Y:S02]  /*3130*/  ISETP.GT.AND P4, PT, R6.reuse, 0x20, PT ;  /* 0x000000200600780c */ /* 0x040fe40003f84270 */
[----:B------:R-:W-:Y:S02]  /*3140*/  FSEL R73, R15, -INF , P5 ;  /* 0xff8000000f497808 */ /* 0x000fe40002800000 */
[----:B------:R-:W-:Y:S02]  /*3150*/  FMNMX.FTZ R54, R69, R54, !PT ;  /* 0x0000003645367209 */ /* 0x000fe40007810000 */
[----:B------:R-:W-:Y:S01]  /*3160*/  ISETP.GT.AND P3, PT, R6, 0x21, PT ;  /* 0x000000210600780c */ /* 0x000fe20003f64270 */
[----:B------:R2:W-:Y:S01]  /*3170*/  MUFU.TANH R10, R57 ;  /* 0x00000039000a7308 */ /* 0x0005e20000002400 */
[----:B------:R-:W-:-:S02]  /*3180*/  FSEL R77, R66, -INF , P4 ;  /* 0xff800000424d7808 */ /* 0x000fc40002000000 */
[----:B------:R-:W-:Y:S02]  /*3190*/  FMNMX.FTZ R54, R73, R54, !PT ;  /* 0x0000003649367209 */ /* 0x000fe40007810000 */
[----:B------:R-:W-:Y:S02]  /*31a0*/  FSEL R11, R14, -INF , P2 ;  /* 0xff8000000e0b7808 */ /* 0x000fe40001000000 */
[----:B------:R-:W-:Y:S01]  /*31b0*/  ISETP.GT.AND P2, PT, R6, 0x28, PT ;  /* 0x000000280600780c */ /* 0x000fe20003f44270 */
[----:B------:R3:W-:Y:S01]  /*31c0*/  MUFU.TANH R14, R61 ;  /* 0x0000003d000e7308 */ /* 0x0007e20000002400 */
[----:B------:R-:W-:Y:S02]  /*31d0*/  FSEL R79, R65, -INF , P3 ;  /* 0xff800000414f7808 */ /* 0x000fe40001800000 */
[----:B------:R-:W-:Y:S02]  /*31e0*/  FMNMX.FTZ R54, R77, R54, !PT ;  /* 0x000000364d367209 */ /* 0x000fe40007810000 */
[----:B------:R-:W-:Y:S01]  /*31f0*/  FSEL R13, R64, -INF , P6 ;  /* 0xff800000400d7808 */ /* 0x000fe20003000000 */
[----:B------:R-:W-:-:S02]  /*3200*/  WARPGROUP.DEPBAR.LE gsb0, 0x0 ;  /* 0x00008000000079c5 */ /* 0x000fc40000010000 */
[----:B------:R-:W-:Y:S01]  /*3210*/  ISETP.GT.AND P6, PT, R6, 0x29, PT ;  /* 0x000000290600780c */ /* 0x000fe20003fc4270 */
[----:B------:R-:W-:Y:S01]  /*3220*/  WARPGROUP.ARRIVE ;  /* 0x00000000000079c5 */ /* 0x000fe20000000000 */
[----:B------:R-:W-:Y:S01]  /*3230*/  FSEL R81, R81, -INF , P2 ;  /* 0xff80000051517808 */ /* 0x000fe20001000000 */
[----:B------:R-:W4:Y:S01]  /*3240*/  MUFU.TANH R52, R52 ;  /* 0x0000003400347308 */ /* 0x000f220000002400 */
[----:B------:R-:W-:Y:S01]  /*3250*/  FMNMX.FTZ R54, R79, R54, !PT ;  /* 0x000000364f367209 */ /* 0x000fe20007810000 */
[----:B------:R-:W-:Y:S01]  /*3260*/  FMUL.FTZ R32, R32, UR10 ;  /* 0x0000000a20207c20 */ /* 0x000fe20008410000 */
[----:B------:R-:W-:Y:S01]  /*3270*/  FSEL R15, R21, -INF , P5 ;  /* 0xff800000150f7808 */ /* 0x000fe20002800000 */
[----:B------:R-:W-:Y:S01]  /*3280*/  HGMMA.64x16x16.F32 R24, gdesc[UR4], R24, gsb0 ;  /* 0x00200000041879f0 */ /* 0x000fe20008000818 */
[----:B------:R-:W-:Y:S01]  /*3290*/  ISETP.GT.AND P5, PT, R6, 0x30, PT ;  /* 0x000000300600780c */ /* 0x000fe20003fa4270 */
[----:B------:R-:W-:Y:S01]  /*32a0*/  FMUL.FTZ R36, R36, UR10 ;  /* 0x0000000a24247c20 */ /* 0x000fe20008410000 */
[----:B------:R-:W-:Y:S01]  /*32b0*/  FSEL R99, R70, -INF , P6 ;  /* 0xff80000046637808 */ /* 0x000fe20003000000 */
[----:B------:R-:W4:Y:S01]  /*32c0*/  MUFU.TANH R90, R90 ;  /* 0x0000005a005a7308 */ /* 0x000f220000002400 */
[----:B------:R-:W-:Y:S01]  /*32d0*/  FMNMX.FTZ R64, R81, R54, !PT ;  /* 0x0000003651407209 */ /* 0x000fe20007810000 */
[----:B------:R-:W-:Y:S01]  /*32e0*/  FMUL.FTZ R54, R33, UR10 ;  /* 0x0000000a21367c20 */ /* 0x000fe20008410000 */
[----:B------:R-:W-:Y:S01]  /*32f0*/  FSEL R21, R80, -INF , P4 ;  /* 0xff80000050157808 */ /* 0x000fe20002000000 */
[----:B------:R-:W-:Y:S01]  /*3300*/  FMUL.FTZ R34, R34, UR10 ;  /* 0x0000000a22227c20 */ /* 0x000fe20008410000 */
[----:B------:R-:W-:Y:S01]  /*3310*/  ISETP.GT.AND P4, PT, R6, 0x31, PT ;  /* 0x000000310600780c */ /* 0x000fe20003f84270 */
[----:B------:R-:W-:Y:S01]  /*3320*/  FMUL.FTZ R38, R38, UR10 ;  /* 0x0000000a26267c20 */ /* 0x000fe20008410000 */
[----:B------:R-:W-:Y:S01]  /*3330*/  FSEL R101, R83, -INF , P5 ;  /* 0xff80000053657808 */ /* 0x000fe20002800000 */
[----:B------:R4:W-:Y:S01]  /*3340*/  MUFU.TANH R20, R63 ;  /* 0x0000003f00147308 */ /* 0x0009e20000002400 */
[----:B------:R-:W-:Y:S01]  /*3350*/  FMNMX.FTZ R64, R99, R64, !PT ;  /* 0x0000004063407209 */ /* 0x000fe20007810000 */
[----:B------:R-:W-:Y:S01]  /*3360*/  ULDC UR4, c[0x0][0x988] ;  /* 0x0002620000047ab9 */ /* 0x000fe20000000800 */
[----:B-1----:R-:W-:-:S02]  /*3370*/  FSEL R41, R67, -INF , P3 ;  /* 0xff80000043297808 */ /* 0x002fc40001800000 */
[----:B------:R-:W-:Y:S02]  /*3380*/  ISETP.GT.AND P3, PT, R6, 0x38, PT ;  /* 0x000000380600780c */ /* 0x000fe40003f64270 */
[----:B------:R-:W-:Y:S01]  /*3390*/  FSEL R103, R72, -INF , P4 ;  /* 0xff80000048677808 */ /* 0x000fe20002000000 */
[----:B------:R-:W1:Y:S01]  /*33a0*/  MUFU.TANH R92, R92 ;  /* 0x0000005c005c7308 */ /* 0x000e620000002400 */
[----:B------:R-:W-:Y:S02]  /*33b0*/  FMNMX.FTZ R64, R101, R64, !PT ;  /* 0x0000004065407209 */ /* 0x000fe40007810000 */
[----:B------:R-:W-:Y:S02]  /*33c0*/  FSEL R43, R84, -INF , P2 ;  /* 0xff800000542b7808 */ /* 0x000fe40001000000 */
[----:B------:R-:W-:Y:S02]  /*33d0*/  ISETP.GT.AND P2, PT, R6, 0x39, PT ;  /* 0x000000390600780c */ /* 0x000fe40003f44270 */
[----:B------:R-:W-:Y:S01]  /*33e0*/  FSEL R105, R76, -INF , P3 ;  /* 0xff8000004c697808 */ /* 0x000fe20001800000 */
[----:B------:R-:W1:Y:S01]  /*33f0*/  MUFU.TANH R50, R50 ;  /* 0x0000003200327308 */ /* 0x000e620000002400 */
[----:B------:R-:W-:-:S02]  /*3400*/  FMNMX.FTZ R64, R103, R64, !PT ;  /* 0x0000004067407209 */ /* 0x000fc40007810000 */
[----:B------:R-:W-:Y:S02]  /*3410*/  FSEL R47, R82, -INF , P6 ;  /* 0xff800000522f7808 */ /* 0x000fe40003000000 */
[----:B------:R-:W-:Y:S02]  /*3420*/  ISETP.GT.AND P6, PT, R6, 0x40, PT ;  /* 0x000000400600780c */ /* 0x000fe40003fc4270 */
[----:B------:R-:W-:Y:S01]  /*3430*/  FSEL R107, R74, -INF , P2 ;  /* 0xff8000004a6b7808 */ /* 0x000fe20001000000 */
[----:B------:R-:W1:Y:S01]  /*3440*/  MUFU.TANH R129, R129 ;  /* 0x0000008100817308 */ /* 0x000e620000002400 */
[----:B------:R-:W-:Y:S01]  /*3450*/  FMNMX.FTZ R64, R105, R64, !PT ;  /* 0x0000004069407209 */ /* 0x000fe20007810000 */
[----:B------:R-:W-:Y:S01]  /*3460*/  IMAD.U32 R74, RZ, RZ, UR4 ;  /* 0x00000004ff4a7e24 */ /* 0x000fe2000f8e00ff */
[----:B-----5:R-:W-:Y:S02]  /*3470*/  FSEL R51, R85, -INF , P5 ;  /* 0xff80000055337808 */ /* 0x020fe40002800000 */
[----:B------:R-:W-:-:S02]  /*3480*/  ISETP.GT.AND P5, PT, R6, 0x41, PT ;  /* 0x000000410600780c */ /* 0x000fc40003fa4270 */
[----:B------:R-:W-:Y:S01]  /*3490*/  FSEL R109, R86, -INF , P6 ;  /* 0xff800000566d7808 */ /* 0x000fe20003000000 */
[----:B------:R-:W5:Y:S01]  /*34a0*/  MUFU.TANH R131, R131 ;  /* 0x0000008300837308 */ /* 0x000f620000002400 */
[----:B------:R-:W-:Y:S02]  /*34b0*/  FMNMX.FTZ R64, R107, R64, !PT ;  /* 0x000000406b407209 */ /* 0x000fe40007810000 */
[----:B--2---:R-:W-:Y:S02]  /*34c0*/  FSEL R57, R75, -INF , P4 ;  /* 0xff8000004b397808 */ /* 0x004fe40002000000 */
[----:B------:R-:W-:Y:S02]  /*34d0*/  ISETP.GT.AND P4, PT, R6, 0x48, PT ;  /* 0x000000480600780c */ /* 0x000fe40003f84270 */
[----:B------:R-:W-:Y:S01]  /*34e0*/  FSEL R111, R56, -INF , P5 ;  /* 0xff800000386f7808 */ /* 0x000fe20002800000 */
[----:B------:R-:W-:Y:S01]  /*34f0*/  FMUL.FTZ R56, R35, UR10 ;  /* 0x0000000a23387c20 */ /* 0x000fe20008410000 */
[----:B------:R-:W-:Y:S01]  /*3500*/  FMNMX.FTZ R64, R109, R64, !PT ;  /* 0x000000406d407209 */ /* 0x000fe20007810000 */
[----:B------:R-:W2:Y:S01]  /*3510*/  MUFU.TANH R32, R32 ;  /* 0x0000002000207308 */ /* 0x000ea20000002400 */
[----:B---3--:R-:W-:Y:S01]  /*3520*/  FSEL R61, R87, -INF , P3 ;  /* 0xff800000573d7808 */ /* 0x008fe20001800000 */
[----:B------:R-:W-:-:S02]  /*3530*/  WARPGROUP.DEPBAR.LE gsb0, 0x0 ;  /* 0x00008000000079c5 */ /* 0x000fc40000010000 */
[----:B------:R-:W-:Y:S01]  /*3540*/  ISETP.GT.AND P3, PT, R6, 0x49, PT ;  /* 0x000000490600780c */ /* 0x000fe20003f64270 */
[----:B------:R-:W-:Y:S01]  /*3550*/  FMUL.FTZ R24, R24, UR10 ;  /* 0x0000000a18187c20 */ /* 0x000fe20008410000 */
[----:B------:R-:W-:Y:S01]  /*3560*/  FSEL R113, R60, -INF , P4 ;  /* 0xff8000003c717808 */ /* 0x000fe20002000000 */
[----:B------:R-:W-:Y:S01]  /*3570*/  FMUL.FTZ R28, R28, UR10 ;  /* 0x0000000a1c1c7c20 */ /* 0x000fe20008410000 */
[----:B------:R-:W-:Y:S01]  /*3580*/  FMNMX.FTZ R64, R111, R64, !PT ;  /* 0x000000406f407209 */ /* 0x000fe20007810000 */
[----:B------:R-:W3:Y:S01]  /*3590*/  MUFU.TANH R54, R54 ;  /* 0x0000003600367308 */ /* 0x000ee20000002400 */
[----:B----4-:R-:W-:Y:S01]  /*35a0*/  FSEL R63, R78, -INF , P2 ;  /* 0xff8000004e3f7808 */ /* 0x010fe20001000000 */
[----:B------:R-:W-:Y:S01]  /*35b0*/  FMUL.FTZ R29, R29, UR10 ;  /* 0x0000000a1d1d7c20 */ /* 0x000fe20008410000 */
[----:B------:R-:W-:Y:S02]  /*35c0*/  ISETP.GT.AND P2, PT, R6, 0x50, PT ;  /* 0x000000500600780c */ /* 0x000fe40003f44270 */
[----:B------:R-:W-:-:S02]  /*35d0*/  FSEL R115, R89, -INF , P3 ;  /* 0xff80000059737808 */ /* 0x000fc40001800000 */
[----:B------:R-:W-:Y:S01]  /*35e0*/  FMNMX.FTZ R64, R113, R64, !PT ;  /* 0x0000004071407209 */ /* 0x000fe20007810000 */
[----:B------:R-:W4:Y:S01]  /*35f0*/  MUFU.TANH R36, R36 ;  /* 0x0000002400247308 */ /* 0x000f220000002400 */
[----:B------:R-:W-:Y:S02]  /*3600*/  FSEL R33, R58, -INF , P6 ;  /* 0xff8000003a217808 */ /* 0x000fe40003000000 */
[----:B------:R-:W-:Y:S02]  /*3610*/  ISETP.GT.AND P6, PT, R6, 0x51, PT ;  /* 0x000000510600780c */ /* 0x000fe40003fc4270 */
[----:B------:R-:W-:Y:S01]  /*3620*/  FSEL R117, R48, -INF , P2 ;  /* 0xff80000030757808 */ /* 0x000fe20001000000 */
[----:B------:R-:W-:Y:S01]  /*3630*/  FMUL.FTZ R48, R37, UR10 ;  /* 0x0000000a25307c20 */ /* 0x000fe20008410000 */
[----:B------:R-:W-:Y:S01]  /*3640*/  FMNMX.FTZ R64, R115, R64, !PT ;  /* 0x0000004073407209 */ /* 0x000fe20007810000 */
[----:B------:R-:W4:Y:S01]  /*3650*/  MUFU.TANH R93, R93 ;  /* 0x0000005d005d7308 */ /* 0x000f220000002400 */
[----:B------:R-:W-:-:S02]  /*3660*/  FSEL R65, R88, -INF , P5 ;  /* 0xff80000058417808 */ /* 0x000fc40002800000 */
[----:B------:R-:W-:Y:S02]  /*3670*/  ISETP.GT.AND P5, PT, R6, 0x58, PT ;  /* 0x000000580600780c */ /* 0x000fe40003fa4270 */
[----:B------:R-:W-:Y:S02]  /*3680*/  FSEL R119, R91, -INF , P6 ;  /* 0xff8000005b777808 */ /* 0x000fe40003000000 */
[----:B------:R-:W-:Y:S01]  /*3690*/  FMNMX.FTZ R64, R117, R64, !PT ;  /* 0x0000004075407209 */ /* 0x000fe20007810000 */
[----:B------:R-:W4:Y:S01]  /*36a0*/  MUFU.TANH R48, R48 ;  /* 0x0000003000307308 */ /* 0x000f220000002400 */
[----:B------:R-:W-:Y:S02]  /*36b0*/  FSEL R67, R62, -INF , P4 ;  /* 0xff8000003e437808 */ /* 0x000fe40002000000 */
        /* <DEDUP_REMOVED lines=10> */
[----:B-1----:R-:W-:-:S02]  /*3760*/  FSEL R83, R92, -INF , P2 ;  /* 0xff8000005c537808 */ /* 0x002fc40001000000 */
[----:B------:R-:W-:Y:S02]  /*3770*/  ISETP.GT.AND P2, PT, R6, 0x61, PT ;  /* 0x000000610600780c */ /* 0x000fe40003f44270 */
[----:B------:R-:W-:Y:S01]  /*3780*/  FSEL R125, R46, -INF , P3 ;  /* 0xff8000002e7d7808 */ /* 0x000fe20001800000 */
[----:B------:R-:W-:Y:S01]  /*3790*/  FMUL.FTZ R46, R39, UR10 ;  /* 0x0000000a272e7c20 */ /* 0x000fe20008410000 */
[----:B------:R-:W-:Y:S01]  /*37a0*/  FMNMX.FTZ R64, R123, R64, !PT ;  /* 0x000000407b407209 */ /* 0x000fe20007810000 */
[----:B------:R-:W1:Y:S01]  /*37b0*/  MUFU.TANH R56, R56 ;  /* 0x0000003800387308 */ /* 0x000e620000002400 */
[----:B------:R-:W-:Y:S02]  /*37c0*/  FSEL R85, R50, -INF , P6 ;  /* 0xff80000032557808 */ /* 0x000fe40003000000 */
[----:B------:R-:W-:Y:S02]  /*37d0*/  ISETP.GT.AND P6, PT, R6, 0x68, PT ;  /* 0x000000680600780c */ /* 0x000fe40003fc4270 */
[----:B------:R-:W-:-:S02]  /*37e0*/  FSEL R127, R12, -INF , P2 ;  /* 0xff8000000c7f7808 */ /* 0x000fc40001000000 */
[----:B------:R-:W-:Y:S01]  /*37f0*/  FMNMX.FTZ R64, R125, R64, !PT ;  /* 0x000000407d407209 */ /* 0x000fe20007810000 */
[----:B------:R-:W-:Y:S01]  /*3800*/  MUFU.TANH R38, R38 ;  /* 0x0000002600267308 */ /* 0x000fe20000002400 */
[----:B------:R-:W-:Y:S01]  /*3810*/  FSEL R37, R42, -INF , P5 ;  /* 0xff8000002a257808 */ /* 0x000fe20002800000 */
[----:B------:R-:W-:Y:S01]  /*3820*/  FMUL.FTZ R42, R26, UR10 ;  /* 0x0000000a1a2a7c20 */ /* 0x000fe20008410000 */
[----:B------:R-:W-:Y:S02]  /*3830*/  ISETP.GT.AND P5, PT, R6, 0x69, PT ;  /* 0x000000690600780c */ /* 0x000fe40003fa4270 */
[----:B------:R-:W-:Y:S02]  /*3840*/  FSEL R129, R129, -INF , P6 ;  /* 0xff80000081817808 */ /* 0x000fe40003000000 */
[----:B------:R-:W-:Y:S01]  /*3850*/  FMNMX.FTZ R64, R127, R64, !PT ;  /* 0x000000407f407209 */ /* 0x000fe20007810000 */
[----:B------:R-:W-:Y:S01]  /*3860*/  MUFU.TANH R28, R28 ;  /* 0x0000001c001c7308 */ /* 0x000fe20000002400 */
[----:B------:R-:W-:Y:S01]  /*3870*/  FSEL R87, R44, -INF , P4 ;  /* 0xff8000002c577808 */ /* 0x000fe20002000000 */
[----:B------:R-:W-:Y:S01]  /*3880*/  FMUL.FTZ R44, R27, UR10 ;  /* 0x0000000a1b2c7c20 */ /* 0x000fe20008410000 */
[----:B------:R-:W-:-:S02]  /*3890*/  ISETP.GT.AND P4, PT, R6, 0x70, PT ;  /* 0x000000700600780c */ /* 0x000fc40003f84270 */
[----:B------:R-:W-:Y:S01]  /*38a0*/  FSEL R89, R10, -INF , P3 ;  /* 0xff8000000a597808 */ /* 0x000fe20001800000 */
[----:B------:R-:W-:Y:S01]  /*38b0*/  FMUL.FTZ R10, R25, UR10 ;  /* 0x0000000a190a7c20 */ /* 0x000fe20008410000 */
[----:B-----5:R-:W-:Y:S01]  /*38c0*/  FSEL R131, R131, -INF , P5 ;  /* 0xff80000083837808 */ /* 0x020fe20002800000 */
[----:B------:R-:W-:Y:S01]  /*38d0*/  MUFU.TANH R46, R46 ;  /* 0x0000002e002e7308 */ /* 0x000fe20000002400 */
[----:B------:R-:W-:Y:S02]  /*38e0*/  FMNMX.FTZ R64, R129, R64, !PT ;  /* 0x0000004081407209 */ /* 0x000fe40007810000 */
[----:B------:R-:W-:Y:S02]  /*38f0*/  ISETP.GT.AND P3, PT, R6, 0x71, PT ;  /* 0x000000710600780c */ /* 0x000fe40003f64270 */
[----:B--2---:R-:W-:Y:S02]  /*3900*/  FSEL R137, R32, -INF , P4 ;  /* 0xff80000020897808 */ /* 0x004fe40002000000 */
[----:B------:R-:W-:Y:S01]  /*3910*/  FMNMX.FTZ R64, R131, R64, !PT ;  /* 0x0000004083407209 */ /* 0x000fe20007810000 */
[----:B------:R-:W2:Y:S01]  /*3920*/  MUFU.TANH R10, R10 ;  /* 0x0000000a000a7308 */ /* 0x000ea20000002400 */
[----:B------:R-:W-:-:S02]  /*3930*/  FSEL R25, R14, -INF , P2 ;  /* 0xff8000000e197808 */ /* 0x000fc40001000000 */
[----:B------:R-:W-:Y:S02]  /*3940*/  ISETP.GT.AND P2, PT, R6, 0x78, PT ;  /* 0x000000780600780c */ /* 0x000fe40003f44270 */
[----:B---3--:R-:W-:Y:S02]  /*3950*/  FSEL R139, R54, -INF , P3 ;  /* 0xff800000368b7808 */ /* 0x008fe40001800000 */
[----:B------:R-:W-:Y:S01]  /*3960*/  FMNMX.FTZ R64, R137, R64, !PT ;  /* 0x0000004089407209 */ /* 0x000fe20007810000 */
[----:B------:R-:W-:Y:S01]  /*3970*/  MUFU.TANH R42, R42 ;  /* 0x0000002a002a7308 */ /* 0x000fe20000002400 */
[----:B------:R-:W-:Y:S02]  /*3980*/  FSEL R91, R20, -INF , P6 ;  /* 0xff800000145b7808 */ /* 0x000fe40003000000 */
[----:B------:R-:W-:Y:S02]  /*3990*/  ISETP.GT.AND P6, PT, R6, 0x79, PT ;  /* 0x000000790600780c */ /* 0x000fe40003fc4270 */
[----:B----4-:R-:W-:-:S02]  /*39a0*/  FSEL R141, R36, -INF , P2 ;  /* 0xff800000248d7808 */ /* 0x010fc40001000000 */
[----:B------:R-:W-:Y:S01]  /*39b0*/  FMNMX.FTZ R64, R139, R64, !PT ;  /* 0x000000408b407209 */ /* 0x000fe20007810000 */
[----:B------:R3:W4:Y:S01]  /*39c0*/  MUFU.TANH R36, R29 ;  /* 0x0000001d00247308 */ /* 0x0007220000002400 */
[----:B------:R-:W-:Y:S02]  /*39d0*/  FSEL R93, R93, -INF , P5 ;  /* 0xff8000005d5d7808 */ /* 0x000fe40002800000 */
[----:B------:R-:W-:Y:S02]  /*39e0*/  ISETP.GT.AND P5, PT, R6, 0x80, PT ;  /* 0x000000800600780c */ /* 0x000fe40003fa4270 */
[----:B------:R-:W-:Y:S02]  /*39f0*/  FSEL R143, R48, -INF , P6 ;  /* 0xff800000308f7808 */ /* 0x000fe40003000000 */
[----:B------:R-:W-:Y:S01]  /*3a00*/  FMNMX.FTZ R64, R141, R64, !PT ;  /* 0x000000408d407209 */ /* 0x000fe20007810000 */
[----:B------:R-:W5:Y:S01]  /*3a10*/  MUFU.TANH R44, R44 ;  /* 0x0000002c002c7308 */ /* 0x000f620000002400 */
[----:B------:R-:W-:-:S02]  /*3a20*/  FSEL R95, R34, -INF , P4 ;  /* 0xff800000225f7808 */ /* 0x000fc40002000000 */
[----:B------:R-:W-:Y:S02]  /*3a30*/  ISETP.GT.AND P4, PT, R6, 0x81, PT ;  /* 0x000000810600780c */ /* 0x000fe40003f84270 */
[----:B------:R-:W-:Y:S02]  /*3a40*/  FSEL R153, R24, -INF , P5 ;  /* 0xff80000018997808 */ /* 0x000fe40002800000 */
[----:B------:R-:W-:Y:S01]  /*3a50*/  FMNMX.FTZ R64, R143, R64, !PT ;  /* 0x000000408f407209 */ /* 0x000fe20007810000 */
[----:B------:R-:W-:Y:S01]  /*3a60*/  MUFU.TANH R40, R40 ;  /* 0x0000002800287308 */ /* 0x000fe20000002400 */
[----:B-1----:R-:W-:Y:S02]  /*3a70*/  FSEL R97, R56, -INF , P3 ;  /* 0xff80000038617808 */ /* 0x002fe40001800000 */
[----:B------:R-:W-:Y:S02]  /*3a80*/  ISETP.GT.AND P3, PT, R6, 0x88, PT ;  /* 0x000000880600780c */ /* 0x000fe40003f64270 */
[----:B--2---:R-:W-:-:S02]  /*3a90*/  FSEL R155, R10, -INF , P4 ;  /* 0xff8000000a9b7808 */ /* 0x004fc40002000000 */
[----:B------:R-:W-:Y:S02]  /*3aa0*/  FMNMX.FTZ R64, R153, R64, !PT ;  /* 0x0000004099407209 */ /* 0x000fe40007810000 */
[----:B---3--:R-:W-:Y:S01]  /*3ab0*/  FSEL R29, R38, -INF , P2 ;  /* 0xff800000261d7808 */ /* 0x008fe20001000000 */
[----:B------:R-:W-:Y:S01]  /*3ac0*/  FMUL.FTZ R38, R31, UR10 ;  /* 0x0000000a1f267c20 */ /* 0x000fe20008410000 */
[----:B------:R-:W-:Y:S02]  /*3ad0*/  ISETP.GT.AND P2, PT, R6, 0x89, PT ;  /* 0x000000890600780c */ /* 0x000fe40003f44270 */
[----:B------:R-:W-:Y:S02]  /*3ae0*/  FSEL R157, R28, -INF , P3 ;  /* 0xff8000001c9d7808 */ /* 0x000fe40001800000 */
[----:B------:R-:W-:Y:S01]  /*3af0*/  FMNMX.FTZ R64, R155, R64, !PT ;  /* 0x000000409b407209 */ /* 0x000fe20007810000 */
[----:B------:R-:W1:Y:S01]  /*3b00*/  MUFU.TANH R38, R38 ;  /* 0x0000002600267308 */ /* 0x000e620000002400 */
[----:B----4-:R-:W-:-:S02]  /*3b10*/  FSEL R36, R36, -INF , P2 ;  /* 0xff80000024247808 */ /* 0x010fc40001000000 */
[----:B------:R-:W-:-:S04]  /*3b20*/  FMNMX.FTZ R75, R157, R64, !PT ;  /* 0x000000409d4b7209 */ /* 0x000fc80007810000 */
[----:B------:R-:W-:-:S05]  /*3b30*/  FMNMX.FTZ R6, R36, R75, !PT ;  /* 0x0000004b24067209 */ /* 0x000fca0007810000 */
[----:B------:R-:W2:Y:S02]  /*3b40*/  SHFL.BFLY PT, R75, R6, 0x2, 0x1f ;  /* 0x0c401f00064b7f89 */ /* 0x000ea400000e0000 */
[----:B--2---:R-:W-:-:S05]  /*3b50*/  FMNMX.FTZ R10, R6, R75, !PT ;  /* 0x0000004b060a7209 */ /* 0x004fca0007810000 */
[----:B------:R-:W2:Y:S02]  /*3b60*/  SHFL.BFLY PT, R75, R10, 0x1, 0x1f ;  /* 0x0c201f000a4b7f89 */ /* 0x000ea400000e0000 */
[----:B--2---:R-:W-:Y:S02]  /*3b70*/  FMNMX.FTZ R75, R10, R75, !PT ;  /* 0x0000004b0a4b7209 */ /* 0x004fe40007810000 */
[----:B------:R-:W-:Y:S02]  /*3b80*/  FMNMX.FTZ R10, R3, R4, !PT ;  /* 0x00000004030a7209 */ /* 0x000fe40007810000 */
[C---:B------:R-:W-:Y:S01]  /*3b90*/  FSETP.NEU.FTZ.AND P0, PT, R75.reuse, -INF , PT ;  /* 0xff8000004b00780b */ /* 0x040fe20003f1d000 */
[----:B------:R-:W-:Y:S01]  /*3ba0*/  FMUL.FTZ R34, R75, R74 ;  /* 0x0000004a4b227220 */ /* 0x000fe20000410000 */
[----:B------:R-:W-:-:S04]  /*3bb0*/  FMNMX.FTZ R10, R5, R10, !PT ;  /* 0x0000000a050a7209 */ /* 0x000fc80007810000 */
[----:B------:R-:W-:Y:S02]  /*3bc0*/  FMNMX.FTZ R12, R7, R10, !PT ;  /* 0x0000000a070c7209 */ /* 0x000fe40007810000 */
[----:B------:R-:W-:Y:S02]  /*3bd0*/  FSEL R34, R34, RZ, P0 ;  /* 0x000000ff22227208 */ /* 0x000fe40000000000 */
[----:B------:R-:W-:Y:S02]  /*3be0*/  FMNMX.FTZ R12, R9, R12, !PT ;  /* 0x0000000c090c7209 */ /* 0x000fe40007810000 */
[----:B------:R-:W-:Y:S01]  /*3bf0*/  ISETP.NE.AND P0, PT, R68, RZ, PT ;  /* 0x000000ff4400720c */ /* 0x000fe20003f05270 */
[--C-:B------:R-:W-:Y:S01]  /*3c00*/  FFMA.FTZ R6, R45, R74, -R34.reuse ;  /* 0x0000004a2d067223 */ /* 0x100fe20000010822 */
[----:B------:R-:W-:Y:S01]  /*3c10*/  FMNMX.FTZ R12, R11, R12, !PT ;  /* 0x0000000c0b0c7209 */ /* 0x000fe20007810000 */
[-CC-:B------:R-:W-:Y:S01]  /*3c20*/  FFMA.FTZ R105, R105, R74.reuse, -R34.reuse ;  /* 0x0000004a69697223 */ /* 0x180fe20000010822 */
[-CC-:B------:R-:W-:Y:S01]  /*3c30*/  FFMA.FTZ R45, R103, R74.reuse, -R34.reuse ;  /* 0x0000004a672d7223 */ /* 0x180fe20000010822 */
[----:B------:R-:W-:Y:S01]  /*3c40*/  FSEL R103, R46, -INF , P6 ;  /* 0xff8000002e677808 */ /* 0x000fe20003000000 */
[--C-:B------:R-:W-:Y:S01]  /*3c50*/  FFMA.FTZ R31, R107, R74, -R34.reuse ;  /* 0x0000004a6b1f7223 */ /* 0x100fe20000010822 */
[----:B------:R-:W-:Y:S01]  /*3c60*/  FMNMX.FTZ R12, R13, R12, !PT ;  /* 0x0000000c0d0c7209 */ /* 0x000fe20007810000 */
[-CC-:B------:R-:W-:Y:S01]  /*3c70*/  FFMA.FTZ R109, R109, R74.reuse, -R34.reuse ;  /* 0x0000004a6d6d7223 */ /* 0x180fe20000010822 */
[----:B-----5:R-:W-:Y:S01]  /*3c80*/  FSEL R107, R44, -INF , P4 ;  /* 0xff8000002c6b7808 */ /* 0x020fe20002000000 */
[--C-:B------:R-:W-:Y:S01]  /*3c90*/  FFMA.FTZ R32, R49, R74, -R34.reuse ;  /* 0x0000004a31207223 */ /* 0x100fe20000010822 */
[----:B------:R-:W-:Y:S01]  /*3ca0*/  FMNMX.FTZ R12, R15, R12, !PT ;  /* 0x0000000c0f0c7209 */ /* 0x000fe20007810000 */
[-CC-:B------:R-:W-:Y:S01]  /*3cb0*/  FFMA.FTZ R49, R111, R74.reuse, -R34.reuse ;  /* 0x0000004a6f317223 */ /* 0x180fe20000010822 */
[----:B-1----:R-:W-:Y:S01]  /*3cc0*/  FSEL R111, R38, -INF , P2 ;  /* 0xff800000266f7808 */ /* 0x002fe20001000000 */
[--C-:B------:R-:W-:Y:S01]  /*3cd0*/  FFMA.FTZ R39, R73, R74, -R34.reuse ;  /* 0x0000004a49277223 */ /* 0x100fe20000010822 */
[----:B------:R-:W-:Y:S01]  /*3ce0*/  FMNMX.FTZ R12, R21, R12, !PT ;  /* 0x0000000c150c7209 */ /* 0x000fe20007810000 */
[-CC-:B------:R-:W-:Y:S01]  /*3cf0*/  FFMA.FTZ R69, R69, R74.reuse, -R34.reuse ;  /* 0x0000004a45457223 */ /* 0x180fe20000010822 */
[-CC-:B------:R-:W-:Y:S01]  /*3d00*/  FFMA.FTZ R101, R101, R74.reuse, -R34.reuse ;  /* 0x0000004a65657223 */ /* 0x180fe20000010822 */
[--C-:B------:R-:W-:Y:S01]  /*3d10*/  FFMA.FTZ R113, R113, R74, -R34.reuse ;  /* 0x0000004a71717223 */ /* 0x100fe20000010822 */
[----:B------:R-:W-:Y:S01]  /*3d20*/  FMNMX.FTZ R12, R41, R12, !PT ;  /* 0x0000000c290c7209 */ /* 0x000fe20007810000 */
[-CC-:B------:R-:W-:Y:S01]  /*3d30*/  FFMA.FTZ R133, R8, R74.reuse, -R34.reuse ;  /* 0x0000004a08857223 */ /* 0x180fe20000010822 */
[-CC-:B------:R-:W-:Y:S01]  /*3d40*/  FFMA.FTZ R8, R55, R74.reuse, -R34.reuse ;  /* 0x0000004a37087223 */ /* 0x180fe20000010822 */
[--C-:B------:R-:W-:Y:S01]  /*3d50*/  FFMA.FTZ R135, R53, R74, -R34.reuse ;  /* 0x0000004a35877223 */ /* 0x100fe20000010822 */
[----:B------:R-:W-:Y:S01]  /*3d60*/  FMNMX.FTZ R12, R43, R12, !PT ;  /* 0x0000000c2b0c7209 */ /* 0x000fe20007810000 */
[-CC-:B------:R-:W-:Y:S01]  /*3d70*/  FFMA.FTZ R55, R59, R74.reuse, -R34.reuse ;  /* 0x0000004a3b377223 */ /* 0x180fe20000010822 */
[----:B------:R1:W-:Y:S01]  /*3d80*/  MUFU.EX2 R10, R69 ;  /* 0x00000045000a7308 */ /* 0x0003e20000000800 */
        /* <DEDUP_REMOVED lines=8> */
[--C-:B-1----:R-:W-:Y:S01]  /*3e10*/  FFMA.FTZ R69, R119, R74, -R34.reuse ;  /* 0x0000004a77457223 */ /* 0x102fe20000010822 */
        /* <DEDUP_REMOVED lines=11> */
[----:B------:R-:W-:Y:S01]  /*3ed0*/  FFMA.FTZ R115, R36, R74, -R34 ;  /* 0x0000004a24737223 */ /* 0x000fe20000010822 */
[----:B------:R-:W-:-:S04]  /*3ee0*/  FMNMX.FTZ R14, R33, R14, !PT ;  /* 0x0000000e210e7209 */ /* 0x000fc80007810000 */
[----:B------:R-:W-:Y:S02]  /*3ef0*/  FMNMX.FTZ R14, R65, R14, !PT ;  /* 0x0000000e410e7209 */ /* 0x000fe40007810000 */
[----:B------:R-:W-:Y:S01]  /*3f00*/  MUFU.EX2 R6, R6 ;  /* 0x0000000600067308 */ /* 0x000fe20000000800 */
[----:B-1----:R-:W-:Y:S01]  /*3f10*/  FFMA.FTZ R101, R143, R74, -R34 ;  /* 0x0000004a8f657223 */ /* 0x002fe20000010822 */
[----:B------:R-:W-:-:S04]  /*3f20*/  FMNMX.FTZ R14, R67, R14, !PT ;  /* 0x0000000e430e7209 */ /* 0x000fc80007810000 */
[----:B------:R-:W-:Y:S02]  /*3f30*/  FMNMX.FTZ R24, R35, R14, !PT ;  /* 0x0000000e23187209 */ /* 0x000fe40007810000 */
[----:B------:R1:W-:Y:S02]  /*3f40*/  MUFU.EX2 R14, R105 ;  /* 0x00000069000e7308 */ /* 0x0003e40000000800 */
[----:B------:R-:W-:-:S04]  /*3f50*/  FMNMX.FTZ R24, R83, R24, !PT ;  /* 0x0000001853187209 */ /* 0x000fc80007810000 */
[----:B------:R-:W-:Y:S02]  /*3f60*/  FMNMX.FTZ R24, R85, R24, !PT ;  /* 0x0000001855187209 */ /* 0x000fe40007810000 */
[----:B------:R-:W2:Y:S01]  /*3f70*/  MUFU.EX2 R133, R133 ;  /* 0x0000008500857308 */ /* 0x000ea20000000800 */
[----:B-1----:R-:W-:Y:S02]  /*3f80*/  FSEL R105, R42, -INF , P5 ;  /* 0xff8000002a697808 */ /* 0x002fe40002800000 */
[----:B------:R-:W-:-:S04]  /*3f90*/  FMNMX.FTZ R24, R37, R24, !PT ;  /* 0x0000001825187209 */ /* 0x000fc80007810000 */
[----:B------:R-:W-:Y:S01]  /*3fa0*/  FMNMX.FTZ R26, R87, R24, !PT ;  /* 0x00000018571a7209 */ /* 0x000fe20007810000 */
[----:B------:R-:W-:Y:S03]  /*3fb0*/  MUFU.EX2 R32, R32 ;  /* 0x0000002000207308 */ /* 0x000fe60000000800 */
[----:B------:R-:W-:-:S04]  /*3fc0*/  FMNMX.FTZ R26, R89, R26, !PT ;  /* 0x0000001a591a7209 */ /* 0x000fc80007810000 */
[----:B------:R-:W-:Y:S01]  /*3fd0*/  FMNMX.FTZ R26, R25, R26, !PT ;  /* 0x0000001a191a7209 */ /* 0x000fe20007810000 */
[----:B------:R1:W-:Y:S03]  /*3fe0*/  MUFU.EX2 R24, R109 ;  /* 0x0000006d00187308 */ /* 0x0003e60000000800 */
[----:B------:R-:W-:-:S04]  /*3ff0*/  FMNMX.FTZ R26, R91, R26, !PT ;  /* 0x0000001a5b1a7209 */ /* 0x000fc80007810000 */
[----:B------:R-:W-:Y:S01]  /*4000*/  FMNMX.FTZ R30, R93, R26, !PT ;  /* 0x0000001a5d1e7209 */ /* 0x000fe20007810000 */
[----:B------:R-:W-:Y:S01]  /*4010*/  MUFU.EX2 R135, R135 ;  /* 0x0000008700877308 */ /* 0x000fe20000000800 */
[----:B-1----:R-:W-:Y:S01]  /*4020*/  FSEL R109, R40, -INF , P3 ;  /* 0xff800000286d7808 */ /* 0x002fe20001800000 */
[----:B------:R-:W-:Y:S01]  /*4030*/  FFMA.FTZ R40, R125, R74, -R34 ;  /* 0x0000004a7d287223 */ /* 0x000fe20000010822 */
[----:B------:R-:W-:-:S04]  /*4040*/  FMNMX.FTZ R30, R95, R30, !PT ;  /* 0x0000001e5f1e7209 */ /* 0x000fc80007810000 */
[----:B------:R-:W-:Y:S01]  /*4050*/  FMNMX.FTZ R30, R97, R30, !PT ;  /* 0x0000001e611e7209 */ /* 0x000fe20007810000 */
[----:B------:R1:W-:Y:S03]  /*4060*/  MUFU.EX2 R26, R113 ;  /* 0x00000071001a7308 */ /* 0x0003e60000000800 */
[----:B------:R-:W-:-:S04]  /*4070*/  FMNMX.FTZ R30, R29, R30, !PT ;  /* 0x0000001e1d1e7209 */ /* 0x000fc80007810000 */
[----:B------:R-:W-:Y:S01]  /*4080*/  FMNMX.FTZ R42, R103, R30, !PT ;  /* 0x0000001e672a7209 */ /* 0x000fe20007810000 */
[----:B------:R-:W-:Y:S01]  /*4090*/  MUFU.EX2 R8, R8 ;  /* 0x0000000800087308 */ /* 0x000fe20000000800 */
[----:B-1----:R-:W-:Y:S02]  /*40a0*/  FFMA.FTZ R113, R155, R74, -R34 ;  /* 0x0000004a9b717223 */ /* 0x002fe40000010822 */
[----:B------:R-:W-:-:S04]  /*40b0*/  FMNMX.FTZ R42, R105, R42, !PT ;  /* 0x0000002a692a7209 */ /* 0x000fc80007810000 */
[----:B------:R-:W-:Y:S01]  /*40c0*/  FMNMX.FTZ R42, R107, R42, !PT ;  /* 0x0000002a6b2a7209 */ /* 0x000fe20007810000 */
[----:B------:R-:W-:Y:S03]  /*40d0*/  MUFU.EX2 R30, R117 ;  /* 0x00000075001e7308 */ /* 0x000fe60000000800 */
[----:B------:R-:W-:-:S04]  /*40e0*/  FMNMX.FTZ R42, R109, R42, !PT ;  /* 0x0000002a6d2a7209 */ /* 0x000fc80007810000 */
[----:B------:R-:W-:Y:S01]  /*40f0*/  FMNMX.FTZ R44, R111, R42, !PT ;  /* 0x0000002a6f2c7209 */ /* 0x000fe20007810000 */
[-CC-:B------:R-:W-:Y:S01]  /*4100*/  FFMA.FTZ R42, R129, R74.reuse, -R34.reuse ;  /* 0x0000004a812a7223 */ /* 0x180fe20000010822 */
[----:B------:R-:W-:Y:S03]  /*4110*/  MUFU.EX2 R55, R55 ;  /* 0x0000003700377308 */ /* 0x000fe60000000800 */
[----:B------:R-:W1:Y:S05]  /*4120*/  SHFL.BFLY PT, R73, R44, 0x2, 0x1f ;  /* 0x0c401f002c497f89 */ /* 0x000e6a00000e0000 */
[----:B------:R-:W-:Y:S08]  /*4130*/  MUFU.EX2 R39, R39 ;  /* 0x0000002700277308 */ /* 0x000ff00000000800 */
[----:B------:R-:W-:Y:S08]  /*4140*/  MUFU.EX2 R27, R27 ;  /* 0x0000001b001b7308 */ /* 0x000ff00000000800 */
[----:B------:R-:W-:Y:S01]  /*4150*/  MUFU.EX2 R28, R28 ;  /* 0x0000001c001c7308 */ /* 0x000fe20000000800 */
[----:B-1----:R-:W-:Y:S01]  /*4160*/  FMNMX.FTZ R50, R44, R73, !PT ;  /* 0x000000492c327209 */ /* 0x002fe20007810000 */
[----:B------:R-:W-:-:S04]  /*4170*/  FFMA.FTZ R44, R137, R74, -R34 ;  /* 0x0000004a892c7223 */ /* 0x000fc80000010822 */
[----:B------:R-:W1:Y:S02]  /*4180*/  SHFL.BFLY PT, R73, R50, 0x1, 0x1f ;  /* 0x0c201f0032497f89 */ /* 0x000e6400000e0000 */
[----:B------:R-:W-:Y:S08]  /*4190*/  MUFU.EX2 R20, R20 ;  /* 0x0000001400147308 */ /* 0x000ff00000000800 */
[----:B------:R-:W-:Y:S08]  /*41a0*/  MUFU.EX2 R53, R53 ;  /* 0x0000003500357308 */ /* 0x000ff00000000800 */
[----:B------:R-:W-:Y:S01]  /*41b0*/  MUFU.EX2 R45, R45 ;  /* 0x0000002d002d7308 */ /* 0x000fe20000000800 */
[----:B-1----:R-:W-:Y:S01]  /*41c0*/  FMNMX.FTZ R73, R50, R73, !PT ;  /* 0x0000004932497209 */ /* 0x002fe20007810000 */
[----:B------:R-:W-:-:S06]  /*41d0*/  FFMA.FTZ R50, R157, R74, -R34 ;  /* 0x0000004a9d327223 */ /* 0x000fcc0000010822 */
[----:B------:R-:W-:Y:S01]  /*41e0*/  MUFU.EX2 R31, R31 ;  /* 0x0000001f001f7308 */ /* 0x000fe20000000800 */
[C---:B------:R-:W-:Y:S01]  /*41f0*/  FSETP.NEU.FTZ.AND P2, PT, R73.reuse, -INF , PT ;  /* 0xff8000004900780b */ /* 0x040fe20003f5d000 */
[----:B------:R-:W-:-:S05]  /*4200*/  FMUL.FTZ R52, R73, R74 ;  /* 0x0000004a49347220 */ /* 0x000fca0000410000 */
[----:B------:R-:W-:Y:S01]  /*4210*/  FSEL R34, R52, RZ, P2 ;  /* 0x000000ff34227208 */ /* 0x000fe20001000000 */
[----:B------:R-:W-:Y:S01]  /*4220*/  MUFU.EX2 R49, R49 ;  /* 0x0000003100317308 */ /* 0x000fe20000000800 */
[----:B------:R-:W-:-:S03]  /*4230*/  ISETP.GE.AND P2, PT, R23, 0x91, PT ;  /* 0x000000911700780c */ /* 0x000fc60003f46270 */
[-CC-:B------:R-:W-:Y:S01]  /*4240*/  FFMA.FTZ R3, R3, R74.reuse, -R34.reuse ;  /* 0x0000004a03037223 */ /* 0x180fe20000010822 */
[-CC-:B------:R-:W-:Y:S01]  /*4250*/  FFMA.FTZ R4, R4, R74.reuse, -R34.reuse ;  /* 0x0000004a04047223 */ /* 0x180fe20000010822 */
[-CC-:B------:R-:W-:Y:S01]  /*4260*/  FFMA.FTZ R5, R5, R74.reuse, -R34.reuse ;  /* 0x0000004a05057223 */ /* 0x180fe20000010822 */
[-CC-:B------:R-:W-:Y:S01]  /*4270*/  FFMA.FTZ R7, R7, R74.reuse, -R34.reuse ;  /* 0x0000004a07077223 */ /* 0x180fe20000010822 */
[----:B------:R1:W-:Y:S01]  /*4280*/  MUFU.EX2 R66, R3 ;  /* 0x0000000300427308 */ /* 0x0003e20000000800 */
[-CC-:B------:R-:W-:Y:S01]  /*4290*/  FFMA.FTZ R9, R9, R74.reuse, -R34.reuse ;  /* 0x0000004a09097223 */ /* 0x180fe20000010822 */
[-CC-:B------:R-:W-:Y:S01]  /*42a0*/  FFMA.FTZ R36, R11, R74.reuse, -R34.reuse ;  /* 0x0000004a0b247223 */ /* 0x180fe20000010822 */
[-CC-:B------:R-:W-:Y:S01]  /*42b0*/  FFMA.FTZ R11, R13, R74.reuse, -R34.reuse ;  /* 0x0000004a0d0b7223 */ /* 0x180fe20000010822 */
[-CC-:B------:R-:W-:Y:S01]  /*42c0*/  FFMA.FTZ R64, R35, R74.reuse, -R34.reuse ;  /* 0x0000004a23407223 */ /* 0x180fe20000010822 */
[-CC-:B------:R-:W-:Y:S01]  /*42d0*/  FFMA.FTZ R52, R15, R74.reuse, -R34.reuse ;  /* 0x0000004a0f347223 */ /* 0x180fe20000010822 */
[-CC-:B------:R-:W-:Y:S01]  /*42e0*/  FFMA.FTZ R13, R43, R74.reuse, -R34.reuse ;  /* 0x0000004a2b0d7223 */ /* 0x180fe20000010822 */
[-CC-:B------:R-:W-:Y:S01]  /*42f0*/  FFMA.FTZ R54, R41, R74.reuse, -R34.reuse ;  /* 0x0000004a29367223 */ /* 0x180fe20000010822 */
[----:B------:R3:W4:Y:S01]  /*4300*/  MUFU.EX2 R117, R4 ;  /* 0x0000000400757308 */ /* 0x0007220000000800 */
[-CC-:B-1----:R-:W-:Y:S01]  /*4310*/  FFMA.FTZ R3, R21, R74.reuse, -R34.reuse ;  /* 0x0000004a15037223 */ /* 0x182fe20000010822 */
[-CC-:B------:R-:W-:Y:S01]  /*4320*/  FFMA.FTZ R56, R47, R74.reuse, -R34.reuse ;  /* 0x0000004a2f387223 */ /* 0x180fe20000010822 */
[-CC-:B------:R-:W-:Y:S01]  /*4330*/  FFMA.FTZ R15, R51, R74.reuse, -R34.reuse ;  /* 0x0000004a330f7223 */ /* 0x180fe20000010822 */
[-CC-:B------:R-:W-:Y:S01]  /*4340*/  FFMA.FTZ R58, R57, R74.reuse, -R34.reuse ;  /* 0x0000004a393a7223 */ /* 0x180fe20000010822 */
[-CC-:B------:R-:W-:Y:S01]  /*4350*/  FFMA.FTZ R41, R61, R74.reuse, -R34.reuse ;  /* 0x0000004a3d297223 */ /* 0x180fe20000010822 */
[-CC-:B------:R-:W-:Y:S01]  /*4360*/  FFMA.FTZ R60, R63, R74.reuse, -R34.reuse ;  /* 0x0000004a3f3c7223 */ /* 0x180fe20000010822 */
[-C--:B------:R-:W-:Y:S01]  /*4370*/  FFMA.FTZ R21, R33, R74.reuse, -R34 ;  /* 0x0000004a21157223 */ /* 0x080fe20000010822 */
[----:B------:R2:W1:Y:S01]  /*4380*/  MUFU.EX2 R68, R5 ;  /* 0x0000000500447308 */ /* 0x0004620000000800 */
[----:B---3--:R-:W-:Y:S01]  /*4390*/  @!P1 PRMT R4, RZ, 0x654, R0 ;  /* 0x00000654ff049816 */ /* 0x008fe20000000000 */
[-CC-:B------:R-:W-:Y:S01]  /*43a0*/  FFMA.FTZ R62, R65, R74.reuse, -R34.reuse ;  /* 0x0000004a413e7223 */ /* 0x180fe20000010822 */
[-CC-:B------:R-:W-:Y:S01]  /*43b0*/  FFMA.FTZ R33, R67, R74.reuse, -R34.reuse ;  /* 0x0000004a43217223 */ /* 0x180fe20000010822 */
[-CC-:B------:R-:W-:Y:S01]  /*43c0*/  FFMA.FTZ R83, R83, R74.reuse, -R34.reuse ;  /* 0x0000004a53537223 */ /* 0x180fe20000010822 */
[----:B------:R3:W-:Y:S01]  /*43d0*/  @!P1 SYNCS.ARRIVE.TRANS64.RED.A1T0 RZ, [R4+URZ], RZ ;  /* 0x000000ff04ff99a7 */ /* 0x0007e2000810043f */
[-CC-:B------:R-:W-:Y:S01]  /*43e0*/  FFMA.FTZ R23, R85, R74.reuse, -R34.reuse ;  /* 0x0000004a55177223 */ /* 0x180fe20000010822 */
[-CC-:B------:R-:W-:Y:S01]  /*43f0*/  FFMA.FTZ R89, R89, R74.reuse, -R34.reuse ;  /* 0x0000004a59597223 */ /* 0x180fe20000010822 */
[----:B------:R-:W5:Y:S01]  /*4400*/  MUFU.EX2 R7, R7 ;  /* 0x0000000700077308 */ /* 0x000f620000000800 */
[----:B--2---:R-:W-:Y:S01]  /*4410*/  FADD.FTZ R5, R6, R133 ;  /* 0x0000008506057221 */ /* 0x004fe20000010000 */
[----:B----4-:R-:W-:Y:S01]  /*4420*/  FADD.FTZ R35, R66, R117 ;  /* 0x0000007542237221 */ /* 0x010fe20000010000 */
[-CC-:B------:R-:W-:Y:S01]  /*4430*/  FFMA.FTZ R91, R91, R74.reuse, -R34.reuse ;  /* 0x0000004a5b5b7223 */ /* 0x180fe20000010822 */
[--C-:B------:R-:W-:Y:S01]  /*4440*/  FFMA.FTZ R93, R93, R74, -R34.reuse ;  /* 0x0000004a5d5d7223 */ /* 0x100fe20000010822 */
[----:B------:R-:W-:Y:S01]  /*4450*/  FADD.FTZ R70, R32, R5 ;  /* 0x0000000520467221 */ /* 0x000fe20000010000 */
[----:B------:R-:W-:Y:S01]  /*4460*/  F2FP.F16.F32.PACK_AB R5, R117, R66 ;  /* 0x000000427505723e */ /* 0x000fe200000000ff */
[----:B------:R-:W-:Y:S01]  /*4470*/  FFMA.FTZ R66, R25, R74, -R34 ;  /* 0x0000004a19427223 */ /* 0x000fe20000010822 */
[----:B------:R-:W2:Y:S01]  /*4480*/  MUFU.EX2 R9, R9 ;  /* 0x0000000900097308 */ /* 0x000ea20000000800 */
[----:B-1----:R-:W-:Y:S01]  /*4490*/  FADD.FTZ R72, R68, R35 ;  /* 0x0000002344487221 */ /* 0x002fe20000010000 */
[----:B------:R-:W-:Y:S01]  /*44a0*/  FADD.FTZ R43, R135, R70 ;  /* 0x00000046872b7221 */ /* 0x000fe20000010000 */
[----:B---3--:R-:W-:Y:S01]  /*44b0*/  F2FP.F16.F32.PACK_AB R4, R133, R6 ;  /* 0x000000068504723e */ /* 0x008fe200000000ff */
[--C-:B------:R-:W-:Y:S01]  /*44c0*/  FFMA.FTZ R35, R87, R74, -R34.reuse ;  /* 0x0000004a57237223 */ /* 0x100fe20000010822 */
[----:B------:R-:W-:Y:S01]  /*44d0*/  F2FP.F16.F32.PACK_AB R6, R135, R32 ;  /* 0x000000208706723e */ /* 0x000fe200000000ff */
[-CC-:B------:R-:W-:Y:S01]  /*44e0*/  FFMA.FTZ R32, R37, R74.reuse, -R34.reuse ;  /* 0x0000004a25207223 */ /* 0x180fe20000010822 */
[----:B------:R-:W-:Y:S01]  /*44f0*/  FFMA.FTZ R95, R95, R74, -R34 ;  /* 0x0000004a5f5f7223 */ /* 0x000fe20000010822 */
[----:B------:R-:W1:Y:S01]  /*4500*/  MUFU.EX2 R36, R36 ;  /* 0x0000002400247308 */ /* 0x000e620000000800 */
[C---:B-----5:R-:W-:Y:S01]  /*4510*/  FADD.FTZ R72, R7.reuse, R72 ;  /* 0x0000004807487221 */ /* 0x060fe20000010000 */
[----:B------:R-:W-:Y:S01]  /*4520*/  F2FP.F16.F32.PACK_AB R7, R7, R68 ;  /* 0x000000440707723e */ /* 0x000fe200000000ff */
[----:B------:R-:W-:Y:S01]  /*4530*/  FADD.FTZ R68, R8, R43 ;  /* 0x0000002b08447221 */ /* 0x000fe20000010000 */
[----:B------:R-:W-:Y:S01]  /*4540*/  F2FP.F16.F32.PACK_AB R8, R55, R8 ;  /* 0x000000083708723e */ /* 0x000fe200000000ff */
[-CC-:B------:R-:W-:Y:S01]  /*4550*/  FFMA.FTZ R97, R97, R74.reuse, -R34.reuse ;  /* 0x0000004a61617223 */ /* 0x180fe20000010822 */
[----:B------:R-:W-:Y:S01]  /*4560*/  FFMA.FTZ R103, R103, R74, -R34 ;  /* 0x0000004a67677223 */ /* 0x000fe20000010822 */
[----:B------:R-:W-:Y:S01]  /*4570*/  FADD.FTZ R37, R55, R68 ;  /* 0x0000004437257221 */ /* 0x000fe20000010000 */
[----:B------:R-:W3:Y:S01]  /*4580*/  MUFU.EX2 R11, R11 ;  /* 0x0000000b000b7308 */ /* 0x000ee20000000800 */
[----:B--2---:R-:W-:Y:S01]  /*4590*/  FADD.FTZ R25, R9, R72 ;  /* 0x0000004809197221 */ /* 0x004fe20000010000 */
[----:B------:R2:W-:Y:S01]  /*45a0*/  STSM.16.M88.4 [R2+0x24300], R4 ;  /* 0x0243000402007844 */ /* 0x0005e20000000200 */
[----:B------:R-:W-:Y:S01]  /*45b0*/  FADD.FTZ R70, R10, R37 ;  /* 0x000000250a467221 */ /* 0x000fe20000010000 */
[----:B------:R-:W-:Y:S01]  /*45c0*/  F2FP.F16.F32.PACK_AB R10, R39, R10 ;  /* 0x0000000a270a723e */ /* 0x000fe200000000ff */
[-CC-:B------:R-:W-:Y:S01]  /*45d0*/  FFMA.FTZ R105, R105, R74.reuse, -R34.reuse ;  /* 0x0000004a69697223 */ /* 0x180fe20000010822 */
[-C--:B------:R-:W-:Y:S01]  /*45e0*/  FFMA.FTZ R107, R107, R74.reuse, -R34 ;  /* 0x0000004a6b6b7223 */ /* 0x080fe20000010822 */
[----:B------:R-:W-:Y:S01]  /*45f0*/  FADD.FTZ R70, R39, R70 ;  /* 0x0000004627467221 */ /* 0x000fe20000010000 */
[----:B------:R-:W4:Y:S01]  /*4600*/  MUFU.EX2 R52, R52 ;  /* 0x0000003400347308 */ /* 0x000f220000000800 */
[C---:B-1----:R-:W-:Y:S01]  /*4610*/  FADD.FTZ R68, R36.reuse, R25 ;  /* 0x0000001924447221 */ /* 0x042fe20000010000 */
[-CC-:B------:R-:W-:Y:S01]  /*4620*/  FFMA.FTZ R25, R29, R74.reuse, -R34.reuse ;  /* 0x0000004a1d197223 */ /* 0x180fe20000010822 */
[----:B------:R-:W-:Y:S01]  /*4630*/  F2FP.F16.F32.PACK_AB R9, R36, R9 ;  /* 0x000000092409723e */ /* 0x000fe200000000ff */
[-CC-:B------:R-:W-:Y:S01]  /*4640*/  FFMA.FTZ R109, R109, R74.reuse, -R34.reuse ;  /* 0x0000004a6d6d7223 */ /* 0x180fe20000010822 */
[----:B------:R-:W-:Y:S01]  /*4650*/  FFMA.FTZ R34, R111, R74, -R34 ;  /* 0x0000004a6f227223 */ /* 0x000fe20000010822 */
[----:B------:R-:W-:-:S02]  /*4660*/  IMAD.MOV.U32 R67, RZ, RZ, R71 ;  /* 0x000000ffff437224 */ /* 0x000fc400078e0047 */
[----:B------:R-:W1:Y:S01]  /*4670*/  MUFU.EX2 R3, R3 ;  /* 0x0000000300037308 */ /* 0x000e620000000800 */
[----:B---3--:R-:W-:Y:S01]  /*4680*/  FADD.FTZ R37, R11, R68 ;  /* 0x000000440b257221 */ /* 0x008fe20000010000 */
[----:B--2---:R-:W-:Y:S01]  /*4690*/  F2FP.F16.F32.PACK_AB R4, R28, R27 ;  /* 0x0000001b1c04723e */ /* 0x004fe200000000ff */
[--C-:B------:R-:W-:Y:S02]  /*46a0*/  IMAD.MOV.U32 R65, RZ, RZ, R71.reuse ;  /* 0x000000ffff417224 */ /* 0x100fe400078e0047 */
[--C-:B------:R-:W-:Y:S02]  /*46b0*/  IMAD.MOV.U32 R63, RZ, RZ, R71.reuse ;  /* 0x000000ffff3f7224 */ /* 0x100fe400078e0047 */
[----:B------:R-:W-:Y:S01]  /*46c0*/  IMAD.MOV.U32 R61, RZ, RZ, R71 ;  /* 0x000000ffff3d7224 */ /* 0x000fe200078e0047 */
[----:B------:R-:W2:Y:S01]  /*46d0*/  MUFU.EX2 R54, R54 ;  /* 0x0000003600367308 */ /* 0x000ea20000000800 */
[C---:B----4-:R-:W-:Y:S01]  /*46e0*/  FADD.FTZ R68, R52.reuse, R37 ;  /* 0x0000002534447221 */ /* 0x050fe20000010000 */
[----:B------:R-:W-:Y:S01]  /*46f0*/  FADD.FTZ R37, R27, R70 ;  /* 0x000000461b257221 */ /* 0x000fe20000010000 */
[----:B------:R-:W-:Y:S01]  /*4700*/  F2FP.F16.F32.PACK_AB R11, R52, R11 ;  /* 0x0000000b340b723e */ /* 0x000fe200000000ff */
[----:B------:R-:W-:-:S02]  /*4710*/  IMAD.MOV.U32 R57, RZ, RZ, R71 ;  /* 0x000000ffff397224 */ /* 0x000fc400078e0047 */
[----:B------:R-:W-:Y:S01]  /*4720*/  FADD.FTZ R37, R28, R37 ;  /* 0x000000251c257221 */ /* 0x000fe20000010000 */
[----:B------:R-:W-:Y:S01]  /*4730*/  IMAD.MOV.U32 R55, RZ, RZ, R71 ;  /* 0x000000ffff377224 */ /* 0x000fe200078e0047 */
[----:B------:R-:W3:Y:S01]  /*4740*/  MUFU.EX2 R13, R13 ;  /* 0x0000000d000d7308 */ /* 0x000ee20000000800 */
[----:B-1----:R-:W-:Y:S01]  /*4750*/  FADD.FTZ R43, R3, R68 ;  /* 0x00000044032b7221 */ /* 0x002fe20000010000 */
[----:B------:R-:W-:Y:S01]  /*4760*/  FADD.FTZ R70, R20, R37 ;  /* 0x0000002514467221 */ /* 0x000fe20000010000 */
[----:B------:R-:W-:Y:S01]  /*4770*/  STSM.16.M88.4 [R2+0x25b00], R8 ;  /* 0x025b000802007844 */ /* 0x000fe20000000200 */
[--C-:B------:R-:W-:Y:S02]  /*4780*/  IMAD.MOV.U32 R51, RZ, RZ, R71.reuse ;  /* 0x000000ffff337224 */ /* 0x100fe400078e0047 */
[----:B------:R-:W-:Y:S01]  /*4790*/  FADD.FTZ R47, R53, R70 ;  /* 0x00000046352f7221 */ /* 0x000fe20000010000 */
[----:B------:R-:W-:Y:S01]  /*47a0*/  IMAD.MOV.U32 R39, RZ, RZ, R71 ;  /* 0x000000ffff277224 */ /* 0x000fe200078e0047 */
[----:B------:R-:W1:Y:S01]  /*47b0*/  MUFU.EX2 R56, R56 ;  /* 0x0000003800387308 */ /* 0x000e620000000800 */
[----:B--2---:R-:W-:Y:S01]  /*47c0*/  FADD.FTZ R68, R54, R43 ;  /* 0x0000002b36447221 */ /* 0x004fe20000010000 */
[----:B------:R-:W-:Y:S01]  /*47d0*/  FADD.FTZ R70, R12, R47 ;  /* 0x0000002f0c467221 */ /* 0x000fe20000010000 */
[----:B------:R-:W-:-:S02]  /*47e0*/  F2FP.F16.F32.PACK_AB R5, R54, R3 ;  /* 0x000000033605723e */ /* 0x000fc400000000ff */
[C---:B------:R-:W-:Y:S01]  /*47f0*/  F2FP.F16.F32.PACK_AB R12, R45.reuse, R12 ;  /* 0x0000000c2d0c723e */ /* 0x040fe200000000ff */
[----:B------:R-:W-:Y:S01]  /*4800*/  FADD.FTZ R47, R45, R70 ;  /* 0x000000462d2f7221 */ /* 0x000fe20000010000 */
[----:B------:R-:W-:Y:S01]  /*4810*/  MOV R70, R71 ;  /* 0x0000004700467202 */ /* 0x000fe20000000f00 */
[----:B------:R-:W2:Y:S01]  /*4820*/  MUFU.EX2 R15, R15 ;  /* 0x0000000f000f7308 */ /* 0x000ea20000000800 */
[----:B---3--:R-:W-:Y:S01]  /*4830*/  FADD.FTZ R37, R13, R68 ;  /* 0x000000440d257221 */ /* 0x008fe20000010000 */
[----:B------:R-:W-:Y:S01]  /*4840*/  FADD.FTZ R6, R14, R47 ;  /* 0x0000002f0e067221 */ /* 0x000fe20000010000 */
[----:B------:R-:W-:-:S03]  /*4850*/  F2FP.F16.F32.PACK_AB R14, R31, R14 ;  /* 0x0000000e1f0e723e */ /* 0x000fc600000000ff */
[----:B------:R-:W-:Y:S01]  /*4860*/  FADD.FTZ R27, R31, R6 ;  /* 0x000000061f1b7221 */ /* 0x000fe20000010000 */
[----:B------:R-:W-:Y:S01]  /*4870*/  F2FP.F16.F32.PACK_AB R6, R53, R20 ;  /* 0x000000143506723e */ /* 0x000fe200000000ff */
[----:B------:R-:W3:Y:S01]  /*4880*/  MUFU.EX2 R58, R58 ;  /* 0x0000003a003a7308 */ /* 0x000ee20000000800 */
[----:B-1----:R-:W-:Y:S01]  /*4890*/  FADD.FTZ R68, R56, R37 ;  /* 0x0000002538447221 */ /* 0x002fe20000010000 */
[----:B------:R-:W-:Y:S01]  /*48a0*/  FADD.FTZ R52, R24, R27 ;  /* 0x0000001b18347221 */ /* 0x000fe20000010000 */
[----:B------:R-:W-:Y:S01]  /*48b0*/  F2FP.F16.F32.PACK_AB R24, R49, R24 ;  /* 0x000000183118723e */ /* 0x000fe200000000ff */
[--C-:B------:R-:W-:Y:S02]  /*48c0*/  IMAD.MOV.U32 R53, RZ, RZ, R71.reuse ;  /* 0x000000ffff357224 */ /* 0x100fe400078e0047 */
[----:B------:R-:W-:Y:S02]  /*48d0*/  IMAD.MOV.U32 R31, RZ, RZ, R71 ;  /* 0x000000ffff1f7224 */ /* 0x000fe400078e0047 */
[----:B------:R-:W1:Y:S01]  /*48e0*/  MUFU.EX2 R41, R41 ;  /* 0x0000002900297308 */ /* 0x000e620000000800 */
[----:B--2---:R-:W-:-:S07]  /*48f0*/  FADD.FTZ R37, R15, R68 ;  /* 0x000000440f257221 */ /* 0x004fce0000010000 */
[----:B------:R-:W2:Y:S01]  /*4900*/  MUFU.EX2 R60, R60 ;  /* 0x0000003c003c7308 */ /* 0x000ea20000000800 */
[----:B---3--:R-:W-:Y:S01]  /*4910*/  FADD.FTZ R68, R58, R37 ;  /* 0x000000253a447221 */ /* 0x008fe20000010000 */
[----:B------:R-:W-:-:S06]  /*4920*/  IMAD.MOV.U32 R37, RZ, RZ, R71 ;  /* 0x000000ffff257224 */ /* 0x000fcc00078e0047 */
[----:B------:R-:W3:Y:S01]  /*4930*/  MUFU.EX2 R21, R21 ;  /* 0x0000001500157308 */ /* 0x000ee20000000800 */
[----:B-1----:R-:W-:Y:S01]  /*4940*/  FADD.FTZ R7, R41, R68 ;  /* 0x0000004429077221 */ /* 0x002fe20000010000 */
[----:B------:R-:W-:-:S06]  /*4950*/  IMAD.MOV.U32 R68, RZ, RZ, R71 ;  /* 0x000000ffff447224 */ /* 0x000fcc00078e0047 */
[----:B------:R-:W1:Y:S01]  /*4960*/  MUFU.EX2 R62, R62 ;  /* 0x0000003e003e7308 */ /* 0x000e620000000800 */
[----:B--2---:R-:W-:Y:S01]  /*4970*/  FADD.FTZ R28, R60, R7 ;  /* 0x000000073c1c7221 */ /* 0x004fe20000010000 */
[----:B------:R-:W-:Y:S01]  /*4980*/  F2FP.F16.F32.PACK_AB R7, R56, R13 ;  /* 0x0000000d3807723e */ /* 0x000fe200000000ff */
[----:B------:R-:W-:Y:S01]  /*4990*/  FADD.FTZ R13, R49, R52 ;  /* 0x00000034310d7221 */ /* 0x000fe20000010000 */
[--C-:B------:R-:W-:Y:S02]  /*49a0*/  IMAD.MOV.U32 R56, RZ, RZ, R71.reuse ;  /* 0x000000ffff387224 */ /* 0x100fe400078e0047 */
[----:B------:R-:W-:Y:S02]  /*49b0*/  IMAD.MOV.U32 R49, RZ, RZ, R71 ;  /* 0x000000ffff317224 */ /* 0x000fe400078e0047 */
[----:B------:R-:W-:Y:S01]  /*49c0*/  FADD.FTZ R52, R26, R13 ;  /* 0x0000000d1a347221 */ /* 0x000fe20000010000 */
[----:B------:R-:W2:Y:S01]  /*49d0*/  MUFU.EX2 R33, R33 ;  /* 0x0000002100217308 */ /* 0x000ea20000000800 */
[----:B---3--:R-:W-:Y:S01]  /*49e0*/  FADD.FTZ R3, R21, R28 ;  /* 0x0000001c15037221 */ /* 0x008fe20000010000 */
[----:B------:R3:W-:Y:S01]  /*49f0*/  STSM.16.M88.4 [R2+0x27300], R4 ;  /* 0x0273000402007844 */ /* 0x0007e20000000200 */
[----:B------:R-:W-:-:S02]  /*4a00*/  F2FP.F16.F32.PACK_AB R13, R58, R15 ;  /* 0x0000000f3a0d723e */ /* 0x000fc400000000ff */
[----:B------:R-:W-:Y:S01]  /*4a10*/  F2FP.F16.F32.PACK_AB R15, R60, R41 ;  /* 0x000000293c0f723e */ /* 0x000fe200000000ff */
[----:B------:R-:W-:Y:S01]  /*4a20*/  IMAD.MOV.U32 R60, RZ, RZ, R71 ;  /* 0x000000ffff3c7224 */ /* 0x000fe200078e0047 */
[----:B------:R-:W-:Y:S01]  /*4a30*/  MOV R58, R71 ;  /* 0x00000047003a7202 */ /* 0x000fe20000000f00 */
[----:B------:R-:W4:Y:S01]  /*4a40*/  MUFU.EX2 R59, R59 ;  /* 0x0000003b003b7308 */ /* 0x000f220000000800 */
[----:B-1----:R-:W-:Y:S01]  /*4a50*/  FADD.FTZ R28, R62, R3 ;  /* 0x000000033e1c7221 */ /* 0x002fe20000010000 */
[----:B------:R-:W-:Y:S06]  /*4a60*/  STSM.16.M88.4 [R2+0x28b00], R12 ;  /* 0x028b000c02007844 */ /* 0x000fec0000000200 */
[----:B------:R-:W1:Y:S01]  /*4a70*/  MUFU.EX2 R64, R64 ;  /* 0x0000004000407308 */ /* 0x000e620000000800 */
[----:B--2---:R-:W-:-:S07]  /*4a80*/  FADD.FTZ R3, R33, R28 ;  /* 0x0000001c21037221 */ /* 0x004fce0000010000 */
[----:B------:R-:W2:Y:S01]  /*4a90*/  MUFU.EX2 R0, R83 ;  /* 0x0000005300007308 */ /* 0x000ea20000000800 */
[C---:B----4-:R-:W-:Y:S01]  /*4aa0*/  FADD.FTZ R27, R59.reuse, R52 ;  /* 0x000000343b1b7221 */ /* 0x050fe20000010000 */
[----:B------:R-:W-:Y:S01]  /*4ab0*/  F2FP.F16.F32.PACK_AB R26, R59, R26 ;  /* 0x0000001a3b1a723e */ /* 0x000fe200000000ff */
[----:B------:R-:W-:Y:S02]  /*4ac0*/  IMAD.MOV.U32 R59, RZ, RZ, R71 ;  /* 0x000000ffff3b7224 */ /* 0x000fe400078e0047 */
[----:B------:R-:W-:-:S03]  /*4ad0*/  FADD.FTZ R28, R30, R27 ;  /* 0x0000001b1e1c7221 */ /* 0x000fc60000010000 */
[----:B------:R-:W4:Y:S01]  /*4ae0*/  MUFU.EX2 R69, R69 ;  /* 0x0000004500457308 */ /* 0x000f220000000800 */
[----:B-1----:R-:W-:-:S07]  /*4af0*/  FADD.FTZ R3, R64, R3 ;  /* 0x0000000340037221 */ /* 0x002fce0000010000 */
[----:B------:R-:W1:Y:S01]  /*4b00*/  MUFU.EX2 R23, R23 ;  /* 0x0000001700177308 */ /* 0x000e620000000800 */
[----:B--2---:R-:W-:-:S07]  /*4b10*/  FADD.FTZ R52, R0, R3 ;  /* 0x0000000300347221 */ /* 0x004fce0000010000 */
[----:B------:R-:W2:Y:S01]  /*4b20*/  MUFU.EX2 R38, R38 ;  /* 0x0000002600267308 */ /* 0x000ea20000000800 */
[C---:B----4-:R-:W-:Y:S01]  /*4b30*/  FADD.FTZ R3, R69.reuse, R28 ;  /* 0x0000001c45037221 */ /* 0x050fe20000010000 */
[----:B---3--:R-:W-:Y:S01]  /*4b40*/  F2FP.F16.F32.PACK_AB R4, R69, R30 ;  /* 0x0000001e4504723e */ /* 0x008fe200000000ff */
[----:B------:R-:W-:Y:S01]  /*4b50*/  IMAD.MOV.U32 R69, RZ, RZ, R71 ;  /* 0x000000ffff457224 */ /* 0x000fe200078e0047 */
[----:B------:R-:W-:-:S04]  /*4b60*/  MOV R30, R71 ;  /* 0x00000047001e7202 */ /* 0x000fc80000000f00 */
[----:B------:R-:W3:Y:S01]  /*4b70*/  MUFU.EX2 R32, R32 ;  /* 0x0000002000207308 */ /* 0x000ee20000000800 */
[C---:B-1----:R-:W-:Y:S01]  /*4b80*/  FADD.FTZ R27, R23.reuse, R52 ;  /* 0x00000034171b7221 */ /* 0x042fe20000010000 */
[----:B------:R-:W-:-:S06]  /*4b90*/  F2FP.F16.F32.PACK_AB R5, R23, R0 ;  /* 0x000000001705723e */ /* 0x000fcc00000000ff */
[----:B------:R-:W1:Y:S01]  /*4ba0*/  MUFU.EX2 R77, R77 ;  /* 0x0000004d004d7308 */ /* 0x000e620000000800 */
[----:B--2---:R-:W-:-:S07]  /*4bb0*/  FADD.FTZ R52, R38, R3 ;  /* 0x0000000326347221 */ /* 0x004fce0000010000 */
[----:B------:R-:W2:Y:S01]  /*4bc0*/  MUFU.EX2 R35, R35 ;  /* 0x0000002300237308 */ /* 0x000ea20000000800 */
[----:B---3--:R-:W-:Y:S01]  /*4bd0*/  FADD.FTZ R54, R32, R27 ;  /* 0x0000001b20367221 */ /* 0x008fe20000010000 */
[----:B------:R-:W-:Y:S01]  /*4be0*/  F2FP.F16.F32.PACK_AB R27, R64, R33 ;  /* 0x00000021401b723e */ /* 0x000fe200000000ff */
[--C-:B------:R-:W-:Y:S02]  /*4bf0*/  IMAD.MOV.U32 R64, RZ, RZ, R71.reuse ;  /* 0x000000ffff407224 */ /* 0x100fe400078e0047 */
[----:B------:R-:W-:-:S03]  /*4c00*/  IMAD.MOV.U32 R33, RZ, RZ, R71 ;  /* 0x000000ffff217224 */ /* 0x000fc600078e0047 */
[----:B------:R-:W3:Y:S01]  /*4c10*/  MUFU.EX2 R40, R40 ;  /* 0x0000002800287308 */ /* 0x000ee20000000800 */
[----:B-1----:R-:W-:Y:S01]  /*4c20*/  FADD.FTZ R3, R77, R52 ;  /* 0x000000344d037221 */ /* 0x002fe20000010000 */
[----:B------:R-:W-:-:S06]  /*4c30*/  IMAD.MOV.U32 R52, RZ, RZ, R71 ;  /* 0x000000ffff347224 */ /* 0x000fcc00078e0047 */
[----:B------:R-:W1:Y:S01]  /*4c40*/  MUFU.EX2 R29, R89 ;  /* 0x00000059001d7308 */ /* 0x000e620000000800 */
[----:B--2---:R-:W-:-:S07]  /*4c50*/  FADD.FTZ R54, R35, R54 ;  /* 0x0000003623367221 */ /* 0x004fce0000010000 */
[----:B------:R-:W2:Y:S01]  /*4c60*/  MUFU.EX2 R66, R66 ;  /* 0x0000004200427308 */ /* 0x000ea20000000800 */
[----:B---3--:R-:W-:-:S07]  /*4c70*/  FADD.FTZ R6, R40, R3 ;  /* 0x0000000328067221 */ /* 0x008fce0000010000 */
[----:B------:R-:W3:Y:S01]  /*4c80*/  MUFU.EX2 R43, R91 ;  /* 0x0000005b002b7308 */ /* 0x000ee20000000800 */
[----:B-1----:R-:W-:Y:S01]  /*4c90*/  FADD.FTZ R3, R29, R54 ;  /* 0x000000361d037221 */ /* 0x002fe20000010000 */
[----:B------:R-:W-:-:S06]  /*4ca0*/  MOV R54, R71 ;  /* 0x0000004700367202 */ /* 0x000fcc0000000f00 */
[----:B------:R-:W1:Y:S01]  /*4cb0*/  MUFU.EX2 R79, R79 ;  /* 0x0000004f004f7308 */ /* 0x000e620000000800 */
[C---:B--2---:R-:W-:Y:S01]  /*4cc0*/  FADD.FTZ R8, R66.reuse, R3 ;  /* 0x0000000342087221 */ /* 0x044fe20000010000 */
[----:B------:R-:W-:Y:S01]  /*4cd0*/  F2FP.F16.F32.PACK_AB R41, R66, R29 ;  /* 0x0000001d4229723e */ /* 0x000fe200000000ff */
[----:B------:R-:W-:Y:S01]  /*4ce0*/  IMAD.MOV.U32 R29, RZ, RZ, R71 ;  /* 0x000000ffff1d7224 */ /* 0x000fe200078e0047 */
[----:B------:R-:W-:-:S04]  /*4cf0*/  MOV R66, R71 ;  /* 0x0000004700427202 */ /* 0x000fc80000000f00 */
[----:B------:R-:W2:Y:S01]  /*4d00*/  MUFU.EX2 R36, R93 ;  /* 0x0000005d00247308 */ /* 0x000ea20000000800 */
[----:B---3--:R-:W-:-:S07]  /*4d10*/  FADD.FTZ R3, R43, R8 ;  /* 0x000000082b037221 */ /* 0x008fce0000010000 */
[----:B------:R-:W3:Y:S01]  /*4d20*/  MUFU.EX2 R42, R42 ;  /* 0x0000002a002a7308 */ /* 0x000ee20000000800 */
[----:B-1----:R-:W-:Y:S01]  /*4d30*/  FADD.FTZ R7, R79, R6 ;  /* 0x000000064f077221 */ /* 0x002fe20000010000 */
[----:B------:R-:W-:Y:S02]  /*4d40*/  F2FP.F16.F32.PACK_AB R6, R77, R38 ;  /* 0x000000264d06723e */ /* 0x000fe400000000ff */
[----:B------:R-:W-:Y:S02]  /*4d50*/  F2FP.F16.F32.PACK_AB R40, R79, R40 ;  /* 0x000000284f28723e */ /* 0x000fe400000000ff */
[----:B------:R-:W-:Y:S02]  /*4d60*/  MOV R38, R71 ;  /* 0x0000004700267202 */ /* 0x000fe40000000f00 */
[----:B------:R-:W1:Y:S01]  /*4d70*/  MUFU.EX2 R95, R95 ;  /* 0x0000005f005f7308 */ /* 0x000e620000000800 */
[C---:B--2---:R-:W-:Y:S01]  /*4d80*/  FADD.FTZ R8, R36.reuse, R3 ;  /* 0x0000000324087221 */ /* 0x044fe20000010000 */
[----:B------:R-:W-:Y:S01]  /*4d90*/  F2FP.F16.F32.PACK_AB R43, R36, R43 ;  /* 0x0000002b242b723e */ /* 0x000fe200000000ff */
[----:B------:R-:W-:-:S05]  /*4da0*/  IMAD.MOV.U32 R36, RZ, RZ, R71 ;  /* 0x000000ffff247224 */ /* 0x000fca00078e0047 */
[----:B------:R-:W2:Y:S01]  /*4db0*/  MUFU.EX2 R81, R81 ;  /* 0x0000005100517308 */ /* 0x000ea20000000800 */
[----:B---3--:R-:W-:Y:S01]  /*4dc0*/  FADD.FTZ R10, R42, R7 ;  /* 0x000000072a0a7221 */ /* 0x008fe20000010000 */
[----:B------:R-:W-:Y:S01]  /*4dd0*/  F2FP.F16.F32.PACK_AB R7, R35, R32 ;  /* 0x000000202307723e */ /* 0x000fe200000000ff */
[--C-:B------:R-:W-:Y:S02]  /*4de0*/  IMAD.MOV.U32 R35, RZ, RZ, R71.reuse ;  /* 0x000000ffff237224 */ /* 0x100fe400078e0047 */
[----:B------:R-:W-:-:S03]  /*4df0*/  IMAD.MOV.U32 R32, RZ, RZ, R71 ;  /* 0x000000ffff207224 */ /* 0x000fc600078e0047 */
[----:B------:R-:W3:Y:S01]  /*4e00*/  MUFU.EX2 R20, R97 ;  /* 0x0000006100147308 */ /* 0x000ee20000000800 */
[----:B-1----:R-:W-:-:S07]  /*4e10*/  FADD.FTZ R3, R95, R8 ;  /* 0x000000085f037221 */ /* 0x002fce0000010000 */
[----:B------:R-:W1:Y:S01]  /*4e20*/  MUFU.EX2 R44, R44 ;  /* 0x0000002c002c7308 */ /* 0x000e620000000800 */
[C---:B--2---:R-:W-:Y:S01]  /*4e30*/  FADD.FTZ R9, R81.reuse, R10 ;  /* 0x0000000a51097221 */ /* 0x044fe20000010000 */
[----:B------:R-:W-:-:S06]  /*4e40*/  F2FP.F16.F32.PACK_AB R42, R81, R42 ;  /* 0x0000002a512a723e */ /* 0x000fcc00000000ff */
[----:B------:R2:W4:Y:S01]  /*4e50*/  MUFU.EX2 R47, R25 ;  /* 0x00000019002f7308 */ /* 0x0005220000000800 */
[C---:B---3--:R-:W-:Y:S01]  /*4e60*/  FADD.FTZ R8, R20.reuse, R3 ;  /* 0x0000000314087221 */ /* 0x048fe20000010000 */
[----:B------:R-:W-:-:S06]  /*4e70*/  F2FP.F16.F32.PACK_AB R45, R20, R95 ;  /* 0x0000005f142d723e */ /* 0x000fcc00000000ff */
[----:B------:R-:W3:Y:S01]  /*4e80*/  MUFU.EX2 R99, R99 ;  /* 0x0000006300637308 */ /* 0x000ee20000000800 */
[----:B--2---:R-:W-:Y:S01]  /*4e90*/  F2FP.F16.F32.PACK_AB R25, R62, R21 ;  /* 0x000000153e19723e */ /* 0x004fe200000000ff */
[----:B-1----:R-:W-:Y:S01]  /*4ea0*/  FADD.FTZ R10, R44, R9 ;  /* 0x000000092c0a7221 */ /* 0x002fe20000010000 */
[----:B------:R-:W-:-:S03]  /*4eb0*/  MOV R62, R71 ;  /* 0x00000047003e7202 */ /* 0x000fc60000000f00 */
[----:B------:R1:W-:Y:S02]  /*4ec0*/  STSM.16.M88.4 [R2+0x2a300], R24 ;  /* 0x02a3001802007844 */ /* 0x0003e40000000200 */
[----:B------:R-:W2:Y:S01]  /*4ed0*/  MUFU.EX2 R28, R103 ;  /* 0x00000067001c7308 */ /* 0x000ea20000000800 */
[----:B----4-:R-:W-:Y:S01]  /*4ee0*/  FADD.FTZ R3, R47, R8 ;  /* 0x000000082f037221 */ /* 0x010fe20000010000 */
[----:B------:R4:W-:Y:S04]  /*4ef0*/  STSM.16.M88.4 [R2+0x2bb00], R4 ;  /* 0x02bb000402007844 */ /* 0x0009e80000000200 */
[----:B------:R5:W-:Y:S02]  /*4f00*/  STSM.16.M88.4 [R2+0x2d300], R40 ;  /* 0x02d3002802007844 */ /* 0x000be40000000200 */
[----:B------:R-:W5:Y:S01]  /*4f10*/  MUFU.EX2 R46, R46 ;  /* 0x0000002e002e7308 */ /* 0x000f620000000800 */
[C---:B---3--:R-:W-:Y:S01]  /*4f20*/  FADD.FTZ R9, R99.reuse, R10 ;  /* 0x0000000a63097221 */ /* 0x048fe20000010000 */
[----:B------:R-:W-:Y:S01]  /*4f30*/  F2FP.F16.F32.PACK_AB R44, R99, R44 ;  /* 0x0000002c632c723e */ /* 0x000fe200000000ff */
[----:B-1----:R-:W-:Y:S01]  /*4f40*/  IMAD.MOV.U32 R27, RZ, RZ, R71 ;  /* 0x000000ffff1b7224 */ /* 0x002fe200078e0047 */
[----:B------:R-:W-:-:S04]  /*4f50*/  MOV R26, R71 ;  /* 0x00000047001a7202 */ /* 0x000fc80000000f00 */
[----:B------:R-:W1:Y:S01]  /*4f60*/  MUFU.EX2 R101, R101 ;  /* 0x0000006500657308 */ /* 0x000e620000000800 */
[C---:B--2---:R-:W-:Y:S01]  /*4f70*/  F2FP.F16.F32.PACK_AB R47, R28.reuse, R47 ;  /* 0x0000002f1c2f723e */ /* 0x044fe200000000ff */
[----:B----4-:R-:W-:Y:S01]  /*4f80*/  FADD.FTZ R4, R28, R3 ;  /* 0x000000031c047221 */ /* 0x010fe20000010000 */
[--C-:B------:R-:W-:Y:S02]  /*4f90*/  IMAD.MOV.U32 R28, RZ, RZ, R71.reuse ;  /* 0x000000ffff1c7224 */ /* 0x100fe400078e0047 */
[--C-:B------:R-:W-:Y:S01]  /*4fa0*/  IMAD.MOV.U32 R25, RZ, RZ, R71.reuse ;  /* 0x000000ffff197224 */ /* 0x100fe200078e0047 */
[----:B-----5:R-:W-:Y:S01]  /*4fb0*/  MOV R42, R71 ;  /* 0x00000047002a7202 */ /* 0x020fe20000000f00 */
[----:B------:R-:W-:Y:S01]  /*4fc0*/  IMAD.MOV.U32 R43, RZ, RZ, R71 ;  /* 0x000000ffff2b7224 */ /* 0x000fe200078e0047 */
[----:B------:R-:W2:Y:S01]  /*4fd0*/  MUFU.EX2 R105, R105 ;  /* 0x0000006900697308 */ /* 0x000ea20000000800 */
[----:B------:R-:W-:Y:S01]  /*4fe0*/  FADD.FTZ R10, R46, R9 ;  /* 0x000000092e0a7221 */ /* 0x000fe20000010000 */
[----:B------:R-:W-:-:S02]  /*4ff0*/  IMAD.MOV.U32 R41, RZ, RZ, R71 ;  /* 0x000000ffff297224 */ /* 0x000fc400078e0047 */
[--C-:B------:R-:W-:Y:S02]  /*5000*/  IMAD.MOV.U32 R40, RZ, RZ, R71.reuse ;  /* 0x000000ffff287224 */ /* 0x100fe400078e0047 */
[----:B------:R-:W-:Y:S02]  /*5010*/  IMAD.MOV.U32 R24, RZ, RZ, R71 ;  /* 0x000000ffff187224 */ /* 0x000fe400078e0047 */
[----:B------:R-:W3:Y:S01]  /*5020*/  MUFU.EX2 R48, R48 ;  /* 0x0000003000307308 */ /* 0x000ee20000000800 */
[C---:B-1----:R-:W-:Y:S01]  /*5030*/  F2FP.F16.F32.PACK_AB R46, R101.reuse, R46 ;  /* 0x0000002e652e723e */ /* 0x042fe200000000ff */
[----:B------:R-:W-:-:S04]  /*5040*/  FADD.FTZ R5, R101, R10 ;  /* 0x0000000a65057221 */ /* 0x000fc80000010000 */
[----:B------:R1:W-:Y:S02]  /*5050*/  STSM.16.M88.4 [R2+0x2eb00], R44 ;  /* 0x02eb002c02007844 */ /* 0x0003e40000000200 */
[----:B------:R-:W4:Y:S01]  /*5060*/  MUFU.EX2 R113, R113 ;  /* 0x0000007100717308 */ /* 0x000f220000000800 */
[----:B--2---:R-:W-:-:S07]  /*5070*/  FADD.FTZ R3, R105, R4 ;  /* 0x0000000469037221 */ /* 0x004fce0000010000 */
[----:B------:R-:W-:Y:S01]  /*5080*/  MUFU.EX2 R50, R50 ;  /* 0x0000003200327308 */ /* 0x000fe20000000800 */
[----:B---3--:R-:W-:Y:S01]  /*5090*/  FADD.FTZ R6, R48, R5 ;  /* 0x0000000530067221 */ /* 0x008fe20000010000 */
[----:B-1----:R-:W-:Y:S01]  /*50a0*/  IMAD.MOV.U32 R47, RZ, RZ, R71 ;  /* 0x000000ffff2f7224 */ /* 0x002fe200078e0047 */
[----:B------:R-:W-:-:S05]  /*50b0*/  MOV R46, R71 ;  /* 0x00000047002e7202 */ /* 0x000fca0000000f00 */
[----:B------:R-:W1:Y:S01]  /*50c0*/  MUFU.EX2 R115, R115 ;  /* 0x0000007300737308 */ /* 0x000e620000000800 */
[C---:B----4-:R-:W-:Y:S01]  /*50d0*/  F2FP.F16.F32.PACK_AB R104, R113.reuse, R48 ;  /* 0x000000307168723e */ /* 0x050fe200000000ff */
[----:B------:R-:W-:Y:S01]  /*50e0*/  FADD.FTZ R5, R113, R6 ;  /* 0x0000000671057221 */ /* 0x000fe20000010000 */
[--C-:B------:R-:W-:Y:S02]  /*50f0*/  IMAD.MOV.U32 R48, RZ, RZ, R71.reuse ;  /* 0x000000ffff307224 */ /* 0x100fe400078e0047 */
[--C-:B------:R-:W-:Y:S02]  /*5100*/  IMAD.MOV.U32 R45, RZ, RZ, R71.reuse ;  /* 0x000000ffff2d7224 */ /* 0x100fe400078e0047 */
[----:B------:R-:W-:Y:S01]  /*5110*/  IMAD.MOV.U32 R44, RZ, RZ, R71 ;  /* 0x000000ffff2c7224 */ /* 0x000fe200078e0047 */
[----:B------:R-:W2:Y:S08]  /*5120*/  MUFU.EX2 R0, R107 ;  /* 0x0000006b00007308 */ /* 0x000eb00000000800 */
[----:B------:R-:W-:Y:S01]  /*5130*/  MUFU.EX2 R109, R109 ;  /* 0x0000006d006d7308 */ /* 0x000fe20000000800 */
[----:B-1----:R-:W-:-:S07]  /*5140*/  F2FP.F16.F32.PACK_AB R106, R115, R50 ;  /* 0x00000032736a723e */ /* 0x002fce00000000ff */
[----:B------:R-:W1:Y:S01]  /*5150*/  MUFU.EX2 R34, R34 ;  /* 0x0000002200227308 */ /* 0x000e620000000800 */
[C---:B--2---:R-:W-:Y:S01]  /*5160*/  F2FP.F16.F32.PACK_AB R105, R0.reuse, R105 ;  /* 0x000000690069723e */ /* 0x044fe200000000ff */
[----:B------:R-:W-:Y:S01]  /*5170*/  FADD.FTZ R4, R0, R3 ;  /* 0x0000000300047221 */ /* 0x000fe20000010000 */
[----:B------:R-:W-:Y:S01]  /*5180*/  FADD.FTZ R0, R50, R5 ;  /* 0x0000000532007221 */ /* 0x000fe20000010000 */
[----:B------:R-:W-:-:S03]  /*5190*/  MOV R50, R71 ;  /* 0x0000004700327202 */ /* 0x000fc60000000f00 */
[----:B------:R-:W-:Y:S01]  /*51a0*/  FADD.FTZ R0, R115, R0 ;  /* 0x0000000073007221 */ /* 0x000fe20000010000 */
[----:B-1----:R-:W-:Y:S01]  /*51b0*/  F2FP.F16.F32.PACK_AB R107, R34, R109 ;  /* 0x0000006d226b723e */ /* 0x002fe200000000ff */
[----:B------:R-:W-:-:S04]  /*51c0*/  FADD.FTZ R109, R109, R4 ;  /* 0x000000046d6d7221 */ /* 0x000fc80000010000 */
[----:B------:R1:W-:Y:S01]  /*51d0*/  STSM.16.M88.4 [R2+0x30300], R104 ;  /* 0x0303006802007844 */ /* 0x0003e20000000200 */
[----:B------:R-:W-:Y:S01]  /*51e0*/  FADD.FTZ R4, R34, R109 ;  /* 0x0000006d22047221 */ /* 0x000fe20000010000 */
[----:B------:R-:W-:Y:S01]  /*51f0*/  MOV R34, R71 ;  /* 0x0000004700227202 */ /* 0x000fe20000000f00 */
[----:B------:R2:W-:Y:S06]  /*5200*/  MEMBAR.ALL.CTA ;  /* 0x0000000000007992 */ /* 0x0005ec0000008000 */
[----:B--2---:R-:W2:Y:S02]  /*5210*/  FENCE.VIEW.ASYNC.S ;  /* 0x00000000000073c6 */ /* 0x004ea40000000000 */
[----:B--2---:R-:W-:Y:S01]  /*5220*/  NOP ;  /* 0x0000000000007918 */ /* 0x004fe20000000000 */
[----:B------:R-:W-:Y:S05]  /*5230*/  @!P2 BRA `(.L_x_15) ;  /* 0x00000040007ca947 */ /* 0x000fea0003800000 */
[----:B------:R-:W-:Y:S01]  /*5240*/  VIADD R3, R22, 0xfffffffe ;  /* 0xfffffffe16037836 */ /* 0x000fe20000000000 */
[----:B------:R-:W-:Y:S01]  /*5250*/  MOV R6, R73 ;  /* 0x0000004900067202 */ /* 0x000fe20000000f00 */
[----:B------:R-:W-:Y:S01]  /*5260*/  IMAD.MOV.U32 R5, RZ, RZ, R75 ;  /* 0x000000ffff057224 */ /* 0x000fe200078e004b */
[----:B------:R-:W-:Y:S02]  /*5270*/  CS2R R70, SRZ ;  /* 0x0000000000467805 */ /* 0x000fe4000001ff00 */
[----:B------:R-:W-:Y:S02]  /*5280*/  CS2R R68, SRZ ;  /* 0x0000000000447805 */ /* 0x000fe4000001ff00 */
[----:B------:R-:W-:Y:S02]  /*5290*/  CS2R R66, SRZ ;  /* 0x0000000000427805 */ /* 0x000fe4000001ff00 */
[----:B------:R-:W-:Y:S02]  /*52a0*/  CS2R R64, SRZ ;  /* 0x0000000000407805 */ /* 0x000fe4000001ff00 */
[----:B------:R-:W-:-:S02]  /*52b0*/  CS2R R62, SRZ ;  /* 0x00000000003e7805 */ /* 0x000fc4000001ff00 */
[----:B------:R-:W-:Y:S02]  /*52c0*/  CS2R R60, SRZ ;  /* 0x00000000003c7805 */ /* 0x000fe4000001ff00 */
        /* <DEDUP_REMOVED lines=17> */
[----:B------:R-:W-:Y:S01]  /*53e0*/  CS2R R24, SRZ ;  /* 0x0000000000187805 */ /* 0x000fe2000001ff00 */
[----:B------:R-:W-:Y:S01]  /*53f0*/  UMOV UR7, UR60 ;  /* 0x0000003c00077c82 */ /* 0x000fe20008000000 */
[----:B------:R-:W-:Y:S01]  /*5400*/  UMOV UR6, UR38 ;  /* 0x0000002600067c82 */ /* 0x000fe20008000000 */
[----:B------:R-:W-:-:S05]  /*5410*/  ULDC UR5, c[0x0][0x9d8] ;  /* 0x0002760000057ab9 */ /* 0x000fca0000000800 */
.L_x_24:
[----:B------:R-:W-:Y:S01]  /*5420*/  UIADD3 UR38, UR6, 0x1, URZ ;  /* 0x0000000106267890 */ /* 0x000fe2000fffe03f */
[----:B------:R-:W-:-:S03]  /*5430*/  ISETP.NE.AND P3, PT, RZ, UR61, PT ;  /* 0x0000003dff007c0c */ /* 0x000fc6000bf65270 */
[----:B------:R-:W-:-:S04]  /*5440*/  UISETP.NE.AND UP0, UPT, UR38, 0x2, UPT ;  /* 0x000000022600788c */ /* 0x000fc8000bf05270 */
[----:B------:R-:W-:Y:S02]  /*5450*/  USEL UR60, URZ, 0x1, UP0 ;  /* 0x000000013f3c7887 */ /* 0x000fe40008000000 */
[----:B------:R-:W-:Y:S02]  /*5460*/  USEL UR38, UR38, URZ, UP0 ;  /* 0x0000003f26267287 */ /* 0x000fe40008000000 */
[----:B------:R-:W-:Y:S02]  /*5470*/  ULOP3.LUT UR60, UR7, UR60, URZ, 0x3c, !UPT ;  /* 0x0000003c073c7292 */ /* 0x000fe4000f8e3c3f */
[----:B--2---:R-:W-:Y:S10]  /*5480*/  @P3 BRA `(.L_x_16) ;  /* 0x00000000002c3947 */ /* 0x004ff40003800000 */
[----:B------:R-:W-:Y:S05]  /*5490*/  @!P0 BRA `(.L_x_17) ;  /* 0x0000000000048947 */ /* 0x000fea0003800000 */
[----:B------:R-:W-:Y:S01]  /*54a0*/  BPT.TRAP 0x1 ;  /* 0x000000040000795c */ /* 0x000fe20000300000 */
.L_x_17:
[----:B------:R-:W-:Y:S01]  /*54b0*/  ULEA UR4, UR38, UR39, 0x3 ;  /* 0x0000002726047291 */ /* 0x000fe2000f8e183f */
[----:B------:R-:W-:-:S05]  /*54c0*/  IMAD.U32 R7, RZ, RZ, UR60 ;  /* 0x0000003cff077e24 */ /* 0x000fca000f8e00ff */
[----:B------:R-:W-:-:S04]  /*54d0*/  SHF.L.U32 R7, R7, 0x1f, RZ ;  /* 0x0000001f07077819 */ /* 0x000fc800000006ff */
[----:B------:R2:W3:Y:S01]  /*54e0*/  SYNCS.PHASECHK.TRANS64.TRYWAIT P2, [UR4+0x31c30], R7 ;  /* 0x031c3007ff0075a7 */ /* 0x0004e20008040144 */
[----:B------:R-:W-:Y:S05]  /*54f0*/  @!P0 BRA `(.L_x_18) ;  /* 0x0000000000048947 */ /* 0x000fea0003800000 */
[----:B------:R-:W-:Y:S01]  /*5500*/  BPT.TRAP 0x1 ;  /* 0x000000040000795c */ /* 0x000fe20000300000 */
.L_x_18:
[----:B---3--:R-:W-:Y:S05]  /*5510*/  @P2 BRA `(.L_x_16) ;  /* 0x0000000000082947 */ /* 0x008fea0003800000 */
[----:B------:R-:W3:Y:S02]  /*5520*/  SYNCS.PHASECHK.TRANS64.TRYWAIT P2, [UR4+0x31c30], R7 ;  /* 0x031c3007ff0075a7 */ /* 0x000ee40008040144 */
[----:B---3--:R-:W-:Y:S05]  /*5530*/  @!P2 BRA `(.L_x_19) ;  /* 0x000000800034a947 */ /* 0x008fea0003800000 */
.L_x_16:
[----:B---3--:R-:W3:Y:S01]  /*5540*/  S2R R8, SR_TID.X ;  /* 0x0000000000087919 */ /* 0x008ee20000002100 */
[----:B------:R-:W-:Y:S01]  /*5550*/  UIMAD UR4, UR38, 0x6c0, UR37 ;  /* 0x000006c0260478a4 */ /* 0x000fe2000f8e0225 */
[----:B------:R-:W-:Y:S01]  /*5560*/  UMOV UR31, 0x80000020 ;  /* 0x80000020001f7882 */ /* 0x000fe20000000000 */
[----:B------:R-:W-:Y:S02]  /*5570*/  UMOV UR32, UR28 ;  /* 0x0000001c00207c82 */ /* 0x000fe40008000000 */
[----:B------:R-:W-:Y:S01]  /*5580*/  UIADD3 UR34, UR4, 0x40, URZ ;  /* 0x0000004004227890 */ /* 0x000fe2000fffe03f */
[----:B------:R-:W-:Y:S02]  /*5590*/  UMOV UR33, UR29 ;  /* 0x0000001d00217c82 */ /* 0x000fe40008000000 */
[----:B------:R-:W-:Y:S01]  /*55a0*/  UMOV UR30, UR4 ;  /* 0x00000004001e7c82 */ /* 0x000fe20008000000 */
[----:B------:R-:W-:Y:S01]  /*55b0*/  UMOV UR35, 0x80000020 ;  /* 0x8000002000237882 */ /* 0x000fe20000000000 */
[----:B------:R-:W-:Y:S01]  /*55c0*/  UIADD3 UR42, UR4, 0x80, URZ ;  /* 0x00000080042a7890 */ /* 0x000fe2000fffe03f */
[----:B------:R-:W-:Y:S01]  /*55d0*/  UMOV UR40, UR28 ;  /* 0x0000001c00287c82 */ /* 0x000fe20008000000 */
        /* <DEDUP_REMOVED lines=15> */
[----:B---3--:R-:W-:Y:S01]  /*56d0*/  SHF.R.U32.HI R8, RZ, 0x7, R8 ;  /* 0x00000007ff087819 */ /* 0x008fe20000011608 */
[----:B------:R-:W-:Y:S01]  /*56e0*/  UMOV UR56, UR28 ;  /* 0x0000001c00387c82 */ /* 0x000fe20008000000 */
[----:B------:R-:W-:Y:S01]  /*56f0*/  UMOV UR57, UR29 ;  /* 0x0000001d00397c82 */ /* 0x000fe20008000000 */
[----:B------:R-:W-:Y:S01]  /*5700*/  UMOV UR59, 0x80000020 ;  /* 0x80000020003b7882 */ /* 0x000fe20000000000 */
[----:B------:R-:W-:Y:S01]  /*5710*/  UIADD3 UR10, UR4, 0x200, URZ ;  /* 0x00000200040a7890 */ /* 0x000fe2000fffe03f */
[----:B--2---:R-:W-:Y:S01]  /*5720*/  VIADD R7, R8, 0x8 ;  /* 0x0000000808077836 */ /* 0x004fe20000000000 */
[----:B------:R-:W-:Y:S01]  /*5730*/  UMOV UR11, 0x80000020 ;  /* 0x80000020000b7882 */ /* 0x000fe20000000000 */
[----:B------:R-:W-:Y:S01]  /*5740*/  UIADD3 UR14, UR4, 0x202, URZ ;  /* 0x00000202040e7890 */ /* 0x000fe2000fffe03f */
[----:B------:R-:W-:-:S02]  /*5750*/  UMOV UR15, 0x80000020 ;  /* 0x80000020000f7882 */ /* 0x000fc40000000000 */
[----:B------:R2:W-:Y:S01]  /*5760*/  BAR.SYNC.DEFER_BLOCKING R7, 0x100 ;  /* 0x000400070000751d */ /* 0x0005e20000010000 */
[----:B------:R-:W-:Y:S02]  /*5770*/  UIADD3 UR18, UR4, 0x242, URZ ;  /* 0x0000024204127890 */ /* 0x000fe4000fffe03f */
[----:B------:R-:W-:Y:S02]  /*5780*/  UIADD3 UR22, UR4, 0x480, URZ ;  /* 0x0000048004167890 */ /* 0x000fe4000fffe03f */
[----:B------:R-:W-:Y:S01]  /*5790*/  UIADD3 UR26, UR4, 0x482, URZ ;  /* 0x00000482041a7890 */ /* 0x000fe2000fffe03f */
[----:B------:R-:W-:Y:S01]  /*57a0*/  UMOV UR19, 0x80000020 ;  /* 0x8000002000137882 */ /* 0x000fe20000000000 */
[----:B------:R-:W-:Y:S01]  /*57b0*/  UMOV UR23, 0x80000020 ;  /* 0x8000002000177882 */ /* 0x000fe20000000000 */
[----:B------:R-:W-:Y:S01]  /*57c0*/  UMOV UR27, 0x80000020 ;  /* 0x80000020001b7882 */ /* 0x000fe20000000000 */
[----:B------:R-:W-:-:S06]  /*57d0*/  WARPGROUP.ARRIVE ;  /* 0x00000000000079c5 */ /* 0x000fcc0000000000 */
[----:B------:R-:W-:Y:S01]  /*57e0*/  HGMMA.64x16x16.F32 R136, gdesc[UR28], RZ, !UPT, gsb0 ;  /* 0x002000001c8879f0 */ /* 0x000fe2000c0008ff */
[----:B------:R-:W-:Y:S01]  /*57f0*/  UIADD3 UR30, UR4, 0x1c0, URZ ;  /* 0x000001c0041e7890 */ /* 0x000fe2000fffe03f */
[----:B------:R-:W-:Y:S01]  /*5800*/  UMOV UR31, 0x80000020 ;  /* 0x80000020001f7882 */ /* 0x000fe20000000000 */
[----:B------:R-:W-:Y:S02]  /*5810*/  WARPGROUP.DEPBAR.LE gsb0, 0x0 ;  /* 0x00008000000079c5 */ /* 0x000fe40000010000 */
[----:B------:R-:W-:-:S06]  /*5820*/  WARPGROUP.ARRIVE ;  /* 0x00000000000079c5 */ /* 0x000fcc0000000000 */
[----:B------:R-:W-:Y:S01]  /*5830*/  HGMMA.64x16x16.F32 R128, gdesc[UR32], RZ, !UPT, gsb0 ;  /* 0x00200000208079f0 */ /* 0x000fe2000c0008ff */
[----:B------:R-:W-:Y:S01]  /*5840*/  UIADD3 UR34, UR4, 0x42, URZ ;  /* 0x0000004204227890 */ /* 0x000fe2000fffe03f */
[----:B------:R-:W-:Y:S01]  /*5850*/  UMOV UR32, UR8 ;  /* 0x0000000800207c82 */ /* 0x000fe20008000000 */
[----:B------:R-:W-:Y:S01]  /*5860*/  UMOV UR33, UR9 ;  /* 0x0000000900217c82 */ /* 0x000fe20008000000 */
        /* <DEDUP_REMOVED lines=16> */
[----:B-1----:R-:W-:-:S06]  /*5970*/  WARPGROUP.ARRIVE ;  /* 0x00000000000079c5 */ /* 0x002fcc0000000000 */
        /* <DEDUP_REMOVED lines=22> */
[----:B------:R-:W-:Y:S01]  /*5ae0*/  UMOV UR30, UR10 ;  /* 0x0000000a001e7c82 */ /* 0x000fe20008000000 */
[----:B------:R-:W-:Y:S01]  /*5af0*/  UMOV UR31, 0x80000020 ;  /* 0x80000020001f7882 */ /* 0x000fe20000000000 */
[----:B------:R-:W-:Y:S01]  /*5b00*/  UIADD3 UR10, UR4, 0x2, URZ ;  /* 0x00000002040a7890 */ /* 0x000fe2000fffe03f */
[----:B------:R-:W-:Y:S02]  /*5b10*/  WARPGROUP.DEPBAR.LE gsb0, 0x0 ;  /* 0x00008000000079c5 */ /* 0x000fe40000010000 */
[----:B------:R-:W-:-:S06]  /*5b20*/  WARPGROUP.ARRIVE ;  /* 0x00000000000079c5 */ /* 0x000fcc0000000000 */
[----:B------:R-:W-:Y:S03]  /*5b30*/  HGMMA.64x16x16.F32 R72, gdesc[UR28], RZ, !UPT, gsb0 ;  /* 0x002000001c4879f0 */ /* 0x000fe6000c0008ff */
        /* <DEDUP_REMOVED lines=8> */
[----:B------:R-:W-:Y:S01]  /*5bc0*/  UIADD3 UR34, UR4, 0x280, URZ ;  /* 0x0000028004227890 */ /* 0x000fe2000fffe03f */
[----:B------:R-:W-:Y:S01]  /*5bd0*/  UMOV UR32, UR12 ;  /* 0x0000000c00207c82 */ /* 0x000fe20008000000 */
[----:B------:R-:W-:Y:S01]  /*5be0*/  UMOV UR33, UR13 ;  /* 0x0000000d00217c82 */ /* 0x000fe20008000000 */
        /* <DEDUP_REMOVED lines=45> */
[----:B------:R-:W-:Y:S02]  /*5ec0*/  UIADD3 UR10, UR4, 0x440, URZ ;  /* 0x00000440040a7890 */ /* 0x000fe4000fffe03f */
        /* <DEDUP_REMOVED lines=172> */
[----:B------:R-:W-:Y:S01]  /*6990*/  UIADD3 UR4, UR4, 0x682, URZ ;  /* 0x0000068204047890 */ /* 0x000fe2000fffe03f */
[----:B------:R-:W-:Y:S02]  /*69a0*/  WARPGROUP.DEPBAR.LE gsb0, 0x0 ;  /* 0x00008000000079c5 */ /* 0x000fe40000010000 */
[----:B------:R-:W-:-:S06]  /*69b0*/  WARPGROUP.ARRIVE ;  /* 0x00000000000079c5 */ /* 0x000fcc0000000000 */
[----:B------:R-:W-:Y:S03]  /*69c0*/  HGMMA.64x16x16.F32 R128, gdesc[UR32], R128, gsb0 ;  /* 0x00200000208079f0 */ /* 0x000fe60008000880 */
        /* <DEDUP_REMOVED lines=24> */
[----:B--2---:R-:W-:Y:S05]  /*6b50*/  @P3 BRA `(.L_x_20) ;  /* 0x00000000002c3947 */ /* 0x004fea0003800000 */
[----:B------:R-:W-:Y:S05]  /*6b60*/  @!P0 BRA `(.L_x_21) ;  /* 0x0000000000048947 */ /* 0x000fea0003800000 */
[----:B------:R-:W-:Y:S01]  /*6b70*/  BPT.TRAP 0x1 ;  /* 0x000000040000795c */ /* 0x000fe20000300000 */
.L_x_21:
[----:B------:R-:W-:Y:S01]  /*6b80*/  ULEA UR4, UR6, UR39, 0x3 ;  /* 0x0000002706047291 */ /* 0x000fe2000f8e183f */
[----:B------:R-:W-:-:S04]  /*6b90*/  MOV R7, UR7 ;  /* 0x0000000700077c02 */ /* 0x000fc80008000f00 */
[----:B------:R-:W-:-:S04]  /*6ba0*/  SHF.L.U32 R7, R7, 0x1f, RZ ;  /* 0x0000001f07077819 */ /* 0x000fc800000006ff */
[----:B------:R1:W2:Y:S01]  /*6bb0*/  SYNCS.PHASECHK.TRANS64.TRYWAIT P2, [UR4+0x31c50], R7 ;  /* 0x031c5007ff0075a7 */ /* 0x0002a20008040144 */
[----:B------:R-:W-:Y:S05]  /*6bc0*/  @!P0 BRA `(.L_x_22) ;  /* 0x0000000000048947 */ /* 0x000fea0003800000 */
[----:B------:R-:W-:Y:S01]  /*6bd0*/  BPT.TRAP 0x1 ;  /* 0x000000040000795c */ /* 0x000fe20000300000 */
.L_x_22:
[----:B--2---:R-:W-:Y:S05]  /*6be0*/  @P2 BRA `(.L_x_20) ;  /* 0x0000000000082947 */ /* 0x004fea0003800000 */
[----:B------:R-:W2:Y:S02]  /*6bf0*/  SYNCS.PHASECHK.TRANS64.TRYWAIT P2, [UR4+0x31c50], R7 ;  /* 0x031c5007ff0075a7 */ /* 0x000ea40008040144 */
[----:B--2---:R-:W-:Y:S05]  /*6c00*/  @!P2 BRA `(.L_x_23) ;  /* 0x000000680098a947 */ /* 0x004fea0003800000 */
.L_x_20:
[----:B------:R-:W-:Y:S01]  /*6c10*/  UIADD3 UR4, UR39, 0x200, URZ ;  /* 0x0000020027047890 */ /* 0x000fe2000fffe03f */
[----:B------:R-:W-:Y:S01]  /*6c20*/  R2UR UR10, R18 ;  /* 0x00000000120a72ca */ /* 0x000fe200000e0000 */
[----:B------:R-:W-:Y:S01]  /*6c30*/  WARPGROUP.ARRIVE ;  /* 0x00000000000079c5 */ /* 0x000fe20000000000 */
[----:B------:R-:W-:Y:S01]  /*6c40*/  UMOV UR33, 0xc0000010 ;  /* 0xc000001000217882 */ /* 0x000fe20000000000 */
[----:B------:R-:W-:Y:S01]  /*6c50*/  USHF.R.U32.HI UR4, URZ, 0x4, UR4 ;  /* 0x000000043f047899 */ /* 0x000fe20008011604 */
[----:B-12---:R-:W-:Y:S01]  /*6c60*/  FMUL.FTZ R7, R136, UR5 ;  /* 0x0000000588077c20 */ /* 0x006fe20008410000 */
[----:B------:R-:W-:Y:S01]  /*6c70*/  UMOV UR35, 0x80000020 ;  /* 0x8000002000237882 */ /* 0x000fe20000000000 */
[----:B------:R-:W-:Y:S01]  /*6c80*/  FMUL.FTZ R8, R137, UR5 ;  /* 0x0000000589087c20 */ /* 0x000fe20008410000 */
[----:B------:R-:W-:Y:S01]  /*6c90*/  ULOP3.LUT UR4, UR4, 0x3fff, URZ, 0xc0, !UPT ;  /* 0x00003fff04047892 */ /* 0x000fe2000f8ec03f */
[----:B------:R-:W-:Y:S01]  /*6ca0*/  FMUL.FTZ R11, R140, UR5 ;  /* 0x000000058c0b7c20 */ /* 0x000fe20008410000 */
[----:B------:R-:W-:Y:S01]  /*6cb0*/  FMUL.FTZ R12, R141, UR5 ;  /* 0x000000058d0c7c20 */ /* 0x000fe20008410000 */
[----:B------:R-:W1:Y:S01]  /*6cc0*/  MUFU.TANH R7, R7 ;  /* 0x0000000700077308 */ /* 0x000e620000002400 */
[----:B------:R-:W-:Y:S01]  /*6cd0*/  ULOP3.LUT UR7, UR4, 0x2400000, URZ, 0xfc, !UPT ;  /* 0x0240000004077892 */ /* 0x000fe2000f8efc3f */
[----:B------:R-:W-:Y:S01]  /*6ce0*/  FMUL.FTZ R15, R128, UR5 ;  /* 0x00000005800f7c20 */ /* 0x000fe20008410000 */
[----:B------:R-:W-:Y:S01]  /*6cf0*/  ULOP3.LUT UR4, UR10, 0x10000, URZ, 0xfc, !UPT ;  /* 0x000100000a047892 */ /* 0x000fe2000f8efc3f */
[----:B------:R-:W-:Y:S01]  /*6d00*/  FMUL.FTZ R20, R129, UR5 ;  /* 0x0000000581147c20 */ /* 0x000fe20008410000 */
[----:B------:R-:W-:Y:S01]  /*6d10*/  UIMAD UR7, UR6, 0x6c0, UR7 ;  /* 0x000006c0060778a4 */ /* 0x000fe2000f8e0207 */
[----:B------:R-:W-:Y:S01]  /*6d20*/  FMUL.FTZ R22, R131, UR5 ;  /* 0x0000000583167c20 */ /* 0x000fe20008410000 */
[----:B------:R-:W-:Y:S01]  /*6d30*/  FMUL.FTZ R23, R132, UR5 ;  /* 0x0000000584177c20 */ /* 0x000fe20008410000 */
[----:B------:R-:W2:Y:S01]  /*6d40*/  MUFU.TANH R8, R8 ;  /* 0x0000000800087308 */ /* 0x000ea20000002400 */
[----:B------:R-:W-:Y:S01]  /*6d50*/  FMUL.FTZ R128, R133, UR5 ;  /* 0x0000000585807c20 */ /* 0x000fe20008410000 */
[----:B------:R-:W-:Y:S01]  /*6d60*/  UMOV UR32, UR4 ;  /* 0x0000000400207c82 */ /* 0x000fe20008000000 */
[----:B------:R-:W-:Y:S01]  /*6d70*/  FMUL.FTZ R120, R120, UR5 ;  /* 0x0000000578787c20 */ /* 0x000fe20008410000 */
[----:B------:R-:W-:Y:S01]  /*6d80*/  UMOV UR34, UR7 ;  /* 0x0000000700227c82 */ /* 0x000fe20008000000 */
[----:B------:R-:W-:Y:S01]  /*6d90*/  FMUL.FTZ R121, R121, UR5 ;  /* 0x0000000579797c20 */ /* 0x000fe20008410000 */
[----:B------:R-:W-:Y:S01]  /*6da0*/  HGMMA.64x96x16.F32 R24, gdesc[UR32].tnspB, R24, gsb0 ;  /* 0x41600000201879f0 */ /* 0x000fe20008000818 */
[----:B------:R-:W-:Y:S01]  /*6db0*/  UIADD3 UR32, UR4, 0x180, URZ ;  /* 0x0000018004207890 */ /* 0x000fe2000fffe03f */
[----:B------:R-:W3:Y:S01]  /*6dc0*/  MUFU.TANH R11, R11 ;  /* 0x0000000b000b7308 */ /* 0x000ee20000002400 */
[----:B------:R-:W-:Y:S01]  /*6dd0*/  UIADD3 UR34, UR7, 0x40, URZ ;  /* 0x0000004007227890 */ /* 0x000fe2000fffe03f */
[----:B-1----:R-:W-:Y:S01]  /*6de0*/  FMNMX.FTZ R131, R7, R5, !PT ;  /* 0x0000000507837209 */ /* 0x002fe20007810000 */
[----:B------:R-:W-:Y:S01]  /*6df0*/  UMOV UR33, 0xc0000010 ;  /* 0xc000001000217882 */ /* 0x000fe20000000000 */
[----:B------:R-:W-:Y:S01]  /*6e00*/  UMOV UR35, 0x80000020 ;  /* 0x8000002000237882 */ /* 0x000fe20000000000 */
[----:B------:R-:W-:Y:S01]  /*6e10*/  FMUL.FTZ R124, R124, UR5 ;  /* 0x000000057c7c7c20 */ /* 0x000fe20008410000 */
[----:B------:R-:W-:Y:S01]  /*6e20*/  FMUL.FTZ R125, R125, UR5 ;  /* 0x000000057d7d7c20 */ /* 0x000fe20008410000 */
[----:B------:R-:W-:Y:S01]  /*6e30*/  FMUL.FTZ R112, R112, UR5 ;  /* 0x0000000570707c20 */ /* 0x000fe20008410000 */
[----:B------:R-:W1:Y:S01]  /*6e40*/  MUFU.TANH R12, R12 ;  /* 0x0000000c000c7308 */ /* 0x000e620000002400 */
[----:B--2---:R-:W-:Y:S01]  /*6e50*/  FMNMX.FTZ R132, R8, R131, !PT ;  /* 0x0000008308847209 */ /* 0x004fe20007810000 */
[----:B------:R-:W-:Y:S01]  /*6e60*/  FMUL.FTZ R113, R113, UR5 ;  /* 0x0000000571717c20 */ /* 0x000fe20008410000 */
[----:B------:R-:W-:Y:S01]  /*6e70*/  FMUL.FTZ R116, R116, UR5 ;  /* 0x0000000574747c20 */ /* 0x000fe20008410000 */
[----:B------:R-:W-:Y:S01]  /*6e80*/  FMUL.FTZ R117, R117, UR5 ;  /* 0x0000000575757c20 */ /* 0x000fe20008410000 */
[----:B------:R-:W-:Y:S01]  /*6e90*/  FMUL.FTZ R104, R104, UR5 ;  /* 0x0000000568687c20 */ /* 0x000fe20008410000 */
[----:B------:R-:W-:Y:S01]  /*6ea0*/  FMUL.FTZ R105, R105, UR5 ;  /* 0x0000000569697c20 */ /* 0x000fe20008410000 */
[----:B------:R-:W-:Y:S01]  /*6eb0*/  FMUL.FTZ R108, R108, UR5 ;  /* 0x000000056c6c7c20 */ /* 0x000fe20008410000 */
[----:B------:R-:W2:Y:S01]  /*6ec0*/  MUFU.TANH R15, R15 ;  /* 0x0000000f000f7308 */ /* 0x000ea20000002400 */
[----:B---3--:R-:W-:Y:S01]  /*6ed0*/  FMNMX.FTZ R131, R11, R132, !PT ;  /* 0x000000840b837209 */ /* 0x008fe20007810000 */
[----:B------:R-:W-:Y:S01]  /*6ee0*/  FMUL.FTZ R109, R109, UR5 ;  /* 0x000000056d6d7c20 */ /* 0x000fe20008410000 */
[----:B------:R-:W-:Y:S01]  /*6ef0*/  FMUL.FTZ R96, R96, UR5 ;  /* 0x0000000560607c20 */ /* 0x000fe20008410000 */
[----:B------:R-:W-:Y:S01]  /*6f00*/  FMUL.FTZ R97, R97, UR5 ;  /* 0x0000000561617c20 */ /* 0x000fe20008410000 */
[----:B------:R-:W-:Y:S01]  /*6f10*/  FMUL.FTZ R100, R100, UR5 ;  /* 0x0000000564647c20 */ /* 0x000fe20008410000 */
[----:B------:R-:W-:Y:S01]  /*6f20*/  FMUL.FTZ R101, R101, UR5 ;  /* 0x0000000565657c20 */ /* 0x000fe20008410000 */
[----:B------:R-:W-:Y:S01]  /*6f30*/  FMUL.FTZ R88, R88, UR5 ;  /* 0x0000000558587c20 */ /* 0x000fe20008410000 */
[----:B------:R-:W3:Y:S01]  /*6f40*/  MUFU.TANH R20, R20 ;  /* 0x0000001400147308 */ /* 0x000ee20000002400 */
[----:B-1----:R-:W-:Y:S01]  /*6f50*/  FMNMX.FTZ R132, R12, R131, !PT ;  /* 0x000000830c847209 */ /* 0x002fe20007810000 */
[----:B------:R-:W-:Y:S01]  /*6f60*/  FMUL.FTZ R89, R89, UR5 ;  /* 0x0000000559597c20 */ /* 0x000fe20008410000 */
[----:B------:R-:W-:Y:S01]  /*6f70*/  FMUL.FTZ R92, R92, UR5 ;  /* 0x000000055c5c7c20 */ /* 0x000fe20008410000 */
[----:B------:R-:W-:Y:S01]  /*6f80*/  FMUL.FTZ R93, R93, UR5 ;  /* 0x000000055d5d7c20 */ /* 0x000fe20008410000 */
        /* <DEDUP_REMOVED lines=55> */
[----:B------:R-:W2:Y:S04]  /*7300*/  S2R R154, SR_TID.X ;  /* 0x00000000009a7919 */ /* 0x000ea80000002100 */
[----:B------:R-:W4:Y:S01]  /*7310*/  MUFU.TANH R113, R113 ;  /* 0x0000007100717308 */ /* 0x000f220000002400 */
[----:B---3--:R-:W-:-:S07]  /*7320*/  FMNMX.FTZ R131, R125, R132, !PT ;  /* 0x000000847d837209 */ /* 0x008fce0007810000 */
[----:B------:R-:W3:Y:S01]  /*7330*/  MUFU.TANH R116, R116 ;  /* 0x0000007400747308 */ /* 0x000ee20000002400 */
[----:B-1----:R-:W-:Y:S01]  /*7340*/  FMNMX.FTZ R132, R112, R131, !PT ;  /* 0x0000008370847209 */ /* 0x002fe20007810000 */
[----:B------:R-:W-:Y:S02]  /*7350*/  WARPGROUP.DEPBAR.LE gsb0, 0x0 ;  /* 0x00008000000079c5 */ /* 0x000fe40000010000 */
[----:B------:R-:W-:-:S04]  /*7360*/  WARPGROUP.ARRIVE ;  /* 0x00000000000079c5 */ /* 0x000fc80000000000 */
[----:B------:R-:W1:Y:S01]  /*7370*/  MUFU.TANH R117, R117 ;  /* 0x0000007500757308 */ /* 0x000e620000002400 */
[----:B----4-:R-:W-:Y:S01]  /*7380*/  FMNMX.FTZ R131, R113, R132, !PT ;  /* 0x0000008471837209 */ /* 0x010fe20007810000 */
[----:B------:R-:W-:Y:S01]  /*7390*/  HGMMA.64x96x16.F32 R24, gdesc[UR32].tnspB, R24, gsb0 ;  /* 0x41600000201879f0 */ /* 0x000fe20008000818 */
[----:B------:R-:W-:Y:S02]  /*73a0*/  UIADD3 UR32, UR4, 0x300, URZ ;  /* 0x0000030004207890 */ /* 0x000fe4000fffe03f */
[----:B------:R-:W-:-:S03]  /*73b0*/  UIADD3 UR34, UR7, 0x80, URZ ;  /* 0x0000008007227890 */ /* 0x000fc6000fffe03f */
[----:B------:R-:W4:Y:S01]  /*73c0*/  MUFU.TANH R104, R104 ;  /* 0x0000006800687308 */ /* 0x000f220000002400 */
[----:B------:R-:W-:Y:S01]  /*73d0*/  UMOV UR33, 0xc0000010 ;  /* 0xc000001000217882 */ /* 0x000fe20000000000 */
[----:B------:R-:W-:Y:S01]  /*73e0*/  UMOV UR35, 0x80000020 ;  /* 0x8000002000237882 */ /* 0x000fe20000000000 */
[----:B---3--:R-:W-:Y:S02]  /*73f0*/  FMNMX.FTZ R132, R116, R131, !PT ;  /* 0x0000008374847209 */ /* 0x008fe40007810000 */
[----:B--2---:R-:W-:Y:S02]  /*7400*/  SHF.R.U32.HI R153, RZ, 0x7, R154 ;  /* 0x00000007ff997819 */ /* 0x004fe4000001169a */
[----:B------:R-:W-:Y:S01]  /*7410*/  ISETP.GE.U32.AND P2, PT, R154, 0x180, PT ;  /* 0x000001809a00780c */ /* 0x000fe20003f46070 */
[----:B------:R-:W2:Y:S01]  /*7420*/  MUFU.TANH R105, R105 ;  /* 0x0000006900697308 */ /* 0x000ea20000002400 */
[----:B-1----:R-:W-:-:S07]  /*7430*/  FMNMX.FTZ R131, R117, R132, !PT ;  /* 0x0000008475837209 */ /* 0x002fce0007810000 */
[----:B------:R-:W1:Y:S01]  /*7440*/  MUFU.TANH R108, R108 ;  /* 0x0000006c006c7308 */ /* 0x000e620000002400 */
[----:B----4-:R-:W-:-:S07]  /*7450*/  FMNMX.FTZ R132, R104, R131, !PT ;  /* 0x0000008368847209 */ /* 0x010fce0007810000 */
[----:B------:R-:W3:Y:S01]  /*7460*/  MUFU.TANH R109, R109 ;  /* 0x0000006d006d7308 */ /* 0x000ee20000002400 */
[----:B--2---:R-:W-:-:S07]  /*7470*/  FMNMX.FTZ R131, R105, R132, !PT ;  /* 0x0000008469837209 */ /* 0x004fce0007810000 */
[----:B------:R-:W2:Y:S01]  /*7480*/  MUFU.TANH R96, R96 ;  /* 0x0000006000607308 */ /* 0x000ea20000002400 */
[----:B-1----:R-:W-:-:S07]  /*7490*/  FMNMX.FTZ R132, R108, R131, !PT ;  /* 0x000000836c847209 */ /* 0x002fce0007810000 */
[----:B------:R-:W1:Y:S01]  /*74a0*/  MUFU.TANH R97, R97 ;  /* 0x0000006100617308 */ /* 0x000e620000002400 */
[----:B---3--:R-:W-:-:S07]  /*74b0*/  FMNMX.FTZ R131, R109, R132, !PT ;  /* 0x000000846d837209 */ /* 0x008fce0007810000 */
        /* <DEDUP_REMOVED lines=13> */
[----:B--2---:R-:W-:Y:S01]  /*7590*/  FMNMX.FTZ R132, R92, R131, !PT ;  /* 0x000000835c847209 */ /* 0x004fe20007810000 */
[----:B------:R-:W-:Y:S02]  /*75a0*/  WARPGROUP.DEPBAR.LE gsb0, 0x0 ;  /* 0x00008000000079c5 */ /* 0x000fe40000010000 */
[----:B------:R-:W-:-:S04]  /*75b0*/  WARPGROUP.ARRIVE ;  /* 0x00000000000079c5 */ /* 0x000fc80000000000 */
[----:B------:R-:W2:Y:S01]  /*75c0*/  MUFU.TANH R81, R81 ;  /* 0x0000005100517308 */ /* 0x000ea20000002400 */
[----:B-1----:R-:W-:Y:S01]  /*75d0*/  FMNMX.FTZ R131, R93, R132, !PT ;  /* 0x000000845d837209 */ /* 0x002fe20007810000 */
[----:B------:R-:W-:Y:S01]  /*75e0*/  HGMMA.64x96x16.F32 R24, gdesc[UR32].tnspB, R24, gsb0 ;  /* 0x41600000201879f0 */ /* 0x000fe20008000818 */
[----:B------:R-:W-:Y:S02]  /*75f0*/  UIADD3 UR32, UR4, 0x480, URZ ;  /* 0x0000048004207890 */ /* 0x000fe4000fffe03f */
[----:B------:R-:W-:Y:S01]  /*7600*/  UIADD3 UR34, UR7, 0xc0, URZ ;  /* 0x000000c007227890 */ /* 0x000fe2000fffe03f */
[----:B------:R-:W-:Y:S01]  /*7610*/  UMOV UR33, 0xc0000010 ;  /* 0xc000001000217882 */ /* 0x000fe20000000000 */
[----:B------:R-:W-:Y:S01]  /*7620*/  UMOV UR35, 0x80000020 ;  /* 0x8000002000237882 */ /* 0x000fe20000000000 */
        /* <DEDUP_REMOVED lines=15> */
[----:B--2---:R-:W-:-:S05]  /*7720*/  FMNMX.FTZ R132, R77, R132, !PT ;  /* 0x000000844d847209 */ /* 0x004fca0007810000 */
[----:B------:R-:W2:Y:S02]  /*7730*/  SHFL.BFLY PT, R131, R132, 0x2, 0x1f ;  /* 0x0c401f0084837f89 */ /* 0x000ea400000e0000 */
[----:B------:R-:W4:Y:S01]  /*7740*/  MUFU.TANH R13, R13 ;  /* 0x0000000d000d7308 */ /* 0x000f220000002400 */
[----:B-1----:R-:W-:-:S07]  /*7750*/  FMNMX.FTZ R135, R9, R6, !PT ;  /* 0x0000000609877209 */ /* 0x002fce0007810000 */
[----:B------:R-:W1:Y:S01]  /*7760*/  MUFU.TANH R14, R14 ;  /* 0x0000000e000e7308 */ /* 0x000e620000002400 */
[----:B---3--:R-:W-:-:S07]  /*7770*/  FMNMX.FTZ R136, R10, R135, !PT ;  /* 0x000000870a887209 */ /* 0x008fce0007810000 */
[----:B------:R-:W3:Y:S01]  /*7780*/  MUFU.TANH R21, R21 ;  /* 0x0000001500157308 */ /* 0x000ee20000002400 */
[----:B--2---:R-:W-:Y:S01]  /*7790*/  FMNMX.FTZ R133, R132, R131, !PT ;  /* 0x0000008384857209 */ /* 0x004fe20007810000 */
[----:B------:R-:W-:Y:S01]  /*77a0*/  FMUL.FTZ R131, R74, UR5 ;  /* 0x000000054a837c20 */ /* 0x000fe20008410000 */
[----:B------:R-:W-:Y:S01]  /*77b0*/  FMUL.FTZ R132, R75, UR5 ;  /* 0x000000054b847c20 */ /* 0x000fe20008410000 */
[----:B------:R-:W2:Y:S04]  /*77c0*/  LDC R74, c[0x0][0x988] ;  /* 0x00026200ff4a7b82 */ /* 0x000ea80000000800 */
[----:B------:R-:W5:Y:S01]  /*77d0*/  MUFU.TANH R22, R22 ;  /* 0x0000001600167308 */ /* 0x000f620000002400 */
[----:B------:R-:W4:Y:S01]  /*77e0*/  SHFL.BFLY PT, R134, R133, 0x1, 0x1f ;  /* 0x0c201f0085867f89 */ /* 0x000f2200000e0000 */
[----:B------:R-:W-:-:S02]  /*77f0*/  WARPGROUP.DEPBAR.LE gsb0, 0x0 ;  /* 0x00008000000079c5 */ /* 0x000fc40000010000 */
[----:B------:R-:W-:-:S04]  /*7800*/  WARPGROUP.ARRIVE ;  /* 0x00000000000079c5 */ /* 0x000fc80000000000 */
[----:B------:R-:W5:Y:S02]  /*7810*/  MUFU.TANH R129, R129 ;  /* 0x0000008100817308 */ /* 0x000f640000002400 */
[----:B------:R-:W-:Y:S01]  /*7820*/  HGMMA.64x96x16.F32 R24, gdesc[UR32].tnspB, R24, gsb0 ;  /* 0x41600000201879f0 */ /* 0x000fe20008000818 */
[----:B------:R-:W-:Y:S02]  /*7830*/  UIADD3 UR32, UR4, 0x600, URZ ;  /* 0x0000060004207890 */ /* 0x000fe4000fffe03f */
[----:B------:R-:W-:-:S03]  /*7840*/  UIADD3 UR34, UR7, 0x100, URZ ;  /* 0x0000010007227890 */ /* 0x000fc6000fffe03f */
[----:B------:R-:W5:Y:S01]  /*7850*/  MUFU.TANH R130, R130 ;  /* 0x0000008200827308 */ /* 0x000f620000002400 */
[----:B------:R-:W-:Y:S01]  /*7860*/  UMOV UR33, 0xc0000010 ;  /* 0xc000001000217882 */ /* 0x000fe20000000000 */
[----:B------:R-:W-:Y:S01]  /*7870*/  UMOV UR35, 0x80000020 ;  /* 0x8000002000237882 */ /* 0x000fe20000000000 */
[----:B----4-:R-:W-:-:S05]  /*7880*/  FMNMX.FTZ R75, R133, R134, !PT ;  /* 0x00000086854b7209 */ /* 0x010fca0007810000 */
[----:B------:R-:W4:Y:S01]  /*7890*/  MUFU.TANH R122, R122 ;  /* 0x0000007a007a7308 */ /* 0x000f220000002400 */
[C---:B--2---:R-:W-:Y:S01]  /*78a0*/  FMUL.FTZ R133, R75.reuse, R74 ;  /* 0x0000004a4b857220 */ /* 0x044fe20000410000 */
[----:B------:R-:W-:-:S03]  /*78b0*/  FADD.FTZ R5, -R75, R5 ;  /* 0x000000054b057221 */ /* 0x000fc60000010100 */
[-CC-:B------:R-:W-:Y:S01]  /*78c0*/  FFMA.FTZ R134, R12, R74.reuse, -R133.reuse ;  /* 0x0000004a0c867223 */ /* 0x180fe20000010885 */
[-CC-:B------:R-:W-:Y:S01]  /*78d0*/  FFMA.FTZ R12, R15, R74.reuse, -R133.reuse ;  /* 0x0000004a0f0c7223 */ /* 0x180fe20000010885 */
[-CC-:B------:R-:W-:Y:S01]  /*78e0*/  FFMA.FTZ R15, R20, R74.reuse, -R133.reuse ;  /* 0x0000004a140f7223 */ /* 0x180fe20000010885 */
[--C-:B------:R-:W-:Y:S01]  /*78f0*/  FFMA.FTZ R20, R23, R74, -R133.reuse ;  /* 0x0000004a17147223 */ /* 0x100fe20000010885 */
[----:B------:R-:W-:Y:S01]  /*7900*/  FMNMX.FTZ R23, R13, R136, !PT ;  /* 0x000000880d177209 */ /* 0x000fe20007810000 */
[-CC-:B------:R-:W-:Y:S01]  /*7910*/  FFMA.FTZ R136, R128, R74.reuse, -R133.reuse ;  /* 0x0000004a80887223 */ /* 0x180fe20000010885 */
[----:B------:R-:W2:Y:S01]  /*7920*/  MUFU.TANH R123, R123 ;  /* 0x0000007b007b7308 */ /* 0x000ea20000002400 */
[-CC-:B------:R-:W-:Y:S01]  /*7930*/  FFMA.FTZ R7, R7, R74.reuse, -R133.reuse ;  /* 0x0000004a07077223 */ /* 0x180fe20000010885 */
[----:B-1----:R-:W-:Y:S01]  /*7940*/  FMNMX.FTZ R128, R14, R23, !PT ;  /* 0x000000170e807209 */ /* 0x002fe20007810000 */
[-CC-:B------:R-:W-:Y:S01]  /*7950*/  FFMA.FTZ R8, R8, R74.reuse, -R133.reuse ;  /* 0x0000004a08087223 */ /* 0x180fe20000010885 */
[-CC-:B------:R-:W-:Y:S01]  /*7960*/  FFMA.FTZ R11, R11, R74.reuse, -R133.reuse ;  /* 0x0000004a0b0b7223 */ /* 0x180fe20000010885 */
[--C-:B------:R-:W-:Y:S01]  /*7970*/  FFMA.FTZ R120, R120, R74, -R133.reuse ;  /* 0x0000004a78787223 */ /* 0x100fe20000010885 */
[----:B---3--:R-:W-:Y:S01]  /*7980*/  FMNMX.FTZ R135, R21, R128, !PT ;  /* 0x0000008015877209 */ /* 0x008fe20007810000 */
[-CC-:B------:R-:W-:Y:S01]  /*7990*/  FFMA.FTZ R121, R121, R74.reuse, -R133.reuse ;  /* 0x0000004a79797223 */ /* 0x180fe20000010885 */
[----:B------:R-:W1:Y:S01]  /*79a0*/  MUFU.TANH R126, R126 ;  /* 0x0000007e007e7308 */ /* 0x000e620000002400 */
[-CC-:B------:R-:W-:Y:S01]  /*79b0*/  FFMA.FTZ R124, R124, R74.reuse, -R133.reuse ;  /* 0x0000004a7c7c7223 */ /* 0x180fe20000010885 */
[----:B-----5:R-:W-:Y:S01]  /*79c0*/  FMNMX.FTZ R128, R22, R135, !PT ;  /* 0x0000008716807209 */ /* 0x020fe20007810000 */
[-CC-:B------:R-:W-:Y:S01]  /*79d0*/  FFMA.FTZ R125, R125, R74.reuse, -R133.reuse ;  /* 0x0000004a7d7d7223 */ /* 0x180fe20000010885 */
[-CC-:B------:R-:W-:Y:S01]  /*79e0*/  FFMA.FTZ R112, R112, R74.reuse, -R133.reuse ;  /* 0x0000004a70707223 */ /* 0x180fe20000010885 */
[--C-:B------:R-:W-:Y:S01]  /*79f0*/  FFMA.FTZ R113, R113, R74, -R133.reuse ;  /* 0x0000004a71717223 */ /* 0x100fe20000010885 */
[----:B------:R-:W-:Y:S01]  /*7a00*/  FMNMX.FTZ R135, R129, R128, !PT ;  /* 0x0000008081877209 */ /* 0x000fe20007810000 */
[-CC-:B------:R-:W-:Y:S01]  /*7a10*/  FFMA.FTZ R116, R116, R74.reuse, -R133.reuse ;  /* 0x0000004a74747223 */ /* 0x180fe20000010885 */
[----:B------:R-:W3:Y:S01]  /*7a20*/  MUFU.TANH R127, R127 ;  /* 0x0000007f007f7308 */ /* 0x000ee20000002400 */
[-CC-:B------:R-:W-:Y:S01]  /*7a30*/  FFMA.FTZ R117, R117, R74.reuse, -R133.reuse ;  /* 0x0000004a75757223 */ /* 0x180fe20000010885 */
[----:B------:R-:W-:Y:S01]  /*7a40*/  FMNMX.FTZ R135, R130, R135, !PT ;  /* 0x0000008782877209 */ /* 0x000fe20007810000 */
[-CC-:B------:R-:W-:Y:S01]  /*7a50*/  FFMA.FTZ R104, R104, R74.reuse, -R133.reuse ;  /* 0x0000004a68687223 */ /* 0x180fe20000010885 */
[-CC-:B------:R-:W-:Y:S01]  /*7a60*/  FFMA.FTZ R105, R105, R74.reuse, -R133.reuse ;  /* 0x0000004a69697223 */ /* 0x180fe20000010885 */
[-CC-:B------:R-:W-:Y:S01]  /*7a70*/  FFMA.FTZ R108, R108, R74.reuse, -R133.reuse ;  /* 0x0000004a6c6c7223 */ /* 0x180fe20000010885 */
[----:B----4-:R-:W-:Y:S01]  /*7a80*/  FMNMX.FTZ R128, R122, R135, !PT ;  /* 0x000000877a807209 */ /* 0x010fe20007810000 */
[-CC-:B------:R-:W-:Y:S01]  /*7a90*/  FFMA.FTZ R109, R109, R74.reuse, -R133.reuse ;  /* 0x0000004a6d6d7223 */ /* 0x180fe20000010885 */
[----:B------:R-:W4:Y:S01]  /*7aa0*/  MUFU.TANH R114, R114 ;  /* 0x0000007200727308 */ /* 0x000f220000002400 */
[--C-:B------:R-:W-:Y:S01]  /*7ab0*/  FFMA.FTZ R96, R96, R74, -R133.reuse ;  /* 0x0000004a60607223 */ /* 0x100fe20000010885 */
[----:B--2---:R-:W-:Y:S01]  /*7ac0*/  FMNMX.FTZ R135, R123, R128, !PT ;  /* 0x000000807b877209 */ /* 0x004fe20007810000 */
[-CC-:B------:R-:W-:Y:S01]  /*7ad0*/  FFMA.FTZ R97, R97, R74.reuse, -R133.reuse ;  /* 0x0000004a61617223 */ /* 0x180fe20000010885 */
[-CC-:B------:R-:W-:Y:S01]  /*7ae0*/  FFMA.FTZ R100, R100, R74.reuse, -R133.reuse ;  /* 0x0000004a64647223 */ /* 0x180fe20000010885 */
[-CC-:B------:R-:W-:Y:S01]  /*7af0*/  FFMA.FTZ R101, R101, R74.reuse, -R133.reuse ;  /* 0x0000004a65657223 */ /* 0x180fe20000010885 */
[----:B-1----:R-:W-:Y:S01]  /*7b00*/  FMNMX.FTZ R128, R126, R135, !PT ;  /* 0x000000877e807209 */ /* 0x002fe20007810000 */
[-CC-:B------:R-:W-:Y:S01]  /*7b10*/  FFMA.FTZ R88, R88, R74.reuse, -R133.reuse ;  /* 0x0000004a58587223 */ /* 0x180fe20000010885 */
[----:B------:R-:W1:Y:S01]  /*7b20*/  MUFU.TANH R115, R115 ;  /* 0x0000007300737308 */ /* 0x000e620000002400 */
[--C-:B------:R-:W-:Y:S01]  /*7b30*/  FFMA.FTZ R89, R89, R74, -R133.reuse ;  /* 0x0000004a59597223 */ /* 0x100fe20000010885 */
[----:B---3--:R-:W-:Y:S01]  /*7b40*/  FMNMX.FTZ R135, R127, R128, !PT ;  /* 0x000000807f877209 */ /* 0x008fe20007810000 */
[-CC-:B------:R-:W-:Y:S01]  /*7b50*/  FFMA.FTZ R92, R92, R74.reuse, -R133.reuse ;  /* 0x0000004a5c5c7223 */ /* 0x180fe20000010885 */
[-CC-:B------:R-:W-:Y:S01]  /*7b60*/  FFMA.FTZ R93, R93, R74.reuse, -R133.reuse ;  /* 0x0000004a5d5d7223 */ /* 0x180fe20000010885 */
[-CC-:B------:R-:W-:Y:S01]  /*7b70*/  FFMA.FTZ R80, R80, R74.reuse, -R133.reuse ;  /* 0x0000004a50507223 */ /* 0x180fe20000010885 */
[-CC-:B------:R-:W-:Y:S01]  /*7b80*/  FFMA.FTZ R81, R81, R74.reuse, -R133.reuse ;  /* 0x0000004a51517223 */ /* 0x180fe20000010885 */
[-CC-:B------:R-:W-:Y:S01]  /*7b90*/  FFMA.FTZ R84, R84, R74.reuse, -R133.reuse ;  /* 0x0000004a54547223 */ /* 0x180fe20000010885 */
[----:B------:R-:W2:Y:S01]  /*7ba0*/  MUFU.TANH R118, R118 ;  /* 0x0000007600767308 */ /* 0x000ea20000002400 */
[----:B----4-:R-:W-:Y:S01]  /*7bb0*/  FMNMX.FTZ R128, R114, R135, !PT ;  /* 0x0000008772807209 */ /* 0x010fe20007810000 */
[-CC-:B------:R-:W-:Y:S01]  /*7bc0*/  FFMA.FTZ R85, R85, R74.reuse, -R133.reuse ;  /* 0x0000004a55557223 */ /* 0x180fe20000010885 */
[-CC-:B------:R-:W-:Y:S01]  /*7bd0*/  FFMA.FTZ R72, R72, R74.reuse, -R133.reuse ;  /* 0x0000004a48487223 */ /* 0x180fe20000010885 */
[-C--:B------:R-:W-:Y:S01]  /*7be0*/  FFMA.FTZ R76, R76, R74.reuse, -R133 ;  /* 0x0000004a4c4c7223 */ /* 0x080fe20000010885 */
[----:B------:R-:W-:-:S03]  /*7bf0*/  FMUL.FTZ R5, R5, R74 ;  /* 0x0000004a05057220 */ /* 0x000fc60000410000 */
[----:B------:R-:W3:Y:S01]  /*7c00*/  MUFU.TANH R119, R119 ;  /* 0x0000007700777308 */ /* 0x000ee20000002400 */
[----:B-1----:R-:W-:-:S07]  /*7c10*/  FMNMX.FTZ R135, R115, R128, !PT ;  /* 0x0000008073877209 */ /* 0x002fce0007810000 */
[----:B------:R-:W1:Y:S01]  /*7c20*/  MUFU.TANH R106, R106 ;  /* 0x0000006a006a7308 */ /* 0x000e620000002400 */
[----:B--2---:R-:W-:-:S07]  /*7c30*/  FMNMX.FTZ R128, R118, R135, !PT ;  /* 0x0000008776807209 */ /* 0x004fce0007810000 */
[----:B------:R-:W2:Y:S01]  /*7c40*/  MUFU.TANH R107, R107 ;  /* 0x0000006b006b7308 */ /* 0x000ea20000002400 */
[----:B---3--:R-:W-:-:S07]  /*7c50*/  FMNMX.FTZ R135, R119, R128, !PT ;  /* 0x0000008077877209 */ /* 0x008fce0007810000 */
[----:B------:R-:W3:Y:S01]  /*7c60*/  MUFU.TANH R110, R110 ;  /* 0x0000006e006e7308 */ /* 0x000ee20000002400 */
[----:B-1----:R-:W-:Y:S01]  /*7c70*/  FMNMX.FTZ R128, R106, R135, !PT ;  /* 0x000000876a807209 */ /* 0x002fe20007810000 */
[----:B------:R-:W-:Y:S02]  /*7c80*/  WARPGROUP.DEPBAR.LE gsb0, 0x0 ;  /* 0x00008000000079c5 */ /* 0x000fe40000010000 */
[----:B------:R-:W-:-:S04]  /*7c90*/  WARPGROUP.ARRIVE ;  /* 0x00000000000079c5 */ /* 0x000fc80000000000 */
[----:B------:R-:W1:Y:S01]  /*7ca0*/  MUFU.TANH R111, R111 ;  /* 0x0000006f006f7308 */ /* 0x000e620000002400 */
[----:B--2---:R-:W-:Y:S01]  /*7cb0*/  FMNMX.FTZ R135, R107, R128, !PT ;  /* 0x000000806b877209 */ /* 0x004fe20007810000 */
[----:B------:R-:W-:Y:S01]  /*7cc0*/  HGMMA.64x96x16.F32 R24, gdesc[UR32].tnspB, R24, gsb0 ;  /* 0x41600000201879f0 */ /* 0x000fe20008000818 */
[----:B------:R-:W-:Y:S02]  /*7cd0*/  UIADD3 UR32, UR4, 0x780, URZ ;  /* 0x0000078004207890 */ /* 0x000fe4000fffe03f */
[----:B------:R-:W-:Y:S01]  /*7ce0*/  UIADD3 UR34, UR7, 0x140, URZ ;  /* 0x0000014007227890 */ /* 0x000fe2000fffe03f */
[----:B------:R-:W-:Y:S01]  /*7cf0*/  UMOV UR33, 0xc0000010 ;  /* 0xc000001000217882 */ /* 0x000fe20000000000 */
[----:B------:R-:W-:Y:S01]  /*7d00*/  UMOV UR35, 0x80000020 ;  /* 0x8000002000237882 */ /* 0x000fe20000000000 */
[----:B------:R-:W2:Y:S01]  /*7d10*/  MUFU.TANH R98, R98 ;  /* 0x0000006200627308 */ /* 0x000ea20000002400 */
[----:B---3--:R-:W-:-:S04]  /*7d20*/  FMNMX.FTZ R128, R110, R135, !PT ;  /* 0x000000876e807209 */ /* 0x008fc80007810000 */
[----:B-1----:R-:W-:-:S03]  /*7d30*/  FMNMX.FTZ R135, R111, R128, !PT ;  /* 0x000000806f877209 */ /* 0x002fc60007810000 */
[----:B------:R-:W1:Y:S08]  /*7d40*/  MUFU.TANH R99, R99 ;  /* 0x0000006300637308 */ /* 0x000e700000002400 */
        /* <DEDUP_REMOVED lines=26> */
[----:B---3--:R-:W-:Y:S01]  /*7ef0*/  FMNMX.FTZ R128, R87, R128, !PT ;  /* 0x0000008057807209 */ /* 0x008fe20007810000 */
[----:B------:R-:W-:Y:S02]  /*7f00*/  UIADD3 UR34, UR7, 0x180, URZ ;  /* 0x0000018007227890 */ /* 0x000fe4000fffe03f */
[----:B------:R-:W1:Y:S01]  /*7f10*/  MUFU.TANH R132, R132 ;  /* 0x0000008400847308 */ /* 0x000e620000002400 */
[----:B------:R-:W-:Y:S01]  /*7f20*/  UMOV UR33, 0xc0000010 ;  /* 0xc000001000217882 */ /* 0x000fe20000000000 */
[----:B------:R-:W-:-:S06]  /*7f30*/  UMOV UR35, 0x80000020 ;  /* 0x8000002000237882 */ /* 0x000fcc0000000000 */
[----:B------:R-:W3:Y:S01]  /*7f40*/  MUFU.TANH R78, R78 ;  /* 0x0000004e004e7308 */ /* 0x000ee20000002400 */
[----:B--2---:R-:W-:-:S07]  /*7f50*/  FMNMX.FTZ R135, R131, R128, !PT ;  /* 0x0000008083877209 */ /* 0x004fce0007810000 */
[----:B------:R-:W2:Y:S01]  /*7f60*/  MUFU.TANH R79, R79 ;  /* 0x0000004f004f7308 */ /* 0x000ea20000002400 */
[----:B-1----:R-:W-:-:S07]  /*7f70*/  FMNMX.FTZ R135, R132, R135, !PT ;  /* 0x0000008784877209 */ /* 0x002fce0007810000 */
[----:B------:R1:W-:Y:S01]  /*7f80*/  MUFU.EX2 R23, R136 ;  /* 0x0000008800177308 */ /* 0x0003e20000000800 */
[----:B---3--:R-:W-:-:S07]  /*7f90*/  FMNMX.FTZ R128, R78, R135, !PT ;  /* 0x000000874e807209 */ /* 0x008fce0007810000 */
[----:B------:R-:W-:Y:S01]  /*7fa0*/  MUFU.EX2 R5, R5 ;  /* 0x0000000500057308 */ /* 0x000fe20000000800 */
[----:B--2---:R-:W-:-:S05]  /*7fb0*/  FMNMX.FTZ R128, R79, R128, !PT ;  /* 0x000000804f807209 */ /* 0x004fca0007810000 */
[----:B------:R-:W2:Y:S02]  /*7fc0*/  SHFL.BFLY PT, R135, R128, 0x2, 0x1f ;  /* 0x0c401f0080877f89 */ /* 0x000ea400000e0000 */
[----:B------:R-:W-:Y:S08]  /*7fd0*/  MUFU.EX2 R7, R7 ;  /* 0x0000000700077308 */ /* 0x000ff00000000800 */
[----:B------:R-:W-:Y:S08]  /*7fe0*/  MUFU.EX2 R8, R8 ;  /* 0x0000000800087308 */ /* 0x000ff00000000800 */
[----:B------:R-:W-:Y:S01]  /*7ff0*/  MUFU.EX2 R11, R11 ;  /* 0x0000000b000b7308 */ /* 0x000fe20000000800 */
[----:B--2---:R-:W-:Y:S01]  /*8000*/  FMNMX.FTZ R135, R128, R135, !PT ;  /* 0x0000008780877209 */ /* 0x004fe20007810000 */
[----:B------:R-:W-:-:S06]  /*8010*/  FFMA.FTZ R128, R73, R74, -R133 ;  /* 0x0000004a49807223 */ /* 0x000fcc0000010885 */
[----:B------:R-:W-:Y:S01]  /*8020*/  MUFU.EX2 R134, R134 ;  /* 0x0000008600867308 */ /* 0x000fe20000000800 */
[----:B-1----:R-:W1:Y:S07]  /*8030*/  SHFL.BFLY PT, R136, R135, 0x1, 0x1f ;  /* 0x0c201f0087887f89 */ /* 0x002e6e00000e0000 */
[----:B------:R-:W-:Y:S08]  /*8040*/  MUFU.EX2 R12, R12 ;  /* 0x0000000c000c7308 */ /* 0x000ff00000000800 */
[----:B------:R-:W-:Y:S08]  /*8050*/  MUFU.EX2 R15, R15 ;  /* 0x0000000f000f7308 */ /* 0x000ff00000000800 */
[----:B------:R-:W-:Y:S01]  /*8060*/  MUFU.EX2 R20, R20 ;  /* 0x0000001400147308 */ /* 0x000fe20000000800 */
[----:B-1----:R-:W-:Y:S01]  /*8070*/  FMNMX.FTZ R73, R135, R136, !PT ;  /* 0x0000008887497209 */ /* 0x002fe20007810000 */
[----:B------:R-:W-:-:S04]  /*8080*/  FFMA.FTZ R136, R77, R74, -R133 ;  /* 0x0000004a4d887223 */ /* 0x000fc80000010885 */
[CC--:B------:R-:W-:Y:S01]  /*8090*/  FMUL.FTZ R133, R73.reuse, R74.reuse ;  /* 0x0000004a49857220 */ /* 0x0c0fe20000410000 */
[----:B------:R-:W-:Y:S01]  /*80a0*/  FADD.FTZ R77, -R73, R6 ;  /* 0x00000006494d7221 */ /* 0x000fe20000010100 */
[----:B------:R-:W-:Y:S02]  /*80b0*/  WARPGROUP.DEPBAR.LE gsb0, 0x0 ;  /* 0x00008000000079c5 */ /* 0x000fe40000010000 */
[----:B------:R-:W-:Y:S01]  /*80c0*/  WARPGROUP.ARRIVE ;  /* 0x00000000000079c5 */ /* 0x000fe20000000000 */
[-CC-:B------:R-:W-:Y:S01]  /*80d0*/  FFMA.FTZ R137, R22, R74.reuse, -R133.reuse ;  /* 0x0000004a16897223 */ /* 0x180fe20000010885 */
[-C--:B------:R-:W-:Y:S01]  /*80e0*/  FMUL.FTZ R77, R77, R74.reuse ;  /* 0x0000004a4d4d7220 */ /* 0x080fe20000410000 */
[-CC-:B------:R-:W-:Y:S01]  /*80f0*/  FFMA.FTZ R9, R9, R74.reuse, -R133.reuse ;  /* 0x0000004a09097223 */ /* 0x180fe20000010885 */
[-CC-:B------:R-:W-:Y:S01]  /*8100*/  FFMA.FTZ R22, R114, R74.reuse, -R133.reuse ;  /* 0x0000004a72167223 */ /* 0x180fe20000010885 */
[-CC-:B------:R-:W-:Y:S01]  /*8110*/  FFMA.FTZ R114, R115, R74.reuse, -R133.reuse ;  /* 0x0000004a73727223 */ /* 0x180fe20000010885 */
[----:B------:R-:W-:Y:S01]  /*8120*/  HGMMA.64x96x16.F32 R24, gdesc[UR32].tnspB, R24, gsb0 ;  /* 0x41600000201879f0 */ /* 0x000fe20008000818 */
[----:B------:R-:W-:Y:S01]  /*8130*/  UIADD3 UR32, UR4, 0xa80, URZ ;  /* 0x00000a8004207890 */ /* 0x000fe2000fffe03f */
[-CC-:B------:R-:W-:Y:S01]  /*8140*/  FFMA.FTZ R115, R118, R74.reuse, -R133.reuse ;  /* 0x0000004a76737223 */ /* 0x180fe20000010885 */
[----:B------:R-:W-:Y:S01]  /*8150*/  UIADD3 UR34, UR7, 0x1c0, URZ ;  /* 0x000001c007227890 */ /* 0x000fe2000fffe03f */
[-CC-:B------:R-:W-:Y:S01]  /*8160*/  FFMA.FTZ R135, R10, R74.reuse, -R133.reuse ;  /* 0x0000004a0a877223 */ /* 0x180fe20000010885 */
[----:B------:R-:W-:Y:S01]  /*8170*/  UMOV UR33, 0xc0000010 ;  /* 0xc000001000217882 */ /* 0x000fe20000000000 */
[----:B------:R-:W-:Y:S01]  /*8180*/  UMOV UR35, 0x80000020 ;  /* 0x8000002000237882 */ /* 0x000fe20000000000 */
[-CC-:B------:R-:W-:Y:S01]  /*8190*/  FFMA.FTZ R118, R119, R74.reuse, -R133.reuse ;  /* 0x0000004a77767223 */ /* 0x180fe20000010885 */
[----:B------:R-:W-:Y:S01]  /*81a0*/  FFMA.FTZ R10, R13, R74, -R133 ;  /* 0x0000004a0d0a7223 */ /* 0x000fe20000010885 */
[----:B------:R-:W-:-:S02]  /*81b0*/  IMAD.U32 R119, RZ, RZ, UR38 ;  /* 0x00000026ff777e24 */ /* 0x000fc4000f8e00ff */
[-CC-:B------:R-:W-:Y:S01]  /*81c0*/  FFMA.FTZ R13, R21, R74.reuse, -R133.reuse ;  /* 0x0000004a150d7223 */ /* 0x180fe20000010885 */
[----:B------:R-:W-:Y:S01]  /*81d0*/  MUFU.EX2 R77, R77 ;  /* 0x0000004d004d7308 */ /* 0x000fe20000000800 */
[-CC-:B------:R-:W-:Y:S01]  /*81e0*/  FFMA.FTZ R21, R106, R74.reuse, -R133.reuse ;  /* 0x0000004a6a157223 */ /* 0x180fe20000010885 */
[-CC-:B------:R-:W-:Y:S01]  /*81f0*/  FFMA.FTZ R106, R107, R74.reuse, -R133.reuse ;  /* 0x0000004a6b6a7223 */ /* 0x180fe20000010885 */
[-CC-:B------:R-:W-:Y:S01]  /*8200*/  FFMA.FTZ R107, R110, R74.reuse, -R133.reuse ;  /* 0x0000004a6e6b7223 */ /* 0x180fe20000010885 */
[----:B------:R-:W-:Y:S01]  /*8210*/  @!P1 LEA R110, R119, UR39, 0x3 ;  /* 0x00000027776e9c11 */ /* 0x000fe2000f8e18ff */
[-CC-:B------:R-:W-:Y:S01]  /*8220*/  FFMA.FTZ R14, R14, R74.reuse, -R133.reuse ;  /* 0x0000004a0e0e7223 */ /* 0x180fe20000010885 */
[-CC-:B------:R-:W-:Y:S01]  /*8230*/  FFMA.FTZ R119, R111, R74.reuse, -R133.reuse ;  /* 0x0000004a6f777223 */ /* 0x180fe20000010885 */
[-CC-:B------:R-:W-:Y:S01]  /*8240*/  FFMA.FTZ R129, R129, R74.reuse, -R133.reuse ;  /* 0x0000004a81817223 */ /* 0x180fe20000010885 */
[----:B------:R-:W1:Y:S01]  /*8250*/  MUFU.EX2 R9, R9 ;  /* 0x0000000900097308 */ /* 0x000e620000000800 */
[----:B------:R-:W-:Y:S01]  /*8260*/  @!P1 IADD3 R110, R110, 0x31c40, RZ ;  /* 0x00031c406e6e9810 */ /* 0x000fe20007ffe0ff */
[-CC-:B------:R-:W-:Y:S01]  /*8270*/  FFMA.FTZ R130, R130, R74.reuse, -R133.reuse ;  /* 0x0000004a82827223 */ /* 0x180fe20000010885 */
[-CC-:B------:R-:W-:Y:S01]  /*8280*/  FFMA.FTZ R98, R98, R74.reuse, -R133.reuse ;  /* 0x0000004a62627223 */ /* 0x180fe20000010885 */
[-CC-:B------:R-:W-:Y:S01]  /*8290*/  FFMA.FTZ R122, R122, R74.reuse, -R133.reuse ;  /* 0x0000004a7a7a7223 */ /* 0x180fe20000010885 */
[----:B------:R-:W-:Y:S01]  /*82a0*/  @!P1 PRMT R111, RZ, 0x654, R110 ;  /* 0x00000654ff6f9816 */ /* 0x000fe2000000006e */
[-CC-:B------:R-:W-:Y:S01]  /*82b0*/  FFMA.FTZ R138, R123, R74.reuse, -R133.reuse ;  /* 0x0000004a7b8a7223 */ /* 0x180fe20000010885 */
[-CC-:B------:R-:W-:Y:S01]  /*82c0*/  FFMA.FTZ R123, R126, R74.reuse, -R133.reuse ;  /* 0x0000004a7e7b7223 */ /* 0x180fe20000010885 */
[----:B------:R-:W-:Y:S01]  /*82d0*/  MUFU.EX2 R6, R136 ;  /* 0x0000008800067308 */ /* 0x000fe20000000800 */
[-CC-:B------:R-:W-:Y:S01]  /*82e0*/  FFMA.FTZ R126, R127, R74.reuse, -R133.reuse ;  /* 0x0000004a7f7e7223 */ /* 0x180fe20000010885 */
[----:B------:R-:W-:Y:S01]  /*82f0*/  FFMA.FTZ R103, R103, R74, -R133 ;  /* 0x0000004a67677223 */ /* 0x000fe20000010885 */
[----:B------:R-:W-:-:S02]  /*8300*/  IMAD.U32 R127, RZ, RZ, UR6 ;  /* 0x00000006ff7f7e24 */ /* 0x000fc4000f8e00ff */
[-CC-:B------:R-:W-:Y:S01]  /*8310*/  FFMA.FTZ R95, R95, R74.reuse, -R133.reuse ;  /* 0x0000004a5f5f7223 */ /* 0x180fe20000010885 */
[-CC-:B------:R-:W-:Y:S01]  /*8320*/  FFMA.FTZ R83, R83, R74.reuse, -R133.reuse ;  /* 0x0000004a53537223 */ /* 0x180fe20000010885 */
[-CC-:B------:R-:W-:Y:S01]  /*8330*/  FFMA.FTZ R86, R86, R74.reuse, -R133.reuse ;  /* 0x0000004a56567223 */ /* 0x180fe20000010885 */
[----:B------:R-:W-:Y:S01]  /*8340*/  FFMA.FTZ R87, R87, R74, -R133 ;  /* 0x0000004a57577223 */ /* 0x000fe20000010885 */
[----:B------:R2:W-:Y:S01]  /*8350*/  MUFU.EX2 R136, R10 ;  /* 0x0000000a00887308 */ /* 0x0005e20000000800 */
[----:B-1----:R-:W-:Y:S01]  /*8360*/  FFMA.FTZ R140, R77, R4, R9 ;  /* 0x000000044d8c7223 */ /* 0x002fe20000010009 */
[-CC-:B------:R-:W-:Y:S01]  /*8370*/  FFMA.FTZ R4, R99, R74.reuse, -R133.reuse ;  /* 0x0000004a63047223 */ /* 0x180fe20000010885 */
[----:B------:R-:W-:Y:S01]  /*8380*/  @!P1 LEA R127, R127, UR39, 0x3 ;  /* 0x000000277f7f9c11 */ /* 0x000fe2000f8e18ff */
[-CC-:B------:R-:W-:Y:S01]  /*8390*/  FFMA.FTZ R131, R131, R74.reuse, -R133.reuse ;  /* 0x0000004a83837223 */ /* 0x180fe20000010885 */
[-CC-:B------:R-:W-:Y:S01]  /*83a0*/  FFMA.FTZ R78, R78, R74.reuse, -R133.reuse ;  /* 0x0000004a4e4e7223 */ /* 0x180fe20000010885 */
[-CC-:B------:R-:W-:Y:S01]  /*83b0*/  FFMA.FTZ R79, R79, R74.reuse, -R133.reuse ;  /* 0x0000004a4f4f7223 */ /* 0x180fe20000010885 */
[----:B------:R-:W-:Y:S01]  /*83c0*/  FFMA.FTZ R132, R132, R74, -R133 ;  /* 0x0000004a84847223 */ /* 0x000fe20000010885 */
[----:B------:R-:W1:Y:S01]  /*83d0*/  MUFU.EX2 R135, R135 ;  /* 0x0000008700877308 */ /* 0x000e620000000800 */
[----:B--2---:R-:W-:Y:S01]  /*83e0*/  VIADD R10, R153, 0x9 ;  /* 0x00000009990a7836 */ /* 0x004fe20000000000 */
[----:B------:R-:W-:Y:S01]  /*83f0*/  UMOV UR6, UR38 ;  /* 0x0000002600067c82 */ /* 0x000fe20008000000 */
[----:B------:R-:W-:-:S03]  /*8400*/  @!P1 VIADD R127, R127, 0x31c60 ;  /* 0x00031c607f7f9836 */ /* 0x000fc60000000000 */
[----:B------:R-:W-:Y:S02]  /*8410*/  SEL R10, R10, 0x9, !P2 ;  /* 0x000000090a0a7807 */ /* 0x000fe40005000000 */
[----:B------:R-:W2:Y:S01]  /*8420*/  MUFU.EX2 R14, R14 ;  /* 0x0000000e000e7308 */ /* 0x000ea20000000800 */
[----:B------:R-:W-:Y:S02]  /*8430*/  @!P1 PRMT R127, RZ, 0x654, R127 ;  /* 0x00000654ff7f9816 */ /* 0x000fe4000000007f */
[C---:B------:R-:W-:Y:S01]  /*8440*/  ISETP.GT.AND P2, PT, R3.reuse, RZ, PT ;  /* 0x000000ff0300720c */ /* 0x040fe20003f44270 */
[----:B------:R-:W-:-:S04]  /*8450*/  VIADD R3, R3, 0xffffffff ;  /* 0xffffffff03037836 */ /* 0x000fc80000000000 */
[----:B------:R-:W3:Y:S01]  /*8460*/  MUFU.EX2 R13, R13 ;  /* 0x0000000d000d7308 */ /* 0x000ee20000000800 */
[C---:B-1----:R-:W-:Y:S01]  /*8470*/  FADD.FTZ R99, R135.reuse, R140 ;  /* 0x0000008c87637221 */ /* 0x042fe20000010000 */
[----:B------:R-:W-:-:S06]  /*8480*/  F2FP.F16.F32.PACK_AB R9, R135, R9 ;  /* 0x000000098709723e */ /* 0x000fcc00000000ff */
[----:B------:R-:W1:Y:S08]  /*8490*/  MUFU.EX2 R137, R137 ;  /* 0x0000008900897308 */ /* 0x000e700000000800 */
[----:B------:R-:W4:Y:S08]  /*84a0*/  MUFU.EX2 R129, R129 ;  /* 0x0000008100817308 */ /* 0x000f300000000800 */
[----:B------:R-:W5:Y:S08]  /*84b0*/  MUFU.EX2 R130, R130 ;  /* 0x0000008200827308 */ /* 0x000f700000000800 */
[----:B------:R-:W5:Y:S08]  /*84c0*/  MUFU.EX2 R120, R120 ;  /* 0x0000007800787308 */ /* 0x000f700000000800 */
[----:B------:R-:W5:Y:S01]  /*84d0*/  MUFU.EX2 R122, R122 ;  /* 0x0000007a007a7308 */ /* 0x000f620000000800 */
[----:B------:R-:W-:-:S02]  /*84e0*/  WARPGROUP.DEPBAR.LE gsb0, 0x0 ;  /* 0x00008000000079c5 */ /* 0x000fc40000010000 */
[----:B------:R-:W-:-:S05]  /*84f0*/  WARPGROUP.ARRIVE ;  /* 0x00000000000079c5 */ /* 0x000fca0000000000 */
[----:B------:R-:W5:Y:S01]  /*8500*/  MUFU.EX2 R121, R121 ;  /* 0x0000007900797308 */ /* 0x000f620000000800 */
[----:B------:R-:W-:Y:S01]  /*8510*/  HGMMA.64x96x16.F32 R24, gdesc[UR32].tnspB, R24, gsb0 ;  /* 0x41600000201879f0 */ /* 0x000fe20008000818 */
[----:B------:R-:W-:Y:S02]  /*8520*/  UIADD3 UR32, UR4, 0xc00, URZ ;  /* 0x00000c0004207890 */ /* 0x000fe4000fffe03f */
[----:B------:R-:W-:Y:S01]  /*8530*/  UIADD3 UR34, UR7, 0x200, URZ ;  /* 0x0000020007227890 */ /* 0x000fe2000fffe03f */
[----:B------:R-:W-:Y:S01]  /*8540*/  UMOV UR33, 0xc0000010 ;  /* 0xc000001000217882 */ /* 0x000fe20000000000 */
[----:B------:R-:W-:Y:S02]  /*8550*/  UMOV UR35, 0x80000020 ;  /* 0x8000002000237882 */ /* 0x000fe40000000000 */
[----:B------:R-:W5:Y:S01]  /*8560*/  MUFU.EX2 R138, R138 ;  /* 0x0000008a008a7308 */ /* 0x000f620000000800 */
[----:B------:R-:W-:-:S07]  /*8570*/  UMOV UR7, UR60 ;  /* 0x0000003c00077c82 */ /* 0x000fce0008000000 */
[----:B------:R-:W5:Y:S08]  /*8580*/  MUFU.EX2 R124, R124 ;  /* 0x0000007c007c7308 */ /* 0x000f700000000800 */
[----:B------:R-:W5:Y:S08]  /*8590*/  MUFU.EX2 R123, R123 ;  /* 0x0000007b007b7308 */ /* 0x000f700000000800 */
[----:B------:R-:W5:Y:S08]  /*85a0*/  MUFU.EX2 R125, R125 ;  /* 0x0000007d007d7308 */ /* 0x000f700000000800 */
[----:B------:R-:W-:Y:S08]  /*85b0*/  MUFU.EX2 R110, R119 ;  /* 0x00000077006e7308 */ /* 0x000ff00000000800 */
[----:B------:R-:W5:Y:S08]  /*85c0*/  MUFU.EX2 R126, R126 ;  /* 0x0000007e007e7308 */ /* 0x000f700000000800 */
[----:B------:R-:W5:Y:S08]  /*85d0*/  MUFU.EX2 R112, R112 ;  /* 0x0000007000707308 */ /* 0x000f700000000800 */
[----:B------:R-:W5:Y:S08]  /*85e0*/  MUFU.EX2 R22, R22 ;  /* 0x0000001600167308 */ /* 0x000f700000000800 */
[----:B------:R-:W5:Y:S08]  /*85f0*/  MUFU.EX2 R113, R113 ;  /* 0x0000007100717308 */ /* 0x000f700000000800 */
[----:B------:R-:W5:Y:S08]  /*8600*/  MUFU.EX2 R114, R114 ;  /* 0x0000007200727308 */ /* 0x000f700000000800 */
[----:B------:R-:W5:Y:S08]  /*8610*/  MUFU.EX2 R116, R116 ;  /* 0x0000007400747308 */ /* 0x000f700000000800 */
[----:B------:R-:W5:Y:S01]  /*8620*/  MUFU.EX2 R115, R115 ;  /* 0x0000007300737308 */ /* 0x000f620000000800 */
[----:B------:R-:W-:-:S02]  /*8630*/  WARPGROUP.DEPBAR.LE gsb0, 0x0 ;  /* 0x00008000000079c5 */ /* 0x000fc40000010000 */
[----:B------:R-:W-:-:S05]  /*8640*/  WARPGROUP.ARRIVE ;  /* 0x00000000000079c5 */ /* 0x000fca0000000000 */
[----:B------:R-:W5:Y:S01]  /*8650*/  MUFU.EX2 R117, R117 ;  /* 0x0000007500757308 */ /* 0x000f620000000800 */
[----:B------:R-:W-:Y:S07]  /*8660*/  HGMMA.64x96x16.F32 R24, gdesc[UR32].tnspB, R24, gsb0 ;  /* 0x41600000201879f0 */ /* 0x000fee0008000818 */
[----:B------:R-:W5:Y:S08]  /*8670*/  MUFU.EX2 R118, R118 ;  /* 0x0000007600767308 */ /* 0x000f700000000800 */
        /* <DEDUP_REMOVED lines=8> */
[----:B------:R-:W-:Y:S08]  /*8700*/  MUFU.EX2 R97, R97 ;  /* 0x0000006100617308 */ /* 0x000ff00000000800 */
[----:B------:R-:W-:Y:S08]  /*8710*/  MUFU.EX2 R4, R4 ;  /* 0x0000000400047308 */ /* 0x000ff00000000800 */
[----:B------:R-:W-:Y:S08]  /*8720*/  MUFU.EX2 R100, R100 ;  /* 0x0000006400647308 */ /* 0x000ff00000000800 */
[----:B------:R-:W-:Y:S01]  /*8730*/  MUFU.EX2 R101, R101 ;  /* 0x0000006500657308 */ /* 0x000fe20000000800 */
[----:B------:R-:W-:-:S02]  /*8740*/  WARPGROUP.DEPBAR.LE gsb0, 0x0 ;  /* 0x00008000000079c5 */ /* 0x000fc40000010000 */
[----:B------:R2:W-:Y:S06]  /*8750*/  BAR.ARV R10, 0x100 ;  /* 0x0004000a0000751d */ /* 0x0005ec0000002000 */
[----:B------:R3:W-:Y:S01]  /*8760*/  @!P1 SYNCS.ARRIVE.TRANS64.RED.A1T0 RZ, [R111+URZ], RZ ;  /* 0x000000ff6fff99a7 */ /* 0x0007e2000810043f */
[----:B------:R-:W-:Y:S01]  /*8770*/  MUFU.EX2 R88, R88 ;  /* 0x0000005800587308 */ /* 0x000fe20000000800 */
[----:B--2---:R-:W-:Y:S01]  /*8780*/  F2FP.F16.F32.PACK_AB R10, R134, R11 ;  /* 0x0000000b860a723e */ /* 0x004fe200000000ff */
[-C--:B------:R-:W-:Y:S01]  /*8790*/  FMUL.FTZ R24, R24, R5.reuse ;  /* 0x0000000518187220 */ /* 0x080fe20000410000 */
[-C--:B------:R-:W-:Y:S01]  /*87a0*/  FMUL.FTZ R25, R25, R5.reuse ;  /* 0x0000000519197220 */ /* 0x080fe20000410000 */
[-C--:B------:R-:W-:Y:S01]  /*87b0*/  FMUL.FTZ R28, R28, R5.reuse ;  /* 0x000000051c1c7220 */ /* 0x080fe20000410000 */
[-C--:B------:R-:W-:Y:S01]  /*87c0*/  FMUL.FTZ R29, R29, R5.reuse ;  /* 0x000000051d1d7220 */ /* 0x080fe20000410000 */
[-C--:B------:R-:W-:Y:S01]  /*87d0*/  FMUL.FTZ R32, R32, R5.reuse ;  /* 0x0000000520207220 */ /* 0x080fe20000410000 */
[----:B---3--:R-:W-:Y:S01]  /*87e0*/  FFMA.FTZ R111, R5, R0, R7 ;  /* 0x00000000056f7223 */ /* 0x008fe20000010007 */
[----:B------:R2:W-:Y:S01]  /*87f0*/  @!P1 SYNCS.ARRIVE.TRANS64.RED.A1T0 RZ, [R127+URZ], RZ ;  /* 0x000000ff7fff99a7 */ /* 0x0005e2000810043f */
[----:B------:R3:W2:Y:S01]  /*8800*/  MUFU.EX2 R0, R98 ;  /* 0x0000006200007308 */ /* 0x0006a20000000800 */
[----:B------:R-:W-:Y:S01]  /*8810*/  FMUL.FTZ R33, R33, R5 ;  /* 0x0000000521217220 */ /* 0x000fe20000410000 */
[C---:B------:R-:W-:Y:S01]  /*8820*/  FADD.FTZ R142, R8.reuse, R111 ;  /* 0x0000006f088e7221 */ /* 0x040fe20000010000 */
[----:B------:R-:W-:Y:S01]  /*8830*/  F2FP.F16.F32.PACK_AB R8, R8, R7 ;  /* 0x000000070808723e */ /* 0x000fe200000000ff */
[----:B------:R-:W-:Y:S01]  /*8840*/  FADD.FTZ R7, R136, R99 ;  /* 0x0000006388077221 */ /* 0x000fe20000010000 */
[----:B------:R-:W-:Y:S01]  /*8850*/  FFMA.FTZ R99, R102, R74, -R133 ;  /* 0x0000004a66637223 */ /* 0x000fe20000010885 */
[----:B------:R-:W-:Y:S01]  /*8860*/  FADD.FTZ R111, R11, R142 ;  /* 0x0000008e0b6f7221 */ /* 0x000fe20000010000 */
[C---:B------:R-:W-:Y:S01]  /*8870*/  F2FP.F16.F32.PACK_AB R11, R14.reuse, R136 ;  /* 0x000000880e0b723e */ /* 0x040fe200000000ff */
[----:B------:R-:W-:Y:S01]  /*8880*/  MUFU.EX2 R89, R89 ;  /* 0x0000005900597308 */ /* 0x000fe20000000800 */
[----:B---3--:R-:W-:Y:S01]  /*8890*/  FADD.FTZ R98, R14, R7 ;  /* 0x000000070e627221 */ /* 0x008fe20000010000 */
[----:B------:R-:W-:Y:S01]  /*88a0*/  FADD.FTZ R111, R134, R111 ;  /* 0x0000006f866f7221 */ /* 0x000fe20000010000 */
[-CC-:B------:R-:W-:Y:S01]  /*88b0*/  FFMA.FTZ R7, R90, R74.reuse, -R133.reuse ;  /* 0x0000004a5a077223 */ /* 0x180fe20000010885 */
[-C--:B------:R-:W-:Y:S01]  /*88c0*/  FFMA.FTZ R14, R91, R74.reuse, -R133 ;  /* 0x0000004a5b0e7223 */ /* 0x080fe20000010885 */
[----:B------:R-:W-:Y:S01]  /*88d0*/  FADD.FTZ R98, R13, R98 ;  /* 0x000000620d627221 */ /* 0x000fe20000010000 */
[----:B------:R-:W-:Y:S01]  /*88e0*/  FADD.FTZ R90, R12, R111 ;  /* 0x0000006f0c5a7221 */ /* 0x000fe20000010000 */
[-CC-:B------:R-:W-:Y:S01]  /*88f0*/  FFMA.FTZ R91, R94, R74.reuse, -R133.reuse ;  /* 0x0000004a5e5b7223 */ /* 0x180fe20000010885 */
[----:B------:R-:W-:Y:S01]  /*8900*/  FFMA.FTZ R94, R82, R74, -R133 ;  /* 0x0000004a525e7223 */ /* 0x000fe20000010885 */
[----:B-1----:R-:W-:Y:S01]  /*8910*/  FADD.FTZ R98, R137, R98 ;  /* 0x0000006289627221 */ /* 0x002fe20000010000 */
[C---:B------:R-:W-:Y:S01]  /*8920*/  FADD.FTZ R111, R15.reuse, R90 ;  /* 0x0000005a0f6f7221 */ /* 0x040fe20000010000 */
[----:B------:R-:W-:Y:S01]  /*8930*/  F2FP.F16.F32.PACK_AB R12, R15, R12 ;  /* 0x0000000c0f0c723e */ /* 0x000fe200000000ff */
[----:B------:R1:W-:Y:S01]  /*8940*/  MUFU.EX2 R90, R103 ;  /* 0x00000067005a7308 */ /* 0x0003e20000000800 */
[----:B------:R3:W-:Y:S01]  /*8950*/  STSM.16.M88.4 [R2+0x24300], R8 ;  /* 0x0243000802007844 */ /* 0x0007e20000000200 */
[----:B------:R-:W-:Y:S01]  /*8960*/  FADD.FTZ R102, R20, R111 ;  /* 0x0000006f14667221 */ /* 0x000fe20000010000 */
[----:B----4-:R-:W-:Y:S01]  /*8970*/  FADD.FTZ R111, R129, R98 ;  /* 0x00000062816f7221 */ /* 0x010fe20000010000 */
[----:B------:R-:W-:Y:S01]  /*8980*/  F2FP.F16.F32.PACK_AB R13, R137, R13 ;  /* 0x0000000d890d723e */ /* 0x000fe200000000ff */
[-C--:B------:R-:W-:Y:S01]  /*8990*/  FMUL.FTZ R36, R36, R5.reuse ;  /* 0x0000000524247220 */ /* 0x080fe20000410000 */
[----:B------:R-:W-:Y:S01]  /*89a0*/  FADD.FTZ R119, R23, R102 ;  /* 0x0000006617777221 */ /* 0x000fe20000010000 */
[----:B-----5:R-:W-:Y:S01]  /*89b0*/  FADD.FTZ R111, R130, R111 ;  /* 0x0000006f826f7221 */ /* 0x020fe20000010000 */
[----:B------:R-:W4:Y:S01]  /*89c0*/  MUFU.EX2 R99, R99 ;  /* 0x0000006300637308 */ /* 0x000f220000000800 */
[-C--:B------:R-:W-:Y:S01]  /*89d0*/  FMUL.FTZ R37, R37, R5.reuse ;  /* 0x0000000525257220 */ /* 0x080fe20000410000 */
[----:B------:R-:W-:Y:S01]  /*89e0*/  FADD.FTZ R82, R120, R119 ;  /* 0x0000007778527221 */ /* 0x000fe20000010000 */
[----:B------:R-:W-:Y:S01]  /*89f0*/  FADD.FTZ R111, R122, R111 ;  /* 0x0000006f7a6f7221 */ /* 0x000fe20000010000 */
[C---:B------:R-:W-:Y:S01]  /*8a00*/  F2FP.F16.F32.PACK_AB R120, R121.reuse, R120 ;  /* 0x000000787978723e */ /* 0x040fe200000000ff */
[-C--:B------:R-:W-:Y:S01]  /*8a10*/  FMUL.FTZ R40, R40, R5.reuse ;  /* 0x0000000528287220 */ /* 0x080fe20000410000 */
[----:B-1----:R-:W-:Y:S01]  /*8a20*/  FADD.FTZ R103, R121, R82 ;  /* 0x0000005279677221 */ /* 0x002fe20000010000 */
[C---:B------:R-:W-:Y:S01]  /*8a30*/  FADD.FTZ R98, R138.reuse, R111 ;  /* 0x0000006f8a627221 */ /* 0x040fe20000010000 */
[----:B------:R-:W1:Y:S01]  /*8a40*/  MUFU.EX2 R7, R7 ;  /* 0x0000000700077308 */ /* 0x000e620000000800 */
[----:B------:R-:W-:Y:S01]  /*8a50*/  F2FP.F16.F32.PACK_AB R121, R138, R122 ;  /* 0x0000007a8a79723e */ /* 0x000fe200000000ff */
[----:B------:R-:W-:Y:S01]  /*8a60*/  FADD.FTZ R102, R124, R103 ;  /* 0x000000677c667221 */ /* 0x000fe20000010000 */
[----:B------:R-:W-:Y:S01]  /*8a70*/  FADD.FTZ R103, R123, R98 ;  /* 0x000000627b677221 */ /* 0x000fe20000010000 */
[----:B------:R-:W-:Y:S01]  /*8a80*/  F2FP.F16.F32.PACK_AB R122, R125, R124 ;  /* 0x0000007c7d7a723e */ /* 0x000fe200000000ff */
[----:B------:R-:W-:Y:S01]  /*8a90*/  FMUL.FTZ R41, R41, R5 ;  /* 0x0000000529297220 */ /* 0x000fe20000410000 */
[----:B------:R-:W-:Y:S01]  /*8aa0*/  FADD.FTZ R111, R125, R102 ;  /* 0x000000667d6f7221 */ /* 0x000fe20000010000 */
[C---:B------:R-:W-:Y:S01]  /*8ab0*/  FADD.FTZ R103, R126.reuse, R103 ;  /* 0x000000677e677221 */ /* 0x040fe20000010000 */
[----:B------:R5:W1:Y:S01]  /*8ac0*/  MUFU.EX2 R82, R14 ;  /* 0x0000000e00527308 */ /* 0x000a620000000800 */
[----:B------:R-:W-:Y:S01]  /*8ad0*/  F2FP.F16.F32.PACK_AB R123, R126, R123 ;  /* 0x0000007b7e7b723e */ /* 0x000fe200000000ff */
[----:B------:R-:W-:Y:S01]  /*8ae0*/  FADD.FTZ R98, R112, R111 ;  /* 0x0000006f70627221 */ /* 0x000fe20000010000 */
[----:B------:R-:W-:Y:S01]  /*8af0*/  FADD.FTZ R103, R22, R103 ;  /* 0x0000006716677221 */ /* 0x000fe20000010000 */
[C---:B------:R-:W-:Y:S01]  /*8b00*/  F2FP.F16.F32.PACK_AB R112, R113.reuse, R112 ;  /* 0x000000707170723e */ /* 0x040fe200000000ff */
[----:B------:R-:W-:Y:S01]  /*8b10*/  FMUL.FTZ R44, R44, R5 ;  /* 0x000000052c2c7220 */ /* 0x000fe20000410000 */
[----:B------:R-:W-:Y:S01]  /*8b20*/  FADD.FTZ R15, R113, R98 ;  /* 0x00000062710f7221 */ /* 0x000fe20000010000 */
[----:B------:R-:W-:Y:S01]  /*8b30*/  FADD.FTZ R98, R114, R103 ;  /* 0x0000006772627221 */ /* 0x000fe20000010000 */
[----:B------:R-:W1:Y:S01]  /*8b40*/  MUFU.EX2 R92, R92 ;  /* 0x0000005c005c7308 */ /* 0x000e620000000800 */
[----:B-----5:R-:W-:Y:S01]  /*8b50*/  F2FP.F16.F32.PACK_AB R14, R23, R20 ;  /* 0x00000014170e723e */ /* 0x020fe200000000ff */
[----:B---3--:R-:W-:Y:S01]  /*8b60*/  FADD.FTZ R8, R116, R15 ;  /* 0x0000000f74087221 */ /* 0x008fe20000010000 */
[----:B------:R-:W-:Y:S01]  /*8b70*/  FADD.FTZ R9, R115, R98 ;  /* 0x0000006273097221 */ /* 0x000fe20000010000 */
[----:B------:R-:W-:Y:S01]  /*8b80*/  F2FP.F16.F32.PACK_AB R15, R130, R129 ;  /* 0x00000081820f723e */ /* 0x000fe200000000ff */
[-C--:B------:R-:W-:Y:S01]  /*8b90*/  FMUL.FTZ R45, R45, R5.reuse ;  /* 0x000000052d2d7220 */ /* 0x080fe20000410000 */
[----:B------:R-:W-:Y:S01]  /*8ba0*/  FADD.FTZ R11, R117, R8 ;  /* 0x00000008750b7221 */ /* 0x000fe20000010000 */
[----:B------:R-:W-:Y:S01]  /*8bb0*/  FADD.FTZ R8, R118, R9 ;  /* 0x0000000976087221 */ /* 0x000fe20000010000 */
[----:B------:R-:W3:Y:S01]  /*8bc0*/  MUFU.EX2 R91, R91 ;  /* 0x0000005b005b7308 */ /* 0x000ee20000000800 */
[----:B------:R5:W-:Y:S01]  /*8bd0*/  STSM.16.M88.4 [R2+0x25b00], R12 ;  /* 0x025b000c02007844 */ /* 0x000be20000000200 */
[----:B------:R-:W-:Y:S01]  /*8be0*/  FADD.FTZ R10, R104, R11 ;  /* 0x0000000b680a7221 */ /* 0x000fe20000010000 */
[----:B------:R-:W-:Y:S01]  /*8bf0*/  FADD.FTZ R9, R21, R8 ;  /* 0x0000000815097221 */ /* 0x000fe20000010000 */
[----:B------:R-:W-:Y:S01]  /*8c00*/  F2FP.F16.F32.PACK_AB R113, R114, R22 ;  /* 0x000000167271723e */ /* 0x000fe200000000ff */
[----:B------:R1:W-:Y:S01]  /*8c10*/  STSM.16.M88.4 [R2+0x27300], R120 ;  /* 0x0273007802007844 */ /* 0x0003e20000000200 */
[C---:B------:R-:W-:Y:S01]  /*8c20*/  FADD.FTZ R11, R105.reuse, R10 ;  /* 0x0000000a690b7221 */ /* 0x040fe20000010000 */
[----:B------:R-:W-:Y:S01]  /*8c30*/  FADD.FTZ R8, R106, R9 ;  /* 0x000000096a087221 */ /* 0x000fe20000010000 */
[----:B------:R-:W5:Y:S01]  /*8c40*/  MUFU.EX2 R93, R93 ;  /* 0x0000005d005d7308 */ /* 0x000f620000000800 */
[----:B------:R-:W-:Y:S01]  /*8c50*/  F2FP.F16.F32.PACK_AB R104, R105, R104 ;  /* 0x000000686968723e */ /* 0x000fe200000000ff */
[----:B------:R-:W-:Y:S01]  /*8c60*/  FADD.FTZ R10, R108, R11 ;  /* 0x0000000b6c0a7221 */ /* 0x000fe20000010000 */
[----:B------:R-:W-:Y:S01]  /*8c70*/  FADD.FTZ R9, R107, R8 ;  /* 0x000000086b097221 */ /* 0x000fe20000010000 */
[----:B------:R-:W-:Y:S01]  /*8c80*/  F2FP.F16.F32.PACK_AB R114, R117, R116 ;  /* 0x000000747572723e */ /* 0x000fe200000000ff */
[----:B------:R-:W-:Y:S01]  /*8c90*/  FMUL.FTZ R48, R48, R5 ;  /* 0x0000000530307220 */ /* 0x000fe20000410000 */
[----:B------:R-:W-:Y:S01]  /*8ca0*/  FADD.FTZ R11, R109, R10 ;  /* 0x0000000a6d0b7221 */ /* 0x000fe20000010000 */
[----:B------:R-:W-:Y:S01]  /*8cb0*/  FADD.FTZ R9, R110, R9 ;  /* 0x000000096e097221 */ /* 0x000fe20000010000 */
[----:B------:R-:W5:Y:S01]  /*8cc0*/  MUFU.EX2 R20, R95 ;  /* 0x0000005f00147308 */ /* 0x000f620000000800 */
[----:B------:R-:W-:Y:S01]  /*8cd0*/  F2FP.F16.F32.PACK_AB R115, R118, R115 ;  /* 0x000000737673723e */ /* 0x000fe200000000ff */
[----:B------:R-:W-:Y:S01]  /*8ce0*/  FADD.FTZ R8, R96, R11 ;  /* 0x0000000b60087221 */ /* 0x000fe20000010000 */
[----:B--2---:R-:W-:Y:S01]  /*8cf0*/  FADD.FTZ R9, R0, R9 ;  /* 0x0000000900097221 */ /* 0x004fe20000010000 */
[----:B------:R-:W-:Y:S01]  /*8d00*/  F2FP.F16.F32.PACK_AB R96, R97, R96 ;  /* 0x000000606160723e */ /* 0x000fe200000000ff */
[----:B------:R-:W-:Y:S01]  /*8d10*/  FMUL.FTZ R49, R49, R5 ;  /* 0x0000000531317220 */ /* 0x000fe20000410000 */
[----:B------:R-:W-:Y:S01]  /*8d20*/  FADD.FTZ R11, R97, R8 ;  /* 0x00000008610b7221 */ /* 0x000fe20000010000 */
[C---:B------:R-:W-:Y:S01]  /*8d30*/  FADD.FTZ R8, R4.reuse, R9 ;  /* 0x0000000904087221 */ /* 0x040fe20000010000 */
[----:B------:R-:W2:Y:S01]  /*8d40*/  MUFU.EX2 R80, R80 ;  /* 0x0000005000507308 */ /* 0x000ea20000000800 */
[----:B------:R-:W-:Y:S01]  /*8d50*/  F2FP.F16.F32.PACK_AB R97, R4, R0 ;  /* 0x000000000461723e */ /* 0x000fe200000000ff */
[----:B------:R-:W-:Y:S01]  /*8d60*/  FADD.FTZ R10, R100, R11 ;  /* 0x0000000b640a7221 */ /* 0x000fe20000010000 */
[----:B----4-:R-:W-:Y:S01]  /*8d70*/  FADD.FTZ R9, R99, R8 ;  /* 0x0000000863097221 */ /* 0x010fe20000010000 */
[----:B------:R-:W-:Y:S01]  /*8d80*/  F2FP.F16.F32.PACK_AB R105, R106, R21 ;  /* 0x000000156a69723e */ /* 0x000fe200000000ff */
[----:B------:R4:W-:Y:S01]  /*8d90*/  STSM.16.M88.4 [R2+0x28b00], R112 ;  /* 0x028b007002007844 */ /* 0x0009e20000000200 */
[----:B------:R-:W-:Y:S01]  /*8da0*/  FADD.FTZ R11, R101, R10 ;  /* 0x0000000a650b7221 */ /* 0x000fe20000010000 */
[----:B------:R-:W-:Y:S01]  /*8db0*/  FADD.FTZ R8, R90, R9 ;  /* 0x000000095a087221 */ /* 0x000fe20000010000 */
[----:B------:R-:W4:Y:S01]  /*8dc0*/  MUFU.EX2 R94, R94 ;  /* 0x0000005e005e7308 */ /* 0x000f220000000800 */
[----:B------:R-:W-:Y:S01]  /*8dd0*/  F2FP.F16.F32.PACK_AB R106, R109, R108 ;  /* 0x0000006c6d6a723e */ /* 0x000fe200000000ff */
[----:B------:R-:W-:Y:S01]  /*8de0*/  FADD.FTZ R10, R88, R11 ;  /* 0x0000000b580a7221 */ /* 0x000fe20000010000 */
[----:B-1----:R-:W-:Y:S01]  /*8df0*/  FADD.FTZ R9, R7, R8 ;  /* 0x0000000807097221 */ /* 0x002fe20000010000 */
[C---:B------:R-:W-:Y:S01]  /*8e00*/  F2FP.F16.F32.PACK_AB R88, R89.reuse, R88 ;  /* 0x000000585958723e */ /* 0x040fe200000000ff */
[----:B------:R-:W-:Y:S01]  /*8e10*/  FMUL.FTZ R52, R52, R5 ;  /* 0x0000000534347220 */ /* 0x000fe20000410000 */
[----:B------:R-:W-:Y:S01]  /*8e20*/  FADD.FTZ R11, R89, R10 ;  /* 0x0000000a590b7221 */ /* 0x000fe20000010000 */
[C---:B------:R-:W-:Y:S01]  /*8e30*/  FADD.FTZ R0, R82.reuse, R9 ;  /* 0x0000000952007221 */ /* 0x040fe20000010000 */
[----:B------:R-:W1:Y:S01]  /*8e40*/  MUFU.EX2 R81, R81 ;  /* 0x0000005100517308 */ /* 0x000e620000000800 */
[----:B------:R-:W-:Y:S01]  /*8e50*/  F2FP.F16.F32.PACK_AB R89, R82, R7 ;  /* 0x000000075259723e */ /* 0x000fe200000000ff */
[----:B------:R-:W-:Y:S01]  /*8e60*/  FADD.FTZ R4, R92, R11 ;  /* 0x0000000b5c047221 */ /* 0x000fe20000010000 */
[----:B---3--:R-:W-:Y:S01]  /*8e70*/  FADD.FTZ R9, R91, R0 ;  /* 0x000000005b097221 */ /* 0x008fe20000010000 */
[----:B------:R-:W-:Y:S01]  /*8e80*/  F2FP.F16.F32.PACK_AB R107, R110, R107 ;  /* 0x0000006b6e6b723e */ /* 0x000fe200000000ff */
[----:B------:R-:W-:Y:S01]  /*8e90*/  FMUL.FTZ R53, R53, R5 ;  /* 0x0000000535357220 */ /* 0x000fe20000410000 */
[----:B-----5:R-:W-:Y:S01]  /*8ea0*/  FADD.FTZ R11, R93, R4 ;  /* 0x000000045d0b7221 */ /* 0x020fe20000010000 */
[----:B------:R-:W-:Y:S01]  /*8eb0*/  FADD.FTZ R9, R20, R9 ;  /* 0x0000000914097221 */ /* 0x000fe20000010000 */
[----:B------:R-:W3:Y:S01]  /*8ec0*/  MUFU.EX2 R83, R83 ;  /* 0x0000005300537308 */ /* 0x000ee20000000800 */
[----:B------:R-:W-:Y:S01]  /*8ed0*/  F2FP.F16.F32.PACK_AB R98, R101, R100 ;  /* 0x000000646562723e */ /* 0x000fe200000000ff */
[----:B--2---:R-:W-:Y:S01]  /*8ee0*/  FADD.FTZ R0, R80, R11 ;  /* 0x0000000b50007221 */ /* 0x004fe20000010000 */
[----:B----4-:R-:W-:Y:S01]  /*8ef0*/  FADD.FTZ R4, R94, R9 ;  /* 0x000000095e047221 */ /* 0x010fe20000010000 */
[----:B------:R-:W-:Y:S01]  /*8f00*/  F2FP.F16.F32.PACK_AB R99, R90, R99 ;  /* 0x000000635a63723e */ /* 0x000fe200000000ff */
[----:B------:R2:W-:Y:S01]  /*8f10*/  STSM.16.M88.4 [R2+0x2a300], R104 ;  /* 0x02a3006802007844 */ /* 0x0005e20000000200 */
[----:B------:R-:W-:Y:S01]  /*8f20*/  F2FP.F16.F32.PACK_AB R90, R93, R92 ;  /* 0x0000005c5d5a723e */ /* 0x000fe200000000ff */
[----:B------:R-:W-:Y:S01]  /*8f30*/  FMUL.FTZ R56, R56, R5 ;  /* 0x0000000538387220 */ /* 0x000fe20000410000 */
[----:B------:R-:W4:Y:S01]  /*8f40*/  MUFU.EX2 R84, R84 ;  /* 0x0000005400547308 */ /* 0x000f220000000800 */
[C---:B-1----:R-:W-:Y:S01]  /*8f50*/  FADD.FTZ R9, R81.reuse, R0 ;  /* 0x0000000051097221 */ /* 0x042fe20000010000 */
[----:B------:R-:W-:Y:S01]  /*8f60*/  F2FP.F16.F32.PACK_AB R80, R81, R80 ;  /* 0x000000505150723e */ /* 0x000fe200000000ff */
[----:B------:R2:W-:Y:S01]  /*8f70*/  STSM.16.M88.4 [R2+0x2bb00], R96 ;  /* 0x02bb006002007844 */ /* 0x0005e20000000200 */
[----:B------:R-:W-:Y:S01]  /*8f80*/  F2FP.F16.F32.PACK_AB R91, R20, R91 ;  /* 0x0000005b145b723e */ /* 0x000fe200000000ff */
[-C--:B------:R-:W-:Y:S01]  /*8f90*/  FMUL.FTZ R57, R57, R5.reuse ;  /* 0x0000000539397220 */ /* 0x080fe20000410000 */
[-C--:B------:R-:W-:Y:S01]  /*8fa0*/  FMUL.FTZ R60, R60, R5.reuse ;  /* 0x000000053c3c7220 */ /* 0x080fe20000410000 */
[-C--:B------:R-:W-:Y:S01]  /*8fb0*/  FMUL.FTZ R61, R61, R5.reuse ;  /* 0x000000053d3d7220 */ /* 0x080fe20000410000 */
[----:B------:R-:W1:Y:S01]  /*8fc0*/  MUFU.EX2 R86, R86 ;  /* 0x0000005600567308 */ /* 0x000e620000000800 */
[C---:B---3--:R-:W-:Y:S01]  /*8fd0*/  FADD.FTZ R7, R83.reuse, R4 ;  /* 0x0000000453077221 */ /* 0x048fe20000010000 */
[----:B------:R-:W-:Y:S01]  /*8fe0*/  F2FP.F16.F32.PACK_AB R81, R83, R94 ;  /* 0x0000005e5351723e */ /* 0x000fe200000000ff */
[----:B------:R2:W-:Y:S01]  /*8ff0*/  STSM.16.M88.4 [R2+0x2d300], R88 ;  /* 0x02d3005802007844 */ /* 0x0005e20000000200 */
[-C--:B------:R-:W-:Y:S01]  /*9000*/  FMUL.FTZ R64, R64, R5.reuse ;  /* 0x0000000540407220 */ /* 0x080fe20000410000 */
[-C--:B------:R-:W-:Y:S01]  /*9010*/  FMUL.FTZ R65, R65, R5.reuse ;  /* 0x0000000541417220 */ /* 0x080fe20000410000 */
[-C--:B------:R-:W-:Y:S01]  /*9020*/  FMUL.FTZ R68, R68, R5.reuse ;  /* 0x0000000544447220 */ /* 0x080fe20000410000 */
[----:B------:R-:W-:Y:S01]  /*9030*/  FMUL.FTZ R69, R69, R5 ;  /* 0x0000000545457220 */ /* 0x000fe20000410000 */
[----:B------:R-:W3:Y:S01]  /*9040*/  MUFU.EX2 R85, R85 ;  /* 0x0000005500557308 */ /* 0x000ee20000000800 */
[----:B----4-:R-:W-:Y:S01]  /*9050*/  FADD.FTZ R0, R84, R9 ;  /* 0x0000000954007221 */ /* 0x010fe20000010000 */
[-C--:B------:R-:W-:Y:S01]  /*9060*/  FMUL.FTZ R26, R26, R77.reuse ;  /* 0x0000004d1a1a7220 */ /* 0x080fe20000410000 */
[-C--:B------:R-:W-:Y:S01]  /*9070*/  FMUL.FTZ R27, R27, R77.reuse ;  /* 0x0000004d1b1b7220 */ /* 0x080fe20000410000 */
[-C--:B------:R-:W-:Y:S01]  /*9080*/  FMUL.FTZ R30, R30, R77.reuse ;  /* 0x0000004d1e1e7220 */ /* 0x080fe20000410000 */
[-C--:B------:R-:W-:Y:S01]  /*9090*/  FMUL.FTZ R31, R31, R77.reuse ;  /* 0x0000004d1f1f7220 */ /* 0x080fe20000410000 */
[-C--:B------:R-:W-:Y:S01]  /*90a0*/  FMUL.FTZ R34, R34, R77.reuse ;  /* 0x0000004d22227220 */ /* 0x080fe20000410000 */
[-C--:B------:R-:W-:Y:S01]  /*90b0*/  FMUL.FTZ R35, R35, R77.reuse ;  /* 0x0000004d23237220 */ /* 0x080fe20000410000 */
[----:B------:R-:W4:Y:S01]  /*90c0*/  MUFU.EX2 R87, R87 ;  /* 0x0000005700577308 */ /* 0x000f220000000800 */
[----:B-1----:R-:W-:Y:S01]  /*90d0*/  FADD.FTZ R7, R86, R7 ;  /* 0x0000000756077221 */ /* 0x002fe20000010000 */
[-C--:B------:R-:W-:Y:S01]  /*90e0*/  FMUL.FTZ R38, R38, R77.reuse ;  /* 0x0000004d26267220 */ /* 0x080fe20000410000 */
[-C--:B------:R-:W-:Y:S01]  /*90f0*/  FMUL.FTZ R39, R39, R77.reuse ;  /* 0x0000004d27277220 */ /* 0x080fe20000410000 */
[-C--:B------:R-:W-:Y:S01]  /*9100*/  FMUL.FTZ R42, R42, R77.reuse ;  /* 0x0000004d2a2a7220 */ /* 0x080fe20000410000 */
[-C--:B------:R-:W-:Y:S01]  /*9110*/  FMUL.FTZ R43, R43, R77.reuse ;  /* 0x0000004d2b2b7220 */ /* 0x080fe20000410000 */
[-C--:B------:R-:W-:Y:S01]  /*9120*/  FMUL.FTZ R46, R46, R77.reuse ;  /* 0x0000004d2e2e7220 */ /* 0x080fe20000410000 */
[-C--:B------:R-:W-:Y:S01]  /*9130*/  FMUL.FTZ R47, R47, R77.reuse ;  /* 0x0000004d2f2f7220 */ /* 0x080fe20000410000 */
[----:B------:R-:W1:Y:S01]  /*9140*/  MUFU.EX2 R72, R72 ;  /* 0x0000004800487308 */ /* 0x000e620000000800 */
[C---:B---3--:R-:W-:Y:S01]  /*9150*/  FADD.FTZ R9, R85.reuse, R0 ;  /* 0x0000000055097221 */ /* 0x048fe20000010000 */
[----:B------:R-:W-:Y:S01]  /*9160*/  F2FP.F16.F32.PACK_AB R82, R85, R84 ;  /* 0x000000545552723e */ /* 0x000fe200000000ff */
[-C--:B------:R-:W-:Y:S01]  /*9170*/  FMUL.FTZ R50, R50, R77.reuse ;  /* 0x0000004d32327220 */ /* 0x080fe20000410000 */
[-C--:B------:R-:W-:Y:S01]  /*9180*/  FMUL.FTZ R51, R51, R77.reuse ;  /* 0x0000004d33337220 */ /* 0x080fe20000410000 */
[-C--:B------:R-:W-:Y:S01]  /*9190*/  FMUL.FTZ R54, R54, R77.reuse ;  /* 0x0000004d36367220 */ /* 0x080fe20000410000 */
[-C--:B------:R-:W-:Y:S01]  /*91a0*/  FMUL.FTZ R55, R55, R77.reuse ;  /* 0x0000004d37377220 */ /* 0x080fe20000410000 */
[-C--:B------:R-:W-:Y:S01]  /*91b0*/  FMUL.FTZ R58, R58, R77.reuse ;  /* 0x0000004d3a3a7220 */ /* 0x080fe20000410000 */
[----:B------:R-:W3:Y:S01]  /*91c0*/  MUFU.EX2 R12, R131 ;  /* 0x00000083000c7308 */ /* 0x000ee20000000800 */
[C---:B----4-:R-:W-:Y:S01]  /*91d0*/  FADD.FTZ R7, R87.reuse, R7 ;  /* 0x0000000757077221 */ /* 0x050fe20000010000 */
[----:B------:R-:W-:Y:S01]  /*91e0*/  F2FP.F16.F32.PACK_AB R83, R87, R86 ;  /* 0x000000565753723e */ /* 0x000fe200000000ff */
[-C--:B------:R-:W-:Y:S01]  /*91f0*/  FMUL.FTZ R59, R59, R77.reuse ;  /* 0x0000004d3b3b7220 */ /* 0x080fe20000410000 */
[-C--:B------:R-:W-:Y:S01]  /*9200*/  FMUL.FTZ R62, R62, R77.reuse ;  /* 0x0000004d3e3e7220 */ /* 0x080fe20000410000 */
[-C--:B------:R-:W-:Y:S01]  /*9210*/  FMUL.FTZ R63, R63, R77.reuse ;  /* 0x0000004d3f3f7220 */ /* 0x080fe20000410000 */
[-C--:B------:R-:W-:Y:S01]  /*9220*/  FMUL.FTZ R66, R66, R77.reuse ;  /* 0x0000004d42427220 */ /* 0x080fe20000410000 */
[----:B------:R2:W-:Y:S01]  /*9230*/  STSM.16.M88.4 [R2+0x2eb00], R80 ;  /* 0x02eb005002007844 */ /* 0x0005e20000000200 */
[----:B------:R-:W4:Y:S01]  /*9240*/  MUFU.EX2 R128, R128 ;  /* 0x0000008000807308 */ /* 0x000f220000000800 */
[----:B-1----:R-:W-:Y:S01]  /*9250*/  FADD.FTZ R9, R72, R9 ;  /* 0x0000000948097221 */ /* 0x002fe20000010000 */
[-C--:B------:R-:W-:Y:S01]  /*9260*/  FMUL.FTZ R67, R67, R77.reuse ;  /* 0x0000004d43437220 */ /* 0x080fe20000410000 */
[-C--:B------:R-:W-:Y:S01]  /*9270*/  FMUL.FTZ R70, R70, R77.reuse ;  /* 0x0000004d46467220 */ /* 0x080fe20000410000 */
[----:B------:R-:W-:Y:S01]  /*9280*/  FMUL.FTZ R71, R71, R77 ;  /* 0x0000004d47477220 */ /* 0x000fe20000410000 */
[----:B------:R-:W-:-:S03]  /*9290*/  MOV R5, R75 ;  /* 0x0000004b00057202 */ /* 0x000fc60000000f00 */
[----:B------:R-:W1:Y:S01]  /*92a0*/  MUFU.EX2 R129, R132 ;  /* 0x0000008400817308 */ /* 0x000e620000000800 */
[----:B---3--:R-:W-:-:S07]  /*92b0*/  FADD.FTZ R7, R12, R7 ;  /* 0x000000070c077221 */ /* 0x008fce0000010000 */
[----:B------:R-:W3:Y:S01]  /*92c0*/  MUFU.EX2 R76, R76 ;  /* 0x0000004c004c7308 */ /* 0x000ee20000000800 */
[C---:B----4-:R-:W-:Y:S01]  /*92d0*/  FADD.FTZ R9, R128.reuse, R9 ;  /* 0x0000000980097221 */ /* 0x050fe20000010000 */
[----:B------:R-:W-:-:S06]  /*92e0*/  F2FP.F16.F32.PACK_AB R128, R128, R72 ;  /* 0x000000488080723e */ /* 0x000fcc00000000ff */
[----:B------:R-:W4:Y:S01]  /*92f0*/  MUFU.EX2 R78, R78 ;  /* 0x0000004e004e7308 */ /* 0x000f220000000800 */
[C---:B-1----:R-:W-:Y:S01]  /*9300*/  FADD.FTZ R7, R129.reuse, R7 ;  /* 0x0000000781077221 */ /* 0x042fe20000010000 */
[----:B------:R-:W-:-:S06]  /*9310*/  F2FP.F16.F32.PACK_AB R129, R129, R12 ;  /* 0x0000000c8181723e */ /* 0x000fcc00000000ff */
[----:B------:R-:W1:Y:S01]  /*9320*/  MUFU.EX2 R79, R79 ;  /* 0x0000004f004f7308 */ /* 0x000e620000000800 */
[----:B---3--:R-:W-:Y:S01]  /*9330*/  F2FP.F16.F32.PACK_AB R130, R6, R76 ;  /* 0x0000004c0682723e */ /* 0x008fe200000000ff */
[----:B------:R-:W-:-:S04]  /*9340*/  FADD.FTZ R9, R76, R9 ;  /* 0x000000094c097221 */ /* 0x000fc80000010000 */
[----:B------:R-:W-:Y:S01]  /*9350*/  FADD.FTZ R0, R6, R9 ;  /* 0x0000000906007221 */ /* 0x000fe20000010000 */
[----:B------:R-:W-:Y:S02]  /*9360*/  IMAD.MOV.U32 R6, RZ, RZ, R73 ;  /* 0x000000ffff067224 */ /* 0x000fe400078e0049 */
[----:B----4-:R-:W-:Y:S01]  /*9370*/  FADD.FTZ R7, R78, R7 ;  /* 0x000000074e077221 */ /* 0x010fe20000010000 */
[----:B-1----:R-:W-:-:S03]  /*9380*/  F2FP.F16.F32.PACK_AB R131, R79, R78 ;  /* 0x0000004e4f83723e */ /* 0x002fc600000000ff */
[----:B------:R-:W-:Y:S02]  /*9390*/  FADD.FTZ R4, R79, R7 ;  /* 0x000000074f047221 */ /* 0x000fe40000010000 */
[----:B------:R2:W-:Y:S01]  /*93a0*/  STSM.16.M88.4 [R2+0x30300], R128 ;  /* 0x0303008002007844 */ /* 0x0005e20000000200 */
[----:B------:R-:W-:Y:S01]  /*93b0*/  @!PT LDS RZ, [RZ] ;  /* 0x00000000fffff984 */ /* 0x000fe20000000800 */
[----:B------:R-:W-:Y:S01]  /*93c0*/  @!PT LDS RZ, [RZ] ;  /* 0x00000000fffff984 */ /* 0x000fe20000000800 */
[----:B------:R-:W-:Y:S01]  /*93d0*/  @!PT LDS RZ, [RZ] ;  /* 0x00000000fffff984 */ /* 0x000fe20000000800 */
[----:B------:R-:W-:Y:S01]  /*93e0*/  @!PT LDS RZ, [RZ] ;  /* 0x00000000fffff984 */ /* 0x000fe20000000800 */
[----:B------:R1:W-:Y:S06]  /*93f0*/  MEMBAR.ALL.CTA ;  /* 0x0000000000007992 */ /* 0x0003ec0000008000 */
[----:B-1----:R-:W1:Y:S02]  /*9400*/  FENCE.VIEW.ASYNC.S ;  /* 0x00000000000073c6 */ /* 0x002e640000000000 */
[----:B-1----:R-:W-:Y:S01]  /*9410*/  NOP ;  /* 0x0000000000007918 */ /* 0x002fe20000000000 */
[----:B------:R-:W-:Y:S05]  /*9420*/  @P2 BRA `(.L_x_24) ;  /* 0xffffffbc00fc2947 */ /* 0x000fea000383ffff */
.L_x_15:
[----:B------:R-:W-:Y:S06]  /*9430*/  BAR.ARV 0x8, 0x1a0 ;  /* 0x0206800000007b1d */ /* 0x000fec0000002000 */
[----:B------:R-:W-:Y:S05]  /*9440*/  @!P0 BRA `(.L_x_25) ;  /* 0x0000000000048947 */ /* 0x000fea0003800000 */
[----:B------:R-:W-:Y:S01]  /*9450*/  BPT.TRAP 0x1 ;  /* 0x000000040000795c */ /* 0x000fe20000300000 */
.L_x_25:
[----:B------:R-:W-:Y:S01]  /*9460*/  ULEA UR12, UR38, UR39, 0x3 ;  /* 0x00000027260c7291 */ /* 0x000fe2000f8e183f */
[----:B------:R-:W-:-:S05]  /*9470*/  IMAD.U32 R3, RZ, RZ, UR60 ;  /* 0x0000003cff037e24 */ /* 0x000fca000f8e00ff */
[----:B------:R-:W-:-:S04]  /*9480*/  SHF.L.U32 R3, R3, 0x1f, RZ ;  /* 0x0000001f03037819 */ /* 0x000fc800000006ff */
[----:B------:R3:W4:Y:S01]  /*9490*/  SYNCS.PHASECHK.TRANS64.TRYWAIT P2, [UR12+0x31c50], R3 ;  /* 0x031c5003ff0075a7 */ /* 0x000722000804014c */
[----:B------:R-:W-:Y:S05]  /*94a0*/  @!P0 BRA `(.L_x_26) ;  /* 0x0000000000048947 */ /* 0x000fea0003800000 */
[----:B------:R-:W-:Y:S01]  /*94b0*/  BPT.TRAP 0x1 ;  /* 0x000000040000795c */ /* 0x000fe20000300000 */
.L_x_26:
[----:B----4-:R-:W-:Y:S05]  /*94c0*/  @P2 BRA `(.L_x_27) ;  /* 0x0000000000082947 */ /* 0x010fea0003800000 */
[----:B------:R-:W4:Y:S02]  /*94d0*/  SYNCS.PHASECHK.TRANS64.TRYWAIT P0, [UR12+0x31c50], R3 ;  /* 0x031c5003ff0075a7 */ /* 0x000f24000800014c */
[----:B----4-:R-:W-:Y:S05]  /*94e0*/  @!P0 BRA `(.L_x_28) ;  /* 0x0000004000788947 */ /* 0x010fea0003800000 */
.L_x_27:
[----:B------:R-:W-:Y:S01]  /*94f0*/  UIADD3 UR4, UR39, 0x200, URZ ;  /* 0x0000020027047890 */ /* 0x000fe2000fffe03f */
[----:B------:R-:W-:Y:S01]  /*9500*/  R2UR UR5, R18 ;  /* 0x00000000120572ca */ /* 0x000fe200000e0000 */
[----:B------:R-:W-:Y:S01]  /*9510*/  WARPGROUP.ARRIVE ;  /* 0x00000000000079c5 */ /* 0x000fe20000000000 */
[----:B------:R-:W-:Y:S01]  /*9520*/  UMOV UR7, 0x80000020 ;  /* 0x8000002000077882 */ /* 0x000fe20000000000 */
[----:B------:R-:W-:Y:S01]  /*9530*/  USHF.R.U32.HI UR4, URZ, 0x4, UR4 ;  /* 0x000000043f047899 */ /* 0x000fe20008011604 */
[----:B---34-:R-:W3:Y:S01]  /*9540*/  SHFL.BFLY PT, R3, R0, 0x2, 0x1f ;  /* 0x0c401f0000037f89 */ /* 0x018ee200000e0000 */
[----:B------:R-:W-:Y:S01]  /*9550*/  UMOV UR9, 0xc0000010 ;  /* 0xc000001000097882 */ /* 0x000fe20000000000 */
[----:B------:R-:W-:Y:S01]  /*9560*/  UMOV UR11, 0x80000020 ;  /* 0x80000020000b7882 */ /* 0x000fe20000000000 */
[----:B------:R-:W-:Y:S01]  /*9570*/  ULOP3.LUT UR4, UR4, 0x3fff, URZ, 0xc0, !UPT ;  /* 0x00003fff04047892 */ /* 0x000fe2000f8ec03f */
[----:B------:R-:W4:Y:S01]  /*9580*/  SHFL.BFLY PT, R5, R4, 0x2, 0x1f ;  /* 0x0c401f0004057f89 */ /* 0x000f2200000e0000 */
[C---:B------:R-:W-:Y:S01]  /*9590*/  IADD3 R13, P6, R16.reuse, 0x20, RZ ;  /* 0x00000020100d7810 */ /* 0x040fe20007fde0ff */
[----:B------:R-:W-:Y:S01]  /*95a0*/  UIADD3 UR35, -UR36, URZ, URZ ;  /* 0x0000003f24237290 */ /* 0x000fe2000fffe13f */
[C---:B------:R-:W-:Y:S01]  /*95b0*/  IADD3 R9, P4, R16.reuse, 0x3020, RZ ;  /* 0x0000302010097810 */ /* 0x040fe20007f9e0ff */
[----:B------:R-:W-:Y:S01]  /*95c0*/  ULOP3.LUT UR6, UR4, 0x2400000, URZ, 0xfc, !UPT ;  /* 0x0240000004067892 */ /* 0x000fe2000f8efc3f */
[----:B------:R-:W-:Y:S01]  /*95d0*/  LOP3.LUT R12, R13, 0x180, RZ, 0xc0, !PT ;  /* 0x000001800d0c7812 */ /* 0x000fe200078ec0ff */
[----:B------:R-:W-:Y:S01]  /*95e0*/  ULOP3.LUT UR4, UR5, 0x10000, URZ, 0xfc, !UPT ;  /* 0x0001000005047892 */ /* 0x000fe2000f8efc3f */
[----:B------:R-:W-:Y:S01]  /*95f0*/  LOP3.LUT R23, R16, 0x180, RZ, 0xc0, !PT ;  /* 0x0000018010177812 */ /* 0x000fe200078ec0ff */
[----:B------:R-:W-:Y:S01]  /*9600*/  UIMAD UR6, UR38, 0x6c0, UR6 ;  /* 0x000006c0260678a4 */ /* 0x000fe2000f8e0206 */
[----:B------:R-:W-:Y:S01]  /*9610*/  LOP3.LUT R8, R9, 0x180, RZ, 0xc0, !PT ;  /* 0x0000018009087812 */ /* 0x000fe200078ec0ff */
[----:B------:R-:W-:Y:S01]  /*9620*/  UMOV UR5, 0xc0000010 ;  /* 0xc000001000057882 */ /* 0x000fe20000000000 */
[----:B------:R-:W-:Y:S01]  /*9630*/  UIADD3 UR8, UR4, 0x180, URZ ;  /* 0x0000018004087890 */ /* 0x000fe2000fffe03f */
[----:B------:R-:W-:Y:S01]  /*9640*/  SHF.R.U64 R12, R12, 0x3, RZ ;  /* 0x000000030c0c7819 */ /* 0x000fe200000012ff */
[----:B------:R-:W-:Y:S01]  /*9650*/  UIADD3 UR10, UR6, 0x40, URZ ;  /* 0x00000040060a7890 */ /* 0x000fe2000fffe03f */
[----:B------:R-:W-:Y:S01]  /*9660*/  SHF.R.U64 R23, R23, 0x3, RZ ;  /* 0x0000000317177819 */ /* 0x000fe200000012ff */
[----:B------:R-:W-:Y:S01]  /*9670*/  IMAD.MOV.U32 R20, RZ, RZ, -0x800000 ;  /* 0xff800000ff147424 */ /* 0x000fe200078e00ff */
[----:B------:R-:W-:Y:S01]  /*9680*/  SHF.R.U64 R8, R8, 0x3, RZ ;  /* 0x0000000308087819 */ /* 0x000fe200000012ff */
[----:B------:R-:W-:Y:S01]  /*9690*/  HGMMA.64x96x16.F32 R24, gdesc[UR4].tnspB, R24, gsb0 ;  /* 0x41600000041879f0 */ /* 0x000fe20008000818 */
[----:B------:R-:W-:Y:S01]  /*96a0*/  UMOV UR5, 0xc0000010 ;  /* 0xc000001000057882 */ /* 0x000fe20000000000 */
[----:B------:R-:W-:Y:S01]  /*96b0*/  UMOV UR7, 0x80000020 ;  /* 0x8000002000077882 */ /* 0x000fe20000000000 */
[----:B---3--:R-:W-:Y:S01]  /*96c0*/  FADD.FTZ R3, R3, R0 ;  /* 0x0000000003037221 */ /* 0x008fe20000010000 */
[----:B------:R-:W-:Y:S01]  /*96d0*/  LOP3.LUT R12, R12, R13, RZ, 0x3c, !PT ;  /* 0x0000000d0c0c7212 */ /* 0x000fe200078e3cff */
[----:B------:R-:W-:Y:S01]  /*96e0*/  IMAD.X R13, RZ, RZ, R17, P6 ;  /* 0x000000ffff0d7224 */ /* 0x000fe200030e0611 */
[----:B------:R-:W-:Y:S01]  /*96f0*/  LOP3.LUT R22, R23, R16, RZ, 0x3c, !PT ;  /* 0x0000001017167212 */ /* 0x000fe200078e3cff */
[----:B----4-:R-:W-:Y:S01]  /*9700*/  FADD.FTZ R5, R5, R4 ;  /* 0x0000000405057221 */ /* 0x010fe20000010000 */
[----:B------:R-:W3:Y:S01]  /*9710*/  SHFL.BFLY PT, R6, R3, 0x1, 0x1f ;  /* 0x0c201f0003067f89 */ /* 0x000ee200000e0000 */
[----:B------:R-:W-:-:S02]  /*9720*/  MOV R23, R17 ;  /* 0x0000001100177202 */ /* 0x000fc40000000f00 */
[----:B------:R-:W-:Y:S01]  /*9730*/  LOP3.LUT R8, R8, R9, RZ, 0x3c, !PT ;  /* 0x0000000908087212 */ /* 0x000fe200078e3cff */
[----:B------:R-:W4:Y:S01]  /*9740*/  SHFL.BFLY PT, R0, R5, 0x1, 0x1f ;  /* 0x0c201f0005007f89 */ /* 0x000f2200000e0000 */
[----:B------:R-:W-:Y:S01]  /*9750*/  IMAD.X R9, RZ, RZ, R17, P4 ;  /* 0x000000ffff097224 */ /* 0x000fe200020e0611 */
[----:B------:R-:W-:Y:S02]  /*9760*/  MOV R22, R22 ;  /* 0x0000001600167202 */ /* 0x000fe40000000f00 */
[----:B------:R-:W-:Y:S01]  /*9770*/  MOV R23, R12 ;  /* 0x0000000c00177202 */ /* 0x000fe20000000f00 */
[----:B------:R-:W-:Y:S01]  /*9780*/  IMAD.MOV.U32 R12, RZ, RZ, RZ ;  /* 0x000000ffff0c7224 */ /* 0x000fe200078e00ff */
[----:B------:R-:W-:Y:S02]  /*9790*/  IADD3 R7, P3, R16, 0x6000, RZ ;  /* 0x0000600010077810 */ /* 0x000fe40007f7e0ff */
[----:B------:R-:W-:Y:S02]  /*97a0*/  R2UR UR14, R148 ;  /* 0x00000000940e72ca */ /* 0x000fe400000e0000 */
[----:B------:R-:W-:-:S02]  /*97b0*/  IADD3 R11, P5, R16, 0x3000, RZ ;  /* 0x00003000100b7810 */ /* 0x000fc40007fbe0ff */
[----:B------:R-:W-:Y:S02]  /*97c0*/  R2UR UR13, R147 ;  /* 0x00000000930d72ca */ /* 0x000fe400000e0000 */
[----:B------:R-:W-:Y:S02]  /*97d0*/  LOP3.LUT R10, R11, 0x180, RZ, 0xc0, !PT ;  /* 0x000001800b0a7812 */ /* 0x000fe400078ec0ff */
[----:B------:R-:W-:Y:S02]  /*97e0*/  MOV R18, 0xff800000 ;  /* 0xff80000000127802 */ /* 0x000fe40000000f00 */
[----:B------:R-:W-:Y:S01]  /*97f0*/  SHF.R.U64 R10, R10, 0x3, RZ ;  /* 0x000000030a0a7819 */ /* 0x000fe200000012ff */
[----:B---3--:R-:W-:Y:S01]  /*9800*/  FADD.FTZ R14, R3, R6 ;  /* 0x00000006030e7221 */ /* 0x008fe20000010000 */
[----:B------:R-:W-:Y:S01]  /*9810*/  LOP3.LUT R6, R7, 0x180, RZ, 0xc0, !PT ;  /* 0x0000018007067812 */ /* 0x000fe200078ec0ff */
[----:B------:R-:W-:Y:S01]  /*9820*/  UIADD3 UR34, -UR14, URZ, URZ ;  /* 0x0000003f0e227290 */ /* 0x000fe2000fffe13f */
[----:B------:R-:W-:Y:S01]  /*9830*/  IADD3 R3, P0, R16, 0x6020, RZ ;  /* 0x0000602010037810 */ /* 0x000fe20007f1e0ff */
[----:B----4-:R-:W-:Y:S01]  /*9840*/  FADD.FTZ R13, R5, R0 ;  /* 0x00000000050d7221 */ /* 0x010fe20000010000 */
[----:B------:R-:W-:-:S02]  /*9850*/  FSETP.NE.FTZ.AND P2, PT, R14, RZ, PT ;  /* 0x000000ff0e00720b */ /* 0x000fc40003f55000 */
[----:B------:R-:W-:Y:S01]  /*9860*/  MOV R0, R8 ;  /* 0x0000000800007202 */ /* 0x000fe20000000f00 */
[----:B------:R-:W-:Y:S01]  /*9870*/  IMAD.MOV.U32 R9, RZ, RZ, RZ ;  /* 0x000000ffff097224 */ /* 0x000fe200078e00ff */
[----:B------:R-:W-:Y:S02]  /*9880*/  SHF.R.U64 R6, R6, 0x3, RZ ;  /* 0x0000000306067819 */ /* 0x000fe400000012ff */
[----:B------:R-:W-:Y:S02]  /*9890*/  LOP3.LUT R4, R3, 0x180, RZ, 0xc0, !PT ;  /* 0x0000018003047812 */ /* 0x000fe400078ec0ff */
[----:B------:R-:W-:Y:S01]  /*98a0*/  LOP3.LUT R6, R6, R7, RZ, 0x3c, !PT ;  /* 0x0000000706067212 */ /* 0x000fe200078e3cff */
[--C-:B------:R-:W-:Y:S01]  /*98b0*/  IMAD.X R7, RZ, RZ, R17.reuse, P3 ;  /* 0x000000ffff077224 */ /* 0x100fe200018e0611 */
[----:B------:R-:W-:Y:S02]  /*98c0*/  FSETP.NE.FTZ.AND P4, PT, R13, RZ, PT ;  /* 0x000000ff0d00720b */ /* 0x000fe40003f95000 */
[----:B------:R-:W-:Y:S01]  /*98d0*/  SHF.R.U64 R4, R4, 0x3, RZ ;  /* 0x0000000304047819 */ /* 0x000fe200000012ff */
[----:B------:R-:W3:Y:S01]  /*98e0*/  @P2 MUFU.LG2 R8, R14 ;  /* 0x0000000e00082308 */ /* 0x000ee20000000c00 */
[----:B------:R-:W-:Y:S01]  /*98f0*/  LOP3.LUT R10, R10, R11, RZ, 0x3c, !PT ;  /* 0x0000000b0a0a7212 */ /* 0x000fe200078e3cff */
[----:B------:R-:W-:Y:S01]  /*9900*/  IMAD.X R11, RZ, RZ, R17, P5 ;  /* 0x000000ffff0b7224 */ /* 0x000fe200028e0611 */
[----:B------:R-:W-:-:S02]  /*9910*/  LOP3.LUT R4, R4, R3, RZ, 0x3c, !PT ;  /* 0x0000000304047212 */ /* 0x000fc400078e3cff */
[----:B------:R-:W-:Y:S01]  /*9920*/  MOV R3, R6 ;  /* 0x0000000600037202 */ /* 0x000fe20000000f00 */
[----:B------:R-:W-:Y:S01]  /*9930*/  @P2 FMUL.FTZ R6, R74, 0.69314718246459960938 ;  /* 0x3f3172184a062820 */ /* 0x000fe20000410000 */
[----:B------:R-:W-:Y:S01]  /*9940*/  MOV R72, R10 ;  /* 0x0000000a00487202 */ /* 0x000fe20000000f00 */
[----:B------:R-:W-:Y:S01]  /*9950*/  @P2 MUFU.RCP R12, R14 ;  /* 0x0000000e000c2308 */ /* 0x000fe20000001000 */
[----:B------:R-:W-:Y:S01]  /*9960*/  IMAD.U32 R11, RZ, RZ, UR12 ;  /* 0x0000000cff0b7e24 */ /* 0x000fe2000f8e00ff */
[----:B------:R-:W-:Y:S02]  /*9970*/  IADD3.X R5, RZ, R17, RZ, P0, !PT ;  /* 0x00000011ff057210 */ /* 0x000fe400007fe4ff */
[----:B------:R-:W-:Y:S01]  /*9980*/  LOP3.LUT P0, RZ, R146, 0x3, RZ, 0xc0, !PT ;  /* 0x0000000392ff7812 */ /* 0x000fe2000780c0ff */
[----:B------:R-:W-:Y:S01]  /*9990*/  @!P1 VIADD R11, R11, 0x31c60 ;  /* 0x00031c600b0b9836 */ /* 0x000fe20000000000 */
[----:B------:R-:W-:Y:S02]  /*99a0*/  MOV R21, R4 ;  /* 0x0000000400157202 */ /* 0x000fe40000000f00 */
[----:B------:R-:W4:Y:S01]  /*99b0*/  @P4 MUFU.LG2 R10, R13 ;  /* 0x0000000d000a4308 */ /* 0x000f220000000c00 */
[----:B---3--:R-:W-:Y:S01]  /*99c0*/  @P2 FMUL.FTZ R7, R8, 0.69314718246459960938 ;  /* 0x3f31721808072820 */ /* 0x008fe20000410000 */
[----:B------:R-:W-:-:S03]  /*99d0*/  @!P1 PRMT R11, RZ, 0x654, R11 ;  /* 0x00000654ff0b9816 */ /* 0x000fc6000000000b */
[----:B------:R-:W-:Y:S02]  /*99e0*/  @P2 FFMA.FTZ R20, R6, R75, R7 ;  /* 0x0000004b06142223 */ /* 0x000fe40000010007 */
[----:B------:R-:W3:Y:S01]  /*99f0*/  LDC.64 R6, c[0x0][0xb78] ;  /* 0x0002de00ff067b82 */ /* 0x000ee20000000a00 */
[----:B------:R5:W1:Y:S02]  /*9a00*/  @P4 MUFU.RCP R9, R13 ;  /* 0x0000000d00094308 */ /* 0x000a640000001000 */
[----:B-----5:R-:W-:Y:S01]  /*9a10*/  @P4 FMUL.FTZ R13, R74, 0.69314718246459960938 ;  /* 0x3f3172184a0d4820 */ /* 0x020fe20000410000 */
[----:B----4-:R-:W-:-:S04]  /*9a20*/  @P4 FMUL.FTZ R10, R10, 0.69314718246459960938 ;  /* 0x3f3172180a0a4820 */ /* 0x010fc80000410000 */
[----:B------:R-:W-:Y:S01]  /*9a30*/  @P4 FFMA.FTZ R18, R13, R73, R10 ;  /* 0x000000490d124223 */ /* 0x000fe2000001000a */
[----:B------:R-:W-:Y:S02]  /*9a40*/  WARPGROUP.DEPBAR.LE gsb0, 0x0 ;  /* 0x00008000000079c5 */ /* 0x000fe40000010000 */
[----:B------:R-:W-:-:S06]  /*9a50*/  WARPGROUP.ARRIVE ;  /* 0x00000000000079c5 */ /* 0x000fcc0000000000 */
[----:B------:R-:W-:Y:S01]  /*9a60*/  HGMMA.64x96x16.F32 R24, gdesc[UR8].tnspB, R24, gsb0 ;  /* 0x41600000081879f0 */ /* 0x000fe20008000818 */
[----:B------:R-:W-:Y:S02]  /*9a70*/  UIADD3 UR8, UR4, 0x300, URZ ;  /* 0x0000030004087890 */ /* 0x000fe4000fffe03f */
[----:B------:R-:W-:Y:S01]  /*9a80*/  UIADD3 UR10, UR6, 0x80, URZ ;  /* 0x00000080060a7890 */ /* 0x000fe2000fffe03f */
[----:B------:R-:W-:Y:S01]  /*9a90*/  UMOV UR9, 0xc0000010 ;  /* 0xc000001000097882 */ /* 0x000fe20000000000 */
[----:B------:R-:W-:Y:S01]  /*9aa0*/  UMOV UR11, 0x80000020 ;  /* 0x80000020000b7882 */ /* 0x000fe20000000000 */
        /* <DEDUP_REMOVED lines=35> */
[----:B------:R-:W-:Y:S02]  /*9ce0*/  UIADD3 UR4, UR4, 0xc00, URZ ;  /* 0x00000c0004047890 */ /* 0x000fe4000fffe03f */
[----:B------:R-:W-:Y:S01]  /*9cf0*/  UIADD3 UR6, UR6, 0x200, URZ ;  /* 0x0000020006067890 */ /* 0x000fe2000fffe03f */
[----:B------:R-:W-:Y:S02]  /*9d00*/  WARPGROUP.DEPBAR.LE gsb0, 0x0 ;  /* 0x00008000000079c5 */ /* 0x000fe40000010000 */
[----:B------:R-:W-:-:S06]  /*9d10*/  WARPGROUP.ARRIVE ;  /* 0x00000000000079c5 */ /* 0x000fcc0000000000 */
[----:B------:R-:W-:Y:S01]  /*9d20*/  HGMMA.64x96x16.F32 R24, gdesc[UR8].tnspB, R24, gsb0 ;  /* 0x41600000081879f0 */ /* 0x000fe20008000818 */
[----:B------:R-:W-:Y:S01]  /*9d30*/  ULDC.64 UR8, c[0x0][0xb70] ;  /* 0x0002dc0000087ab9 */ /* 0x000fe20000000a00 */
[----:B------:R-:W-:Y:S01]  /*9d40*/  R2UR UR10, R144 ;  /* 0x00000000900a72ca */ /* 0x000fe200000e0000 */
[----:B------:R-:W-:Y:S02]  /*9d50*/  WARPGROUP.DEPBAR.LE gsb0, 0x0 ;  /* 0x00008000000079c5 */ /* 0x000fe40000010000 */
[----:B------:R-:W-:-:S06]  /*9d60*/  WARPGROUP.ARRIVE ;  /* 0x00000000000079c5 */ /* 0x000fcc0000000000 */
[----:B------:R-:W-:Y:S01]  /*9d70*/  HGMMA.64x96x16.F32 R24, gdesc[UR4].tnspB, R24, gsb0 ;  /* 0x41600000041879f0 */ /* 0x000fe20008000818 */
[----:B------:R-:W-:Y:S01]  /*9d80*/  ULDC UR4, c[0x0][0xdb4] ;  /* 0x00036d0000047ab9 */ /* 0x000fe20000000800 */
[----:B------:R-:W-:Y:S01]  /*9d90*/  ULDC UR5, c[0x0][0xda8] ;  /* 0x00036a0000057ab9 */ /* 0x000fe20000000800 */
[----:B------:R-:W-:Y:S02]  /*9da0*/  UIMAD UR35, UR4, UR35, UR14 ;  /* 0x00000023042372a4 */ /* 0x000fe4000f8e020e */
[----:B------:R-:W-:Y:S02]  /*9db0*/  UIMAD UR34, UR5, UR34, UR13 ;  /* 0x00000022052272a4 */ /* 0x000fe4000f8e020d */
[----:B------:R-:W-:Y:S02]  /*9dc0*/  USHF.R.S32.HI UR4, URZ, 0x1f, UR35 ;  /* 0x0000001f3f047899 */ /* 0x000fe40008011423 */
[----:B------:R-:W-:Y:S02]  /*9dd0*/  UIMAD UR34, UR34, 0xc0, URZ ;  /* 0x000000c0222278a4 */ /* 0x000fe4000f8e023f */
[----:B------:R-:W-:-:S02]  /*9de0*/  UIMAD UR6, UR4, UR8, URZ ;  /* 0x00000008040672a4 */ /* 0x000fc4000f8e023f */
[----:B------:R-:W-:Y:S02]  /*9df0*/  UIMAD.WIDE.U32 UR4, UR35, UR8, URZ ;  /* 0x00000008230472a5 */ /* 0x000fe4000f8e003f */
[----:B------:R-:W-:Y:S01]  /*9e00*/  UIMAD UR6, UR35, UR9, UR6 ;  /* 0x00000009230672a4 */ /* 0x000fe2000f8e0206 */
[----:B------:R-:W-:Y:S01]  /*9e10*/  VIADD R77, R151, UR34 ;  /* 0x00000022974d7c36 */ /* 0x000fe20008000000 */
[----:B------:R-:W-:Y:S01]  /*9e20*/  ULDC UR7, c[0x0][0xa88] ;  /* 0x0002a20000077ab9 */ /* 0x000fe20000000800 */
[----:B------:R-:W-:Y:S01]  /*9e30*/  ULDC.64 UR14, c[0x0][0x208] ;  /* 0x00008200000e7ab9 */ /* 0x000fe20000000a00 */
[----:B------:R-:W-:Y:S01]  /*9e40*/  IMAD.U32 R4, RZ, RZ, UR4 ;  /* 0x00000004ff047e24 */ /* 0x000fe2000f8e00ff */
[----:B------:R-:W-:Y:S01]  /*9e50*/  UIADD3 UR4, UR5, UR6, URZ ;  /* 0x0000000605047290 */ /* 0x000fe2000fffe03f */
[----:B------:R-:W-:Y:S01]  /*9e60*/  VIADD R14, R77, 0x8 ;  /* 0x000000084d0e7836 */ /* 0x000fe20000000000 */
[----:B------:R-:W-:-:S04]  /*9e70*/  MOV R5, UR5 ;  /* 0x0000000500057c02 */ /* 0x000fc80008000f00 */
[----:B------:R-:W-:Y:S01]  /*9e80*/  ISETP.GE.OR P3, PT, R14, UR7, P0 ;  /* 0x000000070e007c0c */ /* 0x000fe20008766670 */
[----:B------:R-:W-:Y:S01]  /*9e90*/  IMAD.U32 R5, RZ, RZ, UR4 ;  /* 0x00000004ff057e24 */ /* 0x000fe2000f8e00ff */
[----:B------:R-:W-:Y:S01]  /*9ea0*/  USHF.R.S32.HI UR4, URZ, 0x1f, UR36 ;  /* 0x0000001f3f047899 */ /* 0x000fe20008011424 */
[----:B------:R-:W-:Y:S01]  /*9eb0*/  ISETP.GE.OR P0, PT, R77, UR7, P0 ;  /* 0x000000074d007c0c */ /* 0x000fe20008706670 */
[----:B------:R-:W-:Y:S02]  /*9ec0*/  WARPGROUP.DEPBAR.LE gsb0, 0x0 ;  /* 0x00008000000079c5 */ /* 0x000fe40000010000 */
[----:B------:R4:W-:Y:S01]  /*9ed0*/  @!P1 SYNCS.ARRIVE.TRANS64.RED.A1T0 RZ, [R11+URZ], RZ ;  /* 0x000000ff0bff99a7 */ /* 0x0009e2000810043f */
[-C--:B------:R-:W-:Y:S01]  /*9ee0*/  FMUL.FTZ R14, R29, R12.reuse ;  /* 0x0000000c1d0e7220 */ /* 0x080fe20000410000 */
        /* <DEDUP_REMOVED lines=11> */
[-C--:B-1----:R-:W-:Y:S01]  /*9fa0*/  FMUL.FTZ R10, R27, R9.reuse ;  /* 0x000000091b0a7220 */ /* 0x082fe20000410000 */
[-C--:B----4-:R-:W-:Y:S01]  /*9fb0*/  FMUL.FTZ R11, R24, R12.reuse ;  /* 0x0000000c180b7220 */ /* 0x090fe20000410000 */
[-C--:B------:R-:W-:Y:S01]  /*9fc0*/  FMUL.FTZ R48, R53, R12.reuse ;  /* 0x0000000c35307220 */ /* 0x080fe20000410000 */
[-C--:B------:R-:W-:Y:S01]  /*9fd0*/  FMUL.FTZ R49, R52, R12.reuse ;  /* 0x0000000c34317220 */ /* 0x080fe20000410000 */
[----:B------:R-:W-:Y:S01]  /*9fe0*/  FMUL.FTZ R27, R30, R9 ;  /* 0x000000091e1b7220 */ /* 0x000fe20000410000 */
[-C--:B------:R-:W-:Y:S01]  /*9ff0*/  FMUL.FTZ R52, R57, R12.reuse ;  /* 0x0000000c39347220 */ /* 0x080fe20000410000 */
[----:B------:R-:W-:Y:S01]  /*a000*/  FMUL.FTZ R53, R56, R12 ;  /* 0x0000000c38357220 */ /* 0x000fe20000410000 */
[----:B---3--:R-:W-:-:S02]  /*a010*/  IMAD R24, R6, UR4, RZ ;  /* 0x0000000406187c24 */ /* 0x008fc4000f8e02ff */
        /* <DEDUP_REMOVED lines=9> */
[----:B------:R-:W-:Y:S01]  /*a0b0*/  FMUL.FTZ R65, R68, R12 ;  /* 0x0000000c44417220 */ /* 0x000fe20000410000 */
[-C--:B------:R-:W-:Y:S01]  /*a0c0*/  FMUL.FTZ R51, R54, R9.reuse ;  /* 0x0000000936337220 */ /* 0x080fe20000410000 */
[-C--:B------:R-:W-:Y:S01]  /*a0d0*/  FMUL.FTZ R13, R26, R9.reuse ;  /* 0x000000091a0d7220 */ /* 0x080fe20000410000 */
[----:B------:R-:W-:Y:S01]  /*a0e0*/  FMUL.FTZ R12, R31, R9 ;  /* 0x000000091f0c7220 */ /* 0x000fe20000410000 */
[----:B------:R-:W-:-:S02]  /*a0f0*/  IMAD R54, R7, UR36, R24 ;  /* 0x0000002407367c24 */ /* 0x000fc4000f8e0218 */
[-C--:B------:R-:W-:Y:S01]  /*a100*/  FMUL.FTZ R26, R35, R9.reuse ;  /* 0x00000009231a7220 */ /* 0x080fe20000410000 */
[----:B------:R-:W-:Y:S01]  /*a110*/  FMUL.FTZ R31, R34, R9 ;  /* 0x00000009221f7220 */ /* 0x000fe20000410000 */
[----:B------:R-:W-:-:S04]  /*a120*/  IMAD.WIDE.U32 R24, R6, UR36, R4 ;  /* 0x0000002406187c25 */ /* 0x000fc8000f8e0004 */
[-C--:B------:R-:W-:Y:S01]  /*a130*/  FMUL.FTZ R35, R38, R9.reuse ;  /* 0x0000000926237220 */ /* 0x080fe20000410000 */
[-C--:B------:R-:W-:Y:S01]  /*a140*/  FMUL.FTZ R34, R43, R9.reuse ;  /* 0x000000092b227220 */ /* 0x080fe20000410000 */
[-C--:B------:R-:W-:Y:S01]  /*a150*/  FMUL.FTZ R38, R47, R9.reuse ;  /* 0x000000092f267220 */ /* 0x080fe20000410000 */
[-C--:B------:R-:W-:Y:S01]  /*a160*/  FMUL.FTZ R43, R46, R9.reuse ;  /* 0x000000092e2b7220 */ /* 0x080fe20000410000 */
[-C--:B------:R-:W-:Y:S01]  /*a170*/  FMUL.FTZ R47, R50, R9.reuse ;  /* 0x00000009322f7220 */ /* 0x080fe20000410000 */
[----:B------:R-:W-:Y:S01]  /*a180*/  FMUL.FTZ R46, R55, R9 ;  /* 0x00000009372e7220 */ /* 0x000fe20000410000 */
[----:B------:R-:W-:Y:S01]  /*a190*/  F2FP.F16.F32.PACK_AB R4, R8, R11 ;  /* 0x0000000b0804723e */ /* 0x000fe200000000ff */
[-C--:B------:R-:W-:Y:S01]  /*a1a0*/  FMUL.FTZ R50, R59, R9.reuse ;  /* 0x000000093b327220 */ /* 0x080fe20000410000 */
[----:B------:R-:W-:Y:S01]  /*a1b0*/  FMUL.FTZ R55, R58, R9 ;  /* 0x000000093a377220 */ /* 0x000fe20000410000 */
[----:B------:R-:W-:Y:S01]  /*a1c0*/  F2FP.F16.F32.PACK_AB R7, R12, R27 ;  /* 0x0000001b0c07723e */ /* 0x000fe200000000ff */
[----:B------:R-:W-:Y:S01]  /*a1d0*/  FMUL.FTZ R58, R63, R9 ;  /* 0x000000093f3a7220 */ /* 0x000fe20000410000 */
[----:B------:R-:W-:Y:S01]  /*a1e0*/  F2FP.F16.F32.PACK_AB R8, R28, R29 ;  /* 0x0000001d1c08723e */ /* 0x000fe200000000ff */
[-C--:B------:R-:W-:Y:S01]  /*a1f0*/  FMUL.FTZ R59, R62, R9.reuse ;  /* 0x000000093e3b7220 */ /* 0x080fe20000410000 */
[----:B------:R-:W-:Y:S01]  /*a200*/  SHF.R.S32.HI R27, RZ, 0x1f, R77 ;  /* 0x0000001fff1b7819 */ /* 0x000fe2000001144d */
[-C--:B------:R-:W-:Y:S01]  /*a210*/  FMUL.FTZ R62, R67, R9.reuse ;  /* 0x00000009433e7220 */ /* 0x080fe20000410000 */
[----:B------:R-:W-:Y:S01]  /*a220*/  IADD3 R28, P1, R77, R24, RZ ;  /* 0x000000184d1c7210 */ /* 0x000fe20007f3e0ff */
[-C--:B------:R-:W-:Y:S01]  /*a230*/  FMUL.FTZ R63, R66, R9.reuse ;  /* 0x00000009423f7220 */ /* 0x080fe20000410000 */
[-C--:B------:R-:W-:Y:S01]  /*a240*/  FMUL.FTZ R66, R71, R9.reuse ;  /* 0x0000000947427220 */ /* 0x080fe20000410000 */
[----:B------:R-:W-:Y:S01]  /*a250*/  FMUL.FTZ R67, R70, R9 ;  /* 0x0000000946437220 */ /* 0x000fe20000410000 */
[----:B------:R-:W-:Y:S01]  /*a260*/  F2FP.F16.F32.PACK_AB R5, R10, R13 ;  /* 0x0000000d0a05723e */ /* 0x000fe200000000ff */
[----:B------:R-:W-:Y:S01]  /*a270*/  ULDC.64 UR4, c[0x0][0xb40] ;  /* 0x0002d00000047ab9 */ /* 0x000fe20000000a00 */
[----:B------:R-:W-:Y:S01]  /*a280*/  F2FP.F16.F32.PACK_AB R6, R14, R15 ;  /* 0x0000000f0e06723e */ /* 0x000fe200000000ff */
[----:B------:R-:W-:Y:S01]  /*a290*/  BAR.SYNC.DEFER_BLOCKING 0x1, 0x180 ;  /* 0x0046000000007b1d */ /* 0x000fe20000010000 */
[----:B------:R-:W-:-:S02]  /*a2a0*/  F2FP.F16.F32.PACK_AB R9, R26, R31 ;  /* 0x0000001f1a09723e */ /* 0x000fc400000000ff */
[----:B------:R-:W-:Y:S02]  /*a2b0*/  F2FP.F16.F32.PACK_AB R10, R32, R33 ;  /* 0x00000021200a723e */ /* 0x000fe400000000ff */
[----:B------:R-:W-:Y:S02]  /*a2c0*/  F2FP.F16.F32.PACK_AB R11, R30, R35 ;  /* 0x000000231e0b723e */ /* 0x000fe400000000ff */
[----:B------:R-:W-:Y:S02]  /*a2d0*/  F2FP.F16.F32.PACK_AB R12, R36, R37 ;  /* 0x00000025240c723e */ /* 0x000fe400000000ff */
[----:B------:R-:W-:Y:S02]  /*a2e0*/  F2FP.F16.F32.PACK_AB R13, R34, R39 ;  /* 0x00000027220d723e */ /* 0x000fe400000000ff */
[----:B------:R-:W-:Y:S02]  /*a2f0*/  F2FP.F16.F32.PACK_AB R14, R40, R41 ;  /* 0x00000029280e723e */ /* 0x000fe400000000ff */
[----:B------:R-:W-:-:S02]  /*a300*/  F2FP.F16.F32.PACK_AB R15, R38, R43 ;  /* 0x0000002b260f723e */ /* 0x000fc400000000ff */
[----:B------:R-:W-:Y:S02]  /*a310*/  IADD3.X R29, R27, R25, R54, P1, !PT ;  /* 0x000000191b1d7210 */ /* 0x000fe40000ffe436 */
[----:B------:R-:W-:Y:S02]  /*a320*/  F2FP.F16.F32.PACK_AB R52, R52, R53 ;  /* 0x000000353434723e */ /* 0x000fe400000000ff */
[----:B------:R-:W-:Y:S02]  /*a330*/  F2FP.F16.F32.PACK_AB R24, R44, R45 ;  /* 0x0000002d2c18723e */ /* 0x000fe400000000ff */
[----:B------:R-:W-:Y:S02]  /*a340*/  F2FP.F16.F32.PACK_AB R25, R42, R47 ;  /* 0x0000002f2a19723e */ /* 0x000fe400000000ff */
[----:B------:R-:W-:Y:S01]  /*a350*/  F2FP.F16.F32.PACK_AB R26, R48, R49 ;  /* 0x00000031301a723e */ /* 0x000fe200000000ff */
[----:B------:R1:W-:Y:S01]  /*a360*/  STSM.16.M88.4 [R22], R4 ;  /* 0x0000000416007844 */ /* 0x0003e20000000200 */
[----:B------:R-:W-:-:S02]  /*a370*/  F2FP.F16.F32.PACK_AB R27, R46, R51 ;  /* 0x000000332e1b723e */ /* 0x000fc400000000ff */
[----:B------:R-:W-:Y:S01]  /*a380*/  F2FP.F16.F32.PACK_AB R53, R50, R55 ;  /* 0x000000373235723e */ /* 0x000fe200000000ff */
[----:B------:R-:W-:Y:S01]  /*a390*/  STSM.16.M88.4 [R23], R8 ;  /* 0x0000000817007844 */ /* 0x000fe20000000200 */
[----:B------:R-:W-:Y:S02]  /*a3a0*/  F2FP.F16.F32.PACK_AB R60, R60, R61 ;  /* 0x0000003d3c3c723e */ /* 0x000fe400000000ff */
[----:B------:R-:W-:Y:S01]  /*a3b0*/  F2FP.F16.F32.PACK_AB R54, R56, R57 ;  /* 0x000000393836723e */ /* 0x000fe200000000ff */
[----:B------:R-:W-:Y:S01]  /*a3c0*/  STSM.16.M88.4 [R72], R12 ;  /* 0x0000000c48007844 */ /* 0x000fe20000000200 */
[----:B------:R-:W-:Y:S02]  /*a3d0*/  F2FP.F16.F32.PACK_AB R55, R58, R59 ;  /* 0x0000003b3a37723e */ /* 0x000fe400000000ff */
[----:B------:R-:W-:Y:S01]  /*a3e0*/  F2FP.F16.F32.PACK_AB R61, R62, R63 ;  /* 0x0000003f3e3d723e */ /* 0x000fe200000000ff */
[----:B------:R-:W-:Y:S01]  /*a3f0*/  STSM.16.M88.4 [R0], R24 ;  /* 0x0000001800007844 */ /* 0x000fe20000000200 */
[----:B------:R-:W-:-:S02]  /*a400*/  F2FP.F16.F32.PACK_AB R62, R64, R65 ;  /* 0x00000041403e723e */ /* 0x000fc400000000ff */
[----:B------:R-:W-:Y:S01]  /*a410*/  F2FP.F16.F32.PACK_AB R63, R66, R67 ;  /* 0x00000043423f723e */ /* 0x000fe200000000ff */
[----:B------:R-:W-:Y:S01]  /*a420*/  STSM.16.M88.4 [R3], R52 ;  /* 0x0000003403007844 */ /* 0x000fe20000000200 */
[C---:B-1----:R-:W-:Y:S01]  /*a430*/  LEA R4, P1, R28.reuse, UR4, 0x2 ;  /* 0x000000041c047c11 */ /* 0x042fe2000f8210ff */
[----:B------:R-:W-:Y:S02]  /*a440*/  ULDC UR4, c[0x0][0xc] ;  /* 0x0000030000047ab9 */ /* 0x000fe40000000800 */
[----:B------:R-:W-:Y:S01]  /*a450*/  STSM.16.M88.4 [R21], R60 ;  /* 0x0000003c15007844 */ /* 0x000fe20000000200 */
[----:B------:R-:W-:Y:S01]  /*a460*/  LEA.HI.X R5, R28, UR5, R29, 0x2, P1 ;  /* 0x000000051c057c11 */ /* 0x000fe200088f141d */
[----:B------:R-:W-:Y:S01]  /*a470*/  UIADD3 UR10, UR4, UR10, URZ ;  /* 0x0000000a040a7290 */ /* 0x000fe2000fffe03f */
[----:B------:R-:W-:Y:S01]  /*a480*/  @!PT LDS RZ, [RZ] ;  /* 0x00000000fffff984 */ /* 0x000fe20000000800 */
[----:B------:R-:W-:Y:S01]  /*a490*/  @!PT LDS RZ, [RZ] ;  /* 0x00000000fffff984 */ /* 0x000fe20000000800 */
[----:B------:R-:W-:Y:S01]  /*a4a0*/  @!PT LDS RZ, [RZ] ;  /* 0x00000000fffff984 */ /* 0x000fe20000000800 */
[----:B------:R-:W-:Y:S01]  /*a4b0*/  @!PT LDS RZ, [RZ] ;  /* 0x00000000fffff984 */ /* 0x000fe20000000800 */
[----:B------:R1:W-:Y:S06]  /*a4c0*/  MEMBAR.ALL.CTA ;  /* 0x0000000000007992 */ /* 0x0003ec0000008000 */
[----:B-1----:R-:W1:Y:S04]  /*a4d0*/  FENCE.VIEW.ASYNC.S ;  /* 0x00000000000073c6 */ /* 0x002e680000000000 */
[----:B-1----:R-:W1:Y:S01]  /*a4e0*/  SHFL.IDX PT, R6, R150, RZ, 0x1f ;  /* 0x00001fff96067589 */ /* 0x002e6200000e0000 */
[----:B------:R-:W-:Y:S01]  /*a4f0*/  IMAD.U32 R144, RZ, RZ, UR10 ;  /* 0x0000000aff907e24 */ /* 0x000fe2000f8e00ff */
[----:B------:R-:W-:Y:S06]  /*a500*/  BAR.ARV 0x1, 0x1a0 ;  /* 0x0046800000007b1d */ /* 0x000fec0000002000 */
[----:B------:R3:W-:Y:S01]  /*a510*/  @!P0 STG.E desc[UR14][R4.64], R20 ;  /* 0x0000001404008986 */ /* 0x0007e2000c10190e */
[----:B-1----:R-:W-:-:S03]  /*a520*/  ISETP.NE.AND P0, PT, R6, 0xb, PT ;  /* 0x0000000b0600780c */ /* 0x002fc60003f05270 */
[----:B------:R3:W-:Y:S10]  /*a530*/  @!P3 STG.E desc[UR14][R4.64+0x20], R18 ;  /* 0x000020120400b986 */ /* 0x0007f4000c10190e */
[----:B------:R-:W-:Y:S05]  /*a540*/  @P0 BRA `(.L_x_29) ;  /* 0x00000000006c0947 */ /* 0x000fea0003800000 */
[----:B------:R-:W-:Y:S01]  /*a550*/  BAR.SYNC.DEFER_BLOCKING 0x1, 0x1a0 ;  /* 0x0046800000007b1d */ /* 0x000fe20000010000 */
[----:B------:R-:W-:-:S05]  /*a560*/  ELECT P0, URZ, PT ;  /* 0x00000000003f782f */ /* 0x000fca0003800000 */
[----:B------:R-:W-:Y:S08]  /*a570*/  BSSY B0, `(.L_x_29) ;  /* 0x0000018000007945 */ /* 0x000ff00003800000 */
[----:B------:R-:W-:Y:S05]  /*a580*/  @!P0 BRA `(.L_x_30) ;  /* 0x0000000000588947 */ /* 0x000fea0003800000 */
[----:B------:R-:W-:Y:S01]  /*a590*/  ULDC.64 UR8, c[0x0][0x198] ;  /* 0x0000660000087ab9 */ /* 0x000fe20000000a00 */
[----:B------:R-:W-:Y:S02]  /*a5a0*/  UIADD3 UR6, UR39, 0x3000, URZ ;  /* 0x0000300027067890 */ /* 0x000fe4000fffe03f */
[----:B------:R-:W-:Y:S02]  /*a5b0*/  UIADD3 UR4, UP0, UR8, 0x9f0, URZ ;  /* 0x000009f008047890 */ /* 0x000fe4000ff1e03f */
[----:B------:R-:W-:Y:S02]  /*a5c0*/  UIADD3 UR8, UR39, 0x6000, URZ ;  /* 0x0000600027087890 */ /* 0x000fe4000fffe03f */
[----:B------:R-:W-:Y:S01]  /*a5d0*/  UIADD3.X UR5, URZ, UR9, URZ, UP0, !UPT ;  /* 0x000000093f057290 */ /* 0x000fe200087fe43f */
[----:B------:R-:W-:Y:S01]  /*a5e0*/  UMOV UR33, URZ ;  /* 0x0000003f00217c82 */ /* 0x000fe20008000000 */
[----:B------:R-:W-:Y:S01]  /*a5f0*/  UMOV UR37, URZ ;  /* 0x0000003f00257c82 */ /* 0x000fe20008000000 */
[----:B------:R-:W-:Y:S01]  /*a600*/  UMOV UR32, UR39 ;  /* 0x0000002700207c82 */ /* 0x000fe20008000000 */
[----:B------:R-:W-:-:S05]  /*a610*/  UMOV UR7, 0x20 ;  /* 0x0000002000077882 */ /* 0x000fca0000000000 */
[----:B------:R1:W-:Y:S02]  /*a620*/  UTMASTG.5D [UR32], [UR4] ;  /* 0x00000020040073b5 */ /* 0x0003e40008020000 */
[----:B-1----:R-:W-:Y:S01]  /*a630*/  UMOV UR32, UR6 ;  /* 0x0000000600207c82 */ /* 0x002fe20008000000 */
[----:B------:R-:W-:Y:S01]  /*a640*/  UMOV UR33, UR7 ;  /* 0x0000000700217c82 */ /* 0x000fe20008000000 */
[----:B------:R-:W-:Y:S01]  /*a650*/  UMOV UR6, 0x40 ;  /* 0x0000004000067882 */ /* 0x000fe20000000000 */
[----:B------:R1:W-:Y:S02]  /*a660*/  UTMASTG.5D [UR32], [UR4] ;  /* 0x00000020040073b5 */ /* 0x0003e40008020000 */
[----:B-1----:R-:W-:Y:S01]  /*a670*/  UMOV UR32, UR8 ;  /* 0x0000000800207c82 */ /* 0x002fe20008000000 */
[----:B------:R-:W-:Y:S01]  /*a680*/  UMOV UR33, UR6 ;  /* 0x0000000600217c82 */ /* 0x000fe20008000000 */
[----:B------:R-:W-:Y:S01]  /*a690*/  UIADD3 UR6, UR39, 0x31c20, URZ ;  /* 0x00031c2027067890 */ /* 0x000fe2000fffe03f */
[----:B------:R1:W-:Y:S03]  /*a6a0*/  UTMASTG.5D [UR32], [UR4] ;  /* 0x00000020040073b5 */ /* 0x0003e60008020000 */
[----:B------:R-:W-:Y:S01]  /*a6b0*/  UPRMT UR6, URZ, 0x654, UR6 ;  /* 0x000006543f067896 */ /* 0x000fe20008000006 */
[----:B------:R0:W-:Y:S01]  /*a6c0*/  UTMACMDFLUSH ;  /* 0x00000000000079b7 */ /* 0x0001e20000000000 */
[----:B------:R-:W-:-:S07]  /*a6d0*/  DEPBAR.LE SB0, 0x0 ;  /* 0x000080000000791a */ /* 0x000fce0000000000 */
[----:B-1----:R-:W-:Y:S03]  /*a6e0*/  SYNCS.ARRIVE.TRANS64.RED.A1T0 RZ, [UR6], RZ ;  /* 0x000000ffffff79a7 */ /* 0x002fe60008100406 */
.L_x_30:
[----:B------:R-:W-:Y:S05]  /*a6f0*/  BSYNC B0 ;  /* 0x0000000000007941 */ /* 0x000fea0003800000 */
.L_x_29:
[----:B------:R-:W1:Y:S01]  /*a700*/  LDC R0, c[0x0][0xda4] ;  /* 0x00036900ff007b82 */ /* 0x000e620000000800 */
[----:B------:R-:W-:Y:S01]  /*a710*/  R2UR UR5, R144 ;  /* 0x00000000900572ca */ /* 0x000fe200000e0000 */
[----:B------:R-:W-:Y:S01]  /*a720*/  UIADD3 UR38, UR38, 0x1, URZ ;  /* 0x0000000126267890 */ /* 0x000fe2000fffe03f */
[----:B------:R-:W-:-:S03]  /*a730*/  IADD3 R145, R145, 0x1, RZ ;  /* 0x0000000191917810 */ /* 0x000fc60007ffe0ff */
[----:B------:R-:W-:-:S04]  /*a740*/  UISETP.NE.AND UP0, UPT, UR38, 0x2, UPT ;  /* 0x000000022600788c */ /* 0x000fc8000bf05270 */
[----:B------:R-:W-:Y:S02]  /*a750*/  USEL UR4, URZ, 0x1, UP0 ;  /* 0x000000013f047887 */ /* 0x000fe40008000000 */
[----:B------:R-:W-:Y:S02]  /*a760*/  USEL UR38, UR38, URZ, UP0 ;  /* 0x0000003f26267287 */ /* 0x000fe40008000000 */
[----:B------:R-:W-:Y:S01]  /*a770*/  ULOP3.LUT UR60, UR60, UR4, URZ, 0x3c, !UPT ;  /* 0x000000043c3c7292 */ /* 0x000fe2000f8e3c3f */
[----:B-1----:R-:W-:-:S13]  /*a780*/  ISETP.LE.AND P0, PT, R0, UR5, PT ;  /* 0x0000000500007c0c */ /* 0x002fda000bf03270 */
[----:B------:R-:W-:Y:S05]  /*a790*/  @!P0 BRA `(.L_x_31) ;  /* 0xffffff6400b88947 */ /* 0x000fea000383ffff */
[----:B------:R-:W-:Y:S05]  /*a7a0*/  EXIT ;  /* 0x000000000000794d */ /* 0x000fea0003800000 */
.L_x_7:
[----:B------:R-:W-:-:S08]  /*a7b0*/  NOP ;  /* 0x0000000000007918 */ /* 0x000fd00000000000 */
[----:B---3--:R-:W1:-:S00]  /*a7c0*/  USETMAXREG.DEALLOC.CTAPOOL 0x20 ;  /* 0x00000020000079c8 */ /* 0x008e4000080e0500 */
[----:B-1----:R-:W-:-:S06]  /*a7d0*/  LOP3.LUT R0, R0, 0x3, RZ, 0xc0, !PT ;  /* 0x0000000300007812 */ /* 0x002fcc00078ec0ff */
[----:B------:R-:W1:Y:S02]  /*a7e0*/  SHFL.IDX PT, R0, R0, RZ, 0x1f ;  /* 0x00001fff00007589 */ /* 0x000e6400000e0000 */
[----:B-1----:R-:W-:-:S13]  /*a7f0*/  ISETP.NE.AND P0, PT, R0, RZ, PT ;  /* 0x000000ff0000720c */ /* 0x002fda0003f05270 */
[----:B------:R-:W-:Y:S05]  /*a800*/  @P0 EXIT ;  /* 0x000000000000094d */ /* 0x000fea0003800000 */
[----:B------:R-:W1:Y:S01]  /*a810*/  S2UR UR4, SR_CTAID.X ;  /* 0x00000000000479c3 */ /* 0x000e620000002500 */
[----:B------:R-:W-:Y:S02]  /*a820*/  IMAD.MOV.U32 R16, RZ, RZ, RZ ;  /* 0x000000ffff107224 */ /* 0x000fe400078e00ff */
[----:B------:R-:W-:Y:S02]  /*a830*/  IMAD.MOV.U32 R29, RZ, RZ, 0x1 ;  /* 0x00000001ff1d7424 */ /* 0x000fe400078e00ff */
[----:B------:R-:W-:-:S03]  /*a840*/  IMAD.MOV.U32 R17, RZ, RZ, 0x1 ;  /* 0x00000001ff117424 */ /* 0x000fc600078e00ff */
[----:B------:R-:W1:Y:S02]  /*a850*/  LDC R0, c[0x0][0xda4] ;  /* 0x00036900ff007b82 */ /* 0x000e640000000800 */
[----:B-1----:R-:W-:-:S13]  /*a860*/  ISETP.LE.AND P0, PT, R0, UR4, PT ;  /* 0x0000000400007c0c */ /* 0x002fda000bf03270 */
[----:B------:R-:W-:Y:S05]  /*a870*/  @P0 BRA `(.L_x_32) ;  /* 0x0000002800640947 */ /* 0x000fea0003800000 */
[----:B------:R-:W1:Y:S01]  /*a880*/  S2R R2, SR_TID.X ;  /* 0x0000000000027919 */ /* 0x000e620000002100 */
[----:B------:R-:W-:Y:S01]  /*a890*/  MOV R26, UR4 ;  /* 0x00000004001a7c02 */ /* 0x000fe20008000f00 */
[----:B------:R-:W-:Y:S01]  /*a8a0*/  IMAD.MOV.U32 R16, RZ, RZ, RZ ;  /* 0x000000ffff107224 */ /* 0x000fe200078e00ff */
[----:B------:R-:W-:Y:S01]  /*a8b0*/  ULDC.64 UR36, c[0x0][0x198] ;  /* 0x0000660000247ab9 */ /* 0x000fe20000000a00 */
[----:B------:R-:W-:Y:S01]  /*a8c0*/  IMAD.MOV.U32 R17, RZ, RZ, 0x1 ;  /* 0x00000001ff117424 */ /* 0x000fe200078e00ff */
[----:B------:R-:W-:Y:S01]  /*a8d0*/  ULDC UR38, c[0x0][0xc] ;  /* 0x0000030000267ab9 */ /* 0x000fe20000000800 */
[----:B------:R-:W-:Y:S01]  /*a8e0*/  IMAD.MOV.U32 R29, RZ, RZ, RZ ;  /* 0x000000ffff1d7224 */ /* 0x000fe200078e00ff */
[----:B-1----:R-:W-:-:S07]  /*a8f0*/  LOP3.LUT R27, R2, 0x1f, RZ, 0xc0, !PT ;  /* 0x0000001f021b7812 */ /* 0x002fce00078ec0ff */
.L_x_76:
[----:B-1----:R-:W1:Y:S01]  /*a900*/  LDC R0, c[0x0][0xda8] ;  /* 0x00036a00ff007b82 */ /* 0x002e620000000800 */
[----:B--2---:R-:W2:Y:S01]  /*a910*/  S2R R6, SR_CgaCtaId ;  /* 0x0000000000067919 */ /* 0x004ea20000008800 */
[----:B------:R-:W-:Y:S05]  /*a920*/  YIELD ;  /* 0x0000000000007946 */ /* 0x000fea0003800000 */
[----:B------:R-:W-:Y:S01]  /*a930*/  ULDC.64 UR4, c[0x0][0x3f8] ;  /* 0x0000fe0000047ab9 */ /* 0x000fe20000000a00 */
[----:B------:R-:W3:Y:S01]  /*a940*/  LDC R4, c[0x0][0xdb4] ;  /* 0x00036d00ff047b82 */ /* 0x000ee20000000800 */
[----:B------:R-:W-:Y:S01]  /*a950*/  MOV R25, R26 ;  /* 0x0000001a00197202 */ /* 0x000fe20000000f00 */
[----:B------:R-:W-:Y:S01]  /*a960*/  UISETP.NE.U32.AND UP0, UPT, UR4, URZ, UPT ;  /* 0x0000003f0400728c */ /* 0x000fe2000bf05070 */
[----:B------:R-:W-:-:S02]  /*a970*/  MOV R23, 0x400 ;  /* 0x0000040000177802 */ /* 0x000fc40000000f00 */
[----:B------:R-:W-:Y:S01]  /*a980*/  ULDC UR4, c[0x0][0x404] ;  /* 0x0001010000047ab9 */ /* 0x000fe20000000800 */
[----:B------:R-:W-:Y:S02]  /*a990*/  UISETP.NE.AND.EX UP0, UPT, UR5, URZ, UPT, UP0 ;  /* 0x0000003f0500728c */ /* 0x000fe4000bf05300 */
[----:B------:R-:W4:Y:S02]  /*a9a0*/  LDC R28, c[0x0][0x2e0] ;  /* 0x0000b800ff1c7b82 */ /* 0x000f240000000800 */
[----:B------:R-:W-:Y:S01]  /*a9b0*/  USEL UR4, UR4, 0x1, UP0 ;  /* 0x0000000104047887 */ /* 0x000fe20008000000 */
[----:B-1----:R-:W-:Y:S02]  /*a9c0*/  ISETP.NE.AND P0, PT, R0, 0x1, PT ;  /* 0x000000010000780c */ /* 0x002fe40003f05270 */
[----:B---3--:R-:W-:Y:S02]  /*a9d0*/  ISETP.NE.AND P1, PT, R4, 0x1, PT ;  /* 0x000000010400780c */ /* 0x008fe40003f25270 */
[----:B--2---:R-:W-:-:S09]  /*a9e0*/  LEA R23, R6, R23, 0x18 ;  /* 0x0000001706177211 */ /* 0x004fd200078ec0ff */
[----:B------:R-:W1:Y:S01]  /*a9f0*/  @P0 LDC R5, c[0x0][0xdac] ;  /* 0x00036b00ff050b82 */ /* 0x000e620000000800 */
[----:B----4-:R-:W-:-:S07]  /*aa00*/  IMAD R28, R28, UR4, RZ ;  /* 0x000000041c1c7c24 */ /* 0x010fce000f8e02ff */
[----:B------:R-:W2:Y:S08]  /*aa10*/  @P0 LDC R7, c[0x0][0xdb0] ;  /* 0x00036c00ff070b82 */ /* 0x000eb00000000800 */
[----:B------:R-:W3:Y:S01]  /*aa20*/  @P1 LDC.64 R2, c[0x0][0xdb8] ;  /* 0x00036e00ff021b82 */ /* 0x000ee20000000a00 */
[----:B-1----:R-:W-:-:S05]  /*aa30*/  @P0 IMAD.HI.U32 R0, R26, R5, RZ ;  /* 0x000000051a000227 */ /* 0x002fca00078e00ff */
[----:B--2---:R-:W-:Y:S01]  /*aa40*/  @P0 SHF.R.U32.HI R25, RZ, R7, R0 ;  /* 0x00000007ff190219 */ /* 0x004fe20000011600 */
[----:B------:R-:W-:-:S04]  /*aa50*/  VIADD R0, R28, 0x8f ;  /* 0x0000008f1c007836 */ /* 0x000fc80000000000 */
[----:B------:R-:W-:Y:S02]  /*aa60*/  IMAD.MOV.U32 R19, RZ, RZ, R25 ;  /* 0x000000ffff137224 */ /* 0x000fe400078e0019 */
[----:B------:R-:W-:-:S04]  /*aa70*/  IMAD.HI R0, R0, 0x38e38e39, RZ ;  /* 0x38e38e3900007827 */ /* 0x000fc800078e02ff */
[----:B---3--:R-:W-:-:S05]  /*aa80*/  @P1 IMAD.HI.U32 R2, R25, R2, RZ ;  /* 0x0000000219021227 */ /* 0x008fca00078e00ff */
[----:B------:R-:W-:Y:S01]  /*aa90*/  @P1 SHF.R.U32.HI R19, RZ, R3, R2 ;  /* 0x00000003ff131219 */ /* 0x000fe20000011602 */
[----:B------:R-:W-:Y:S01]  /*aaa0*/  VIADD R2, R23, 0x16a00 ;  /* 0x00016a0017027836 */ /* 0x000fe20000000000 */
[----:B------:R-:W-:Y:S02]  /*aab0*/  SHF.R.U32.HI R3, RZ, 0x1f, R0 ;  /* 0x0000001fff037819 */ /* 0x000fe40000011600 */
[----:B------:R-:W-:Y:S02]  /*aac0*/  IADD3 R22, -R19, RZ, RZ ;  /* 0x000000ff13167210 */ /* 0x000fe40007ffe1ff */
[----:B------:R-:W-:Y:S02]  /*aad0*/  LOP3.LUT P0, RZ, R2, 0x1bf, RZ, 0xc0, !PT ;  /* 0x000001bf02ff7812 */ /* 0x000fe4000780c0ff */
[----:B------:R-:W-:Y:S01]  /*aae0*/  LEA.HI.SX32 R24, R0, R3, 0x1b ;  /* 0x0000000300187211 */ /* 0x000fe200078fdaff */
[----:B------:R-:W-:-:S10]  /*aaf0*/  IMAD R22, R4, R22, R25 ;  /* 0x0000001604167224 */ /* 0x000fd400078e0219 */
[----:B------:R-:W-:Y:S05]  /*ab00*/  @!P0 BRA `(.L_x_33) ;  /* 0x0000000000408947 */ /* 0x000fea0003800000 */
[----:B------:R-:W-:Y:S01]  /*ab10*/  MOV R2, 0x0 ;  /* 0x0000000000027802 */ /* 0x000fe20000000f00 */
[----:B------:R-:W-:Y:S01]  /*ab20*/  ULDC.64 UR6, c[0x4][0xa8] ;  /* 0x01002a0000067ab9 */ /* 0x000fe20000000a00 */
[----:B------:R-:W-:Y:S01]  /*ab30*/  ULDC.64 UR8, c[0x4][0xb0] ;  /* 0x01002c0000087ab9 */ /* 0x000fe20000000a00 */
[----:B------:R-:W-:Y:S01]  /*ab40*/  ULDC.64 UR4, c[0x4][0x8] ;  /* 0x0100020000047ab9 */ /* 0x000fe20000000a00 */
[----:B------:R-:W-:Y:S01]  /*ab50*/  IMAD.U32 R4, RZ, RZ, UR6 ;  /* 0x00000006ff047e24 */ /* 0x000fe2000f8e00ff */
[----:B------:R-:W-:Y:S01]  /*ab60*/  MOV R7, UR9 ;  /* 0x0000000900077c02 */ /* 0x000fe20008000f00 */
[----:B------:R-:W1:Y:S01]  /*ab70*/  LDC.64 R2, c[0x4][R2] ;  /* 0x0100000002027b82 */ /* 0x000e620000000a00 */
[----:B------:R-:W-:Y:S01]  /*ab80*/  IMAD.U32 R5, RZ, RZ, UR7 ;  /* 0x00000007ff057e24 */ /* 0x000fe2000f8e00ff */
[----:B------:R-:W-:Y:S01]  /*ab90*/  MOV R12, 0x1 ;  /* 0x00000001000c7802 */ /* 0x000fe20000000f00 */
[----:B------:R-:W-:Y:S02]  /*aba0*/  IMAD.U32 R6, RZ, RZ, UR8 ;  /* 0x00000008ff067e24 */ /* 0x000fe4000f8e00ff */
[----:B------:R-:W-:-:S02]  /*abb0*/  IMAD.U32 R10, RZ, RZ, UR4 ;  /* 0x00000004ff0a7e24 */ /* 0x000fc4000f8e00ff */
[----:B------:R-:W-:Y:S02]  /*abc0*/  IMAD.U32 R11, RZ, RZ, UR5 ;  /* 0x00000005ff0b7e24 */ /* 0x000fe4000f8e00ff */
[----:B------:R-:W-:Y:S02]  /*abd0*/  IMAD.MOV.U32 R8, RZ, RZ, 0x70 ;  /* 0x00000070ff087424 */ /* 0x000fe400078e00ff */
[----:B------:R-:W-:-:S07]  /*abe0*/  IMAD.MOV.U32 R13, RZ, RZ, RZ ;  /* 0x000000ffff0d7224 */ /* 0x000fce00078e00ff */
[----:B------:R-:W-:-:S07]  /*abf0*/  LEPC R20, `(.L_x_33) ;  /* 0x000000001014794e */ /* 0x000fce0000000000 */
[----:B-1----:R-:W-:Y:S05]  /*ac00*/  CALL.ABS.NOINC R2 ;  /* 0x0000000002007343 */ /* 0x002fea0003c00000 */
.L_x_33:
[----:B------:R-:W-:-:S05]  /*ac10*/  VIADD R0, R23, 0x200 ;  /* 0x0000020017007836 */ /* 0x000fca0000000000 */
[----:B------:R-:W-:-:S13]  /*ac20*/  LOP3.LUT P0, RZ, R0, 0x1bf, RZ, 0xc0, !PT ;  /* 0x000001bf00ff7812 */ /* 0x000fda000780c0ff */
[----:B------:R-:W-:Y:S05]  /*ac30*/  @!P0 BRA `(.L_x_34) ;  /* 0x0000000000808947 */ /* 0x000fea0003800000 */
[----:B------:R-:W-:Y:S01]  /*ac40*/  MOV R0, 0x0 ;  /* 0x0000000000007802 */ /* 0x000fe20000000f00 */
[----:B------:R-:W-:Y:S01]  /*ac50*/  ULDC.64 UR6, c[0x4][0xa8] ;  /* 0x01002a0000067ab9 */ /* 0x000fe20000000a00 */
[----:B------:R-:W-:Y:S01]  /*ac60*/  ULDC.64 UR8, c[0x4][0xb0] ;  /* 0x01002c0000087ab9 */ /* 0x000fe20000000a00 */
[----:B------:R-:W-:Y:S01]  /*ac70*/  ULDC.64 UR4, c[0x4][0x10] ;  /* 0x0100040000047ab9 */ /* 0x000fe20000000a00 */
[----:B------:R1:W2:Y:S01]  /*ac80*/  LDC.64 R2, c[0x4][R0] ;  /* 0x0100000000027b82 */ /* 0x0002a20000000a00 */
[----:B------:R-:W-:Y:S01]  /*ac90*/  IMAD.U32 R4, RZ, RZ, UR6 ;  /* 0x00000006ff047e24 */ /* 0x000fe2000f8e00ff */
[----:B------:R-:W-:Y:S01]  /*aca0*/  MOV R5, UR7 ;  /* 0x0000000700057c02 */ /* 0x000fe20008000f00 */
        /* <DEDUP_REMOVED lines=9> */
.L_x_35:
        /* <DEDUP_REMOVED lines=8> */
[----:B------:R-:W-:Y:S01]  /*adc0*/  MOV R10, UR4 ;  /* 0x00000004000a7c02 */ /* 0x000fe20008000f00 */
[----:B------:R-:W-:Y:S01]  /*add0*/  IMAD.U32 R7, RZ, RZ, UR9 ;  /* 0x00000009ff077e24 */ /* 0x000fe2000f8e00ff */
[----:B------:R-:W-:Y:S01]  /*ade0*/  MOV R12, 0x1 ;  /* 0x00000001000c7802 */ /* 0x000fe20000000f00 */
[----:B------:R-:W-:-:S02]  /*adf0*/  IMAD.U32 R11, RZ, RZ, UR5 ;  /* 0x00000005ff0b7e24 */ /* 0x000fc4000f8e00ff */
[----:B------:R-:W-:Y:S02]  /*ae00*/  IMAD.MOV.U32 R8, RZ, RZ, 0x70 ;  /* 0x00000070ff087424 */ /* 0x000fe400078e00ff */
[----:B------:R-:W-:-:S07]  /*ae10*/  IMAD.MOV.U32 R13, RZ, RZ, RZ ;  /* 0x000000ffff0d7224 */ /* 0x000fce00078e00ff */
[----:B------:R-:W-:-:S07]  /*ae20*/  LEPC R20, `(.L_x_34) ;  /* 0x000000001014794e */ /* 0x000fce0000000000 */
[----:B-1----:R-:W-:Y:S05]  /*ae30*/  CALL.ABS.NOINC R2 ;  /* 0x0000000002007343 */ /* 0x002fea0003c00000 */
.L_x_34:
[----:B------:R-:W-:Y:S01]  /*ae40*/  ULDC.64 UR4, c[0x0][0x9f8] ;  /* 0x00027e0000047ab9 */ /* 0x000fe20000000a00 */
[----:B------:R-:W1:Y:S01]  /*ae50*/  LDC R0, c[0x0][0x428] ;  /* 0x00010a00ff007b82 */ /* 0x000e620000000800 */
[----:B------:R-:W-:Y:S01]  /*ae60*/  ISETP.NE.U32.AND P0, PT, RZ, UR4, PT ;  /* 0x00000004ff007c0c */ /* 0x000fe2000bf05070 */
[----:B------:R-:W-:Y:S01]  /*ae70*/  IMAD.MOV.U32 R6, RZ, RZ, R19 ;  /* 0x000000ffff067224 */ /* 0x000fe200078e0013 */
[----:B------:R-:W-:Y:S01]  /*ae80*/  ULDC.64 UR6, c[0x0][0x208] ;  /* 0x0000820000067ab9 */ /* 0x000fe20000000a00 */
[----:B------:R-:W-:Y:S01]  /*ae90*/  ISETP.NE.AND P1, PT, R27, RZ, PT ;  /* 0x000000ff1b00720c */ /* 0x000fe20003f25270 */
[----:B------:R-:W-:Y:S01]  /*aea0*/  IMAD.MOV R9, RZ, RZ, -R25 ;  /* 0x000000ffff097224 */ /* 0x000fe200078e0a19 */
[----:B------:R-:W-:Y:S01]  /*aeb0*/  ISETP.NE.AND.EX P0, PT, RZ, UR5, PT, P0 ;  /* 0x00000005ff007c0c */ /* 0x000fe2000bf05300 */
[----:B------:R-:W-:-:S12]  /*aec0*/  ULDC UR4, c[0x0][0xda8] ;  /* 0x00036a0000047ab9 */ /* 0x000fd80000000800 */
[----:B------:R-:W2:Y:S02]  /*aed0*/  @P0 LDC.64 R2, c[0x0][0x9f8] ;  /* 0x00027e00ff020b82 */ /* 0x000ea40000000a00 */
[----:B--2---:R-:W-:-:S05]  /*aee0*/  @P0 IMAD.WIDE R2, R19, 0x4, R2 ;  /* 0x0000000413020825 */ /* 0x004fca00078e0202 */
[----:B------:R2:W5:Y:S01]  /*aef0*/  @P0 LDG.E R6, desc[UR6][R2.64] ;  /* 0x0000000602060981 */ /* 0x000562000c1e1900 */
[----:B-1----:R-:W-:Y:S01]  /*af00*/  ISETP.NE.AND P0, PT, R0, 0x1, PT ;  /* 0x000000010000780c */ /* 0x002fe20003f05270 */
[----:B------:R-:W-:Y:S01]  /*af10*/  VOTEU.ALL UP1, P1 ;  /* 0x00000000003f7886 */ /* 0x000fe20000820000 */
[----:B------:R-:W-:Y:S01]  /*af20*/  IMAD R9, R9, UR4, R26 ;  /* 0x0000000409097c24 */ /* 0x000fe2000f8e021a */
[----:B------:R-:W-:Y:S02]  /*af30*/  MOV R0, R22 ;  /* 0x0000001600007202 */ /* 0x000fe40000000f00 */
[----:B------:R-:W-:Y:S01]  /*af40*/  PLOP3.LUT P2, PT, P1, PT, PT, 0x8, 0x0 ;  /* 0x000000000000781c */ /* 0x000fe20000f4e170 */
[----:B------:R-:W-:Y:S01]  /*af50*/  @!UP1 UIADD3 UR8, UP0, UR36, 0x270, URZ ;  /* 0x0000027024089890 */ /* 0x000fe2000ff1e03f */
[----:B------:R-:W-:-:S03]  /*af60*/  IMAD R9, R9, 0xc0, RZ ;  /* 0x000000c009097824 */ /* 0x000fc600078e02ff */
[----:B------:R-:W-:-:S03]  /*af70*/  @!UP1 UIADD3.X UR9, URZ, UR37, URZ, UP0, !UPT ;  /* 0x000000253f099290 */ /* 0x000fc600087fe43f */
[----:B------:R-:W1:Y:S01]  /*af80*/  @P0 LDC R5, c[0x0][0x42c] ;  /* 0x00010b00ff050b82 */ /* 0x000e620000000800 */
[----:B------:R-:W-:-:S07]  /*af90*/  VOTEU.ALL UP0, P1 ;  /* 0x00000000003f7886 */ /* 0x000fce0000800000 */
[----:B------:R-:W3:Y:S01]  /*afa0*/  @P0 LDC R7, c[0x0][0x430] ;  /* 0x00010c00ff070b82 */ /* 0x000ee20000000800 */
[----:B-1----:R-:W-:-:S05]  /*afb0*/  @P0 IMAD.HI.U32 R4, R22, R5, RZ ;  /* 0x0000000516040227 */ /* 0x002fca00078e00ff */
[----:B--23--:R-:W-:-:S07]  /*afc0*/  @P0 SHF.R.U32.HI R0, RZ, R7, R4 ;  /* 0x00000007ff000219 */ /* 0x00cfce0000011604 */
.L_x_36:
[----:B------:R-:W-:Y:S02]  /*afd0*/  PLOP3.LUT P0, PT, P0, P2, PT, 0xa2, 0x0 ;  /* 0x000000000000781c */ /* 0x000fe40000705472 */
[----:B------:R-:W-:Y:S01]  /*afe0*/  @P2 R2UR P0, UR7, R19 ;  /* 0x00000000130722ca */ /* 0x000fe20000000000 */
[----:B------:R-:W-:-:S07]  /*aff0*/  UMOV UR4, URZ ;  /* 0x0000003f00047c82 */ /* 0x000fce0008000000 */
[----:B------:R-:W-:Y:S02]  /*b000*/  PLOP3.LUT P0, PT, P0, P2, PT, 0xa2, 0x0 ;  /* 0x000000000000781c */ /* 0x000fe40000705472 */
[----:B------:R-:W-:-:S08]  /*b010*/  @P2 R2UR.OR P0, UR6, R22 ;  /* 0x00000000160622ca */ /* 0x000fd00000100000 */
[----:B------:R-:W-:Y:S02]  /*b020*/  PLOP3.LUT P0, PT, P0, P2, PT, 0xa2, 0x0 ;  /* 0x000000000000781c */ /* 0x000fe40000705472 */
[----:B------:R-:W-:-:S08]  /*b030*/  @P2 R2UR.OR P0, UR5, R9 ;  /* 0x00000000090522ca */ /* 0x000fd00000100000 */
[----:B------:R-:W-:-:S05]  /*b040*/  @P2 PLOP3.LUT P2, PT, P0, PT, PT, 0x80, 0x0 ;  /* 0x000000000000281c */ /* 0x000fca000074f070 */
[----:B------:R1:W-:Y:S08]  /*b050*/  @!UP0 UTMAPF.L2.4D [UR4], [UR8] ;  /* 0x00000004080085b8 */ /* 0x0003f00008018000 */
[----:B-1----:R-:W-:Y:S05]  /*b060*/  @P2 BRA.U.ANY `(.L_x_36) ;  /* 0xfffffffd00d82947 */ /* 0x002fea000393ffff */
[----:B------:R-:W-:Y:S01]  /*b070*/  PLOP3.LUT P2, PT, P1, PT, PT, 0x8, 0x0 ;  /* 0x000000000000781c */ /* 0x000fe20000f4e170 */
[----:B------:R-:W-:Y:S01]  /*b080*/  VOTEU.ALL UP0, P1 ;  /* 0x00000000003f7886 */ /* 0x000fe20000800000 */
[----:B------:R-:W-:-:S11]  /*b090*/  UMOV UR4, 0x20 ;  /* 0x0000002000047882 */ /* 0x000fd60000000000 */
.L_x_37:
[----:B------:R-:W-:Y:S02]  /*b0a0*/  PLOP3.LUT P0, PT, P0, P2, PT, 0xa2, 0x0 ;  /* 0x000000000000781c */ /* 0x000fe40000705472 */
[----:B------:R-:W-:-:S08]  /*b0b0*/  @P2 R2UR P0, UR7, R19 ;  /* 0x00000000130722ca */ /* 0x000fd00000000000 */
        /* <DEDUP_REMOVED lines=10> */
.L_x_38:
        /* <DEDUP_REMOVED lines=9> */
[----:B------:R-:W1:Y:S01]  /*b1f0*/  LDC.64 R2, c[0x0][0x3f8] ;  /* 0x0000fe00ff027b82 */ /* 0x000e620000000a00 */
[----:B------:R-:W-:Y:S01]  /*b200*/  UMOV UR4, 0xffffffff ;  /* 0xffffffff00047882 */ /* 0x000fe20000000000 */
[----:B-1----:R-:W-:-:S04]  /*b210*/  ISETP.NE.U32.AND P0, PT, R2, RZ, PT ;  /* 0x000000ff0200720c */ /* 0x002fc80003f05070 */
[----:B------:R-:W-:-:S04]  /*b220*/  ISETP.NE.AND.EX P0, PT, R3, RZ, PT, P0 ;  /* 0x000000ff0300720c */ /* 0x000fc80003f05300 */
[----:B-----5:R-:W-:Y:S01]  /*b230*/  SEL R7, R6, RZ, !P0 ;  /* 0x000000ff06077207 */ /* 0x020fe20004000000 */
[----:B------:R-:W-:Y:S08]  /*b240*/  BRA.DIV UR4, `(.L_x_39) ;  /* 0x0000002604387947 */ /* 0x000ff0000b800000 */
.L_x_92:
[----:B------:R-:W-:Y:S01]  /*b250*/  UMOV UR4, 0xffffffff ;  /* 0xffffffff00047882 */ /* 0x000fe20000000000 */
[----:B------:R-:W-:Y:S01]  /*b260*/  SHF.R.S32.HI R8, RZ, 0x1f, R6 ;  /* 0x0000001fff087819 */ /* 0x000fe20000011406 */
[----:B------:R-:W-:Y:S01]  /*b270*/  VIADD R10, R24, 0xffffffff ;  /* 0xffffffff180a7836 */ /* 0x000fe20000000000 */
[----:B------:R-:W-:Y:S06]  /*b280*/  BRA.DIV UR4, `(.L_x_40) ;  /* 0x00000026045c7947 */ /* 0x000fec000b800000 */
[----:B------:R-:W-:-:S13]  /*b290*/  ELECT P6, URZ, PT ;  /* 0x00000000003f782f */ /* 0x000fda00038c0000 */
.L_x_95:
[----:B------:R-:W-:Y:S05]  /*b2a0*/  @!P6 BRA `(.L_x_41) ;  /* 0x0000000000f8e947 */ /* 0x000fea0003800000 */
[----:B------:R-:W-:Y:S01]  /*b2b0*/  MOV R18, R10 ;  /* 0x0000000a00127202 */ /* 0x000fe20000000f00 */
[----:B------:R-:W-:Y:S01]  /*b2c0*/  IMAD.MOV.U32 R7, RZ, RZ, R6 ;  /* 0x000000ffff077224 */ /* 0x000fe200078e0006 */
[----:B------:R-:W-:Y:S06]  /*b2d0*/  @!P0 BRA `(.L_x_42) ;  /* 0x00000000004c8947 */ /* 0x000fec0003800000 */
[----:B------:R-:W1:Y:S01]  /*b2e0*/  LDC R18, c[0x0][0x41c] ;  /* 0x00010700ff127b82 */ /* 0x000e620000000800 */
[----:B------:R-:W-:Y:S01]  /*b2f0*/  IMAD.MOV.U32 R11, RZ, RZ, R10 ;  /* 0x000000ffff0b7224 */ /* 0x000fe200078e000a */
[----:B------:R-:W-:Y:S01]  /*b300*/  ULDC.64 UR4, c[0x0][0x408] ;  /* 0x0001020000047ab9 */ /* 0x000fe20000000a00 */
[----:B------:R-:W-:Y:S01]  /*b310*/  ULDC.64 UR6, c[0x0][0x208] ;  /* 0x0000820000067ab9 */ /* 0x000fe20000000a00 */
[----:B------:R-:W-:-:S04]  /*b320*/  IMAD R7, R8, UR4, RZ ;  /* 0x0000000408077c24 */ /* 0x000fc8000f8e02ff */
[----:B------:R-:W-:Y:S01]  /*b330*/  IMAD R7, R6, UR5, R7 ;  /* 0x0000000506077c24 */ /* 0x000fe2000f8e0207 */
[----:B-1----:R-:W-:-:S13]  /*b340*/  ISETP.NE.AND P1, PT, R18, 0x1, PT ;  /* 0x000000011200780c */ /* 0x002fda0003f25270 */
[----:B------:R-:W1:Y:S02]  /*b350*/  @P1 LDC.64 R4, c[0x0][0x420] ;  /* 0x00010800ff041b82 */ /* 0x000e640000000a00 */
[----:B-1----:R-:W-:-:S05]  /*b360*/  @P1 IMAD.HI.U32 R4, R10, R4, RZ ;  /* 0x000000040a041227 */ /* 0x002fca00078e00ff */
[----:B------:R-:W-:-:S04]  /*b370*/  @P1 SHF.R.U32.HI R11, RZ, R5, R4 ;  /* 0x00000005ff0b1219 */ /* 0x000fc80000011604 */
[----:B------:R-:W-:Y:S02]  /*b380*/  SHF.R.S32.HI R5, RZ, 0x1f, R11 ;  /* 0x0000001fff057819 */ /* 0x000fe4000001140b */
[----:B------:R-:W-:-:S05]  /*b390*/  MOV R4, R11 ;  /* 0x0000000b00047202 */ /* 0x000fca0000000f00 */
[----:B------:R-:W-:-:S04]  /*b3a0*/  IMAD.WIDE.U32 R4, R6, UR4, R4 ;  /* 0x0000000406047c25 */ /* 0x000fc8000f8e0004 */
[----:B------:R-:W-:Y:S01]  /*b3b0*/  IMAD.IADD R5, R5, 0x1, R7 ;  /* 0x0000000105057824 */ /* 0x000fe200078e0207 */
[----:B------:R-:W-:-:S04]  /*b3c0*/  LEA R12, P1, R4, R2, 0x2 ;  /* 0x00000002040c7211 */ /* 0x000fc800078210ff */
[----:B------:R-:W-:-:S05]  /*b3d0*/  LEA.HI.X R13, R4, R3, R5, 0x2, P1 ;  /* 0x00000003040d7211 */ /* 0x000fca00008f1405 */
[----:B------:R1:W5:Y:S01]  /*b3e0*/  LDG.E R7, desc[UR6][R12.64] ;  /* 0x000000060c077981 */ /* 0x000362000c1e1900 */
[----:B------:R-:W-:-:S04]  /*b3f0*/  IMAD.MOV R5, RZ, RZ, -R11 ;  /* 0x000000ffff057224 */ /* 0x000fc800078e0a0b */
[----:B------:R-:W-:-:S07]  /*b400*/  IMAD R18, R18, R5, R10 ;  /* 0x0000000512127224 */ /* 0x000fce00078e020a */
.L_x_42:
[----:B------:R-:W2:Y:S01]  /*b410*/  S2R R4, SR_TID.X ;  /* 0x0000000000047919 */ /* 0x000ea20000002100 */
[----:B------:R-:W-:Y:S02]  /*b420*/  LEA R5, R16, R23, 0x3 ;  /* 0x0000001710057211 */ /* 0x000fe400078e18ff */
[----:B--2---:R-:W-:Y:S02]  /*b430*/  LOP3.LUT R11, R4, 0x7f, RZ, 0xc0, !PT ;  /* 0x0000007f040b7812 */ /* 0x004fe400078ec0ff */
[----:B------:R-:W-:Y:S02]  /*b440*/  SHF.L.U32 R4, R17, 0x1f, RZ ;  /* 0x0000001f11047819 */ /* 0x000fe400000006ff */
[----:B------:R-:W-:Y:S02]  /*b450*/  ISETP.NE.AND P2, PT, R11, RZ, PT ;  /* 0x000000ff0b00720c */ /* 0x000fe40003f45270 */
[----:B------:R-:W2:Y:S02]  /*b460*/  SYNCS.PHASECHK.TRANS64.TRYWAIT P1, [R5+URZ+0x31c40], R4 ;  /* 0x031c4004050075a7 */ /* 0x000ea4000802017f */
[----:B--2---:R-:W-:Y:S09]  /*b470*/  @!P1 BRA `(.L_x_43) ;  /* 0x0000002400009947 */ /* 0x004ff20003800000 */
.L_x_96:
[----:B------:R-:W-:Y:S05]  /*b480*/  @P2 BRA `(.L_x_44) ;  /* 0x0000000000142947 */ /* 0x000fea0003800000 */
[----:B------:R-:W-:Y:S01]  /*b490*/  ISETP.NE.AND P1, PT, R27, RZ, PT ;  /* 0x000000ff1b00720c */ /* 0x000fe20003f25270 */
[----:B--2---:R-:W-:-:S04]  /*b4a0*/  IMAD.MOV.U32 R4, RZ, RZ, 0x6c00 ;  /* 0x00006c00ff047424 */ /* 0x004fc800078e00ff */
[----:B------:R3:W-:Y:S08]  /*b4b0*/  SYNCS.ARRIVE.TRANS64 RZ, [R5+URZ+0x31c30], R4 ;  /* 0x031c300405ff79a7 */ /* 0x0007f0000800003f */
[----:B------:R-:W-:Y:S05]  /*b4c0*/  @!P1 BRA `(.L_x_44) ;  /* 0x0000000000049947 */ /* 0x000fea0003800000 */
[----:B------:R-:W-:Y:S01]  /*b4d0*/  BPT.TRAP 0x1 ;  /* 0x000000040000795c */ /* 0x000fe20000300000 */
.L_x_44:
[----:B--23--:R-:W-:Y:S01]  /*b4e0*/  IMAD R4, R16, 0x6c00, R23 ;  /* 0x00006c0010047824 */ /* 0x00cfe200078e0217 */
[----:B------:R-:W-:Y:S01]  /*b4f0*/  R2UR UR9, R5 ;  /* 0x00000000050972ca */ /* 0x000fe200000e0000 */
[----:B------:R-:W-:Y:S01]  /*b500*/  UIADD3 UR4, UP0, UR36, 0x370, URZ ;  /* 0x0000037024047890 */ /* 0x000fe2000ff1e03f */
[----:B------:R-:W-:Y:S01]  /*b510*/  R2UR UR11, R18 ;  /* 0x00000000120b72ca */ /* 0x000fe200000e0000 */
[----:B------:R-:W-:Y:S01]  /*b520*/  UMOV UR10, URZ ;  /* 0x0000003f000a7c82 */ /* 0x000fe20008000000 */
[----:B------:R-:W-:Y:S01]  /*b530*/  R2UR UR8, R4 ;  /* 0x00000000040872ca */ /* 0x000fe200000e0000 */
[----:B------:R-:W-:Y:S01]  /*b540*/  UIADD3.X UR5, URZ, UR37, URZ, UP0, !UPT ;  /* 0x000000253f057290 */ /* 0x000fe200087fe43f */
[----:B------:R-:W-:Y:S01]  /*b550*/  R2UR UR12, R0 ;  /* 0x00000000000c72ca */ /* 0x000fe200000e0000 */
[----:B------:R-:W-:Y:S01]  /*b560*/  UMOV UR6, 0x0 ;  /* 0x0000000000067882 */ /* 0x000fe20000000000 */
[----:B-----5:R-:W-:Y:S01]  /*b570*/  R2UR UR13, R7 ;  /* 0x00000000070d72ca */ /* 0x020fe200000e0000 */
[----:B------:R-:W-:Y:S01]  /*b580*/  UMOV UR7, 0x14f00000 ;  /* 0x14f0000000077882 */ /* 0x000fe20000000000 */
[----:B------:R-:W-:-:S03]  /*b590*/  UMOV UR16, 0x20 ;  /* 0x0000002000107882 */ /* 0x000fc60000000000 */
[----:B------:R-:W-:Y:S02]  /*b5a0*/  UIADD3 UR9, UR9, 0x31c30, URZ ;  /* 0x00031c3009097890 */ /* 0x000fe4000fffe03f */
[----:B------:R-:W-:Y:S02]  /*b5b0*/  UIMAD UR11, UR11, 0x90, URZ ;  /* 0x000000900b0b78a4 */ /* 0x000fe4000f8e023f */
[----:B------:R-:W-:Y:S02]  /*b5c0*/  UIADD3 UR14, UR8, 0x16a00, URZ ;  /* 0x00016a00080e7890 */ /* 0x000fe4000fffe03f */
[----:B------:R-:W-:Y:S02]  /*b5d0*/  UIADD3 UR15, UR8, 0x18e00, URZ ;  /* 0x00018e00080f7890 */ /* 0x000fe4000fffe03f */
[----:B------:R-:W-:-:S03]  /*b5e0*/  UIADD3 UR17, UR8, 0x1b200, URZ ;  /* 0x0001b20008117890 */ /* 0x000fc6000fffe03f */
[----:B------:R-:W-:Y:S01]  /*b5f0*/  UMOV UR8, UR14 ;  /* 0x0000000e00087c82 */ /* 0x000fe20008000000 */
[----:B------:R-:W-:Y:S01]  /*b600*/  UMOV UR14, 0x40 ;  /* 0x00000040000e7882 */ /* 0x000fe20000000000 */
[----:B------:R2:W-:Y:S02]  /*b610*/  UTMALDG.4D [UR8], [UR4], desc[UR6] ;  /* 0x00000608040075b4 */ /* 0x0005e40008019000 */
[----:B--2---:R-:W-:Y:S01]  /*b620*/  UMOV UR8, UR15 ;  /* 0x0000000f00087c82 */ /* 0x004fe20008000000 */
[----:B------:R-:W-:Y:S02]  /*b630*/  UMOV UR10, UR16 ;  /* 0x00000010000a7c82 */ /* 0x000fe40008000000 */
[----:B------:R2:W-:Y:S02]  /*b640*/  UTMALDG.4D [UR8], [UR4], desc[UR6] ;  /* 0x00000608040075b4 */ /* 0x0005e40008019000 */
[----:B--2---:R-:W-:Y:S01]  /*b650*/  UMOV UR8, UR17 ;  /* 0x0000001100087c82 */ /* 0x004fe20008000000 */
[----:B------:R-:W-:-:S02]  /*b660*/  UMOV UR10, UR14 ;  /* 0x0000000e000a7c82 */ /* 0x000fc40008000000 */
[----:B------:R2:W-:Y:S02]  /*b670*/  UTMALDG.4D [UR8], [UR4], desc[UR6] ;  /* 0x00000608040075b4 */ /* 0x0005e40008019000 */
[----:B--2---:R-:W-:Y:S01]  /*b680*/  NOP ;  /* 0x0000000000007918 */ /* 0x004fe20000000000 */
.L_x_41:
[----:B------:R-:W-:Y:S05]  /*b690*/  WARPSYNC.ALL ;  /* 0x0000000000007948 */ /* 0x000fea0003800000 */
[----:B------:R-:W-:Y:S01]  /*b6a0*/  BAR.SYNC.DEFER_BLOCKING 0x8, 0x1a0 ;  /* 0x0206800000007b1d */ /* 0x000fe20000010000 */
[----:B------:R-:W-:Y:S02]  /*b6b0*/  R2UR UR24, R23 ;  /* 0x00000000171872ca */ /* 0x000fe400000e0000 */
[----:B------:R-:W-:-:S13]  /*b6c0*/  ELECT P1, URZ, PT ;  /* 0x00000000003f782f */ /* 0x000fda0003820000 */
[----:B------:R-:W-:Y:S01]  /*b6d0*/  @P1 R2UR UR13, R19 ;  /* 0x00000000130d12ca */ /* 0x000fe200000e0000 */
[----:B------:R-:W-:Y:S01]  /*b6e0*/  UIADD3 UR4, UP0, UR36, 0x270, URZ ;  /* 0x0000027024047890 */ /* 0x000fe2000ff1e03f */
[C---:B------:R-:W-:Y:S01]  /*b6f0*/  @P1 R2UR UR12, R22.reuse ;  /* 0x00000000160c12ca */ /* 0x040fe200000e0000 */
[----:B------:R-:W-:Y:S01]  /*b700*/  UMOV UR6, 0x0 ;  /* 0x0000000000067882 */ /* 0x000fe20000000000 */
[----:B------:R-:W-:Y:S01]  /*b710*/  @P1 R2UR UR11, R9 ;  /* 0x00000000090b12ca */ /* 0x000fe200000e0000 */
[----:B------:R-:W-:Y:S01]  /*b720*/  UIADD3.X UR5, URZ, UR37, URZ, UP0, !UPT ;  /* 0x000000253f057290 */ /* 0x000fe200087fe43f */
[----:B------:R-:W-:Y:S01]  /*b730*/  @P1 R2UR UR21, R19 ;  /* 0x00000000131512ca */ /* 0x000fe200000e0000 */
[----:B------:R-:W-:Y:S01]  /*b740*/  UMOV UR7, 0x12f00000 ;  /* 0x12f0000000077882 */ /* 0x000fe20000000000 */
[----:B------:R-:W-:Y:S01]  /*b750*/  UMOV UR10, URZ ;  /* 0x0000003f000a7c82 */ /* 0x000fe20008000000 */
[----:B------:R-:W-:Y:S01]  /*b760*/  @P1 R2UR UR20, R22 ;  /* 0x00000000161412ca */ /* 0x000fe200000e0000 */
[----:B------:R-:W-:Y:S01]  /*b770*/  UMOV UR14, 0x0 ;  /* 0x00000000000e7882 */ /* 0x000fe20000000000 */
[----:B------:R-:W-:Y:S01]  /*b780*/  UIADD3 UR8, UR24, 0xda00, URZ ;  /* 0x0000da0018087890 */ /* 0x000fe2000fffe03f */
[----:B------:R-:W-:Y:S01]  /*b790*/  @P1 IMAD.MOV.U32 R4, RZ, RZ, 0x9000 ;  /* 0x00009000ff041424 */ /* 0x000fe200078e00ff */
[----:B------:R-:W-:Y:S01]  /*b7a0*/  UIADD3 UR9, UR24, 0x31c00, URZ ;  /* 0x00031c0018097890 */ /* 0x000fe2000fffe03f */
[----:B------:R-:W-:Y:S01]  /*b7b0*/  @P1 R2UR UR19, R9 ;  /* 0x00000000091312ca */ /* 0x000fe200000e0000 */
[----:B------:R-:W-:Y:S01]  /*b7c0*/  UIADD3 UR16, UR24, 0x10a00, URZ ;  /* 0x00010a0018107890 */ /* 0x000fe2000fffe03f */
[----:B------:R-:W-:Y:S01]  /*b7d0*/  BSSY B0, `(.L_x_45) ;  /* 0x0000014000007945 */ /* 0x000fe20003800000 */
[----:B------:R-:W-:Y:S01]  /*b7e0*/  UMOV UR15, 0x12f00000 ;  /* 0x12f00000000f7882 */ /* 0x000fe20000000000 */
[----:B------:R-:W-:Y:S01]  /*b7f0*/  UMOV UR18, 0x20 ;  /* 0x0000002000127882 */ /* 0x000fe20000000000 */
[----:B------:R-:W-:Y:S01]  /*b800*/  UMOV UR22, 0x0 ;  /* 0x0000000000167882 */ /* 0x000fe20000000000 */
[----:B------:R-:W-:Y:S01]  /*b810*/  UMOV UR17, UR9 ;  /* 0x0000000900117c82 */ /* 0x000fe20008000000 */
[----:B------:R2:W-:Y:S01]  /*b820*/  @P1 SYNCS.ARRIVE.TRANS64 RZ, [R23+URZ+0x31c00], R4 ;  /* 0x031c000417ff19a7 */ /* 0x0005e2000800003f */
[----:B------:R3:W-:Y:S01]  /*b830*/  UTMALDG.4D [UR8], [UR4], desc[UR6] ;  /* 0x00000608040075b4 */ /* 0x0007e20008019000 */
[----:B------:R-:W-:Y:S01]  /*b840*/  UMOV UR23, 0x12f00000 ;  /* 0x12f0000000177882 */ /* 0x000fe20000000000 */
[----:B------:R-:W-:-:S03]  /*b850*/  ISETP.GE.AND P2, PT, R28, 0x91, PT ;  /* 0x000000911c00780c */ /* 0x000fc60003f46270 */
[----:B------:R4:W-:Y:S01]  /*b860*/  UTMALDG.4D [UR16], [UR4], desc[UR14] ;  /* 0x00000e10040075b4 */ /* 0x0009e20008019000 */
[----:B--2---:R-:W-:-:S04]  /*b870*/  LOP3.LUT R4, R29, 0x1, RZ, 0xc, !PT ;  /* 0x000000011d047812 */ /* 0x004fc800078e0cff */
[----:B------:R-:W-:Y:S02]  /*b880*/  SHF.L.U32 R4, R4, 0x1f, RZ ;  /* 0x0000001f04047819 */ /* 0x000fe400000006ff */
[----:B---3--:R-:W-:Y:S01]  /*b890*/  @P1 R2UR UR13, R19 ;  /* 0x00000000130d12ca */ /* 0x008fe200000e0000 */
[----:B------:R-:W-:Y:S01]  /*b8a0*/  UIADD3 UR8, UR24, 0x13a00, URZ ;  /* 0x00013a0018087890 */ /* 0x000fe2000fffe03f */
[----:B------:R-:W-:Y:S01]  /*b8b0*/  @P1 R2UR UR12, R22 ;  /* 0x00000000160c12ca */ /* 0x000fe200000e0000 */
[----:B------:R-:W-:Y:S01]  /*b8c0*/  UMOV UR10, 0x40 ;  /* 0x00000040000a7882 */ /* 0x000fe20000000000 */
[----:B------:R-:W-:-:S13]  /*b8d0*/  @P1 R2UR UR11, R9 ;  /* 0x00000000090b12ca */ /* 0x000fda00000e0000 */
[----:B------:R4:W-:Y:S01]  /*b8e0*/  UTMALDG.4D [UR8], [UR4], desc[UR22] ;  /* 0x00001608040075b4 */ /* 0x0009e20008019000 */
[----:B------:R-:W2:Y:S02]  /*b8f0*/  SYNCS.PHASECHK.TRANS64.TRYWAIT P1, [R23+URZ+0x31c20], R4 ;  /* 0x031c2004170075a7 */ /* 0x000ea4000802017f */
[----:B--2-4-:R-:W-:Y:S05]  /*b900*/  @!P1 BRA `(.L_x_46) ;  /* 0x0000001c00f09947 */ /* 0x014fea0003800000 */
.L_x_97:
[----:B------:R-:W-:Y:S05]  /*b910*/  BSYNC B0 ;  /* 0x0000000000007941 */ /* 0x000fea0003800000 */
.L_x_45:
[----:B------:R-:W-:Y:S05]  /*b920*/  @!P2 BRA `(.L_x_47) ;  /* 0x000000140060a947 */ /* 0x000fea0003800000 */
[----:B--2---:R-:W-:Y:S01]  /*b930*/  IMAD.MOV.U32 R4, RZ, RZ, 0x1 ;  /* 0x00000001ff047424 */ /* 0x004fe200078e00ff */
[C---:B------:R-:W-:Y:S02]  /*b940*/  IADD3 R11, -R24.reuse, RZ, RZ ;  /* 0x000000ff180b7210 */ /* 0x040fe40007ffe1ff */
[----:B------:R-:W-:Y:S02]  /*b950*/  IADD3 R9, R24, -0x2, RZ ;  /* 0xfffffffe18097810 */ /* 0x000fe40007ffe0ff */
[----:B------:R-:W-:-:S05]  /*b960*/  VIADDMNMX R11, R11, R4, 0xffffffff, !PT ;  /* 0xffffffff0b0b7446 */ /* 0x000fca0007800104 */
[----:B------:R-:W-:-:S05]  /*b970*/  IMAD.IADD R4, R24, 0x1, R11 ;  /* 0x0000000118047824 */ /* 0x000fca00078e020b */
[----:B------:R-:W-:-:S04]  /*b980*/  LOP3.LUT R4, R4, 0x1, RZ, 0xc0, !PT ;  /* 0x0000000104047812 */ /* 0x000fc800078ec0ff */
[----:B------:R-:W-:-:S13]  /*b990*/  ISETP.NE.U32.AND P1, PT, R4, 0x1, PT ;  /* 0x000000010400780c */ /* 0x000fda0003f25070 */
[----:B------:R-:W-:Y:S05]  /*b9a0*/  @P1 BRA `(.L_x_48) ;  /* 0x0000000400b81947 */ /* 0x000fea0003800000 */
[----:B-1----:R-:W-:Y:S01]  /*b9b0*/  VIADD R12, R16, 0x1 ;  /* 0x00000001100c7836 */ /* 0x002fe20000000000 */
[----:B------:R-:W-:Y:S04]  /*b9c0*/  BSSY B0, `(.L_x_49) ;  /* 0x0000069000007945 */ /* 0x000fe80003800000 */
[----:B------:R-:W-:-:S04]  /*b9d0*/  ISETP.NE.AND P1, PT, R12, 0x2, PT ;  /* 0x000000020c00780c */ /* 0x000fc80003f25270 */
[----:B------:R-:W-:Y:S02]  /*b9e0*/  SEL R4, RZ, 0x1, P1 ;  /* 0x00000001ff047807 */ /* 0x000fe40000800000 */
[----:B------:R-:W-:Y:S02]  /*b9f0*/  SEL R12, R12, RZ, P1 ;  /* 0x000000ff0c0c7207 */ /* 0x000fe40000800000 */
[----:B------:R-:W-:Y:S01]  /*ba00*/  LOP3.LUT R13, R17, R4, RZ, 0x3c, !PT ;  /* 0x00000004110d7212 */ /* 0x000fe200078e3cff */
[----:B------:R-:W-:Y:S06]  /*ba10*/  @!P6 BRA `(.L_x_50) ;  /* 0x00000004008ce947 */ /* 0x000fec0003800000 */
[----:B------:R-:W-:Y:S01]  /*ba20*/  IMAD.MOV.U32 R4, RZ, RZ, R7 ;  /* 0x000000ffff047224 */ /* 0x000fe200078e0007 */
[----:B------:R-:W-:Y:S06]  /*ba30*/  @!P0 BRA `(.L_x_51) ;  /* 0x0000000000488947 */ /* 0x000fec0003800000 */
[----:B------:R-:W1:Y:S01]  /*ba40*/  LDC R15, c[0x0][0x41c] ;  /* 0x00010700ff0f7b82 */ /* 0x000e620000000800 */
[----:B------:R-:W-:Y:S01]  /*ba50*/  ULDC.64 UR4, c[0x0][0x408] ;  /* 0x0001020000047ab9 */ /* 0x000fe20000000a00 */
[----:B------:R-:W-:Y:S01]  /*ba60*/  ULDC.64 UR6, c[0x0][0x208] ;  /* 0x0000820000067ab9 */ /* 0x000fe20000000a00 */
[----:B-1----:R-:W-:-:S13]  /*ba70*/  ISETP.NE.AND P1, PT, R15, 0x1, PT ;  /* 0x000000010f00780c */ /* 0x002fda0003f25270 */
[----:B------:R-:W1:Y:S02]  /*ba80*/  @P1 LDC.64 R4, c[0x0][0x420] ;  /* 0x00010800ff041b82 */ /* 0x000e640000000a00 */
[----:B-1----:R-:W-:Y:S01]  /*ba90*/  @P1 IMAD.HI.U32 R14, R9, R4, RZ ;  /* 0x00000004090e1227 */ /* 0x002fe200078e00ff */
[----:B------:R-:W-:-:S04]  /*baa0*/  MOV R4, R9 ;  /* 0x0000000900047202 */ /* 0x000fc80000000f00 */
[----:B------:R-:W-:-:S04]  /*bab0*/  @P1 SHF.R.U32.HI R4, RZ, R5, R14 ;  /* 0x00000005ff041219 */ /* 0x000fc8000001160e */
[--C-:B------:R-:W-:Y:S01]  /*bac0*/  SHF.R.S32.HI R5, RZ, 0x1f, R4.reuse ;  /* 0x0000001fff057819 */ /* 0x100fe20000011404 */
[----:B------:R-:W-:-:S04]  /*bad0*/  IMAD.MOV R14, RZ, RZ, -R4 ;  /* 0x000000ffff0e7224 */ /* 0x000fc800078e0a04 */
[----:B------:R-:W-:Y:S02]  /*bae0*/  IMAD R9, R15, R14, R9 ;  /* 0x0000000e0f097224 */ /* 0x000fe400078e0209 */
[----:B------:R-:W-:Y:S02]  /*baf0*/  IMAD R15, R8, UR4, RZ ;  /* 0x00000004080f7c24 */ /* 0x000fe4000f8e02ff */
[----:B------:R-:W-:-:S04]  /*bb00*/  IMAD.WIDE.U32 R4, R6, UR4, R4 ;  /* 0x0000000406047c25 */ /* 0x000fc8000f8e0004 */
[----:B------:R-:W-:Y:S01]  /*bb10*/  IMAD R15, R6, UR5, R15 ;  /* 0x00000005060f7c24 */ /* 0x000fe2000f8e020f */
[----:B------:R-:W-:-:S03]  /*bb20*/  LEA R2, P1, R4, R2, 0x2 ;  /* 0x0000000204027211 */ /* 0x000fc600078210ff */
[----:B------:R-:W-:-:S05]  /*bb30*/  IMAD.IADD R5, R15, 0x1, R5 ;  /* 0x000000010f057824 */ /* 0x000fca00078e0205 */
[----:B------:R-:W-:-:S05]  /*bb40*/  LEA.HI.X R3, R4, R3, R5, 0x2, P1 ;  /* 0x0000000304037211 */ /* 0x000fca00008f1405 */
[----:B------:R1:W5:Y:S02]  /*bb50*/  LDG.E R4, desc[UR6][R2.64] ;  /* 0x0000000602047981 */ /* 0x000364000c1e1900 */
.L_x_51:
[----:B-1----:R-:W1:Y:S01]  /*bb60*/  S2R R2, SR_TID.X ;  /* 0x0000000000027919 */ /* 0x002e620000002100 */
[----:B------:R-:W-:Y:S02]  /*bb70*/  LEA R3, R12, R23, 0x3 ;  /* 0x000000170c037211 */ /* 0x000fe400078e18ff */
[----:B-1----:R-:W-:Y:S02]  /*bb80*/  LOP3.LUT R5, R2, 0x7f, RZ, 0xc0, !PT ;  /* 0x0000007f02057812 */ /* 0x002fe400078ec0ff */
[----:B------:R-:W-:Y:S02]  /*bb90*/  SHF.L.U32 R2, R13, 0x1f, RZ ;  /* 0x0000001f0d027819 */ /* 0x000fe400000006ff */
[----:B------:R-:W-:Y:S02]  /*bba0*/  ISETP.NE.AND P1, PT, R5, RZ, PT ;  /* 0x000000ff0500720c */ /* 0x000fe40003f25270 */
[----:B------:R-:W1:Y:S02]  /*bbb0*/  SYNCS.PHASECHK.TRANS64.TRYWAIT P2, [R3+URZ+0x31c40], R2 ;  /* 0x031c4002030075a7 */ /* 0x000e64000804017f */
[----:B-1----:R-:W-:Y:S09]  /*bbc0*/  @!P2 BRA `(.L_x_52) ;  /* 0x0000001c0054a947 */ /* 0x002ff20003800000 */
.L_x_98:
[----:B------:R-:W-:Y:S05]  /*bbd0*/  @P1 BRA `(.L_x_53) ;  /* 0x0000000000141947 */ /* 0x000fea0003800000 */
[----:B------:R-:W-:Y:S01]  /*bbe0*/  ISETP.NE.AND P2, PT, R27, RZ, PT ;  /* 0x000000ff1b00720c */ /* 0x000fe20003f45270 */
[----:B-1----:R-:W-:-:S04]  /*bbf0*/  IMAD.MOV.U32 R2, RZ, RZ, 0x6c00 ;  /* 0x00006c00ff027424 */ /* 0x002fc800078e00ff */
[----:B------:R2:W-:Y:S08]  /*bc00*/  SYNCS.ARRIVE.TRANS64 RZ, [R3+URZ+0x31c30], R2 ;  /* 0x031c300203ff79a7 */ /* 0x0005f0000800003f */
[----:B------:R-:W-:Y:S05]  /*bc10*/  @!P2 BRA `(.L_x_53) ;  /* 0x000000000004a947 */ /* 0x000fea0003800000 */
[----:B------:R-:W-:Y:S01]  /*bc20*/  BPT.TRAP 0x1 ;  /* 0x000000040000795c */ /* 0x000fe20000300000 */
.L_x_53:
[----:B-12---:R-:W-:Y:S01]  /*bc30*/  IMAD R2, R12, 0x6c00, R23 ;  /* 0x00006c000c027824 */ /* 0x006fe200078e0217 */
        /* <DEDUP_REMOVED lines=10> */
[----:B------:R-:W-:Y:S01]  /*bce0*/  VIADD R3, R23, 0x31c00 ;  /* 0x00031c0017037836 */ /* 0x000fe20000000000 */
[----:B------:R-:W-:Y:S01]  /*bcf0*/  UMOV UR16, 0x20 ;  /* 0x0000002000107882 */ /* 0x000fe20000000000 */
[----:B------:R-:W-:Y:S01]  /*bd00*/  UMOV UR17, 0x40 ;  /* 0x0000004000117882 */ /* 0x000fe20000000000 */
[----:B------:R-:W-:Y:S01]  /*bd10*/  UIADD3 UR9, UR9, 0x31c30, URZ ;  /* 0x00031c3009097890 */ /* 0x000fe2000fffe03f */
[----:B------:R-:W-:Y:S01]  /*bd20*/  SHF.L.U32 R5, R17, 0x1f, RZ ;  /* 0x0000001f11057819 */ /* 0x000fe200000006ff */
[----:B------:R-:W-:Y:S01]  /*bd30*/  UIMAD UR11, UR11, 0x90, URZ ;  /* 0x000000900b0b78a4 */ /* 0x000fe2000f8e023f */
[----:B------:R-:W-:Y:S01]  /*bd40*/  LEA R2, R16, R3, 0x3 ;  /* 0x0000000310027211 */ /* 0x000fe200078e18ff */
[----:B------:R-:W-:-:S02]  /*bd50*/  UIADD3 UR8, UR14, 0x16a00, URZ ;  /* 0x00016a000e087890 */ /* 0x000fc4000fffe03f */
[----:B------:R-:W-:Y:S02]  /*bd60*/  UIADD3 UR15, UR14, 0x18e00, URZ ;  /* 0x00018e000e0f7890 */ /* 0x000fe4000fffe03f */
[----:B------:R-:W-:-:S05]  /*bd70*/  UIADD3 UR14, UR14, 0x1b200, URZ ;  /* 0x0001b2000e0e7890 */ /* 0x000fca000fffe03f */
[----:B------:R1:W-:Y:S02]  /*bd80*/  UTMALDG.4D [UR8], [UR4], desc[UR6] ;  /* 0x00000608040075b4 */ /* 0x0003e40008019000 */
[----:B-1----:R-:W-:Y:S01]  /*bd90*/  UMOV UR8, UR15 ;  /* 0x0000000f00087c82 */ /* 0x002fe20008000000 */
[----:B------:R-:W-:Y:S02]  /*bda0*/  UMOV UR10, UR16 ;  /* 0x00000010000a7c82 */ /* 0x000fe40008000000 */
[----:B------:R1:W-:Y:S02]  /*bdb0*/  UTMALDG.4D [UR8], [UR4], desc[UR6] ;  /* 0x00000608040075b4 */ /* 0x0003e40008019000 */
[----:B-1----:R-:W-:Y:S01]  /*bdc0*/  UMOV UR8, UR14 ;  /* 0x0000000e00087c82 */ /* 0x002fe20008000000 */
[----:B------:R-:W-:Y:S02]  /*bdd0*/  UMOV UR10, UR17 ;  /* 0x00000011000a7c82 */ /* 0x000fe40008000000 */
[----:B------:R1:W-:Y:S01]  /*bde0*/  UTMALDG.4D [UR8], [UR4], desc[UR6] ;  /* 0x00000608040075b4 */ /* 0x0003e20008019000 */
[----:B------:R-:W2:Y:S02]  /*bdf0*/  SYNCS.PHASECHK.TRANS64.TRYWAIT P2, [R2+URZ+0x60], R5 ;  /* 0x00006005020075a7 */ /* 0x000ea4000804017f */
[----:B-12---:R-:W-:Y:S05]  /*be00*/  @!P2 BRA `(.L_x_54) ;  /* 0x0000001800d8a947 */ /* 0x006fea0003800000 */
.L_x_99:
[----:B------:R-:W-:Y:S05]  /*be10*/  @P1 BRA `(.L_x_55) ;  /* 0x0000000000181947 */ /* 0x000fea0003800000 */
[----:B------:R-:W-:Y:S01]  /*be20*/  ISETP.NE.AND P1, PT, R27, RZ, PT ;  /* 0x000000ff1b00720c */ /* 0x000fe20003f25270 */
[----:B-1----:R-:W-:Y:S02]  /*be30*/  IMAD R2, R16, 0x8, R23 ;  /* 0x0000000810027824 */ /* 0x002fe400078e0217 */
[----:B------:R-:W-:-:S04]  /*be40*/  IMAD.MOV.U32 R3, RZ, RZ, 0x6c00 ;  /* 0x00006c00ff037424 */ /* 0x000fc800078e00ff */
[----:B------:R2:W-:Y:S06]  /*be50*/  SYNCS.ARRIVE.TRANS64 RZ, [R2+URZ+0x31c50], R3 ;  /* 0x031c500302ff79a7 */ /* 0x0005ec000800003f */
[----:B------:R-:W-:Y:S05]  /*be60*/  @!P1 BRA `(.L_x_55) ;  /* 0x0000000000049947 */ /* 0x000fea0003800000 */
[----:B------:R-:W-:Y:S01]  /*be70*/  BPT.TRAP 0x1 ;  /* 0x000000040000795c */ /* 0x000fe20000300000 */
.L_x_55:
[C---:B--2---:R-:W-:Y:S01]  /*be80*/  IMAD R3, R16.reuse, 0x6c00, R23 ;  /* 0x00006c0010037824 */ /* 0x044fe200078e0217 */
[----:B-1----:R-:W-:Y:S01]  /*be90*/  LEA R2, R16, R23, 0x3 ;  /* 0x0000001710027211 */ /* 0x002fe200078e18ff */
[----:B------:R-:W-:Y:S01]  /*bea0*/  UIADD3 UR4, UP0, UR36, 0x470, URZ ;  /* 0x0000047024047890 */ /* 0x000fe2000ff1e03f */
[----:B------:R-:W-:Y:S01]  /*beb0*/  R2UR UR11, R18 ;  /* 0x00000000120b72ca */ /* 0x000fe200000e0000 */
[----:B------:R-:W-:Y:S01]  /*bec0*/  UMOV UR10, URZ ;  /* 0x0000003f000a7c82 */ /* 0x000fe20008000000 */
[----:B------:R-:W-:Y:S01]  /*bed0*/  R2UR UR15, R3 ;  /* 0x00000000030f72ca */ /* 0x000fe200000e0000 */
[----:B------:R-:W-:Y:S01]  /*bee0*/  UIADD3.X UR5, URZ, UR37, URZ, UP0, !UPT ;  /* 0x000000253f057290 */ /* 0x000fe200087fe43f */
[----:B------:R-:W-:Y:S01]  /*bef0*/  R2UR UR9, R2 ;  /* 0x00000000020972ca */ /* 0x000fe200000e0000 */
[----:B------:R-:W-:Y:S01]  /*bf00*/  UMOV UR6, 0x0 ;  /* 0x0000000000067882 */ /* 0x000fe20000000000 */
[----:B------:R-:W-:Y:S01]  /*bf10*/  R2UR UR13, R7 ;  /* 0x00000000070d72ca */ /* 0x000fe200000e0000 */
[----:B------:R-:W-:Y:S01]  /*bf20*/  UMOV UR7, 0x14f00000 ;  /* 0x14f0000000077882 */ /* 0x000fe20000000000 */
[----:B------:R-:W-:Y:S01]  /*bf30*/  R2UR UR12, R0 ;  /* 0x00000000000c72ca */ /* 0x000fe200000e0000 */
[----:B------:R-:W-:Y:S01]  /*bf40*/  UMOV UR16, 0x20 ;  /* 0x0000002000107882 */ /* 0x000fe20000000000 */
[----:B------:R-:W-:-:S02]  /*bf50*/  IMAD.MOV.U32 R7, RZ, RZ, R4 ;  /* 0x000000ffff077224 */ /* 0x000fc400078e0004 */
[----:B------:R-:W-:Y:S01]  /*bf60*/  IMAD.MOV.U32 R18, RZ, RZ, R9 ;  /* 0x000000ffff127224 */ /* 0x000fe200078e0009 */
[----:B------:R-:W-:Y:S02]  /*bf70*/  UIMAD UR11, UR11, 0x90, URZ ;  /* 0x000000900b0b78a4 */ /* 0x000fe4000f8e023f */
[----:B------:R-:W-:Y:S02]  /*bf80*/  UIADD3 UR8, UR15, 0x200, URZ ;  /* 0x000002000f087890 */ /* 0x000fe4000fffe03f */
[----:B------:R-:W-:Y:S02]  /*bf90*/  UIADD3 UR9, UR9, 0x31c50, URZ ;  /* 0x00031c5009097890 */ /* 0x000fe4000fffe03f */
[----:B------:R-:W-:Y:S02]  /*bfa0*/  UIADD3 UR14, UR15, 0x2600, URZ ;  /* 0x000026000f0e7890 */ /* 0x000fe4000fffe03f */
[----:B------:R-:W-:-:S05]  /*bfb0*/  UIADD3 UR15, UR15, 0x4a00, URZ ;  /* 0x00004a000f0f7890 */ /* 0x000fca000fffe03f */
[----:B------:R1:W-:Y:S02]  /*bfc0*/  UTMALDG.4D [UR8], [UR4], desc[UR6] ;  /* 0x00000608040075b4 */ /* 0x0003e40008019000 */
[----:B-1----:R-:W-:Y:S01]  /*bfd0*/  UMOV UR8, UR14 ;  /* 0x0000000e00087c82 */ /* 0x002fe20008000000 */
[----:B------:R-:W-:Y:S01]  /*bfe0*/  UMOV UR10, UR16 ;  /* 0x00000010000a7c82 */ /* 0x000fe20008000000 */
[----:B------:R-:W-:Y:S01]  /*bff0*/  UMOV UR14, 0x40 ;  /* 0x00000040000e7882 */ /* 0x000fe20000000000 */
[----:B------:R1:W-:Y:S02]  /*c000*/  UTMALDG.4D [UR8], [UR4], desc[UR6] ;  /* 0x00000608040075b4 */ /* 0x0003e40008019000 */
[----:B-1----:R-:W-:Y:S01]  /*c010*/  UMOV UR8, UR15 ;  /* 0x0000000f00087c82 */ /* 0x002fe20008000000 */
[----:B------:R-:W-:Y:S02]  /*c020*/  UMOV UR10, UR14 ;  /* 0x0000000e000a7c82 */ /* 0x000fe40008000000 */
[----:B------:R1:W-:Y:S02]  /*c030*/  UTMALDG.4D [UR8], [UR4], desc[UR6] ;  /* 0x00000608040075b4 */ /* 0x0003e40008019000 */
[----:B-1----:R-:W-:Y:S01]  /*c040*/  NOP ;  /* 0x0000000000007918 */ /* 0x002fe20000000000 */
.L_x_50:
[----:B------:R-:W-:Y:S05]  /*c050*/  BSYNC B0 ;  /* 0x0000000000007941 */ /* 0x000fea0003800000 */
.L_x_49:
[----:B------:R-:W-:Y:S01]  /*c060*/  IADD3 R9, R24, -0x3, RZ ;  /* 0xfffffffd18097810 */ /* 0x000fe20007ffe0ff */
[----:B------:R-:W-:Y:S02]  /*c070*/  IMAD.MOV.U32 R16, RZ, RZ, R12 ;  /* 0x000000ffff107224 */ /* 0x000fe400078e000c */
[----:B------:R-:W-:-:S07]  /*c080*/  IMAD.MOV.U32 R17, RZ, RZ, R13 ;  /* 0x000000ffff117224 */ /* 0x000fce00078e000d */
.L_x_48:
[----:B------:R-:W-:Y:S01]  /*c090*/  IADD3 R11, -R11, RZ, RZ ;  /* 0x000000ff0b0b7210 */ /* 0x000fe20007ffe1ff */
[----:B------:R-:W-:Y:S03]  /*c0a0*/  BSSY B0, `(.L_x_47) ;  /* 0x00000e0000007945 */ /* 0x000fe60003800000 */
[----:B------:R-:W-:-:S13]  /*c0b0*/  ISETP.NE.AND P1, PT, R10, R11, PT ;  /* 0x0000000b0a00720c */ /* 0x000fda0003f25270 */
[----:B------:R-:W-:Y:S05]  /*c0c0*/  @!P1 BRA `(.L_x_56) ;  /* 0x0000000c00749947 */ /* 0x000fea0003800000 */
[----:B------:R-:W-:-:S07]  /*c0d0*/  IMAD.MOV.U32 R4, RZ, RZ, R7 ;  /* 0x000000ffff047224 */ /* 0x000fce00078e0007 */
.L_x_71:
[----:B------:R-:W-:Y:S01]  /*c0e0*/  VIADD R10, R16, 0x1 ;  /* 0x00000001100a7836 */ /* 0x000fe20000000000 */
[----:B------:R-:W-:Y:S04]  /*c0f0*/  BSSY B1, `(.L_x_57) ;  /* 0x000006a000017945 */ /* 0x000fe80003800000 */
[----:B------:R-:W-:-:S04]  /*c100*/  ISETP.NE.AND P1, PT, R10, 0x2, PT ;  /* 0x000000020a00780c */ /* 0x000fc80003f25270 */
[----:B-12---:R-:W-:Y:S02]  /*c110*/  SEL R2, RZ, 0x1, P1 ;  /* 0x00000001ff027807 */ /* 0x006fe40000800000 */
[----:B------:R-:W-:Y:S02]  /*c120*/  SEL R10, R10, RZ, P1 ;  /* 0x000000ff0a0a7207 */ /* 0x000fe40000800000 */
[----:B------:R-:W-:Y:S01]  /*c130*/  LOP3.LUT R11, R17, R2, RZ, 0x3c, !PT ;  /* 0x00000002110b7212 */ /* 0x000fe200078e3cff */
[----:B------:R-:W-:Y:S06]  /*c140*/  @!P6 BRA `(.L_x_58) ;  /* 0x000000040090e947 */ /* 0x000fec0003800000 */
[----:B-1----:R-:W-:Y:S01]  /*c150*/  MOV R12, R9 ;  /* 0x00000009000c7202 */ /* 0x002fe20000000f00 */
[----:B------:R-:W-:Y:S06]  /*c160*/  @!P0 BRA `(.L_x_59) ;  /* 0x0000000000508947 */ /* 0x000fec0003800000 */
[----:B------:R-:W1:Y:S01]  /*c170*/  LDC R12, c[0x0][0x41c] ;  /* 0x00010700ff0c7b82 */ /* 0x000e620000000800 */
[----:B------:R-:W-:Y:S01]  /*c180*/  IMAD.MOV.U32 R13, RZ, RZ, R9 ;  /* 0x000000ffff0d7224 */ /* 0x000fe200078e0009 */
[----:B------:R-:W-:Y:S01]  /*c190*/  ULDC.64 UR4, c[0x0][0x408] ;  /* 0x0001020000047ab9 */ /* 0x000fe20000000a00 */
[----:B------:R-:W-:Y:S01]  /*c1a0*/  ULDC.64 UR6, c[0x0][0x208] ;  /* 0x0000820000067ab9 */ /* 0x000fe20000000a00 */
[----:B------:R-:W-:-:S04]  /*c1b0*/  IMAD R15, R8, UR4, RZ ;  /* 0x00000004080f7c24 */ /* 0x000fc8000f8e02ff */
[----:B------:R-:W2:Y:S01]  /*c1c0*/  LDC.64 R4, c[0x0][0x3f8] ;  /* 0x0000fe00ff047b82 */ /* 0x000ea20000000a00 */
[----:B------:R-:W-:Y:S01]  /*c1d0*/  IMAD R15, R6, UR5, R15 ;  /* 0x00000005060f7c24 */ /* 0x000fe2000f8e020f */
[----:B-1----:R-:W-:-:S13]  /*c1e0*/  ISETP.NE.AND P1, PT, R12, 0x1, PT ;  /* 0x000000010c00780c */ /* 0x002fda0003f25270 */
[----:B------:R-:W1:Y:S02]  /*c1f0*/  @P1 LDC.64 R2, c[0x0][0x420] ;  /* 0x00010800ff021b82 */ /* 0x000e640000000a00 */
[----:B-1----:R-:W-:-:S05]  /*c200*/  @P1 IMAD.HI.U32 R2, R9, R2, RZ ;  /* 0x0000000209021227 */ /* 0x002fca00078e00ff */
[----:B------:R-:W-:-:S04]  /*c210*/  @P1 SHF.R.U32.HI R13, RZ, R3, R2 ;  /* 0x00000003ff0d1219 */ /* 0x000fc80000011602 */
[--C-:B------:R-:W-:Y:S01]  /*c220*/  SHF.R.S32.HI R3, RZ, 0x1f, R13.reuse ;  /* 0x0000001fff037819 */ /* 0x100fe2000001140d */
[----:B------:R-:W-:-:S04]  /*c230*/  IMAD.MOV.U32 R2, RZ, RZ, R13 ;  /* 0x000000ffff027224 */ /* 0x000fc800078e000d */
[----:B------:R-:W-:-:S05]  /*c240*/  IMAD.WIDE.U32 R2, R6, UR4, R2 ;  /* 0x0000000406027c25 */ /* 0x000fca000f8e0002 */
[----:B------:R-:W-:Y:S02]  /*c250*/  IADD3 R3, R15, R3, RZ ;  /* 0x000000030f037210 */ /* 0x000fe40007ffe0ff */
[----:B--2---:R-:W-:-:S04]  /*c260*/  LEA R4, P1, R2, R4, 0x2 ;  /* 0x0000000402047211 */ /* 0x004fc800078210ff */
[----:B------:R-:W-:-:S05]  /*c270*/  LEA.HI.X R5, R2, R5, R3, 0x2, P1 ;  /* 0x0000000502057211 */ /* 0x000fca00008f1403 */
[----:B------:R1:W5:Y:S01]  /*c280*/  LDG.E R4, desc[UR6][R4.64] ;  /* 0x0000000604047981 */ /* 0x000362000c1e1900 */
[----:B------:R-:W-:-:S04]  /*c290*/  IMAD.MOV R2, RZ, RZ, -R13 ;  /* 0x000000ffff027224 */ /* 0x000fc800078e0a0d */
[----:B------:R-:W-:-:S07]  /*c2a0*/  IMAD R12, R12, R2, R9 ;  /* 0x000000020c0c7224 */ /* 0x000fce00078e0209 */
.L_x_59:
[----:B------:R-:W1:Y:S01]  /*c2b0*/  S2R R2, SR_TID.X ;  /* 0x0000000000027919 */ /* 0x000e620000002100 */
[----:B------:R-:W-:Y:S01]  /*c2c0*/  IMAD R3, R10, 0x8, R23 ;  /* 0x000000080a037824 */ /* 0x000fe200078e0217 */
[----:B-1----:R-:W-:Y:S02]  /*c2d0*/  LOP3.LUT R5, R2, 0x7f, RZ, 0xc0, !PT ;  /* 0x0000007f02057812 */ /* 0x002fe400078ec0ff */
[----:B------:R-:W-:Y:S02]  /*c2e0*/  SHF.L.U32 R2, R11, 0x1f, RZ ;  /* 0x0000001f0b027819 */ /* 0x000fe400000006ff */
[----:B------:R-:W-:Y:S02]  /*c2f0*/  ISETP.NE.AND P1, PT, R5, RZ, PT ;  /* 0x000000ff0500720c */ /* 0x000fe40003f25270 */
[----:B------:R-:W1:Y:S02]  /*c300*/  SYNCS.PHASECHK.TRANS64.TRYWAIT P2, [R3+URZ+0x31c40], R2 ;  /* 0x031c4002030075a7 */ /* 0x000e64000804017f */
[----:B-1----:R-:W-:Y:S09]  /*c310*/  @!P2 BRA `(.L_x_60) ;  /* 0x0000001400a8a947 */ /* 0x002ff20003800000 */
.L_x_100:
[----:B------:R-:W-:Y:S05]  /*c320*/  @P1 BRA `(.L_x_61) ;  /* 0x0000000000141947 */ /* 0x000fea0003800000 */
[----:B------:R-:W-:Y:S02]  /*c330*/  ISETP.NE.AND P2, PT, R27, RZ, PT ;  /* 0x000000ff1b00720c */ /* 0x000fe40003f45270 */
[----:B-1----:R-:W-:-:S04]  /*c340*/  MOV R2, 0x6c00 ;  /* 0x00006c0000027802 */ /* 0x002fc80000000f00 */
[----:B------:R2:W-:Y:S07]  /*c350*/  SYNCS.ARRIVE.TRANS64 RZ, [R3+URZ+0x31c30], R2 ;  /* 0x031c300203ff79a7 */ /* 0x0005ee000800003f */
[----:B------:R-:W-:Y:S05]  /*c360*/  @!P2 BRA `(.L_x_61) ;  /* 0x000000000004a947 */ /* 0x000fea0003800000 */
[----:B------:R-:W-:Y:S01]  /*c370*/  BPT.TRAP 0x1 ;  /* 0x000000040000795c */ /* 0x000fe20000300000 */
.L_x_61:
        /* <DEDUP_REMOVED lines=11> */
[----:B------:R-:W-:Y:S01]  /*c430*/  UMOV UR16, 0x20 ;  /* 0x0000002000107882 */ /* 0x000fe20000000000 */
[----:B------:R-:W-:Y:S01]  /*c440*/  VIADD R3, R23, 0x31c00 ;  /* 0x00031c0017037836 */ /* 0x000fe20000000000 */
[----:B------:R-:W-:Y:S01]  /*c450*/  UMOV UR17, 0x40 ;  /* 0x0000004000117882 */ /* 0x000fe20000000000 */
[----:B------:R-:W-:Y:S01]  /*c460*/  UIADD3 UR9, UR9, 0x31c30, URZ ;  /* 0x00031c3009097890 */ /* 0x000fe2000fffe03f */
[----:B------:R-:W-:Y:S01]  /*c470*/  SHF.L.U32 R17, R17, 0x1f, RZ ;  /* 0x0000001f11117819 */ /* 0x000fe200000006ff */
[----:B------:R-:W-:Y:S01]  /*c480*/  UIMAD UR11, UR11, 0x90, URZ ;  /* 0x000000900b0b78a4 */ /* 0x000fe2000f8e023f */
[----:B------:R-:W-:Y:S01]  /*c490*/  IMAD R2, R16, 0x8, R3 ;  /* 0x0000000810027824 */ /* 0x000fe200078e0203 */
        /* <DEDUP_REMOVED lines=12> */
.L_x_101:
[----:B------:R-:W-:Y:S05]  /*c560*/  @P1 BRA `(.L_x_63) ;  /* 0x0000000000141947 */ /* 0x000fea0003800000 */
[----:B------:R-:W-:Y:S02]  /*c570*/  ISETP.NE.AND P1, PT, R27, RZ, PT ;  /* 0x000000ff1b00720c */ /* 0x000fe40003f25270 */
[----:B------:R-:W-:-:S04]  /*c580*/  MOV R3, 0x6c00 ;  /* 0x00006c0000037802 */ /* 0x000fc80000000f00 */
[----:B------:R2:W-:Y:S07]  /*c590*/  SYNCS.ARRIVE.TRANS64 RZ, [R2+URZ+0x50], R3 ;  /* 0x0000500302ff79a7 */ /* 0x0005ee000800003f */
[----:B------:R-:W-:Y:S05]  /*c5a0*/  @!P1 BRA `(.L_x_63) ;  /* 0x0000000000049947 */ /* 0x000fea0003800000 */
[----:B------:R-:W-:Y:S01]  /*c5b0*/  BPT.TRAP 0x1 ;  /* 0x000000040000795c */ /* 0x000fe20000300000 */
.L_x_63:
[----:B------:R-:W-:Y:S01]  /*c5c0*/  IMAD R16, R16, 0x6c00, R23 ;  /* 0x00006c0010107824 */ /* 0x000fe200078e0217 */
        /* <DEDUP_REMOVED lines=10> */
[----:B------:R-:W-:Y:S01]  /*c670*/  UMOV UR17, 0x20 ;  /* 0x0000002000117882 */ /* 0x000fe20000000000 */
[----:B------:R-:W-:-:S02]  /*c680*/  IMAD.MOV.U32 R18, RZ, RZ, R12 ;  /* 0x000000ffff127224 */ /* 0x000fc400078e000c */
[----:B------:R-:W-:Y:S01]  /*c690*/  UIMAD UR11, UR11, 0x90, URZ ;  /* 0x000000900b0b78a4 */ /* 0x000fe2000f8e023f */
[----:B------:R-:W-:Y:S01]  /*c6a0*/  IMAD.MOV.U32 R7, RZ, RZ, R4 ;  /* 0x000000ffff077224 */ /* 0x000fe200078e0004 */
[----:B------:R-:W-:Y:S02]  /*c6b0*/  UIADD3 UR9, UR9, 0x50, URZ ;  /* 0x0000005009097890 */ /* 0x000fe4000fffe03f */
[----:B------:R-:W-:Y:S02]  /*c6c0*/  UIADD3 UR14, UR8, 0x200, URZ ;  /* 0x00000200080e7890 */ /* 0x000fe4000fffe03f */
[----:B------:R-:W-:Y:S02]  /*c6d0*/  UIADD3 UR15, UR8, 0x2600, URZ ;  /* 0x00002600080f7890 */ /* 0x000fe4000fffe03f */
[----:B------:R-:W-:-:S03]  /*c6e0*/  UIADD3 UR16, UR8, 0x4a00, URZ ;  /* 0x00004a0008107890 */ /* 0x000fc6000fffe03f */
[----:B------:R-:W-:Y:S01]  /*c6f0*/  UMOV UR8, UR14 ;  /* 0x0000000e00087c82 */ /* 0x000fe20008000000 */
[----:B------:R-:W-:Y:S01]  /*c700*/  UMOV UR14, 0x40 ;  /* 0x00000040000e7882 */ /* 0x000fe20000000000 */
[----:B------:R3:W-:Y:S02]  /*c710*/  UTMALDG.4D [UR8], [UR4], desc[UR6] ;  /* 0x00000608040075b4 */ /* 0x0007e40008019000 */
[----:B---3--:R-:W-:Y:S01]  /*c720*/  UMOV UR8, UR15 ;  /* 0x0000000f00087c82 */ /* 0x008fe20008000000 */
[----:B------:R-:W-:Y:S02]  /*c730*/  UMOV UR10, UR17 ;  /* 0x00000011000a7c82 */ /* 0x000fe40008000000 */
[----:B------:R3:W-:Y:S02]  /*c740*/  UTMALDG.4D [UR8], [UR4], desc[UR6] ;  /* 0x00000608040075b4 */ /* 0x0007e40008019000 */
[----:B---3--:R-:W-:Y:S01]  /*c750*/  UMOV UR8, UR16 ;  /* 0x0000001000087c82 */ /* 0x008fe20008000000 */
[----:B------:R-:W-:-:S02]  /*c760*/  UMOV UR10, UR14 ;  /* 0x0000000e000a7c82 */ /* 0x000fc40008000000 */
[----:B------:R3:W-:Y:S02]  /*c770*/  UTMALDG.4D [UR8], [UR4], desc[UR6] ;  /* 0x00000608040075b4 */ /* 0x0007e40008019000 */
[----:B---3--:R-:W-:Y:S01]  /*c780*/  NOP ;  /* 0x0000000000007918 */ /* 0x008fe20000000000 */
.L_x_58:
[----:B------:R-:W-:Y:S05]  /*c790*/  BSYNC B1 ;  /* 0x0000000000017941 */ /* 0x000fea0003800000 */
.L_x_57:
[----:B------:R-:W-:Y:S01]  /*c7a0*/  IADD3 R16, R10, 0x1, RZ ;  /* 0x000000010a107810 */ /* 0x000fe20007ffe0ff */
[----:B------:R-:W-:Y:S03]  /*c7b0*/  BSSY B1, `(.L_x_64) ;  /* 0x000006b000017945 */ /* 0x000fe60003800000 */
[----:B------:R-:W-:-:S04]  /*c7c0*/  ISETP.NE.AND P1, PT, R16, 0x2, PT ;  /* 0x000000021000780c */ /* 0x000fc80003f25270 */
[----:B-12---:R-:W-:Y:S02]  /*c7d0*/  SEL R2, RZ, 0x1, P1 ;  /* 0x00000001ff027807 */ /* 0x006fe40000800000 */
[----:B------:R-:W-:Y:S02]  /*c7e0*/  SEL R16, R16, RZ, P1 ;  /* 0x000000ff10107207 */ /* 0x000fe40000800000 */
[----:B------:R-:W-:Y:S01]  /*c7f0*/  LOP3.LUT R17, R11, R2, RZ, 0x3c, !PT ;  /* 0x000000020b117212 */ /* 0x000fe200078e3cff */
[----:B------:R-:W-:Y:S06]  /*c800*/  @!P6 BRA `(.L_x_65) ;  /* 0x000000040094e947 */ /* 0x000fec0003800000 */
[----:B------:R-:W-:Y:S01]  /*c810*/  VIADD R13, R9, 0xffffffff ;  /* 0xffffffff090d7836 */ /* 0x000fe20000000000 */
        /* <DEDUP_REMOVED lines=16> */
[----:B--2---:R-:W-:-:S04]  /*c920*/  LEA R4, P1, R2, R4, 0x2 ;  /* 0x0000000402047211 */ /* 0x004fc800078210ff */
[----:B------:R-:W-:-:S05]  /*c930*/  LEA.HI.X R5, R2, R5, R3, 0x2, P1 ;  /* 0x0000000502057211 */ /* 0x000fca00008f1403 */
[----:B------:R1:W5:Y:S01]  /*c940*/  LDG.E R4, desc[UR6][R4.64] ;  /* 0x0000000604047981 */ /* 0x000362000c1e1900 */
[----:B------:R-:W-:-:S04]  /*c950*/  IMAD.MOV R2, RZ, RZ, -R15 ;  /* 0x000000ffff027224 */ /* 0x000fc800078e0a0f */
[----:B------:R-:W-:-:S07]  /*c960*/  IMAD R13, R12, R2, R13 ;  /* 0x000000020c0d7224 */ /* 0x000fce00078e020d */
.L_x_66:
[----:B------:R-:W1:Y:S01]  /*c970*/  S2R R2, SR_TID.X ;  /* 0x0000000000027919 */ /* 0x000e620000002100 */
[----:B------:R-:W-:Y:S02]  /*c980*/  SHF.L.U32 R3, R17, 0x1f, RZ ;  /* 0x0000001f11037819 */ /* 0x000fe400000006ff */
[----:B-1----:R-:W-:Y:S02]  /*c990*/  LOP3.LUT R5, R2, 0x7f, RZ, 0xc0, !PT ;  /* 0x0000007f02057812 */ /* 0x002fe400078ec0ff */
[----:B------:R-:W-:Y:S02]  /*c9a0*/  LEA R2, R16, R23, 0x3 ;  /* 0x0000001710027211 */ /* 0x000fe400078e18ff */
[----:B------:R-:W-:Y:S02]  /*c9b0*/  ISETP.NE.AND P1, PT, R5, RZ, PT ;  /* 0x000000ff0500720c */ /* 0x000fe40003f25270 */
[----:B------:R-:W1:Y:S02]  /*c9c0*/  SYNCS.PHASECHK.TRANS64.TRYWAIT P2, [R2+URZ+0x31c40], R3 ;  /* 0x031c4003020075a7 */ /* 0x000e64000804017f */
[----:B-1----:R-:W-:Y:S09]  /*c9d0*/  @!P2 BRA `(.L_x_67) ;  /* 0x000000100020a947 */ /* 0x002ff20003800000 */
.L_x_102:
[----:B------:R-:W-:Y:S05]  /*c9e0*/  @P1 BRA `(.L_x_68) ;  /* 0x0000000000141947 */ /* 0x000fea0003800000 */
[----:B------:R-:W-:Y:S01]  /*c9f0*/  ISETP.NE.AND P2, PT, R27, RZ, PT ;  /* 0x000000ff1b00720c */ /* 0x000fe20003f45270 */
[----:B-1----:R-:W-:-:S04]  /*ca00*/  IMAD.MOV.U32 R3, RZ, RZ, 0x6c00 ;  /* 0x00006c00ff037424 */ /* 0x002fc800078e00ff */
[----:B------:R2:W-:Y:S08]  /*ca10*/  SYNCS.ARRIVE.TRANS64 RZ, [R2+URZ+0x31c30], R3 ;  /* 0x031c300302ff79a7 */ /* 0x0005f0000800003f */
[----:B------:R-:W-:Y:S05]  /*ca20*/  @!P2 BRA `(.L_x_68) ;  /* 0x000000000004a947 */ /* 0x000fea0003800000 */
[----:B------:R-:W-:Y:S01]  /*ca30*/  BPT.TRAP 0x1 ;  /* 0x000000040000795c */ /* 0x000fe20000300000 */
.L_x_68:
[----:B-12---:R-:W-:Y:S01]  /*ca40*/  IMAD R2, R16, 0x6c00, R23 ;  /* 0x00006c0010027824 */ /* 0x006fe200078e0217 */
[----:B------:R-:W-:Y:S01]  /*ca50*/  R2UR UR11, R13 ;  /* 0x000000000d0b72ca */ /* 0x000fe200000e0000 */
[----:B------:R-:W-:Y:S01]  /*ca60*/  VIADD R3, R23, 0x31c00 ;  /* 0x00031c0017037836 */ /* 0x000fe20000000000 */
[----:B------:R-:W-:Y:S01]  /*ca70*/  UIADD3 UR4, UP0, UR36, 0x370, URZ ;  /* 0x0000037024047890 */ /* 0x000fe2000ff1e03f */
[----:B------:R-:W-:Y:S01]  /*ca80*/  R2UR UR12, R0 ;  /* 0x00000000000c72ca */ /* 0x000fe200000e0000 */
[----:B------:R-:W-:Y:S01]  /*ca90*/  UMOV UR10, URZ ;  /* 0x0000003f000a7c82 */ /* 0x000fe20008000000 */
[----:B------:R-:W-:Y:S01]  /*caa0*/  R2UR UR8, R2 ;  /* 0x00000000020872ca */ /* 0x000fe200000e0000 */
[----:B------:R-:W-:Y:S01]  /*cab0*/  UIADD3.X UR5, URZ, UR37, URZ, UP0, !UPT ;  /* 0x000000253f057290 */ /* 0x000fe200087fe43f */
[----:B------:R-:W-:Y:S01]  /*cac0*/  LEA R2, R16, R3, 0x3 ;  /* 0x0000000310027211 */ /* 0x000fe200078e18ff */
[----:B------:R-:W-:Y:S01]  /*cad0*/  UMOV UR6, 0x0 ;  /* 0x0000000000067882 */ /* 0x000fe20000000000 */
[----:B-----5:R-:W-:Y:S01]  /*cae0*/  R2UR UR13, R4 ;  /* 0x00000000040d72ca */ /* 0x020fe200000e0000 */
[----:B------:R-:W-:Y:S01]  /*caf0*/  UMOV UR7, 0x14f00000 ;  /* 0x14f0000000077882 */ /* 0x000fe20000000000 */
[----:B------:R-:W-:Y:S01]  /*cb00*/  R2UR UR9, R2 ;  /* 0x00000000020972ca */ /* 0x000fe200000e0000 */
[----:B------:R-:W-:Y:S01]  /*cb10*/  UMOV UR17, 0x20 ;  /* 0x0000002000117882 */ /* 0x000fe20000000000 */
[----:B------:R-:W-:Y:S01]  /*cb20*/  UIMAD UR11, UR11, 0x90, URZ ;  /* 0x000000900b0b78a4 */ /* 0x000fe2000f8e023f */
[----:B------:R-:W-:Y:S01]  /*cb30*/  SHF.L.U32 R11, R11, 0x1f, RZ ;  /* 0x0000001f0b0b7819 */ /* 0x000fe200000006ff */
[----:B------:R-:W-:Y:S01]  /*cb40*/  UMOV UR18, 0x40 ;  /* 0x0000004000127882 */ /* 0x000fe20000000000 */
[----:B------:R-:W-:-:S02]  /*cb50*/  IMAD R2, R10, 0x8, R3 ;  /* 0x000000080a027824 */ /* 0x000fc400078e0203 */
[----:B------:R-:W-:Y:S02]  /*cb60*/  UIADD3 UR14, UR8, 0x16a00, URZ ;  /* 0x00016a00080e7890 */ /* 0x000fe4000fffe03f */
[----:B------:R-:W-:Y:S02]  /*cb70*/  UIADD3 UR15, UR8, 0x18e00, URZ ;  /* 0x00018e00080f7890 */ /* 0x000fe4000fffe03f */
[----:B------:R-:W-:Y:S02]  /*cb80*/  UIADD3 UR16, UR8, 0x1b200, URZ ;  /* 0x0001b20008107890 */ /* 0x000fe4000fffe03f */
[----:B------:R-:W-:Y:S01]  /*cb90*/  UIADD3 UR9, UR9, 0x30, URZ ;  /* 0x0000003009097890 */ /* 0x000fe2000fffe03f */
[----:B------:R-:W-:-:S08]  /*cba0*/  UMOV UR8, UR14 ;  /* 0x0000000e00087c82 */ /* 0x000fd00008000000 */
        /* <DEDUP_REMOVED lines=9> */
.L_x_103:
[----:B------:R-:W-:Y:S05]  /*cc40*/  @P1 BRA `(.L_x_70) ;  /* 0x0000000000141947 */ /* 0x000fea0003800000 */
[----:B------:R-:W-:Y:S01]  /*cc50*/  ISETP.NE.AND P1, PT, R27, RZ, PT ;  /* 0x000000ff1b00720c */ /* 0x000fe20003f25270 */
[----:B------:R-:W-:-:S04]  /*cc60*/  IMAD.MOV.U32 R3, RZ, RZ, 0x6c00 ;  /* 0x00006c00ff037424 */ /* 0x000fc800078e00ff */
[----:B------:R2:W-:Y:S08]  /*cc70*/  SYNCS.ARRIVE.TRANS64 RZ, [R2+URZ+0x50], R3 ;  /* 0x0000500302ff79a7 */ /* 0x0005f0000800003f */
[----:B------:R-:W-:Y:S05]  /*cc80*/  @!P1 BRA `(.L_x_70) ;  /* 0x0000000000049947 */ /* 0x000fea0003800000 */
[----:B------:R-:W-:Y:S01]  /*cc90*/  BPT.TRAP 0x1 ;  /* 0x000000040000795c */ /* 0x000fe20000300000 */
.L_x_70:
        /* <DEDUP_REMOVED lines=12> */
[----:B------:R-:W-:Y:S01]  /*cd60*/  MOV R18, R13 ;  /* 0x0000000d00127202 */ /* 0x000fe20000000f00 */
[----:B------:R-:W-:Y:S01]  /*cd70*/  IMAD.MOV.U32 R7, RZ, RZ, R4 ;  /* 0x000000ffff077224 */ /* 0x000fe200078e0004 */
[----:B------:R-:W-:-:S02]  /*cd80*/  UIMAD UR11, UR11, 0x90, URZ ;  /* 0x000000900b0b78a4 */ /* 0x000fc4000f8e023f */
[----:B------:R-:W-:Y:S02]  /*cd90*/  UIADD3 UR9, UR9, 0x50, URZ ;  /* 0x0000005009097890 */ /* 0x000fe4000fffe03f */
[----:B------:R-:W-:Y:S02]  /*cda0*/  UIADD3 UR8, UR15, 0x200, URZ ;  /* 0x000002000f087890 */ /* 0x000fe4000fffe03f */
[----:B------:R-:W-:Y:S02]  /*cdb0*/  UIADD3 UR14, UR15, 0x2600, URZ ;  /* 0x000026000f0e7890 */ /* 0x000fe4000fffe03f */
[----:B------:R-:W-:-:S05]  /*cdc0*/  UIADD3 UR15, UR15, 0x4a00, URZ ;  /* 0x00004a000f0f7890 */ /* 0x000fca000fffe03f */
[----:B------:R3:W-:Y:S02]  /*cdd0*/  UTMALDG.4D [UR8], [UR4], desc[UR6] ;  /* 0x00000608040075b4 */ /* 0x0007e40008019000 */
[----:B---3--:R-:W-:Y:S01]  /*cde0*/  UMOV UR8, UR14 ;  /* 0x0000000e00087c82 */ /* 0x008fe20008000000 */
[----:B------:R-:W-:Y:S01]  /*cdf0*/  UMOV UR10, UR16 ;  /* 0x00000010000a7c82 */ /* 0x000fe20008000000 */
[----:B------:R-:W-:Y:S01]  /*ce00*/  UMOV UR14, 0x40 ;  /* 0x00000040000e7882 */ /* 0x000fe20000000000 */
[----:B------:R3:W-:Y:S02]  /*ce10*/  UTMALDG.4D [UR8], [UR4], desc[UR6] ;  /* 0x00000608040075b4 */ /* 0x0007e40008019000 */
[----:B---3--:R-:W-:Y:S01]  /*ce20*/  UMOV UR8, UR15 ;  /* 0x0000000f00087c82 */ /* 0x008fe20008000000 */
[----:B------:R-:W-:Y:S02]  /*ce30*/  UMOV UR10, UR14 ;  /* 0x0000000e000a7c82 */ /* 0x000fe40008000000 */
[----:B------:R3:W-:Y:S02]  /*ce40*/  UTMALDG.4D [UR8], [UR4], desc[UR6] ;  /* 0x00000608040075b4 */ /* 0x0007e40008019000 */
[----:B---3--:R-:W-:Y:S01]  /*ce50*/  NOP ;  /* 0x0000000000007918 */ /* 0x008fe20000000000 */
.L_x_65:
[----:B------:R-:W-:Y:S05]  /*ce60*/  BSYNC B1 ;  /* 0x0000000000017941 */ /* 0x000fea0003800000 */
.L_x_64:
[C---:B------:R-:W-:Y:S01]  /*ce70*/  ISETP.GT.AND P1, PT, R9.reuse, 0x1, PT ;  /* 0x000000010900780c */ /* 0x040fe20003f24270 */
[----:B------:R-:W-:-:S12]  /*ce80*/  VIADD R9, R9, 0xfffffffe ;  /* 0xfffffffe09097836 */ /* 0x000fd80000000000 */
[----:B------:R-:W-:Y:S05]  /*ce90*/  @P1 BRA `(.L_x_71) ;  /* 0xfffffff000901947 */ /* 0x000fea000383ffff */
.L_x_56:
[----:B------:R-:W-:Y:S05]  /*cea0*/  BSYNC B0 ;  /* 0x0000000000007941 */ /* 0x000fea0003800000 */
.L_x_47:
[----:B------:R-:W-:Y:S04]  /*ceb0*/  BSSY B0, `(.L_x_72) ;  /* 0x000002a000007945 */ /* 0x000fe80003800000 */
[----:B------:R-:W-:Y:S05]  /*cec0*/  @!P6 BRA `(.L_x_73) ;  /* 0x0000000000a0e947 */ /* 0x000fea0003800000 */
[----:B-12---:R-:W1:Y:S01]  /*ced0*/  S2R R2, SR_TID.X ;  /* 0x0000000000027919 */ /* 0x006e620000002100 */
[----:B------:R-:W-:Y:S02]  /*cee0*/  LEA R3, R16, R23, 0x3 ;  /* 0x0000001710037211 */ /* 0x000fe400078e18ff */
[----:B-1----:R-:W-:Y:S02]  /*cef0*/  LOP3.LUT R4, R2, 0x7f, RZ, 0xc0, !PT ;  /* 0x0000007f02047812 */ /* 0x002fe400078ec0ff */
[----:B------:R-:W-:Y:S02]  /*cf00*/  SHF.L.U32 R2, R17, 0x1f, RZ ;  /* 0x0000001f11027819 */ /* 0x000fe400000006ff */
[----:B------:R-:W-:Y:S02]  /*cf10*/  ISETP.NE.AND P1, PT, R4, RZ, PT ;  /* 0x000000ff0400720c */ /* 0x000fe40003f25270 */
[----:B------:R-:W1:Y:S02]  /*cf20*/  SYNCS.PHASECHK.TRANS64.TRYWAIT P0, [R3+URZ+0x31c60], R2 ;  /* 0x031c6002030075a7 */ /* 0x000e64000800017f */
[----:B-1----:R-:W-:Y:S09]  /*cf30*/  @!P0 BRA `(.L_x_74) ;  /* 0x0000000800f08947 */ /* 0x002ff20003800000 */
.L_x_104:
[----:B------:R-:W-:Y:S05]  /*cf40*/  @P1 BRA `(.L_x_75) ;  /* 0x0000000000141947 */ /* 0x000fea0003800000 */
[----:B------:R-:W-:Y:S01]  /*cf50*/  ISETP.NE.AND P0, PT, R27, RZ, PT ;  /* 0x000000ff1b00720c */ /* 0x000fe20003f05270 */
[----:B-1----:R-:W-:-:S04]  /*cf60*/  IMAD.MOV.U32 R2, RZ, RZ, 0x6c00 ;  /* 0x00006c00ff027424 */ /* 0x002fc800078e00ff */
[----:B------:R2:W-:Y:S08]  /*cf70*/  SYNCS.ARRIVE.TRANS64 RZ, [R3+URZ+0x31c50], R2 ;  /* 0x031c500203ff79a7 */ /* 0x0005f0000800003f */
[----:B------:R-:W-:Y:S05]  /*cf80*/  @!P0 BRA `(.L_x_75) ;  /* 0x0000000000048947 */ /* 0x000fea0003800000 */
[----:B------:R-:W-:Y:S01]  /*cf90*/  BPT.TRAP 0x1 ;  /* 0x000000040000795c */ /* 0x000fe20000300000 */
.L_x_75:
        /* <DEDUP_REMOVED lines=11> */
[----:B------:R-:W-:-:S03]  /*d050*/  UMOV UR17, 0x20 ;  /* 0x0000002000117882 */ /* 0x000fc60000000000 */
[----:B------:R-:W-:Y:S02]  /*d060*/  UIMAD UR11, UR11, 0x90, URZ ;  /* 0x000000900b0b78a4 */ /* 0x000fe4000f8e023f */
        /* <DEDUP_REMOVED lines=14> */
.L_x_73:
[----:B------:R-:W-:Y:S05]  /*d150*/  BSYNC B0 ;  /* 0x0000000000007941 */ /* 0x000fea0003800000 */
.L_x_72:
[----:B------:R-:W-:Y:S01]  /*d160*/  IADD3 R26, R26, UR38, RZ ;  /* 0x000000261a1a7c10 */ /* 0x000fe2000fffe0ff */
[----:B------:R-:W-:Y:S01]  /*d170*/  ULDC UR4, c[0x0][0xda4] ;  /* 0x0003690000047ab9 */ /* 0x000fe20000000800 */
[----:B------:R-:W-:Y:S02]  /*d180*/  VIADD R16, R16, 0x1 ;  /* 0x0000000110107836 */ /* 0x000fe40000000000 */
[----:B------:R-:W-:Y:S01]  /*d190*/  ISETP.GE.AND P1, PT, R26, UR4, PT ;  /* 0x000000041a007c0c */ /* 0x000fe2000bf26270 */
[----:B------:R-:W-:Y:S02]  /*d1a0*/  VIADD R29, R29, 0x1 ;  /* 0x000000011d1d7836 */ /* 0x000fe40000000000 */
[----:B------:R-:W-:-:S04]  /*d1b0*/  ISETP.NE.AND P0, PT, R16, 0x2, PT ;  /* 0x000000021000780c */ /* 0x000fc80003f05270 */
[----:B------:R-:W-:Y:S02]  /*d1c0*/  SEL R0, RZ, 0x1, P0 ;  /* 0x00000001ff007807 */ /* 0x000fe40000000000 */
[----:B------:R-:W-:Y:S02]  /*d1d0*/  SEL R16, R16, RZ, P0 ;  /* 0x000000ff10107207 */ /* 0x000fe40000000000 */
[----:B------:R-:W-:Y:S02]  /*d1e0*/  LOP3.LUT R17, R17, R0, RZ, 0x3c, !PT ;  /* 0x0000000011117212 */ /* 0x000fe400078e3cff */
[----:B------:R-:W-:Y:S05]  /*d1f0*/  @!P1 BRA `(.L_x_76) ;  /* 0xffffffd400c09947 */ /* 0x000fea000383ffff */
[----:B------:R-:W-:-:S07]  /*d200*/  LOP3.LUT R29, R29, 0x1, RZ, 0xc, !PT ;  /* 0x000000011d1d7812 */ /* 0x000fce00078e0cff */
.L_x_32:
[----:B-12---:R-:W1:Y:S01]  /*d210*/  S2R R3, SR_CgaCtaId ;  /* 0x0000000000037919 */ /* 0x006e620000008800 */
[----:B------:R-:W-:Y:S01]  /*d220*/  MOV R0, 0x400 ;  /* 0x0000040000007802 */ /* 0x000fe20000000f00 */
[----:B------:R-:W-:Y:S01]  /*d230*/  BSSY B0, `(.L_x_77) ;  /* 0x0000005000007945 */ /* 0x000fe20003800000 */
[----:B------:R-:W-:Y:S02]  /*d240*/  SHF.L.U32 R29, R29, 0x1f, RZ ;  /* 0x0000001f1d1d7819 */ /* 0x000fe400000006ff */
[----:B-1----:R-:W-:-:S04]  /*d250*/  LEA R8, R3, R0, 0x18 ;  /* 0x0000000003087211 */ /* 0x002fc800078ec0ff */
[----:B------:R-:W1:Y:S02]  /*d260*/  SYNCS.PHASECHK.TRANS64.TRYWAIT P0, [R8+URZ+0x31c20], R29 ;  /* 0x031c201d080075a7 */ /* 0x000e64000800017f */
[----:B-1----:R-:W-:Y:S05]  /*d270*/  @!P0 BRA `(.L_x_78) ;  /* 0x0000000800348947 */ /* 0x002fea0003800000 */
.L_x_105:
[----:B------:R-:W-:Y:S05]  /*d280*/  BSYNC B0 ;  /* 0x0000000000007941 */ /* 0x000fea0003800000 */
.L_x_77:
[----:B------:R-:W-:-:S03]  /*d290*/  UMOV UR4, 0xffffffff ;  /* 0xffffffff00047882 */ /* 0x000fc60000000000 */
[----:B------:R-:W-:Y:S05]  /*d2a0*/  BRA.DIV UR4, `(.L_x_79) ;  /* 0x0000000a043c7947 */ /* 0x000fea000b800000 */
[----:B------:R-:W2:Y:S02]  /*d2b0*/  S2R R0, SR_TID.X ;  /* 0x0000000000007919 */ /* 0x000ea40000002100 */
[----:B--2---:R-:W-:-:S04]  /*d2c0*/  SHF.R.U32.HI R0, RZ, 0x5, R0 ;  /* 0x00000005ff007819 */ /* 0x004fc80000011600 */
[----:B------:R-:W-:-:S05]  /*d2d0*/  LOP3.LUT R0, R0, 0x3, RZ, 0xc0, !PT ;  /* 0x0000000300007812 */ /* 0x000fca00078ec0ff */
[----:B------:R2:W3:Y:S02]  /*d2e0*/  SHFL.IDX PT, R14, R0, RZ, 0x1f ;  /* 0x00001fff000e7589 */ /* 0x0004e400000e0000 */
.L_x_108:
[----:B---3--:R-:W-:Y:S01]  /*d2f0*/  ISETP.NE.AND P0, PT, R14, RZ, PT ;  /* 0x000000ff0e00720c */ /* 0x008fe20003f05270 */
[----:B------:R-:W-:-:S12]  /*d300*/  BSSY B0, `(.L_x_80) ;  /* 0x0000024000007945 */ /* 0x000fd80003800000 */
[----:B------:R-:W-:Y:S05]  /*d310*/  @P0 BRA `(.L_x_81) ;  /* 0x0000000000880947 */ /* 0x000fea0003800000 */
[----:B------:R-:W-:-:S03]  /*d320*/  UMOV UR4, 0xffffffff ;  /* 0xffffffff00047882 */ /* 0x000fc60000000000 */
[----:B------:R-:W-:Y:S05]  /*d330*/  BRA.DIV UR4, `(.L_x_82) ;  /* 0x0000000a044c7947 */ /* 0x000fea000b800000 */
[----:B------:R-:W-:-:S13]  /*d340*/  ELECT P6, URZ, PT ;  /* 0x00000000003f782f */ /* 0x000fda00038c0000 */
.L_x_111:
[----:B------:R-:W-:Y:S05]  /*d350*/  @!P6 BRA `(.L_x_81) ;  /* 0x000000000078e947 */ /* 0x000fea0003800000 */
[----:B--2---:R-:W2:Y:S02]  /*d360*/  LDL.LU R0, [R1] ;  /* 0x0000000001007983 */ /* 0x004ea40000300800 */
[----:B--2---:R-:W-:-:S04]  /*d370*/  LOP3.LUT R0, R0, 0x2, RZ, 0xfc, !PT ;  /* 0x0000000200007812 */ /* 0x004fc800078efcff */
[----:B------:R-:W-:-:S13]  /*d380*/  ISETP.NE.AND P2, PT, R0, 0x3, PT ;  /* 0x000000030000780c */ /* 0x000fda0003f45270 */
[----:B------:R-:W-:Y:S05]  /*d390*/  @!P2 BRA `(.L_x_83) ;  /* 0x000000000004a947 */ /* 0x000fea0003800000 */
[----:B------:R-:W-:Y:S01]  /*d3a0*/  BPT.TRAP 0x1 ;  /* 0x000000040000795c */ /* 0x000fe20000300000 */
.L_x_83:
[----:B------:R-:W-:Y:S01]  /*d3b0*/  VIADD R3, R8, 0x31c40 ;  /* 0x00031c4008037836 */ /* 0x000fe20000000000 */
[----:B------:R-:W-:Y:S01]  /*d3c0*/  SHF.L.U32 R4, R17, 0x1f, RZ ;  /* 0x0000001f11047819 */ /* 0x000fe200000006ff */
[----:B------:R-:W-:-:S03]  /*d3d0*/  VIADD R0, R16, 0x1 ;  /* 0x0000000110007836 */ /* 0x000fc60000000000 */
[----:B------:R-:W-:Y:S02]  /*d3e0*/  LEA R5, R16, R3, 0x3 ;  /* 0x0000000310057211 */ /* 0x000fe400078e18ff */
[C---:B------:R-:W-:Y:S02]  /*d3f0*/  ISETP.NE.AND P1, PT, R0.reuse, 0x2, PT ;  /* 0x000000020000780c */ /* 0x040fe40003f25270 */
[----:B------:R-:W2:Y:S02]  /*d400*/  SYNCS.PHASECHK.TRANS64.TRYWAIT P0, [R5+URZ], R4 ;  /* 0x00000004050075a7 */ /* 0x000ea4000800017f */
[----:B------:R-:W-:Y:S02]  /*d410*/  SEL R2, RZ, 0x1, P1 ;  /* 0x00000001ff027807 */ /* 0x000fe40000800000 */
[----:B------:R-:W-:Y:S02]  /*d420*/  SEL R6, R0, RZ, P1 ;  /* 0x000000ff00067207 */ /* 0x000fe40000800000 */
[----:B------:R-:W-:-:S03]  /*d430*/  LOP3.LUT R0, R17, R2, RZ, 0x3c, !PT ;  /* 0x0000000211007212 */ /* 0x000fc600078e3cff */
[----:B------:R-:W-:Y:S01]  /*d440*/  IMAD R3, R6, 0x8, R3 ;  /* 0x0000000806037824 */ /* 0x000fe200078e0203 */
[----:B------:R-:W-:Y:S01]  /*d450*/  SHF.L.U32 R0, R0, 0x1f, RZ ;  /* 0x0000001f00007819 */ /* 0x000fe200000006ff */
[----:B--2---:R-:W-:Y:S06]  /*d460*/  @!P0 BRA `(.L_x_84) ;  /* 0x0000000800208947 */ /* 0x004fec0003800000 */
.L_x_112:
[----:B------:R-:W3:Y:S02]  /*d470*/  SYNCS.PHASECHK.TRANS64.TRYWAIT P0, [R3+URZ], R0 ;  /* 0x00000000030075a7 */ /* 0x000ee4000800017f */
[----:B---3--:R-:W-:Y:S05]  /*d480*/  @!P0 BRA `(.L_x_85) ;  /* 0x00000008002c8947 */ /* 0x008fea0003800000 */
.L_x_113:
[----:B------:R-:W-:Y:S05]  /*d490*/  @!P2 BRA `(.L_x_86) ;  /* 0x000000000004a947 */ /* 0x000fea0003800000 */
[----:B------:R-:W-:Y:S01]  /*d4a0*/  BPT.TRAP 0x1 ;  /* 0x000000040000795c */ /* 0x000fe20000300000 */
.L_x_86:
[----:B---3--:R-:W-:-:S05]  /*d4b0*/  IADD3 R3, R8, 0x31c60, RZ ;  /* 0x00031c6008037810 */ /* 0x008fca0007ffe0ff */
[----:B--2---:R-:W-:-:S04]  /*d4c0*/  IMAD R5, R16, 0x8, R3 ;  /* 0x0000000810057824 */ /* 0x004fc800078e0203 */
[----:B------:R-:W2:Y:S02]  /*d4d0*/  SYNCS.PHASECHK.TRANS64.TRYWAIT P0, [R5+URZ], R4 ;  /* 0x00000004050075a7 */ /* 0x000ea4000800017f */
[----:B--2---:R-:W-:Y:S05]  /*d4e0*/  @!P0 BRA `(.L_x_87) ;  /* 0x0000000800288947 */ /* 0x004fea0003800000 */
.L_x_114:
[----:B------:R-:W-:-:S07]  /*d4f0*/  IMAD R3, R6, 0x8, R3 ;  /* 0x0000000806037824 */ /* 0x000fce00078e0203 */
.L_x_88:
[----:B---3--:R3:W4:Y:S02]  /*d500*/  SYNCS.PHASECHK.TRANS64.TRYWAIT P0, [R3+URZ], R0 ;  /* 0x00000000030075a7 */ /* 0x008724000800017f */
[----:B----4-:R-:W-:Y:S05]  /*d510*/  @!P0 NANOSLEEP.SYNCS 0x989680 ;  /* 0x009896800000895d */ /* 0x010fea0003900000 */
[----:B------:R-:W4:Y:S02]  /*d520*/  @!P0 SYNCS.PHASECHK.TRANS64 P0, [R3+URZ], R0 ;  /* 0x00000000030085a7 */ /* 0x000f24000800007f */
[----:B----4-:R-:W-:Y:S05]  /*d530*/  @!P0 BRA `(.L_x_88) ;  /* 0xfffffffc00f08947 */ /* 0x010fea000383ffff */
.L_x_81:
[----:B------:R-:W-:Y:S05]  /*d540*/  BSYNC B0 ;  /* 0x0000000000007941 */ /* 0x000fea0003800000 */
.L_x_80:
[----:B------:R-:W-:Y:S05]  /*d550*/  EXIT ;  /* 0x000000000000794d */ /* 0x000fea0003800000 */
.L_x_10:
[----:B-1----:R-:W-:-:S04]  /*d560*/  MOV R3, UR39 ;  /* 0x0000002700037c02 */ /* 0x002fc80008000f00 */
[----:B------:R1:W2:Y:S03]  /*d570*/  SYNCS.PHASECHK.TRANS64.TRYWAIT P1, [R3+URZ+0x31c00], R0 ;  /* 0x031c0000030075a7 */ /* 0x0002a6000802017f */
[----:B--2---:R-:W-:Y:S05]  /*d580*/  @!P1 NANOSLEEP.SYNCS 0x989680 ;  /* 0x009896800000995d */ /* 0x004fea0003900000 */
[----:B------:R-:W2:Y:S02]  /*d590*/  @!P1 SYNCS.PHASECHK.TRANS64 P1, [R3+URZ+0x31c00], R0 ;  /* 0x031c0000030095a7 */ /* 0x000ea4000802007f */
[----:B--2---:R-:W-:Y:S05]  /*d5a0*/  @!P1 BRA `(.L_x_10) ;  /* 0xfffffffc00ec9947 */ /* 0x004fea000383ffff */
[----:B------:R-:W-:Y:S05]  /*d5b0*/  BRA `(.L_x_89) ;  /* 0xffffff3c00287947 */ /* 0x000fea000383ffff */
.L_x_14:
[----:B--2---:R2:W3:Y:S02]  /*d5c0*/  SYNCS.PHASECHK.TRANS64.TRYWAIT P2, [R0+URZ+0x31c30], R3 ;  /* 0x031c3003000075a7 */ /* 0x0044e4000804017f */
[----:B---3--:R-:W-:Y:S05]  /*d5d0*/  @!P2 NANOSLEEP.SYNCS 0x989680 ;  /* 0x009896800000a95d */ /* 0x008fea0003900000 */
[----:B------:R-:W3:Y:S02]  /*d5e0*/  @!P2 SYNCS.PHASECHK.TRANS64 P2, [R0+URZ+0x31c30], R3 ;  /* 0x031c30030000a5a7 */ /* 0x000ee4000804007f */
[----:B---3--:R-:W-:Y:S05]  /*d5f0*/  @!P2 BRA `(.L_x_14) ;  /* 0xfffffffc00f0a947 */ /* 0x008fea000383ffff */
[----:B------:R-:W-:Y:S05]  /*d600*/  BRA `(.L_x_13) ;  /* 0xffffff3c00507947 */ /* 0x000fea000383ffff */
.L_x_19:
[----:B---3--:R-:W-:-:S04]  /*d610*/  IMAD.U32 R8, RZ, RZ, UR4 ;  /* 0x00000004ff087e24 */ /* 0x008fc8000f8e00ff */
[----:B------:R3:W4:Y:S03]  /*d620*/  SYNCS.PHASECHK.TRANS64.TRYWAIT P2, [R8+URZ+0x31c30], R7 ;  /* 0x031c3007080075a7 */ /* 0x000726000804017f */
[----:B----4-:R-:W-:Y:S05]  /*d630*/  @!P2 NANOSLEEP.SYNCS 0x989680 ;  /* 0x009896800000a95d */ /* 0x010fea0003900000 */
[----:B------:R-:W4:Y:S02]  /*d640*/  @!P2 SYNCS.PHASECHK.TRANS64 P2, [R8+URZ+0x31c30], R7 ;  /* 0x031c30070800a5a7 */ /* 0x000f24000804007f */
[----:B----4-:R-:W-:Y:S05]  /*d650*/  @!P2 BRA `(.L_x_19) ;  /* 0xfffffffc00eca947 */ /* 0x010fea000383ffff */
[----:B------:R-:W-:Y:S05]  /*d660*/  BRA `(.L_x_16) ;  /* 0xffffff7c00b47947 */ /* 0x000fea000383ffff */
.L_x_23:
[----:B--2---:R-:W-:-:S04]  /*d670*/  IMAD.U32 R8, RZ, RZ, UR4 ;  /* 0x00000004ff087e24 */ /* 0x004fc8000f8e00ff */
[----:B------:R2:W3:Y:S03]  /*d680*/  SYNCS.PHASECHK.TRANS64.TRYWAIT P2, [R8+URZ+0x31c50], R7 ;  /* 0x031c5007080075a7 */ /* 0x0004e6000804017f */
[----:B---3--:R-:W-:Y:S05]  /*d690*/  @!P2 NANOSLEEP.SYNCS 0x989680 ;  /* 0x009896800000a95d */ /* 0x008fea0003900000 */
[----:B------:R-:W3:Y:S02]  /*d6a0*/  @!P2 SYNCS.PHASECHK.TRANS64 P2, [R8+URZ+0x31c50], R7 ;  /* 0x031c50070800a5a7 */ /* 0x000ee4000804007f */
[----:B---3--:R-:W-:Y:S05]  /*d6b0*/  @!P2 BRA `(.L_x_23) ;  /* 0xfffffffc00eca947 */ /* 0x008fea000383ffff */
[----:B------:R-:W-:Y:S05]  /*d6c0*/  BRA `(.L_x_20) ;  /* 0xffffff9400507947 */ /* 0x000fea000383ffff */
.L_x_28:
[----:B----4-:R-:W-:-:S04]  /*d6d0*/  MOV R6, UR12 ;  /* 0x0000000c00067c02 */ /* 0x010fc80008000f00 */
[----:B------:R4:W1:Y:S03]  /*d6e0*/  SYNCS.PHASECHK.TRANS64.TRYWAIT P0, [R6+URZ+0x31c50], R3 ;  /* 0x031c5003060075a7 */ /* 0x000866000800017f */
[----:B-1----:R-:W-:Y:S05]  /*d6f0*/  @!P0 NANOSLEEP.SYNCS 0x989680 ;  /* 0x009896800000895d */ /* 0x002fea0003900000 */
[----:B------:R-:W1:Y:S02]  /*d700*/  @!P0 SYNCS.PHASECHK.TRANS64 P0, [R6+URZ+0x31c50], R3 ;  /* 0x031c5003060085a7 */ /* 0x000e64000800007f */
[----:B-1----:R-:W-:Y:S05]  /*d710*/  @!P0 BRA `(.L_x_28) ;  /* 0xfffffffc00ec8947 */ /* 0x002fea000383ffff */
[----:B------:R-:W-:Y:S05]  /*d720*/  BRA `(.L_x_27) ;  /* 0xffffffbc00707947 */ /* 0x000fea000383ffff */
.L_x_39:
[----:B------:R-:W1:Y:S01]  /*d730*/  S2R R4, SR_TID.X ;  /* 0x0000000000047919 */ /* 0x000e620000002100 */
[----:B------:R-:W-:Y:S01]  /*d740*/  BSSY B0, `(.L_x_90) ;  /* 0x000000a000007945 */ /* 0x000fe20003800000 */
[----:B------:R-:W-:Y:S01]  /*d750*/  IMAD.MOV.U32 R12, RZ, RZ, RZ ;  /* 0x000000ffff0c7224 */ /* 0x000fe200078e00ff */
[----:B------:R-:W-:Y:S01]  /*d760*/  MOV R11, 0x1f ;  /* 0x0000001f000b7802 */ /* 0x000fe20000000f00 */
[----:B------:R-:W-:Y:S01]  /*d770*/  IMAD.MOV.U32 R15, RZ, RZ, -0x1 ;  /* 0xffffffffff0f7424 */ /* 0x000fe200078e00ff */
[----:B-1----:R-:W-:-:S04]  /*d780*/  SHF.R.U32.HI R4, RZ, 0x5, R4 ;  /* 0x00000005ff047819 */ /* 0x002fc80000011604 */
[----:B------:R-:W-:-:S05]  /*d790*/  LOP3.LUT R4, R4, 0x3, RZ, 0xc0, !PT ;  /* 0x0000000304047812 */ /* 0x000fca00078ec0ff */
[----:B------:R-:W-:-:S07]  /*d7a0*/  IMAD.MOV.U32 R13, RZ, RZ, R4 ;  /* 0x000000ffff0d7224 */ /* 0x000fce00078e0004 */
[----:B------:R-:W-:Y:S05]  /*d7b0*/  WARPSYNC.COLLECTIVE R15, `(.L_x_91) ;  /* 0x000000000f087348 */ /* 0x000fea0003c00000 */
[----:B------:R1:W2:Y:S02]  /*d7c0*/  SHFL.IDX P6, R14, R13, R12, R11 ;  /* 0x0000000c0d0e7389 */ /* 0x0002a400000c000b */
[----:B-12---:R-:W-:Y:S01]  /*d7d0*/  ENDCOLLECTIVE ;  /* 0x000000000000791b */ /* 0x006fe20003800000 */
.L_x_91:
[----:B------:R-:W-:Y:S05]  /*d7e0*/  BSYNC B0 ;  /* 0x0000000000007941 */ /* 0x000fea0003800000 */
.L_x_90:
[----:B------:R-:W-:Y:S05]  /*d7f0*/  BRA `(.L_x_92) ;  /* 0xffffffd800947947 */ /* 0x000fea000383ffff */
.L_x_40:
[----:B------:R-:W-:Y:S01]  /*d800*/  BSSY B0, `(.L_x_93) ;  /* 0x0000006000007945 */ /* 0x000fe20003800000 */
[----:B------:R-:W-:-:S07]  /*d810*/  IMAD.MOV.U32 R15, RZ, RZ, -0x1 ;  /* 0xffffffffff0f7424 */ /* 0x000fce00078e00ff */
[----:B------:R-:W-:Y:S05]  /*d820*/  WARPSYNC.COLLECTIVE R15, `(.L_x_94) ;  /* 0x000000000f0c7348 */ /* 0x000fea0003c00000 */
[----:B------:R-:W-:Y:S02]  /*d830*/  ELECT P6, UR62, PT ;  /* 0x00000000003e782f */ /* 0x000fe400038c0000 */
[----:B------:R-:W-:Y:S01]  /*d840*/  MOV R14, UR62 ;  /* 0x0000003e000e7c02 */ /* 0x000fe20008000f00 */
[----:B------:R-:W-:Y:S10]  /*d850*/  ENDCOLLECTIVE ;  /* 0x000000000000791b */ /* 0x000ff40003800000 */
.L_x_94:
[----:B------:R-:W-:Y:S05]  /*d860*/  BSYNC B0 ;  /* 0x0000000000007941 */ /* 0x000fea0003800000 */
.L_x_93:
[----:B------:R-:W-:Y:S05]  /*d870*/  BRA `(.L_x_95) ;  /* 0xffffffd800887947 */ /* 0x000fea000383ffff */
.L_x_43:
[----:B--2---:R2:W3:Y:S02]  /*d880*/  SYNCS.PHASECHK.TRANS64.TRYWAIT P1, [R5+URZ+0x31c40], R4 ;  /* 0x031c4004050075a7 */ /* 0x0044e4000802017f */
[----:B---3--:R-:W-:Y:S05]  /*d890*/  @!P1 NANOSLEEP.SYNCS 0x989680 ;  /* 0x009896800000995d */ /* 0x008fea0003900000 */
[----:B------:R-:W3:Y:S02]  /*d8a0*/  @!P1 SYNCS.PHASECHK.TRANS64 P1, [R5+URZ+0x31c40], R4 ;  /* 0x031c4004050095a7 */ /* 0x000ee4000802007f */
[----:B---3--:R-:W-:Y:S05]  /*d8b0*/  @!P1 BRA `(.L_x_43) ;  /* 0xfffffffc00f09947 */ /* 0x008fea000383ffff */
[----:B------:R-:W-:Y:S05]  /*d8c0*/  BRA `(.L_x_96) ;  /* 0xffffffd800ec7947 */ /* 0x000fea000383ffff */
.L_x_46:
[----:B--2---:R2:W3:Y:S02]  /*d8d0*/  SYNCS.PHASECHK.TRANS64.TRYWAIT P1, [R23+URZ+0x31c20], R4 ;  /* 0x031c2004170075a7 */ /* 0x0044e4000802017f */
[----:B---3--:R-:W-:Y:S05]  /*d8e0*/  @!P1 NANOSLEEP.SYNCS 0x989680 ;  /* 0x009896800000995d */ /* 0x008fea0003900000 */
[----:B------:R-:W3:Y:S02]  /*d8f0*/  @!P1 SYNCS.PHASECHK.TRANS64 P1, [R23+URZ+0x31c20], R4 ;  /* 0x031c2004170095a7 */ /* 0x000ee4000802007f */
[----:B---3--:R-:W-:Y:S05]  /*d900*/  @!P1 BRA `(.L_x_46) ;  /* 0xfffffffc00f09947 */ /* 0x008fea000383ffff */
[----:B------:R-:W-:Y:S05]  /*d910*/  BRA `(.L_x_97) ;  /* 0xffffffdc00fc7947 */ /* 0x000fea000383ffff */
.L_x_52:
[----:B-1----:R1:W2:Y:S02]  /*d920*/  SYNCS.PHASECHK.TRANS64.TRYWAIT P2, [R3+URZ+0x31c40], R2 ;  /* 0x031c4002030075a7 */ /* 0x0022a4000804017f */
[----:B--2---:R-:W-:Y:S05]  /*d930*/  @!P2 NANOSLEEP.SYNCS 0x989680 ;  /* 0x009896800000a95d */ /* 0x004fea0003900000 */
[----:B------:R-:W2:Y:S02]  /*d940*/  @!P2 SYNCS.PHASECHK.TRANS64 P2, [R3+URZ+0x31c40], R2 ;  /* 0x031c40020300a5a7 */ /* 0x000ea4000804007f */
[----:B--2---:R-:W-:Y:S05]  /*d950*/  @!P2 BRA `(.L_x_52) ;  /* 0xfffffffc00f0a947 */ /* 0x004fea000383ffff */
[----:B------:R-:W-:Y:S05]  /*d960*/  BRA `(.L_x_98) ;  /* 0xffffffe000987947 */ /* 0x000fea000383ffff */
.L_x_54:
[----:B-1----:R1:W2:Y:S02]  /*d970*/  SYNCS.PHASECHK.TRANS64.TRYWAIT P2, [R2+URZ+0x60], R5 ;  /* 0x00006005020075a7 */ /* 0x0022a4000804017f */
[----:B--2---:R-:W-:Y:S05]  /*d980*/  @!P2 NANOSLEEP.SYNCS 0x989680 ;  /* 0x009896800000a95d */ /* 0x004fea0003900000 */
[----:B------:R-:W2:Y:S02]  /*d990*/  @!P2 SYNCS.PHASECHK.TRANS64 P2, [R2+URZ+0x60], R5 ;  /* 0x000060050200a5a7 */ /* 0x000ea4000804007f */
[----:B--2---:R-:W-:Y:S05]  /*d9a0*/  @!P2 BRA `(.L_x_54) ;  /* 0xfffffffc00f0a947 */ /* 0x004fea000383ffff */
[----:B------:R-:W-:Y:S05]  /*d9b0*/  BRA `(.L_x_99) ;  /* 0xffffffe400147947 */ /* 0x000fea000383ffff */
.L_x_60:
[----:B-1----:R1:W2:Y:S02]  /*d9c0*/  SYNCS.PHASECHK.TRANS64.TRYWAIT P2, [R3+URZ+0x31c40], R2 ;  /* 0x031c4002030075a7 */ /* 0x0022a4000804017f */
[----:B--2---:R-:W-:Y:S05]  /*d9d0*/  @!P2 NANOSLEEP.SYNCS 0x989680 ;  /* 0x009896800000a95d */ /* 0x004fea0003900000 */
[----:B------:R-:W2:Y:S02]  /*d9e0*/  @!P2 SYNCS.PHASECHK.TRANS64 P2, [R3+URZ+0x31c40], R2 ;  /* 0x031c40020300a5a7 */ /* 0x000ea4000804007f */
[----:B--2---:R-:W-:Y:S05]  /*d9f0*/  @!P2 BRA `(.L_x_60) ;  /* 0xfffffffc00f0a947 */ /* 0x004fea000383ffff */
[----:B------:R-:W-:Y:S05]  /*da00*/  BRA `(.L_x_100) ;  /* 0xffffffe800447947 */ /* 0x000fea000383ffff */
.L_x_62:
[----:B-1----:R1:W2:Y:S02]  /*da10*/  SYNCS.PHASECHK.TRANS64.TRYWAIT P2, [R2+URZ+0x60], R17 ;  /* 0x00006011020075a7 */ /* 0x0022a4000804017f */
[----:B--2---:R-:W-:Y:S05]  /*da20*/  @!P2 NANOSLEEP.SYNCS 0x989680 ;  /* 0x009896800000a95d */ /* 0x004fea0003900000 */
[----:B------:R-:W2:Y:S02]  /*da30*/  @!P2 SYNCS.PHASECHK.TRANS64 P2, [R2+URZ+0x60], R17 ;  /* 0x000060110200a5a7 */ /* 0x000ea4000804007f */
[----:B--2---:R-:W-:Y:S05]  /*da40*/  @!P2 BRA `(.L_x_62) ;  /* 0xfffffffc00f0a947 */ /* 0x004fea000383ffff */
[----:B------:R-:W-:Y:S05]  /*da50*/  BRA `(.L_x_101) ;  /* 0xffffffe800c07947 */ /* 0x000fea000383ffff */
.L_x_67:
[----:B-1----:R1:W2:Y:S02]  /*da60*/  SYNCS.PHASECHK.TRANS64.TRYWAIT P2, [R2+URZ+0x31c40], R3 ;  /* 0x031c4003020075a7 */ /* 0x0022a4000804017f */
[----:B--2---:R-:W-:Y:S05]  /*da70*/  @!P2 NANOSLEEP.SYNCS 0x989680 ;  /* 0x009896800000a95d */ /* 0x004fea0003900000 */
[----:B------:R-:W2:Y:S02]  /*da80*/  @!P2 SYNCS.PHASECHK.TRANS64 P2, [R2+URZ+0x31c40], R3 ;  /* 0x031c40030200a5a7 */ /* 0x000ea4000804007f */
[----:B--2---:R-:W-:Y:S05]  /*da90*/  @!P2 BRA `(.L_x_67) ;  /* 0xfffffffc00f0a947 */ /* 0x004fea000383ffff */
[----:B------:R-:W-:Y:S05]  /*daa0*/  BRA `(.L_x_102) ;  /* 0xffffffec00cc7947 */ /* 0x000fea000383ffff */
.L_x_69:
[----:B-1----:R1:W2:Y:S02]  /*dab0*/  SYNCS.PHASECHK.TRANS64.TRYWAIT P2, [R2+URZ+0x60], R11 ;  /* 0x0000600b020075a7 */ /* 0x0022a4000804017f */
[----:B--2---:R-:W-:Y:S05]  /*dac0*/  @!P2 NANOSLEEP.SYNCS 0x989680 ;  /* 0x009896800000a95d */ /* 0x004fea0003900000 */
[----:B------:R-:W2:Y:S02]  /*dad0*/  @!P2 SYNCS.PHASECHK.TRANS64 P2, [R2+URZ+0x60], R11 ;  /* 0x0000600b0200a5a7 */ /* 0x000ea4000804007f */
[----:B--2---:R-:W-:Y:S05]  /*dae0*/  @!P2 BRA `(.L_x_69) ;  /* 0xfffffffc00f0a947 */ /* 0x004fea000383ffff */
[----:B------:R-:W-:Y:S05]  /*daf0*/  BRA `(.L_x_103) ;  /* 0xfffffff000507947 */ /* 0x000fea000383ffff */
.L_x_74:
[----:B-1----:R1:W2:Y:S02]  /*db00*/  SYNCS.PHASECHK.TRANS64.TRYWAIT P0, [R3+URZ+0x31c60], R2 ;  /* 0x031c6002030075a7 */ /* 0x0022a4000800017f */
[----:B--2---:R-:W-:Y:S05]  /*db10*/  @!P0 NANOSLEEP.SYNCS 0x989680 ;  /* 0x009896800000895d */ /* 0x004fea0003900000 */
[----:B------:R-:W2:Y:S02]  /*db20*/  @!P0 SYNCS.PHASECHK.TRANS64 P0, [R3+URZ+0x31c60], R2 ;  /* 0x031c6002030085a7 */ /* 0x000ea4000800007f */
[----:B--2---:R-:W-:Y:S05]  /*db30*/  @!P0 BRA `(.L_x_74) ;  /* 0xfffffffc00f08947 */ /* 0x004fea000383ffff */
[----:B------:R-:W-:Y:S05]  /*db40*/  BRA `(.L_x_104) ;  /* 0xfffffff000fc7947 */ /* 0x000fea000383ffff */
.L_x_78:
[----:B-1----:R1:W2:Y:S02]  /*db50*/  SYNCS.PHASECHK.TRANS64.TRYWAIT P0, [R8+URZ+0x31c20], R29 ;  /* 0x031c201d080075a7 */ /* 0x0022a4000800017f */
[----:B--2---:R-:W-:Y:S05]  /*db60*/  @!P0 NANOSLEEP.SYNCS 0x989680 ;  /* 0x009896800000895d */ /* 0x004fea0003900000 */
[----:B------:R-:W2:Y:S02]  /*db70*/  @!P0 SYNCS.PHASECHK.TRANS64 P0, [R8+URZ+0x31c20], R29 ;  /* 0x031c201d080085a7 */ /* 0x000ea4000800007f */
[----:B--2---:R-:W-:Y:S05]  /*db80*/  @!P0 BRA `(.L_x_78) ;  /* 0xfffffffc00f08947 */ /* 0x004fea000383ffff */
[----:B------:R-:W-:Y:S05]  /*db90*/  BRA `(.L_x_105) ;  /* 0xfffffff400b87947 */ /* 0x000fea000383ffff */
.L_x_79:
[----:B------:R-:W2:Y:S01]  /*dba0*/  S2R R2, SR_TID.X ;  /* 0x0000000000027919 */ /* 0x000ea20000002100 */
[----:B------:R-:W-:Y:S01]  /*dbb0*/  BSSY B0, `(.L_x_106) ;  /* 0x000000a000007945 */ /* 0x000fe20003800000 */
[----:B------:R-:W-:Y:S01]  /*dbc0*/  IMAD.MOV.U32 R12, RZ, RZ, RZ ;  /* 0x000000ffff0c7224 */ /* 0x000fe200078e00ff */
[----:B------:R-:W-:Y:S01]  /*dbd0*/  MOV R15, 0xffffffff ;  /* 0xffffffff000f7802 */ /* 0x000fe20000000f00 */
[----:B------:R-:W-:Y:S01]  /*dbe0*/  IMAD.MOV.U32 R11, RZ, RZ, 0x1f ;  /* 0x0000001fff0b7424 */ /* 0x000fe200078e00ff */
[----:B--2---:R-:W-:-:S04]  /*dbf0*/  SHF.R.U32.HI R2, RZ, 0x5, R2 ;  /* 0x00000005ff027819 */ /* 0x004fc80000011602 */
[----:B------:R-:W-:-:S04]  /*dc00*/  LOP3.LUT R2, R2, 0x3, RZ, 0xc0, !PT ;  /* 0x0000000302027812 */ /* 0x000fc800078ec0ff */
[----:B------:R-:W-:-:S07]  /*dc10*/  MOV R13, R2 ;  /* 0x00000002000d7202 */ /* 0x000fce0000000f00 */
[----:B-1----:R-:W-:Y:S05]  /*dc20*/  WARPSYNC.COLLECTIVE R15, `(.L_x_107) ;  /* 0x000000000f087348 */ /* 0x002fea0003c00000 */
[----:B------:R2:W3:Y:S02]  /*dc30*/  SHFL.IDX P6, R14, R13, R12, R11 ;  /* 0x0000000c0d0e7389 */ /* 0x0004e400000c000b */
[----:B-123--:R-:W-:Y:S01]  /*dc40*/  ENDCOLLECTIVE ;  /* 0x000000000000791b */ /* 0x00efe20003800000 */
.L_x_107:
[----:B------:R-:W-:Y:S05]  /*dc50*/  BSYNC B0 ;  /* 0x0000000000007941 */ /* 0x000fea0003800000 */
.L_x_106:
[----:B------:R-:W-:Y:S05]  /*dc60*/  BRA `(.L_x_108) ;  /* 0xfffffff400a07947 */ /* 0x000fea000383ffff */
.L_x_82:
[----:B------:R-:W-:Y:S01]  /*dc70*/  BSSY B1, `(.L_x_109) ;  /* 0x0000006000017945 */ /* 0x000fe20003800000 */
[----:B------:R-:W-:-:S07]  /*dc80*/  IMAD.MOV.U32 R15, RZ, RZ, -0x1 ;  /* 0xffffffffff0f7424 */ /* 0x000fce00078e00ff */
[----:B-12---:R-:W-:Y:S05]  /*dc90*/  WARPSYNC.COLLECTIVE R15, `(.L_x_110) ;  /* 0x000000000f0c7348 */ /* 0x006fea0003c00000 */
[----:B------:R-:W-:Y:S02]  /*dca0*/  ELECT P6, UR62, PT ;  /* 0x00000000003e782f */ /* 0x000fe400038c0000 */
[----:B------:R-:W-:Y:S01]  /*dcb0*/  MOV R14, UR62 ;  /* 0x0000003e000e7c02 */ /* 0x000fe20008000f00 */
[----:B-12---:R-:W-:Y:S10]  /*dcc0*/  ENDCOLLECTIVE ;  /* 0x000000000000791b */ /* 0x006ff40003800000 */
.L_x_110:
[----:B------:R-:W-:Y:S05]  /*dcd0*/  BSYNC B1 ;  /* 0x0000000000017941 */ /* 0x000fea0003800000 */
.L_x_109:
[----:B------:R-:W-:Y:S05]  /*dce0*/  BRA `(.L_x_111) ;  /* 0xfffffff400987947 */ /* 0x000fea000383ffff */
.L_x_84:
[----:B--2---:R2:W3:Y:S02]  /*dcf0*/  SYNCS.PHASECHK.TRANS64.TRYWAIT P0, [R5+URZ], R4 ;  /* 0x00000004050075a7 */ /* 0x0044e4000800017f */
[----:B---3--:R-:W-:Y:S05]  /*dd00*/  @!P0 NANOSLEEP.SYNCS 0x989680 ;  /* 0x009896800000895d */ /* 0x008fea0003900000 */
[----:B------:R-:W3:Y:S02]  /*dd10*/  @!P0 SYNCS.PHASECHK.TRANS64 P0, [R5+URZ], R4 ;  /* 0x00000004050085a7 */ /* 0x000ee4000800007f */
[----:B---3--:R-:W-:Y:S05]  /*dd20*/  @!P0 BRA `(.L_x_84) ;  /* 0xfffffffc00f08947 */ /* 0x008fea000383ffff */
[----:B------:R-:W-:Y:S05]  /*dd30*/  BRA `(.L_x_112) ;  /* 0xfffffff400cc7947 */ /* 0x000fea000383ffff */
.L_x_85:
[----:B---3--:R3:W4:Y:S02]  /*dd40*/  SYNCS.PHASECHK.TRANS64.TRYWAIT P0, [R3+URZ], R0 ;  /* 0x00000000030075a7 */ /* 0x008724000800017f */
[----:B----4-:R-:W-:Y:S05]  /*dd50*/  @!P0 NANOSLEEP.SYNCS 0x989680 ;  /* 0x009896800000895d */ /* 0x010fea0003900000 */
[----:B------:R-:W4:Y:S02]  /*dd60*/  @!P0 SYNCS.PHASECHK.TRANS64 P0, [R3+URZ], R0 ;  /* 0x00000000030085a7 */ /* 0x000f24000800007f */
[----:B----4-:R-:W-:Y:S05]  /*dd70*/  @!P0 BRA `(.L_x_85) ;  /* 0xfffffffc00f08947 */ /* 0x010fea000383ffff */
[----:B------:R-:W-:Y:S05]  /*dd80*/  BRA `(.L_x_113) ;  /* 0xfffffff400c07947 */ /* 0x000fea000383ffff */
.L_x_87:
[----:B--2---:R2:W3:Y:S02]  /*dd90*/  SYNCS.PHASECHK.TRANS64.TRYWAIT P0, [R5+URZ], R4 ;  /* 0x00000004050075a7 */ /* 0x0044e4000800017f */
[----:B---3--:R-:W-:Y:S05]  /*dda0*/  @!P0 NANOSLEEP.SYNCS 0x989680 ;  /* 0x009896800000895d */ /* 0x008fea0003900000 */
[----:B------:R-:W3:Y:S02]  /*ddb0*/  @!P0 SYNCS.PHASECHK.TRANS64 P0, [R5+URZ], R4 ;  /* 0x00000004050085a7 */ /* 0x000ee4000800007f */
[----:B---3--:R-:W-:Y:S05]  /*ddc0*/  @!P0 BRA `(.L_x_87) ;  /* 0xfffffffc00f08947 */ /* 0x008fea000383ffff */
[----:B------:R-:W-:Y:S05]  /*ddd0*/  BRA `(.L_x_114) ;  /* 0xfffffff400c47947 */ /* 0x000fea000383ffff */
.L_x_115:
[----:B------:R-:W-:-:S00]  /*dde0*/  BRA `(.L_x_115) ;  /* 0xfffffffc00fc7947 */ /* 0x000fc0000383ffff */
[----:B------:R-:W-:-:S00]  /*ddf0*/  NOP ;  /* 0x0000000000007918 */ /* 0x000fc00000000000 */
        /* <DEDUP_REMOVED lines=8> */
.L_x_2204:


//--------------------- .text._ZN7cutlass13device_kernelIN5flash11enable_sm90INS1_16FlashAttnFwdSm90INS1_25CollectiveMainloopFwdSm90ILi2EN4cute5tupleIJNS5_1CILi1EEES8_S8_EEENS6_IJNS7_ILi192EEENS7_ILi144EEENS7_ILi96EEEEEELi96ENS_6half_tEfNS_4arch4Sm90ELb0ELb0ELb1ELb1ELb0ELb0ELb0ELb0ELb1ELb0ELb0ELb0EEENS1_21CollectiveEpilogueFwdINS6_IJSA_SC_SB_EEES9_SE_SG_Li384ELb1ELb0ELb0ELb0EEENS1_36VarlenDynamicPersistentTileSchedulerILi192ELi144ELi384ELi32ELb0ELb0ELb1ELb0ELb1ELb1EEEEEEEEEvNT_6ParamsE --------------------------
	.section	.text._ZN7cutlass13device_kernelIN5flash11enable_sm90INS1_16FlashAttnFwdSm90INS1_25CollectiveMainloopFwdSm90ILi2EN4cute5tupleIJNS5_1CILi1EEES8_S8_EEENS6_IJNS7_ILi192EEENS7_ILi144EEENS7_ILi96EEEEEELi96ENS_6half_tEfNS_4arch4Sm90ELb0ELb0ELb1ELb1ELb0ELb0ELb0ELb0ELb1ELb0ELb0ELb0EEENS1_21CollectiveEpilogueFwdINS6_IJSA_SC_SB_EEES9_SE_SG_Li384ELb1ELb0ELb0ELb0EEENS1_36VarlenDynamicPersistentTileSchedulerILi192ELi144ELi384ELi32ELb0ELb0ELb1ELb0ELb1ELb1EEEEEEEEEvNT_6ParamsE,"ax",@progbits
	.align	128
.text._ZN7cutlass13device_kernelIN5flash11enable_sm90INS1_16FlashAttnFwdSm90INS1_25CollectiveMainloopFwdSm90ILi2EN4cute5tupleIJNS5_1CILi1EEES8_S8_EEENS6_IJNS7_ILi192EEENS7_ILi144EEENS7_ILi96EEEEEELi96ENS_6half_tEfNS_4arch4Sm90ELb0ELb0ELb1ELb1ELb0ELb0ELb0ELb0ELb1ELb0ELb0ELb0EEENS1_21CollectiveEpilogueFwdINS6_IJSA_SC_SB_EEES9_SE_SG_Li384ELb1ELb0ELb0ELb0EEENS1_36VarlenDynamicPersistentTileSchedulerILi192ELi144ELi384ELi32ELb0ELb0ELb1ELb0ELb1ELb1EEEEEEEEEvNT_6ParamsE:
        .type           _ZN7cutlass13device_kernelIN5flash11enable_sm90INS1_16FlashAttnFwdSm90INS1_25CollectiveMainloopFwdSm90ILi2EN4cute5tupleIJNS5_1CILi1EEES8_S8_EEENS6_IJNS7_ILi192EEENS7_ILi144EEENS7_ILi96EEEEEELi96ENS_6half_tEfNS_4arch4Sm90ELb0ELb0ELb1ELb1ELb0ELb0ELb0ELb0ELb1ELb0ELb0ELb0EEENS1_21CollectiveEpilogueFwdINS6_IJSA_SC_SB_EEES9_SE_SG_Li384ELb1ELb0ELb0ELb0EEENS1_36VarlenDynamicPersistentTileSchedulerILi192ELi144ELi384ELi32ELb0ELb0ELb1ELb0ELb1ELb1EEEEEEEEEvNT_6ParamsE,@function
        .size           _ZN7cutlass13device_kernelIN5flash11enable_sm90INS1_16FlashAttnFwdSm90INS1_25CollectiveMainloopFwdSm90ILi2EN4cute5tupleIJNS5_1CILi1EEES8_S8_EEENS6_IJNS7_ILi192EEENS7_ILi144EEENS7_ILi96EEEEEELi96ENS_6half_tEfNS_4arch4Sm90ELb0ELb0ELb1ELb1ELb0ELb0ELb0ELb0ELb1ELb0ELb0ELb0EEENS1_21CollectiveEpilogueFwdINS6_IJSA_SC_SB_EEES9_SE_SG_Li384ELb1ELb0ELb0ELb0EEENS1_36VarlenDynamicPersistentTileSchedulerILi192ELi144ELi384ELi32ELb0ELb0ELb1ELb0ELb1ELb1EEEEEEEEEvNT_6ParamsE,(.L_x_2205 - _ZN7cutlass13device_kernelIN5flash11enable_sm90INS1_16FlashAttnFwdSm90INS1_25CollectiveMainloopFwdSm90ILi2EN4cute5tupleIJNS5_1CILi1EEES8_S8_EEENS6_IJNS7_ILi192EEENS7_ILi144EEENS7_ILi96EEEEEELi96ENS_6half_tEfNS_4arch4Sm90ELb0ELb0ELb1ELb1ELb0ELb0ELb0ELb0ELb1ELb0ELb0ELb0EEENS1_21CollectiveEpilogueFwdINS6_IJSA_SC_SB_EEES9_SE_SG_Li384ELb1ELb0ELb0ELb0EEENS1_36VarlenDynamicPersistentTileSchedulerILi192ELi144ELi384ELi32ELb0ELb0ELb1ELb0ELb1ELb1EEEEEEEEEvNT_6ParamsE)
        .other          _ZN7cutlass13device_kernelIN5flash11enable_sm90INS1_16FlashAttnFwdSm90INS1_25CollectiveMainloopFwdSm90ILi2EN4cute5tupleIJNS5_1CILi1EEES8_S8_EEENS6_IJNS7_ILi192EEENS7_ILi144EEENS7_ILi96EEEEEELi96ENS_6half_tEfNS_4arch4Sm90ELb0ELb0ELb1ELb1ELb0ELb0ELb0ELb0ELb1ELb0ELb0ELb0EEENS1_21CollectiveEpilogueFwdINS6_IJSA_SC_SB_EEES9_SE_SG_Li384ELb1ELb0ELb0ELb0EEENS1_36VarlenDynamicPersistentTileSchedulerILi192ELi144ELi384ELi32ELb0ELb0ELb1ELb0ELb1ELb1EEEEEEEEEvNT_6ParamsE,@"STO_CUDA_ENTRY STV_DEFAULT"
_ZN7cutlass13device_kernelIN5flash11enable_sm90INS1_16FlashAttnFwdSm90INS1_25CollectiveMainloopFwdSm90ILi2EN4cute5tupleIJNS5_1CILi1EEES8_S8_EEENS6_IJNS7_ILi192EEENS7_ILi144EEENS7_ILi96EEEEEELi96ENS_6half_tEfNS_4arch4Sm90ELb0ELb0ELb1ELb1ELb0ELb0ELb0ELb0ELb1ELb0ELb0ELb0EEENS1_21CollectiveEpilogueFwdINS6_IJSA_SC_SB_EEES9_SE_SG_Li384ELb1ELb0ELb0ELb0EEENS1_36VarlenDynamicPersistentTileSchedulerILi192ELi144ELi384ELi32ELb0ELb0ELb1ELb0ELb1ELb1EEEEEEEEEvNT_6ParamsE:
[----:B------:R-:W0:Y:S02]  /*0000*/  LDC R1, c[0x0][0x28] ;  /* 0x00000a00ff017b82 */ /* 0x000e240000000800 */
[----:B0-----:R-:W-:Y:S01]  /*0010*/  VIADD R1, R1, 0xffffffe8 ;  /* 0xffffffe801017836 */ /* 0x001fe20000000000 */
[----:B------:R-:W0:Y:S01]  /*0020*/  S2R R3, SR_TID.X ;  /* 0x0000000000037919 */ /* 0x000e220000002100 */
[----:B------:R-:W-:Y:S01]  /*0030*/  ELECT P0, URZ, PT ;  /* 0x00000000003f782f */ /* 0x000fe20003800000 */
[----:B------:R-:W-:Y:S01]  /*0040*/  BSSY B0, `(.L_x_116) ;  /* 0x0000010000007945 */ /* 0x000fe20003800000 */
[----:B0-----:R-:W-:-:S05]  /*0050*/  SHF.R.U32.HI R0, RZ, 0x5, R3 ;  /* 0x00000005ff007819 */ /* 0x001fca0000011603 */
[----:B------:R-:W0:Y:S02]  /*0060*/  SHFL.IDX PT, R2, R0, RZ, 0x1f ;  /* 0x00001fff00027589 */ /* 0x000e2400000e0000 */
[----:B0-----:R-:W-:-:S13]  /*0070*/  ISETP.EQ.AND P0, PT, R2, RZ, P0 ;  /* 0x000000ff0200720c */ /* 0x001fda0000702270 */
[----:B------:R-:W-:Y:S05]  /*0080*/  @!P0 BRA `(.L_x_117) ;  /* 0x00000000002c8947 */ /* 0x000fea0003800000 */
[----:B------:R-:W-:Y:S02]  /*0090*/  ULDC.64 UR4, c[0x0][0x198] ;  /* 0x0000660000047ab9 */ /* 0x000fe40000000a00 */
[----:B------:R-:W-:Y:S02]  /*00a0*/  UIADD3 UR6, UP0, UR4, 0x270, URZ ;  /* 0x0000027004067890 */ /* 0x000fe4000ff1e03f */
[----:B------:R-:W-:Y:S02]  /*00b0*/  UIADD3 UR8, UP1, UR4, 0x370, URZ ;  /* 0x0000037004087890 */ /* 0x000fe4000ff3e03f */
[----:B------:R-:W-:Y:S02]  /*00c0*/  UIADD3 UR4, UP2, UR4, 0x470, URZ ;  /* 0x0000047004047890 */ /* 0x000fe4000ff5e03f */
[----:B------:R-:W-:Y:S02]  /*00d0*/  UIADD3.X UR7, URZ, UR5, URZ, UP0, !UPT ;  /* 0x000000053f077290 */ /* 0x000fe400087fe43f */
[----:B------:R-:W-:-:S02]  /*00e0*/  UIADD3.X UR9, URZ, UR5, URZ, UP1, !UPT ;  /* 0x000000053f097290 */ /* 0x000fc40008ffe43f */
[----:B------:R-:W-:-:S05]  /*00f0*/  UIADD3.X UR5, URZ, UR5, URZ, UP2, !UPT ;  /* 0x000000053f057290 */ /* 0x000fca00097fe43f */
[----:B------:R0:W-:Y:S02]  /*0100*/  UTMACCTL.PF [UR6] ;  /* 0x00000000060079b9 */ /* 0x0001e40008040000 */
[----:B------:R0:W-:Y:S02]  /*0110*/  UTMACCTL.PF [UR8] ;  /* 0x00000000080079b9 */ /* 0x0001e40008040000 */
[----:B------:R0:W-:Y:S02]  /*0120*/  UTMACCTL.PF [UR4] ;  /* 0x00000000040079b9 */ /* 0x0001e40008040000 */
[----:B0-----:R-:W-:Y:S01]  /*0130*/  NOP ;  /* 0x0000000000007918 */ /* 0x001fe20000000000 */
.L_x_117:
[----:B------:R-:W-:Y:S05]  /*0140*/  BSYNC B0 ;  /* 0x0000000000007941 */ /* 0x000fea0003800000 */
.L_x_116:
[----:B------:R-:W-:Y:S01]  /*0150*/  VOTEU.ANY UP0, P0 ;  /* 0x00000000003f7886 */ /* 0x000fe20000000100 */
[----:B------:R-:W0:Y:S01]  /*0160*/  SHFL.IDX PT, R2, R0, RZ, 0x1f ;  /* 0x00001fff00027589 */ /* 0x000e2200000e0000 */
[----:B------:R-:W-:Y:S01]  /*0170*/  UMOV UR4, 0x1 ;  /* 0x0000000100047882 */ /* 0x000fe20000000000 */
[----:B------:R-:W-:Y:S01]  /*0180*/  UMOV UR7, 0x180 ;  /* 0x0000018000077882 */ /* 0x000fe20000000000 */
[----:B------:R-:W-:Y:S01]  /*0190*/  SHF.R.U32.HI R3, RZ, 0x7, R3 ;  /* 0x00000007ff037819 */ /* 0x000fe20000011603 */
[----:B------:R-:W1:Y:S01]  /*01a0*/  @UP0 S2UR UR8, SR_CgaCtaId ;  /* 0x00000000000809c3 */ /* 0x000e620000008800 */
[----:B------:R-:W-:Y:S01]  /*01b0*/  @UP0 UMOV UR6, 0x400 ;  /* 0x0000040000060882 */ /* 0x000fe20000000000 */
[----:B------:R-:W-:-:S04]  /*01c0*/  @UP0 UIADD3 UR4, -UR4, 0x100000, URZ ;  /* 0x0010000004040890 */ /* 0x000fc8000fffe13f */
[----:B------:R-:W-:Y:S02]  /*01d0*/  @UP0 USHF.L.U32 UR5, UR4, 0xb, URZ ;  /* 0x0000000b04050899 */ /* 0x000fe4000800063f */
[----:B------:R-:W-:Y:S01]  /*01e0*/  @UP0 USHF.L.U32 UR4, UR4, 0x1, URZ ;  /* 0x0000000104040899 */ /* 0x000fe2000800063f */
[----:B------:R-:W-:Y:S01]  /*01f0*/  VOTEU.ANY UP1, P0 ;  /* 0x00000000003f7886 */ /* 0x000fe20000020100 */
[----:B0-----:R-:W-:Y:S02]  /*0200*/  ISETP.NE.AND P1, PT, R2, RZ, PT ;  /* 0x000000ff0200720c */ /* 0x001fe40003f25270 */
[----:B------:R0:W2:Y:S01]  /*0210*/  SHFL.IDX PT, R2, R3, RZ, 0x1f ;  /* 0x00001fff03027589 */ /* 0x0000a200000e0000 */
[----:B-1----:R-:W-:Y:S02]  /*0220*/  @UP0 ULEA UR8, UR8, UR6, 0x18 ;  /* 0x0000000608080291 */ /* 0x002fe4000f8ec03f */
[----:B------:R-:W-:-:S04]  /*0230*/  @UP0 UIADD3 UR6, -UR7, 0x100000, URZ ;  /* 0x0010000007060890 */ /* 0x000fc8000fffe13f */
[----:B------:R-:W-:Y:S02]  /*0240*/  @UP0 USHF.L.U32 UR7, UR6, 0xb, URZ ;  /* 0x0000000b06070899 */ /* 0x000fe4000800063f */
[----:B------:R-:W-:Y:S01]  /*0250*/  @UP0 USHF.L.U32 UR6, UR6, 0x1, URZ ;  /* 0x0000000106060899 */ /* 0x000fe2000800063f */
[----:B------:R-:W-:Y:S01]  /*0260*/  VOTEU.ANY UP0, P0 ;  /* 0x00000000003f7886 */ /* 0x000fe20000000100 */
[----:B------:R-:W1:Y:S04]  /*0270*/  FENCE.VIEW.ASYNC.S ;  /* 0x00000000000073c6 */ /* 0x000e680000000000 */
[----:B-1----:R0:W1:Y:S06]  /*0280*/  @UP0 SYNCS.EXCH.64 URZ, [UR8+0x31c00], UR4 ;  /* 0x031c0004083f05b2 */ /* 0x00206c0008000100 */
[----:B------:R0:W3:Y:S02]  /*0290*/  @UP1 SYNCS.EXCH.64 URZ, [UR8+0x31c20], UR6 ;  /* 0x031c2006083f15b2 */ /* 0x0000e40008000100 */
[----:B0-----:R-:W-:Y:S05]  /*02a0*/  @P1 BRA `(.L_x_118) ;  /* 0x0000000000481947 */ /* 0x001fea0003800000 */
[----:B------:R-:W0:Y:S01]  /*02b0*/  S2UR UR5, SR_CgaCtaId ;  /* 0x00000000000579c3 */ /* 0x000e220000008800 */
[----:B------:R-:W-:Y:S01]  /*02c0*/  UMOV UR4, 0x400 ;  /* 0x0000040000047882 */ /* 0x000fe20000000000 */
[----:B------:R-:W-:Y:S01]  /*02d0*/  UMOV UR6, 0x1 ;  /* 0x0000000100067882 */ /* 0x000fe20000000000 */
[----:B------:R-:W-:Y:S01]  /*02e0*/  UMOV UR9, 0x3 ;  /* 0x0000000300097882 */ /* 0x000fe20000000000 */
[----:B------:R-:W-:-:S04]  /*02f0*/  UIADD3 UR6, -UR6, 0x100000, URZ ;  /* 0x0010000006067890 */ /* 0x000fc8000fffe13f */
[----:B------:R-:W-:Y:S02]  /*0300*/  USHF.L.U32 UR7, UR6, 0xb, URZ ;  /* 0x0000000b06077899 */ /* 0x000fe4000800063f */
[----:B------:R-:W-:Y:S01]  /*0310*/  USHF.L.U32 UR6, UR6, 0x1, URZ ;  /* 0x0000000106067899 */ /* 0x000fe2000800063f */
[----:B------:R-:W-:Y:S01]  /*0320*/  ELECT P0, URZ, PT ;  /* 0x00000000003f782f */ /* 0x000fe20003800000 */
[----:B0-----:R-:W-:Y:S02]  /*0330*/  ULEA UR8, UR5, UR4, 0x18 ;  /* 0x0000000405087291 */ /* 0x001fe4000f8ec03f */
[----:B------:R-:W-:-:S04]  /*0340*/  UIADD3 UR4, -UR9, 0x100000, URZ ;  /* 0x0010000009047890 */ /* 0x000fc8000fffe13f */
[----:B------:R-:W-:Y:S02]  /*0350*/  USHF.L.U32 UR5, UR4, 0xb, URZ ;  /* 0x0000000b04057899 */ /* 0x000fe4000800063f */
[----:B------:R-:W-:Y:S01]  /*0360*/  USHF.L.U32 UR4, UR4, 0x1, URZ ;  /* 0x0000000104047899 */ /* 0x000fe2000800063f */
[----:B------:R-:W0:Y:S03]  /*0370*/  FENCE.VIEW.ASYNC.S ;  /* 0x00000000000073c6 */ /* 0x000e260000000000 */
[----:B0-----:R0:W4:Y:S08]  /*0380*/  SYNCS.EXCH.64 URZ, [UR8+0x31c30], UR6 ;  /* 0x031c3006083f75b2 */ /* 0x0011300008000100 */
[----:B------:R0:W0:Y:S01]  /*0390*/  SYNCS.EXCH.64 URZ, [UR8+0x31c40], UR4 ;  /* 0x031c4004083f75b2 */ /* 0x0000220008000100 */
[----:B------:R0:W0:Y:S01]  /*03a0*/  SYNCS.EXCH.64 URZ, [UR8+0x31c38], UR6 ;  /* 0x031c3806083f75b2 */ /* 0x0000220008000100 */
[----:B------:R0:W0:Y:S01]  /*03b0*/  SYNCS.EXCH.64 URZ, [UR8+0x31c48], UR4 ;  /* 0x031c4804083f75b2 */ /* 0x0000220008000100 */
[----:B------:R-:W-:Y:S01]  /*03c0*/  NOP ;  /* 0x0000000000007918 */ /* 0x000fe20000000000 */
.L_x_118:
[----:B------:R-:W5:Y:S01]  /*03d0*/  SHFL.IDX PT, R3, R0, RZ, 0x1f ;  /* 0x00001fff00037589 */ /* 0x000f6200000e0000 */
[----:B------:R-:W-:Y:S01]  /*03e0*/  NOP ;  /* 0x0000000000007918 */ /* 0x000fe20000000000 */
[----:B-----5:R-:W-:-:S13]  /*03f0*/  ISETP.NE.AND P0, PT, R3, RZ, PT ;  /* 0x000000ff0300720c */ /* 0x020fda0003f05270 */
[----:B------:R-:W-:Y:S05]  /*0400*/  @P0 BRA `(.L_x_119) ;  /* 0x0000000000480947 */ /* 0x000fea0003800000 */
[----:B0-----:R-:W0:Y:S01]  /*0410*/  S2UR UR5, SR_CgaCtaId ;  /* 0x00000000000579c3 */ /* 0x001e220000008800 */
[----:B------:R-:W-:Y:S01]  /*0420*/  UMOV UR4, 0x400 ;  /* 0x0000040000047882 */ /* 0x000fe20000000000 */
[----:B------:R-:W-:Y:S01]  /*0430*/  UMOV UR6, 0x1 ;  /* 0x0000000100067882 */ /* 0x000fe20000000000 */
[----:B------:R-:W-:Y:S01]  /*0440*/  UMOV UR7, 0x3 ;  /* 0x0000000300077882 */ /* 0x000fe20000000000 */
[----:B------:R-:W-:Y:S01]  /*0450*/  ELECT P0, URZ, PT ;  /* 0x00000000003f782f */ /* 0x000fe20003800000 */
[----:B0-----:R-:W-:Y:S02]  /*0460*/  ULEA UR8, UR5, UR4, 0x18 ;  /* 0x0000000405087291 */ /* 0x001fe4000f8ec03f */
[----:B------:R-:W-:-:S04]  /*0470*/  UIADD3 UR4, -UR6, 0x100000, URZ ;  /* 0x0010000006047890 */ /* 0x000fc8000fffe13f */
[----:B------:R-:W-:Y:S02]  /*0480*/  USHF.L.U32 UR5, UR4, 0xb, URZ ;  /* 0x0000000b04057899 */ /* 0x000fe4000800063f */
[----:B------:R-:W-:Y:S02]  /*0490*/  USHF.L.U32 UR4, UR4, 0x1, URZ ;  /* 0x0000000104047899 */ /* 0x000fe4000800063f */
[----:B------:R-:W-:-:S04]  /*04a0*/  UIADD3 UR6, -UR7, 0x100000, URZ ;  /* 0x0010000007067890 */ /* 0x000fc8000fffe13f */
[----:B------:R-:W-:Y:S02]  /*04b0*/  USHF.L.U32 UR7, UR6, 0xb, URZ ;  /* 0x0000000b06077899 */ /* 0x000fe4000800063f */
[----:B------:R-:W-:Y:S01]  /*04c0*/  USHF.L.U32 UR6, UR6, 0x1, URZ ;  /* 0x0000000106067899 */ /* 0x000fe2000800063f */
[----:B------:R-:W0:Y:S03]  /*04d0*/  FENCE.VIEW.ASYNC.S ;  /* 0x00000000000073c6 */ /* 0x000e260000000000 */
[----:B0-----:R0:W0:Y:S08]  /*04e0*/  SYNCS.EXCH.64 URZ, [UR8+0x31c50], UR4 ;  /* 0x031c5004083f75b2 */ /* 0x0010300008000100 */
[----:B------:R0:W0:Y:S01]  /*04f0*/  SYNCS.EXCH.64 URZ, [UR8+0x31c60], UR6 ;  /* 0x031c6006083f75b2 */ /* 0x0000220008000100 */
[----:B------:R0:W0:Y:S01]  /*0500*/  SYNCS.EXCH.64 URZ, [UR8+0x31c58], UR4 ;  /* 0x031c5804083f75b2 */ /* 0x0000220008000100 */
[----:B------:R0:W0:Y:S01]  /*0510*/  SYNCS.EXCH.64 URZ, [UR8+0x31c68], UR6 ;  /* 0x031c6806083f75b2 */ /* 0x0000220008000100 */
[----:B------:R-:W-:Y:S01]  /*0520*/  NOP ;  /* 0x0000000000007918 */ /* 0x000fe20000000000 */
.L_x_119:
[----:B------:R-:W5:Y:S01]  /*0530*/  SHFL.IDX PT, R3, R0, RZ, 0x1f ;  /* 0x00001fff00037589 */ /* 0x000f6200000e0000 */
[----:B------:R-:W-:Y:S01]  /*0540*/  NOP ;  /* 0x0000000000007918 */ /* 0x000fe20000000000 */
[----:B-----5:R-:W-:-:S13]  /*0550*/  ISETP.NE.AND P0, PT, R3, RZ, PT ;  /* 0x000000ff0300720c */ /* 0x020fda0003f05270 */
[----:B------:R-:W-:Y:S05]  /*0560*/  @P0 BRA `(.L_x_120) ;  /* 0x0000000000380947 */ /* 0x000fea0003800000 */
[----:B0-----:R-:W0:Y:S01]  /*0570*/  S2UR UR5, SR_CgaCtaId ;  /* 0x00000000000579c3 */ /* 0x001e220000008800 */
[----:B------:R-:W-:Y:S01]  /*0580*/  UMOV UR4, 0x400 ;  /* 0x0000040000047882 */ /* 0x000fe20000000000 */
[----:B------:R-:W-:Y:S01]  /*0590*/  UMOV UR7, 0x1 ;  /* 0x0000000100077882 */ /* 0x000fe20000000000 */
[----:B------:R-:W-:Y:S01]  /*05a0*/  ELECT P0, URZ, PT ;  /* 0x00000000003f782f */ /* 0x000fe20003800000 */
[----:B0-----:R-:W-:Y:S02]  /*05b0*/  ULEA UR6, UR5, UR4, 0x18 ;  /* 0x0000000405067291 */ /* 0x001fe4000f8ec03f */
[----:B------:R-:W-:-:S04]  /*05c0*/  UIADD3 UR4, -UR7, 0x100000, URZ ;  /* 0x0010000007047890 */ /* 0x000fc8000fffe13f */
[----:B------:R-:W-:Y:S02]  /*05d0*/  USHF.L.U32 UR5, UR4, 0xb, URZ ;  /* 0x0000000b04057899 */ /* 0x000fe4000800063f */
[----:B------:R-:W-:Y:S01]  /*05e0*/  USHF.L.U32 UR4, UR4, 0x1, URZ ;  /* 0x0000000104047899 */ /* 0x000fe2000800063f */
[----:B------:R-:W0:Y:S11]  /*05f0*/  FENCE.VIEW.ASYNC.S ;  /* 0x00000000000073c6 */ /* 0x000e360000000000 */
[----:B0-----:R0:W0:Y:S01]  /*0600*/  SYNCS.EXCH.64 URZ, [UR6+0x31c70], UR4 ;  /* 0x031c7004063f75b2 */ /* 0x0010220008000100 */
[----:B------:R0:W0:Y:S01]  /*0610*/  SYNCS.EXCH.64 URZ, [UR6+0x31c80], UR4 ;  /* 0x031c8004063f75b2 */ /* 0x0000220008000100 */
[----:B------:R0:W0:Y:S01]  /*0620*/  SYNCS.EXCH.64 URZ, [UR6+0x31c78], UR4 ;  /* 0x031c7804063f75b2 */ /* 0x0000220008000100 */
[----:B------:R0:W0:Y:S01]  /*0630*/  SYNCS.EXCH.64 URZ, [UR6+0x31c88], UR4 ;  /* 0x031c8804063f75b2 */ /* 0x0000220008000100 */
[----:B------:R-:W-:Y:S01]  /*0640*/  NOP ;  /* 0x0000000000007918 */ /* 0x000fe20000000000 */
.L_x_120:
        /* <DEDUP_REMOVED lines=22> */
.L_x_121:
        /* <DEDUP_REMOVED lines=22> */
.L_x_122:
[----:B--2---:R-:W-:Y:S01]  /*0910*/  ISETP.NE.AND P0, PT, R2, RZ, PT ;  /* 0x000000ff0200720c */ /* 0x004fe20003f05270 */
[----:B------:R-:W-:Y:S01]  /*0920*/  IMAD.MOV.U32 R2, RZ, RZ, 0x1 ;  /* 0x00000001ff027424 */ /* 0x000fe200078e00ff */
[----:B------:R-:W-:Y:S01]  /*0930*/  NOP ;  /* 0x0000000000007918 */ /* 0x000fe20000000000 */
[----:B------:R-:W-:-:S03]  /*0940*/  ULDC.64 UR60, c[0x0][0x208] ;  /* 0x00008200003c7ab9 */ /* 0x000fc60000000a00 */
[----:B------:R-:W-:-:S05]  /*0950*/  SEL R2, R2, 0x2, !P0 ;  /* 0x0000000202027807 */ /* 0x000fca0004000000 */
[----:B------:R2:W-:Y:S01]  /*0960*/  STL [R1+0x14], R2 ;  /* 0x0000140201007387 */ /* 0x0005e20000100800 */
[----:B01-34-:R-:W-:Y:S06]  /*0970*/  BAR.SYNC.DEFER_BLOCKING 0x0 ;  /* 0x0000000000007b1d */ /* 0x01bfec0000010000 */
[----:B------:R-:W-:Y:S05]  /*0980*/  @!P0 BRA `(.L_x_123) ;  /* 0x000000ac00a88947 */ /* 0x000fea0003800000 */
.L_x_124:
[----:B------:R-:W-:-:S08]  /*0990*/  NOP ;  /* 0x0000000000007918 */ /* 0x000fd00000000000 */
[----:B------:R-:W0:Y:S02]  /*09a0*/  USETMAXREG.TRY_ALLOC.CTAPOOL UP0, 0xa0 ;  /* 0x000000a0000079c8 */ /* 0x000e240008000600 */
[----:B0-----:R-:W-:-:S13]  /*09b0*/  PLOP3.LUT P0, PT, PT, PT, UP0, 0x80, 0x0 ;  /* 0x000000000000781c */ /* 0x001fda0003f0f008 */
[----:B------:R-:W-:Y:S05]  /*09c0*/  @!P0 BRA `(.L_x_124) ;  /* 0xfffffffc00f08947 */ /* 0x000fea000383ffff */
[----:B--2---:R-:W0:Y:S01]  /*09d0*/  S2R R2, SR_TID.X ;  /* 0x0000000000027919 */ /* 0x004e220000002100 */
[----:B------:R-:W1:Y:S01]  /*09e0*/  S2UR UR4, SR_CgaCtaId ;  /* 0x00000000000479c3 */ /* 0x000e620000008800 */
[----:B------:R-:W-:-:S07]  /*09f0*/  UMOV UR36, 0x400 ;  /* 0x0000040000247882 */ /* 0x000fce0000000000 */
[----:B------:R-:W-:Y:S06]  /*0a00*/  BAR.ARV 0x8, 0x1a0 ;  /* 0x0206800000007b1d */ /* 0x000fec0000002000 */
[----:B-1----:R-:W-:-:S03]  /*0a10*/  ULEA UR36, UR4, UR36, 0x18 ;  /* 0x0000002404247291 */ /* 0x002fc6000f8ec03f */
[----:B------:R-:W-:Y:S01]  /*0a20*/  ULDC UR4, c[0x0][0xc14] ;  /* 0x0003050000047ab9 */ /* 0x000fe20000000800 */
[----:B0-----:R-:W-:-:S04]  /*0a30*/  LOP3.LUT R0, R2, 0xffffff80, RZ, 0xc0, !PT ;  /* 0xffffff8002007812 */ /* 0x001fc800078ec0ff */
[----:B------:R-:W-:-:S13]  /*0a40*/  ISETP.NE.AND P0, PT, R0, 0x80, PT ;  /* 0x000000800000780c */ /* 0x000fda0003f05270 */
[----:B------:R-:W-:Y:S08]  /*0a50*/  @!P0 BAR.ARV 0x9, 0x100 ;  /* 0x0244000000008b1d */ /* 0x000ff00000002000 */
[----:B------:R-:W-:Y:S06]  /*0a60*/  BAR.SYNC.DEFER_BLOCKING 0x5, 0x1a0 ;  /* 0x0146800000007b1d */ /* 0x000fec0000010000 */
[----:B------:R-:W0:Y:S02]  /*0a70*/  LDS.128 R28, [UR36+0x31cd0] ;  /* 0x031cd024ff1c7984 */ /* 0x000e240008000c00 */
[----:B------:R-:W-:Y:S06]  /*0a80*/  BAR.ARV 0x4, 0x1a0 ;  /* 0x0106800000007b1d */ /* 0x000fec0000002000 */
[----:B0-----:R-:W-:-:S13]  /*0a90*/  ISETP.GE.AND P0, PT, R31, UR4, PT ;  /* 0x000000041f007c0c */ /* 0x001fda000bf06270 */
[----:B------:R-:W-:Y:S05]  /*0aa0*/  @P0 EXIT ;  /* 0x000000000000094d */ /* 0x000fea0003800000 */
[----:B------:R-:W2:Y:S01]  /*0ab0*/  LDL.LU R14, [R1+0x14] ;  /* 0x00001400010e7983 */ /* 0x000ea20000300800 */
[----:B------:R-:W-:-:S05]  /*0ac0*/  VIADD R155, R2, 0xffffff80 ;  /* 0xffffff80029b7836 */ /* 0x000fca0000000000 */
[----:B------:R-:W-:-:S04]  /*0ad0*/  SHF.R.S32.HI R0, RZ, 0x1f, R155 ;  /* 0x0000001fff007819 */ /* 0x000fc8000001149b */
[----:B------:R-:W-:-:S04]  /*0ae0*/  LEA.HI R2, R0, R155, RZ, 0x4 ;  /* 0x0000009b00027211 */ /* 0x000fc800078f20ff */
[----:B------:R-:W-:-:S04]  /*0af0*/  SHF.R.S32.HI R3, RZ, 0x4, R2 ;  /* 0x00000004ff037819 */ /* 0x000fc80000011402 */
[C---:B------:R-:W-:Y:S02]  /*0b00*/  LEA.HI R4, R2.reuse, R3, RZ, 0x1 ;  /* 0x0000000302047211 */ /* 0x040fe400078f08ff */
[----:B------:R-:W-:Y:S02]  /*0b10*/  LOP3.LUT R2, R2, 0xfffffff0, RZ, 0xc0, !PT ;  /* 0xfffffff002027812 */ /* 0x000fe400078ec0ff */
[----:B------:R-:W-:-:S03]  /*0b20*/  LOP3.LUT R4, R4, 0x1ffffffe, RZ, 0xc0, !PT ;  /* 0x1ffffffe04047812 */ /* 0x000fc600078ec0ff */
[----:B------:R-:W-:Y:S01]  /*0b30*/  IMAD.IADD R2, R155, 0x1, -R2 ;  /* 0x000000019b027824 */ /* 0x000fe200078e0a02 */
[CC--:B------:R-:W-:Y:S01]  /*0b40*/  LEA.HI R151, R0.reuse, R155.reuse, RZ, 0x7 ;  /* 0x0000009b00977211 */ /* 0x0c0fe200078f38ff */
[----:B------:R-:W-:Y:S01]  /*0b50*/  IMAD.IADD R4, R3, 0x1, -R4 ;  /* 0x0000000103047824 */ /* 0x000fe200078e0a04 */
[----:B------:R-:W-:Y:S02]  /*0b60*/  LEA.HI R5, R0, R155, RZ, 0x5 ;  /* 0x0000009b00057211 */ /* 0x000fe400078f28ff */
[----:B------:R-:W-:Y:S02]  /*0b70*/  SHF.R.S32.HI R3, RZ, 0x1f, R2 ;  /* 0x0000001fff037819 */ /* 0x000fe40000011402 */
[----:B------:R-:W-:Y:S02]  /*0b80*/  LOP3.LUT R150, R151, 0xffffff80, RZ, 0xc0, !PT ;  /* 0xffffff8097967812 */ /* 0x000fe400078ec0ff */
[----:B------:R-:W-:Y:S02]  /*0b90*/  SHF.R.S32.HI R7, RZ, 0x5, R5 ;  /* 0x00000005ff077819 */ /* 0x000fe40000011405 */
[-C--:B------:R-:W-:Y:S01]  /*0ba0*/  LEA.HI R5, R3, R2.reuse, RZ, 0x3 ;  /* 0x0000000203057211 */ /* 0x080fe200078f18ff */
[----:B------:R-:W-:Y:S01]  /*0bb0*/  IMAD.IADD R150, R155, 0x1, -R150 ;  /* 0x000000019b967824 */ /* 0x000fe200078e0a96 */
[----:B------:R-:W-:-:S03]  /*0bc0*/  LEA.HI R3, R3, R2, RZ, 0x2 ;  /* 0x0000000203037211 */ /* 0x000fc600078f10ff */
[----:B------:R-:W-:Y:S01]  /*0bd0*/  IMAD.SHL.U32 R6, R5, 0x10, RZ ;  /* 0x0000001005067824 */ /* 0x000fe200078e00ff */
[----:B------:R-:W-:Y:S02]  /*0be0*/  LOP3.LUT R5, R3, 0x7fffffc, RZ, 0xc0, !PT ;  /* 0x07fffffc03057812 */ /* 0x000fe400078ec0ff */
[----:B------:R-:W-:Y:S02]  /*0bf0*/  SHF.R.S32.HI R3, RZ, 0x2, R3 ;  /* 0x00000002ff037819 */ /* 0x000fe40000011403 */
[----:B------:R-:W-:-:S03]  /*0c00*/  SHF.R.S32.HI R9, RZ, 0x1f, R150 ;  /* 0x0000001fff097819 */ /* 0x000fc60000011496 */
[----:B------:R-:W-:Y:S01]  /*0c10*/  IMAD.SHL.U32 R3, R3, 0x40, RZ ;  /* 0x0000004003037824 */ /* 0x000fe200078e00ff */
[----:B------:R-:W-:Y:S01]  /*0c20*/  LEA.HI R10, R9, R150, RZ, 0x2 ;  /* 0x00000096090a7211 */ /* 0x000fe200078f10ff */
[----:B------:R-:W-:Y:S02]  /*0c30*/  IMAD R13, R7, 0x10, R2 ;  /* 0x00000010070d7824 */ /* 0x000fe400078e0202 */
[----:B------:R-:W-:Y:S01]  /*0c40*/  IMAD.SHL.U32 R4, R4, 0x8, RZ ;  /* 0x0000000804047824 */ /* 0x000fe200078e00ff */
[--C-:B------:R-:W-:Y:S02]  /*0c50*/  SHF.R.S32.HI R11, RZ, 0x2, R10.reuse ;  /* 0x00000002ff0b7819 */ /* 0x100fe4000001140a */
[----:B------:R-:W-:Y:S02]  /*0c60*/  SHF.R.S32.HI R12, RZ, 0x1f, R10 ;  /* 0x0000001fff0c7819 */ /* 0x000fe4000001140a */
[----:B------:R-:W-:Y:S02]  /*0c70*/  LOP3.LUT R3, R3, 0x40, RZ, 0xc0, !PT ;  /* 0x0000004003037812 */ /* 0x000fe400078ec0ff */
[----:B------:R-:W-:Y:S01]  /*0c80*/  SHF.R.S32.HI R151, RZ, 0x7, R151 ;  /* 0x00000007ff977819 */ /* 0x000fe20000011497 */
[----:B------:R-:W-:Y:S01]  /*0c90*/  IMAD.U32 R154, R13, 0x20, R4 ;  /* 0x000000200d9a7824 */ /* 0x000fe200078e0004 */
[----:B------:R-:W-:-:S02]  /*0ca0*/  LOP3.LUT R6, R6, 0x7fffff80, RZ, 0xc0, !PT ;  /* 0x7fffff8006067812 */ /* 0x000fc400078ec0ff */
[----:B------:R-:W-:Y:S02]  /*0cb0*/  LEA.HI R12, R12, R11, RZ, 0x3 ;  /* 0x0000000b0c0c7211 */ /* 0x000fe400078f18ff */
[----:B------:R-:W-:Y:S01]  /*0cc0*/  LOP3.LUT R4, R3, 0x8, R4, 0xf8, !PT ;  /* 0x0000000803047812 */ /* 0x000fe200078ef804 */
[----:B------:R-:W-:Y:S01]  /*0cd0*/  IMAD.HI R8, R151, 0x55555556, RZ ;  /* 0x5555555697087827 */ /* 0x000fe200078e02ff */
[----:B------:R-:W-:Y:S02]  /*0ce0*/  SHF.R.U32.HI R3, RZ, 0x3, R3 ;  /* 0x00000003ff037819 */ /* 0x000fe40000011603 */
[----:B------:R-:W-:Y:S01]  /*0cf0*/  IADD3 R5, R2, -R5, RZ ;  /* 0x8000000502057210 */ /* 0x000fe20007ffe0ff */
[----:B------:R-:W-:Y:S01]  /*0d00*/  IMAD R6, R7, 0x100, R6 ;  /* 0x0000010007067824 */ /* 0x000fe200078e0206 */
[----:B------:R-:W-:Y:S02]  /*0d10*/  LEA.HI R0, R0, R155, RZ, 0x2 ;  /* 0x0000009b00007211 */ /* 0x000fe400078f10ff */
[----:B------:R-:W-:-:S02]  /*0d20*/  LOP3.LUT R12, R12, 0xfffffff8, RZ, 0xc0, !PT ;  /* 0xfffffff80c0c7812 */ /* 0x000fc400078ec0ff */
[----:B------:R-:W-:Y:S02]  /*0d30*/  LEA.HI R9, R9, R150, RZ, 0x5 ;  /* 0x0000009609097211 */ /* 0x000fe400078f28ff */
[----:B------:R-:W-:Y:S01]  /*0d40*/  LOP3.LUT R3, R4, R3, RZ, 0x3c, !PT ;  /* 0x0000000304037212 */ /* 0x000fe200078e3cff */
[----:B------:R-:W-:Y:S01]  /*0d50*/  IMAD R6, R5, 0x10, R6 ;  /* 0x0000001005067824 */ /* 0x000fe200078e0206 */
[----:B------:R-:W-:Y:S01]  /*0d60*/  LOP3.LUT R4, R0, 0x1ffffffc, RZ, 0xc0, !PT ;  /* 0x1ffffffc00047812 */ /* 0x000fe200078ec0ff */
[----:B------:R-:W-:Y:S01]  /*0d70*/  IMAD.IADD R12, R11, 0x1, -R12 ;  /* 0x000000010b0c7824 */ /* 0x000fe200078e0a0c */
[----:B------:R-:W-:Y:S02]  /*0d80*/  LEA.HI R8, R8, R8, RZ, 0x1 ;  /* 0x0000000808087211 */ /* 0x000fe400078f08ff */
[----:B------:R-:W-:Y:S02]  /*0d90*/  LOP3.LUT R7, R10, 0x7ffffffc, RZ, 0xc0, !PT ;  /* 0x7ffffffc0a077812 */ /* 0x000fe400078ec0ff */
[----:B------:R-:W-:Y:S01]  /*0da0*/  SHF.R.S32.HI R9, RZ, 0x5, R9 ;  /* 0x00000005ff097819 */ /* 0x000fe20000011409 */
[----:B------:R-:W-:Y:S01]  /*0db0*/  IMAD.IADD R2, R3, 0x1, R6 ;  /* 0x0000000103027824 */ /* 0x000fe200078e0206 */
[----:B------:R-:W-:Y:S01]  /*0dc0*/  IADD3 R7, R150, -R7, RZ ;  /* 0x8000000796077210 */ /* 0x000fe20007ffe0ff */
[----:B------:R-:W-:-:S02]  /*0dd0*/  IMAD.IADD R4, R155, 0x1, -R4 ;  /* 0x000000019b047824 */ /* 0x000fc400078e0a04 */
[----:B------:R-:W-:Y:S02]  /*0de0*/  IMAD.MOV.U32 R152, RZ, RZ, -0x2 ;  /* 0xfffffffeff987424 */ /* 0x000fe400078e00ff */
[----:B------:R-:W-:Y:S02]  /*0df0*/  IMAD R8, R8, -0x3, R151 ;  /* 0xfffffffd08087824 */ /* 0x000fe400078e0297 */
[----:B------:R-:W-:Y:S01]  /*0e00*/  IMAD R9, R9, 0x10, R12 ;  /* 0x0000001009097824 */ /* 0x000fe200078e020c */
[----:B------:R-:W-:Y:S01]  /*0e10*/  SHF.R.S32.HI R18, RZ, 0x2, R0 ;  /* 0x00000002ff127819 */ /* 0x000fe20000011400 */
[----:B------:R-:W-:Y:S01]  /*0e20*/  IMAD R152, R7, R152, 0x90 ;  /* 0x0000009007987424 */ /* 0x000fe200078e0298 */
[----:B------:R-:W-:Y:S01]  /*0e30*/  SHF.L.U32 R17, R4, 0x3, RZ ;  /* 0x0000000304117819 */ /* 0x000fe200000006ff */
[----:B------:R-:W-:Y:S01]  /*0e40*/  IMAD R153, R8, 0x40, R9 ;  /* 0x0000004008997824 */ /* 0x000fe200078e0209 */
[----:B------:R-:W-:Y:S01]  /*0e50*/  LEA R2, R2, UR36, 0x1 ;  /* 0x0000002402027c11 */ /* 0x000fe2000f8e08ff */
[----:B------:R-:W-:-:S02]  /*0e60*/  IMAD.MOV.U32 R149, RZ, RZ, RZ ;  /* 0x000000ffff957224 */ /* 0x000fc400078e00ff */
[----:B------:R-:W-:Y:S01]  /*0e70*/  IMAD.MOV.U32 R16, RZ, RZ, RZ ;  /* 0x000000ffff107224 */ /* 0x000fe200078e00ff */
[----:B------:R-:W-:Y:S01]  /*0e80*/  UMOV UR39, URZ ;  /* 0x0000003f00277c82 */ /* 0x000fe20008000000 */
[----:B--2---:R-:W-:-:S07]  /*0e90*/  LOP3.LUT R144, R14, 0x1, RZ, 0xfc, !PT ;  /* 0x000000010e907812 */ /* 0x004fce00078efcff */
.L_x_158:
[----:B---3-5:R-:W0:Y:S01]  /*0ea0*/  LDC.64 R4, c[0x0][0xc60] ;  /* 0x00031800ff047b82 */ /* 0x028e220000000a00 */
[----:B------:R-:W-:Y:S01]  /*0eb0*/  ULDC.64 UR4, c[0x0][0xa28] ;  /* 0x00028a0000047ab9 */ /* 0x000fe20000000a00 */
[----:B------:R-:W-:Y:S01]  /*0ec0*/  IMAD.MOV.U32 R0, RZ, RZ, RZ ;  /* 0x000000ffff007224 */ /* 0x000fe200078e00ff */
[----:B------:R-:W-:Y:S01]  /*0ed0*/  ULDC.64 UR6, c[0x0][0xa20] ;  /* 0x0002880000067ab9 */ /* 0x000fe20000000a00 */
[----:B0-----:R-:W-:-:S05]  /*0ee0*/  IMAD.WIDE R4, R31, 0x4, R4 ;  /* 0x000000041f047825 */ /* 0x001fca00078e0204 */
[----:B--2---:R-:W2:Y:S01]  /*0ef0*/  LDG.E R145, desc[UR60][R4.64] ;  /* 0x0000003c04917981 */ /* 0x004ea2000c1e1900 */
[----:B------:R-:W-:-:S04]  /*0f00*/  ISETP.NE.U32.AND P0, PT, RZ, UR4, PT ;  /* 0x00000004ff007c0c */ /* 0x000fc8000bf05070 */
[----:B------:R-:W-:Y:S02]  /*0f10*/  ISETP.NE.AND.EX P0, PT, RZ, UR5, PT, P0 ;  /* 0x00000005ff007c0c */ /* 0x000fe4000bf05300 */
[----:B--2---:R-:W-:-:S11]  /*0f20*/  SHF.R.S32.HI R148, RZ, 0x1f, R145 ;  /* 0x0000001fff947819 */ /* 0x004fd60000011491 */
[----:B------:R-:W-:-:S04]  /*0f30*/  @P0 LEA R6, P1, R145, UR4, 0x2 ;  /* 0x0000000491060c11 */ /* 0x000fc8000f8210ff */
[----:B------:R-:W-:Y:S01]  /*0f40*/  @P0 LEA.HI.X R7, R145, UR5, R148, 0x2, P1 ;  /* 0x0000000591070c11 */ /* 0x000fe200088f1494 */
[----:B------:R-:W-:-:S04]  /*0f50*/  ULDC.64 UR4, c[0x0][0x3f8] ;  /* 0x0000fe0000047ab9 */ /* 0x000fc80000000a00 */
[----:B------:R0:W5:Y:S01]  /*0f60*/  @P0 LDG.E R0, desc[UR60][R6.64] ;  /* 0x0000003c06000981 */ /* 0x000162000c1e1900 */
[----:B------:R-:W-:Y:S01]  /*0f70*/  ISETP.NE.U32.AND P0, PT, RZ, UR6, PT ;  /* 0x00000006ff007c0c */ /* 0x000fe2000bf05070 */
[----:B------:R-:W-:-:S03]  /*0f80*/  UISETP.NE.U32.AND UP0, UPT, UR4, URZ, UPT ;  /* 0x0000003f0400728c */ /* 0x000fc6000bf05070 */
[----:B------:R-:W-:Y:S01]  /*0f90*/  ISETP.NE.AND.EX P0, PT, RZ, UR7, PT, P0 ;  /* 0x00000007ff007c0c */ /* 0x000fe2000bf05300 */
[----:B------:R-:W-:Y:S01]  /*0fa0*/  UISETP.NE.AND.EX UP0, UPT, UR5, URZ, UPT, UP0 ;  /* 0x0000003f0500728c */ /* 0x000fe2000bf05300 */
[----:B------:R-:W-:Y:S02]  /*0fb0*/  ULDC UR4, c[0x0][0x404] ;  /* 0x0001010000047ab9 */ /* 0x000fe40000000800 */
[----:B------:R-:W-:Y:S01]  /*0fc0*/  ULDC UR5, c[0x0][0x2e0] ;  /* 0x0000b80000057ab9 */ /* 0x000fe20000000800 */
[----:B------:R-:W-:-:S04]  /*0fd0*/  USEL UR4, UR4, 0x1, UP0 ;  /* 0x0000000104047887 */ /* 0x000fc80008000000 */
[----:B------:R-:W-:-:S04]  /*0fe0*/  UIMAD UR4, UR4, UR5, URZ ;  /* 0x00000005040472a4 */ /* 0x000fc8000f8e023f */
[C---:B------:R-:W-:Y:S02]  /*0ff0*/  @P0 LEA R4, P1, R145.reuse, UR6, 0x2 ;  /* 0x0000000691040c11 */ /* 0x040fe4000f8210ff */
[----:B------:R-:W-:Y:S02]  /*1000*/  IMAD.U32 R23, RZ, RZ, UR4 ;  /* 0x00000004ff177e24 */ /* 0x000fe4000f8e00ff */
[----:B------:R-:W-:-:S05]  /*1010*/  @P0 LEA.HI.X R5, R145, UR7, R148, 0x2, P1 ;  /* 0x0000000791050c11 */ /* 0x000fca00088f1494 */
[----:B------:R0:W5:Y:S01]  /*1020*/  @P0 LDG.E R23, desc[UR60][R4.64] ;  /* 0x0000003c04170981 */ /* 0x000162000c1e1900 */
[----:B-1--4-:R-:W-:Y:S05]  /*1030*/  @P0 BRA `(.L_x_125) ;  /* 0x0000000000240947 */ /* 0x012fea0003800000 */
[----:B------:R-:W-:Y:S02]  /*1040*/  ULDC.64 UR4, c[0x0][0xa08] ;  /* 0x0002820000047ab9 */ /* 0x000fe40000000a00 */
[----:B------:R-:W-:-:S04]  /*1050*/  ISETP.NE.U32.AND P0, PT, RZ, UR4, PT ;  /* 0x00000004ff007c0c */ /* 0x000fc8000bf05070 */
[----:B------:R-:W-:-:S13]  /*1060*/  ISETP.NE.AND.EX P0, PT, RZ, UR5, PT, P0 ;  /* 0x00000005ff007c0c */ /* 0x000fda000bf05300 */
[----:B------:R-:W-:Y:S05]  /*1070*/  @!P0 BRA `(.L_x_125) ;  /* 0x0000000000148947 */ /* 0x000fea0003800000 */
[----:B0-----:R-:W0:Y:S02]  /*1080*/  LDC.64 R4, c[0x0][0xa08] ;  /* 0x00028200ff047b82 */ /* 0x001e240000000a00 */
[----:B0-----:R-:W-:-:S05]  /*1090*/  IMAD.WIDE R4, R145, 0x4, R4 ;  /* 0x0000000491047825 */ /* 0x001fca00078e0204 */
[----:B-----5:R-:W2:Y:S04]  /*10a0*/  LDG.E R23, desc[UR60][R4.64] ;  /* 0x0000003c04177981 */ /* 0x020ea8000c1e1900 */
[----:B------:R-:W2:Y:S02]  /*10b0*/  LDG.E R6, desc[UR60][R4.64+0x4] ;  /* 0x0000043c04067981 */ /* 0x000ea4000c1e1900 */
[----:B--2---:R-:W-:-:S07]  /*10c0*/  IMAD.IADD R23, R6, 0x1, -R23 ;  /* 0x0000000106177824 */ /* 0x004fce00078e0a17 */
.L_x_125:
[----:B-----5:R-:W-:Y:S01]  /*10d0*/  IMAD.IADD R23, R23, 0x1, -R0 ;  /* 0x0000000117177824 */ /* 0x020fe200078e0a00 */
[----:B------:R-:W-:Y:S01]  /*10e0*/  PLOP3.LUT P0, PT, PT, PT, PT, 0x80, 0x0 ;  /* 0x000000000000781c */ /* 0x000fe20003f0f070 */
[----:B------:R-:W-:Y:S01]  /*10f0*/  IMAD.MOV.U32 R147, RZ, RZ, R29 ;  /* 0x000000ffff937224 */ /* 0x000fe200078e001d */
[----:B------:R-:W-:Y:S01]  /*1100*/  CS2R R38, SRZ ;  /* 0x0000000000267805 */ /* 0x000fe2000001ff00 */
[C---:B------:R-:W-:Y:S01]  /*1110*/  VIADD R0, R23.reuse, 0x8f ;  /* 0x0000008f17007836 */ /* 0x040fe20000000000 */
[----:B------:R-:W-:Y:S01]  /*1120*/  ISETP.GE.AND P1, PT, R23, 0x1, PT ;  /* 0x000000011700780c */ /* 0x000fe20003f26270 */
[----:B------:R-:W-:Y:S01]  /*1130*/  IMAD.MOV.U32 R146, RZ, RZ, R30 ;  /* 0x000000ffff927224 */ /* 0x000fe200078e001e */
[----:B------:R-:W-:Y:S01]  /*1140*/  CS2R R34, SRZ ;  /* 0x0000000000227805 */ /* 0x000fe2000001ff00 */
[----:B------:R-:W-:Y:S01]  /*1150*/  IMAD.HI R0, R0, 0x38e38e39, RZ ;  /* 0x38e38e3900007827 */ /* 0x000fe200078e02ff */
[----:B------:R-:W-:Y:S02]  /*1160*/  CS2R R32, SRZ ;  /* 0x0000000000207805 */ /* 0x000fe4000001ff00 */
[----:B------:R-:W-:-:S02]  /*1170*/  CS2R R44, SRZ ;  /* 0x00000000002c7805 */ /* 0x000fc4000001ff00 */
[----:B------:R-:W-:Y:S02]  /*1180*/  CS2R R36, SRZ ;  /* 0x0000000000247805 */ /* 0x000fe4000001ff00 */
[----:B------:R-:W-:Y:S02]  /*1190*/  CS2R R42, SRZ ;  /* 0x00000000002a7805 */ /* 0x000fe4000001ff00 */
[----:B------:R-:W-:Y:S02]  /*11a0*/  SHF.R.U32.HI R3, RZ, 0x1f, R0 ;  /* 0x0000001fff037819 */ /* 0x000fe40000011600 */
[----:B------:R-:W-:Y:S02]  /*11b0*/  CS2R R48, SRZ ;  /* 0x0000000000307805 */ /* 0x000fe4000001ff00 */
[----:B------:R-:W-:Y:S02]  /*11c0*/  CS2R R46, SRZ ;  /* 0x00000000002e7805 */ /* 0x000fe4000001ff00 */
[----:B------:R-:W-:-:S02]  /*11d0*/  CS2R R40, SRZ ;  /* 0x0000000000287805 */ /* 0x000fc4000001ff00 */
[----:B------:R-:W-:Y:S01]  /*11e0*/  LEA.HI.SX32 R22, R0, R3, 0x1b ;  /* 0x0000000300167211 */ /* 0x000fe200078fdaff */
[----:B------:R-:W-:Y:S01]  /*11f0*/  IMAD.MOV.U32 R3, RZ, RZ, RZ ;  /* 0x000000ffff037224 */ /* 0x000fe200078e00ff */
[----:B------:R-:W-:Y:S02]  /*1200*/  MOV R0, RZ ;  /* 0x000000ff00007202 */ /* 0x000fe40000000f00 */
        /* <DEDUP_REMOVED lines=11> */
[----:B0-----:R-:W-:Y:S01]  /*12c0*/  CS2R R6, SRZ ;  /* 0x0000000000067805 */ /* 0x001fe2000001ff00 */
[----:B------:R-:W-:Y:S01]  /*12d0*/  IMAD.MOV.U32 R8, RZ, RZ, RZ ;  /* 0x000000ffff087224 */ /* 0x000fe200078e00ff */
[----:B------:R-:W-:Y:S01]  /*12e0*/  CS2R R80, SRZ ;  /* 0x0000000000507805 */ /* 0x000fe2000001ff00 */
[----:B------:R-:W-:Y:S02]  /*12f0*/  IMAD.MOV.U32 R20, RZ, RZ, RZ ;  /* 0x000000ffff147224 */ /* 0x000fe400078e00ff */
[----:B------:R-:W-:Y:S02]  /*1300*/  IMAD.MOV.U32 R83, RZ, RZ, RZ ;  /* 0x000000ffff537224 */ /* 0x000fe400078e00ff */
[----:B------:R-:W-:Y:S01]  /*1310*/  IMAD.MOV.U32 R85, RZ, RZ, RZ ;  /* 0x000000ffff557224 */ /* 0x000fe200078e00ff */
[----:B------:R-:W-:Y:S06]  /*1320*/  @!P1 BRA `(.L_x_126) ;  /* 0x0000008c00809947 */ /* 0x000fec0003800000 */
[----:B------:R-:W0:Y:S01]  /*1330*/  SHFL.IDX PT, R0, R151, RZ, 0x1f ;  /* 0x00001fff97007589 */ /* 0x000e2200000e0000 */
[----:B------:R-:W-:-:S04]  /*1340*/  UIADD3 UR6, UR36, 0x24300, URZ ;  /* 0x0002430024067890 */ /* 0x000fc8000fffe03f */
[----:B------:R-:W-:-:S06]  /*1350*/  ULOP3.LUT UP0, URZ, UR6, 0x9f, URZ, 0xc0, !UPT ;  /* 0x0000009f063f7892 */ /* 0x000fcc000f80c03f */
[----:B------:R-:W-:Y:S02]  /*1360*/  PLOP3.LUT P0, PT, PT, PT, UP0, 0x80, 0x0 ;  /* 0x000000000000781c */ /* 0x000fe40003f0f008 */
[----:B0-----:R-:W-:-:S13]  /*1370*/  R2UR UR38, R0 ;  /* 0x00000000002672ca */ /* 0x001fda00000e0000 */
[----:B------:R-:W-:-:S04]  /*1380*/  UIMAD.WIDE UR4, UR38, 0x55555556, URZ ;  /* 0x55555556260478a5 */ /* 0x000fc8000f8e023f */
[----:B------:R-:W-:-:S04]  /*1390*/  ULEA.HI UR5, UR5, UR5, URZ, 0x1 ;  /* 0x0000000505057291 */ /* 0x000fc8000f8f083f */
[----:B------:R-:W-:-:S04]  /*13a0*/  UIMAD UR40, UR5, -0x3, UR38 ;  /* 0xfffffffd052878a4 */ /* 0x000fc8000f8e0226 */
[----:B------:R-:W-:-:S04]  /*13b0*/  ULEA UR4, UR40, UR6, 0xb ;  /* 0x0000000628047291 */ /* 0x000fc8000f8e583f */
[----:B------:R-:W-:-:S04]  /*13c0*/  USHF.R.U32.HI UR4, URZ, 0x4, UR4 ;  /* 0x000000043f047899 */ /* 0x000fc80008011604 */
[----:B------:R-:W-:Y:S01]  /*13d0*/  ULOP3.LUT UR37, UR4, 0x3fff, URZ, 0xc0, !UPT ;  /* 0x00003fff04257892 */ /* 0x000fe2000f8ec03f */
[----:B------:R-:W-:Y:S11]  /*13e0*/  @!P0 BRA `(.L_x_127) ;  /* 0x0000000000408947 */ /* 0x000ff60003800000 */
[----:B------:R-:W-:Y:S01]  /*13f0*/  MOV R0, 0x0 ;  /* 0x0000000000007802 */ /* 0x000fe20000000f00 */
[----:B------:R-:W-:Y:S01]  /*1400*/  ULDC.64 UR4, c[0x4][0xa8] ;  /* 0x01002a0000047ab9 */ /* 0x000fe20000000a00 */
[----:B------:R-:W-:Y:S01]  /*1410*/  ULDC.64 UR6, c[0x4][0x20] ;  /* 0x0100080000067ab9 */ /* 0x000fe20000000a00 */
[----:B------:R-:W-:Y:S01]  /*1420*/  IMAD.U32 R4, RZ, RZ, UR4 ;  /* 0x00000004ff047e24 */ /* 0x000fe2000f8e00ff */
[----:B------:R0:W1:Y:S01]  /*1430*/  LDC.64 R14, c[0x4][R0] ;  /* 0x01000000000e7b82 */ /* 0x0000620000000a00 */
[----:B------:R-:W-:Y:S01]  /*1440*/  MOV R5, UR5 ;  /* 0x0000000500057c02 */ /* 0x000fe20008000f00 */
[----:B------:R-:W-:Y:S01]  /*1450*/  ULDC.64 UR4, c[0x4][0xb0] ;  /* 0x01002c0000047ab9 */ /* 0x000fe20000000a00 */
[----:B------:R-:W-:Y:S01]  /*1460*/  IMAD.U32 R10, RZ, RZ, UR6 ;  /* 0x00000006ff0a7e24 */ /* 0x000fe2000f8e00ff */
[----:B------:R-:W-:Y:S01]  /*1470*/  MOV R13, RZ ;  /* 0x000000ff000d7202 */ /* 0x000fe20000000f00 */
[----:B------:R-:W-:Y:S02]  /*1480*/  IMAD.U32 R6, RZ, RZ, UR4 ;  /* 0x00000004ff067e24 */ /* 0x000fe4000f8e00ff */
[----:B------:R-:W-:-:S02]  /*1490*/  IMAD.U32 R7, RZ, RZ, UR5 ;  /* 0x00000005ff077e24 */ /* 0x000fc4000f8e00ff */
[----:B------:R-:W-:Y:S02]  /*14a0*/  IMAD.U32 R11, RZ, RZ, UR7 ;  /* 0x00000007ff0b7e24 */ /* 0x000fe4000f8e00ff */
[----:B------:R-:W-:Y:S02]  /*14b0*/  IMAD.MOV.U32 R8, RZ, RZ, 0x70 ;  /* 0x00000070ff087424 */ /* 0x000fe400078e00ff */
[----:B0-----:R-:W-:-:S07]  /*14c0*/  IMAD.MOV.U32 R12, RZ, RZ, 0x1 ;  /* 0x00000001ff0c7424 */ /* 0x001fce00078e00ff */
[----:B------:R-:W-:-:S07]  /*14d0*/  LEPC R20, `(.L_x_127) ;  /* 0x000000001014794e */ /* 0x000fce0000000000 */
[----:B-1----:R-:W-:Y:S05]  /*14e0*/  CALL.ABS.NOINC R14 ;  /* 0x000000000e007343 */ /* 0x002fea0003c00000 */
.L_x_127:
[----:B------:R-:W-:Y:S02]  /*14f0*/  LEA.HI R0, R149, R149, RZ, 0x1 ;  /* 0x0000009595007211 */ /* 0x000fe400078f08ff */
[----:B------:R-:W-:Y:S02]  /*1500*/  ISETP.NE.AND P0, PT, R144, 0x3, PT ;  /* 0x000000039000780c */ /* 0x000fe40003f05270 */
[----:B------:R-:W-:-:S05]  /*1510*/  LOP3.LUT R0, R0, 0xfffffffe, RZ, 0xc0, !PT ;  /* 0xfffffffe00007812 */ /* 0x000fca00078ec0ff */
[----:B------:R-:W-:-:S05]  /*1520*/  IMAD.IADD R0, R149, 0x1, -R0 ;  /* 0x0000000195007824 */ /* 0x000fca00078e0a00 */
[----:B------:R-:W-:-:S04]  /*1530*/  SHF.L.U32 R0, R0, 0x1f, RZ ;  /* 0x0000001f00007819 */ /* 0x000fc800000006ff */
[----:B------:R-:W0:Y:S02]  /*1540*/  SYNCS.PHASECHK.TRANS64.TRYWAIT P1, [UR36+0x31c00], R0 ;  /* 0x031c0000ff0075a7 */ /* 0x000e240008020164 */
[----:B0-----:R-:W-:Y:S05]  /*1550*/  @!P1 BRA `(.L_x_128) ;  /* 0x000000e800209947 */ /* 0x001fea0003800000 */
.L_x_244:
[----:B------:R-:W-:Y:S05]  /*1560*/  @!P0 BRA `(.L_x_129) ;  /* 0x0000000000048947 */ /* 0x000fea0003800000 */
[----:B------:R-:W-:Y:S01]  /*1570*/  BPT.TRAP 0x1 ;  /* 0x000000040000795c */ /* 0x000fe20000300000 */
.L_x_129:
[----:B0-----:R-:W-:Y:S01]  /*1580*/  IMAD.U32 R0, RZ, RZ, UR39 ;  /* 0x00000027ff007e24 */ /* 0x001fe2000f8e00ff */
[----:B------:R-:W-:-:S04]  /*1590*/  SHF.L.U32 R3, R16, 0x1f, RZ ;  /* 0x0000001f10037819 */ /* 0x000fc800000006ff */
[----:B------:R-:W-:-:S04]  /*15a0*/  LEA R0, R0, UR36, 0x3 ;  /* 0x0000002400007c11 */ /* 0x000fc8000f8e18ff */
[----:B------:R0:W1:Y:S01]  /*15b0*/  SYNCS.PHASECHK.TRANS64.TRYWAIT P2, [R0+URZ+0x31c30], R3 ;  /* 0x031c3003000075a7 */ /* 0x000062000804017f */
[----:B------:R-:W-:Y:S05]  /*15c0*/  @!P0 BRA `(.L_x_130) ;  /* 0x0000000000048947 */ /* 0x000fea0003800000 */
[----:B------:R-:W-:Y:S01]  /*15d0*/  BPT.TRAP 0x1 ;  /* 0x000000040000795c */ /* 0x000fe20000300000 */
.L_x_130:
[----:B------:R-:W2:Y:S01]  /*15e0*/  S2R R4, SR_TID.X ;  /* 0x0000000000047919 */ /* 0x000ea20000002100 */
[----:B------:R-:W-:Y:S01]  /*15f0*/  IMAD.MOV.U32 R71, RZ, RZ, RZ ;  /* 0x000000ffff477224 */ /* 0x000fe200078e00ff */
[----:B--2---:R-:W-:Y:S01]  /*1600*/  LOP3.LUT P1, RZ, R4, 0x7f, RZ, 0xc0, !PT ;  /* 0x0000007f04ff7812 */ /* 0x004fe2000782c0ff */
[----:B-1----:R-:W-:-:S12]  /*1610*/  @P2 BRA `(.L_x_131) ;  /* 0x0000000000082947 */ /* 0x002fd80003800000 */
[----:B------:R-:W1:Y:S02]  /*1620*/  SYNCS.PHASECHK.TRANS64.TRYWAIT P2, [R0+URZ+0x31c30], R3 ;  /* 0x031c3003000075a7 */ /* 0x000e64000804017f */
[----:B-1----:R-:W-:Y:S05]  /*1630*/  @!P2 BRA `(.L_x_132) ;  /* 0x000000e80000a947 */ /* 0x002fea0003800000 */
.L_x_131:
[----:B------:R-:W-:Y:S05]  /*1640*/  WARPSYNC.ALL ;  /* 0x0000000000007948 */ /* 0x000fea0003800000 */
[----:B------:R-:W-:Y:S01]  /*1650*/  UIADD3 UR4, UR36, 0x16a00, URZ ;  /* 0x00016a0024047890 */ /* 0x000fe2000fffe03f */
[----:B------:R-:W-:Y:S01]  /*1660*/  WARPGROUP.ARRIVE ;  /* 0x00000000000079c5 */ /* 0x000fe20000000000 */
[----:B------:R-:W-:Y:S01]  /*1670*/  ULEA UR40, UR40, UR36, 0xc ;  /* 0x0000002428287291 */ /* 0x000fe2000f8e603f */
[----:B------:R-:W-:Y:S01]  /*1680*/  P2R R14, PR, RZ, 0x1 ;  /* 0x00000001ff0e7803 */ /* 0x000fe20000000000 */
[----:B------:R-:W-:Y:S01]  /*1690*/  USHF.R.U32.HI UR4, URZ, 0x4, UR4 ;  /* 0x000000043f047899 */ /* 0x000fe20008011604 */
[----:B01----:R-:W-:Y:S01]  /*16a0*/  @!P1 VIADD R0, R0, 0x31c40 ;  /* 0x00031c4000009836 */ /* 0x003fe20000000000 */
        /* <DEDUP_REMOVED lines=9> */
[----:B------:R-:W-:Y:S01]  /*1740*/  UIADD3 UR6, UR26, 0x40, URZ ;  /* 0x000000401a067890 */ /* 0x000fe2000fffe03f */
[----:B------:R-:W-:-:S03]  /*1750*/  UMOV UR5, UR25 ;  /* 0x0000001900057c82 */ /* 0x000fc60008000000 */
[----:B------:R-:W-:Y:S01]  /*1760*/  UMOV UR4, UR24 ;  /* 0x0000001800047c82 */ /* 0x000fe20008000000 */
[----:B------:R-:W-:Y:S01]  /*1770*/  UMOV UR7, 0x80000020 ;  /* 0x8000002000077882 */ /* 0x000fe20000000000 */
[----:B------:R-:W-:Y:S01]  /*1780*/  HGMMA.64x16x16.F32 R96, gdesc[UR24], RZ, !UPT, gsb0 ;  /* 0x00200000186079f0 */ /* 0x000fe2000c0008ff */
[----:B------:R-:W-:Y:S02]  /*1790*/  UIADD3 UR8, UR26, 0x80, URZ ;  /* 0x000000801a087890 */ /* 0x000fe4000fffe03f */
[----:B------:R-:W-:Y:S02]  /*17a0*/  UIADD3 UR9, UR26, 0xc0, URZ ;  /* 0x000000c01a097890 */ /* 0x000fe4000fffe03f */
        /* <DEDUP_REMOVED lines=14> */
[----:B------:R-:W-:-:S02]  /*1890*/  WARPGROUP.DEPBAR.LE gsb0, 0x0 ;  /* 0x00008000000079c5 */ /* 0x000fc40000010000 */
        /* <DEDUP_REMOVED lines=99> */
[----:B------:R-:W-:Y:S01]  /*1ed0*/  UMOV UR11, 0x80000020 ;  /* 0x80000020000b7882 */ /* 0x000fe20000000000 */
        /* <DEDUP_REMOVED lines=184> */
[----:B------:R-:W0:Y:S01]  /*2a60*/  MUFU.TANH R7, R7 ;  /* 0x0000000700077308 */ /* 0x000e220000002400 */
[----:B------:R-:W-:Y:S01]  /*2a70*/  UMOV UR23, 0x80000020 ;  /* 0x8000002000177882 */ /* 0x000fe20000000000 */
[----:B------:R-:W-:Y:S01]  /*2a80*/  FMUL.FTZ R3, R98, UR6 ;  /* 0x0000000662037c20 */ /* 0x000fe20008410000 */
[----:B------:R-:W-:Y:S01]  /*2a90*/  FMUL.FTZ R5, R99, UR6 ;  /* 0x0000000663057c20 */ /* 0x000fe20008410000 */
[----:B------:R-:W-:-:S04]  /*2aa0*/  FMUL.FTZ R11, R102, UR6 ;  /* 0x00000006660b7c20 */ /* 0x000fc80008410000 */
[----:B------:R-:W-:Y:S08]  /*2ab0*/  MUFU.TANH R9, R9 ;  /* 0x0000000900097308 */ /* 0x000ff00000002400 */
[----:B------:R-:W1:Y:S08]  /*2ac0*/  MUFU.TANH R10, R10 ;  /* 0x0000000a000a7308 */ /* 0x000e700000002400 */
        /* <DEDUP_REMOVED lines=10> */
[----:B------:R-:W-:Y:S01]  /*2b70*/  MUFU.TANH R11, R11 ;  /* 0x0000000b000b7308 */ /* 0x000fe20000002400 */
[----:B------:R-:W-:Y:S01]  /*2b80*/  HGMMA.64x16x16.F32 R80, gdesc[UR20], R80, gsb0 ;  /* 0x00200000145079f0 */ /* 0x000fe20008000850 */
[----:B------:R-:W-:Y:S01]  /*2b90*/  UIADD3 UR22, UR26, 0x542, URZ ;  /* 0x000005421a167890 */ /* 0x000fe2000fffe03f */
[----:B------:R-:W-:Y:S01]  /*2ba0*/  FMUL.FTZ R15, R90, UR6 ;  /* 0x000000065a0f7c20 */ /* 0x000fe20008410000 */
[----:B------:R-:W-:Y:S01]  /*2bb0*/  UMOV UR23, 0x80000020 ;  /* 0x8000002000177882 */ /* 0x000fe20000000000 */
[----:B------:R-:W-:Y:S01]  /*2bc0*/  FMUL.FTZ R13, R91, UR6 ;  /* 0x000000065b0d7c20 */ /* 0x000fe20008410000 */
[----:B------:R-:W-:Y:S01]  /*2bd0*/  FMUL.FTZ R64, R94, UR6 ;  /* 0x000000065e407c20 */ /* 0x000fe20008410000 */
[----:B------:R-:W-:Y:S01]  /*2be0*/  FMUL.FTZ R21, R95, UR6 ;  /* 0x000000065f157c20 */ /* 0x000fe20008410000 */
[----:B------:R-:W-:Y:S08]  /*2bf0*/  MUFU.TANH R65, R65 ;  /* 0x0000004100417308 */ /* 0x000ff00000002400 */
[----:B------:R-:W-:Y:S08]  /*2c00*/  MUFU.TANH R67, R67 ;  /* 0x0000004300437308 */ /* 0x000ff00000002400 */
[----:B------:R-:W-:Y:S08]  /*2c10*/  MUFU.TANH R69, R69 ;  /* 0x0000004500457308 */ /* 0x000ff00000002400 */
[----:B------:R-:W-:Y:S08]  /*2c20*/  MUFU.TANH R12, R12 ;  /* 0x0000000c000c7308 */ /* 0x000ff00000002400 */
        /* <DEDUP_REMOVED lines=11> */
[----:B------:R-:W4:Y:S01]  /*2ce0*/  MUFU.TANH R20, R20 ;  /* 0x0000001400147308 */ /* 0x000f220000002400 */
[----:B------:R-:W-:Y:S01]  /*2cf0*/  UMOV UR23, 0x80000020 ;  /* 0x8000002000177882 */ /* 0x000fe20000000000 */
[----:B------:R-:W-:Y:S01]  /*2d00*/  FMUL.FTZ R68, R82, UR6 ;  /* 0x0000000652447c20 */ /* 0x000fe20008410000 */
[----:B------:R-:W-:Y:S01]  /*2d10*/  FMUL.FTZ R81, R81, UR6 ;  /* 0x0000000651517c20 */ /* 0x000fe20008410000 */
[----:B------:R-:W-:-:S04]  /*2d20*/  FMUL.FTZ R85, R85, UR6 ;  /* 0x0000000655557c20 */ /* 0x000fc80008410000 */
[----:B------:R-:W-:Y:S08]  /*2d30*/  MUFU.TANH R64, R64 ;  /* 0x0000004000407308 */ /* 0x000ff00000002400 */
        /* <DEDUP_REMOVED lines=14> */
[----:B------:R-:W-:Y:S01]  /*2e20*/  FMUL.FTZ R76, R79, UR6 ;  /* 0x000000064f4c7c20 */ /* 0x000fe20008410000 */
[----:B------:R-:W-:Y:S01]  /*2e30*/  UMOV UR23, 0x80000020 ;  /* 0x8000002000177882 */ /* 0x000fe20000000000 */
        /* <DEDUP_REMOVED lines=19> */
[----:B------:R-:W5:Y:S01]  /*2f70*/  MUFU.TANH R72, R72 ;  /* 0x0000004800487308 */ /* 0x000f620000002400 */
[----:B------:R-:W-:Y:S01]  /*2f80*/  FMUL.FTZ R60, R60, UR6 ;  /* 0x000000063c3c7c20 */ /* 0x000fe20008410000 */
[----:B------:R-:W-:-:S06]  /*2f90*/  FMUL.FTZ R58, R58, UR6 ;  /* 0x000000063a3a7c20 */ /* 0x000fcc0008410000 */
        /* <DEDUP_REMOVED lines=11> */
[----:B------:R-:W5:Y:S01]  /*3050*/  MUFU.TANH R60, R60 ;  /* 0x0000003c003c7308 */ /* 0x000f620000002400 */
[----:B------:R-:W-:Y:S01]  /*3060*/  HGMMA.64x16x16.F32 R40, gdesc[UR20], R40, gsb0 ;  /* 0x00200000142879f0 */ /* 0x000fe20008000828 */
[----:B------:R-:W-:Y:S01]  /*3070*/  UIADD3 UR22, UR26, 0x642, URZ ;  /* 0x000006421a167890 */ /* 0x000fe2000fffe03f */
[----:B------:R-:W-:Y:S01]  /*3080*/  IMAD R6, R22, -0x90, R49 ;  /* 0xffffff7016067824 */ /* 0x000fe200078e0231 */
[----:B------:R-:W-:Y:S01]  /*3090*/  UMOV UR23, 0x80000020 ;  /* 0x8000002000177882 */ /* 0x000fe20000000000 */
[----:B------:R-:W-:Y:S01]  /*30a0*/  FMUL.FTZ R54, R54, UR6 ;  /* 0x0000000636367c20 */ /* 0x000fe20008410000 */
[----:B------:R-:W-:Y:S01]  /*30b0*/  FMUL.FTZ R48, R48, UR6 ;  /* 0x0000000630307c20 */ /* 0x000fe20008410000 */
[----:B------:R-:W-:Y:S01]  /*30c0*/  FMUL.FTZ R52, R52, UR6 ;  /* 0x0000000634347c20 */ /* 0x000fe20008410000 */
[C---:B------:R-:W-:Y:S01]  /*30d0*/  ISETP.GT.AND P5, PT, R6.reuse, 0x8, PT ;  /* 0x000000080600780c */ /* 0x040fe20003fa4270 */
[----:B------:R-:W5:Y:S01]  /*30e0*/  MUFU.TANH R76, R76 ;  /* 0x0000004c004c7308 */ /* 0x000f620000002400 */
[C---:B------:R-:W-:Y:S01]  /*30f0*/  ISETP.GT.AND P4, PT, R6.reuse, 0x9, PT ;  /* 0x000000090600780c */ /* 0x040fe20003f84270 */
[----:B------:R-:W-:Y:S01]  /*3100*/  FMUL.FTZ R53, R53, UR6 ;  /* 0x0000000635357c20 */ /* 0x000fe20008410000 */
[C---:B------:R-:W-:Y:S01]  /*3110*/  ISETP.GT.AND P2, PT, R6.reuse, RZ, PT ;  /* 0x000000ff0600720c */ /* 0x040fe20003f44270 */
[----:B------:R-:W-:Y:S01]  /*3120*/  FMUL.FTZ R93, R55, UR6 ;  /* 0x00000006375d7c20 */ /* 0x000fe20008410000 */
[----:B------:R-:W-:-:S02]  /*3130*/  ISETP.GT.AND P6, PT, R6, 0x1, PT ;  /* 0x000000010600780c */ /* 0x000fc40003fc4270 */
[----:B0-----:R-:W-:Y:S01]  /*3140*/  FSEL R59, R7, -INF , P5 ;  /* 0xff800000073b7808 */ /* 0x001fe20002800000 */
[----:B------:R-:W0:Y:S01]  /*3150*/  MUFU.TANH R86, R86 ;  /* 0x0000005600567308 */ /* 0x000e220000002400 */
[----:B-1----:R-:W-:Y:S02]  /*3160*/  FSEL R7, R10, -INF , P4 ;  /* 0xff8000000a077808 */ /* 0x002fe40002000000 */
[----:B------:R-:W-:Y:S02]  /*3170*/  FSEL R63, R9, -INF , P4 ;  /* 0xff800000093f7808 */ /* 0x000fe40002000000 */
[----:B------:R-:W-:Y:S02]  /*3180*/  ISETP.GT.AND P4, PT, R6, 0x20, PT ;  /* 0x000000200600780c */ /* 0x000fe40003f84270 */
[----:B--2---:R-:W-:Y:S01]  /*3190*/  FSEL R57, R4, -INF , P2 ;  /* 0xff80000004397808 */ /* 0x004fe20001000000 */
[----:B------:R-:W1:Y:S01]  /*31a0*/  MUFU.TANH R58, R58 ;  /* 0x0000003a003a7308 */ /* 0x000e620000002400 */
[----:B---3--:R-:W-:-:S02]  /*31b0*/  FSEL R8, R8, -INF , P6 ;  /* 0xff80000008087808 */ /* 0x008fc40003000000 */
[----:B----4-:R-:W-:Y:S02]  /*31c0*/  FSEL R79, R20, -INF , P4 ;  /* 0xff800000144f7808 */ /* 0x010fe40002000000 */
[----:B------:R-:W-:Y:S02]  /*31d0*/  FMNMX.FTZ R20, R57, R8, !PT ;  /* 0x0000000839147209 */ /* 0x000fe40007810000 */
[C---:B------:R-:W-:Y:S01]  /*31e0*/  ISETP.GT.AND P3, PT, R6.reuse, 0x10, PT ;  /* 0x000000100600780c */ /* 0x040fe20003f64270 */
[----:B------:R-:W2:Y:S01]  /*31f0*/  MUFU.TANH R48, R48 ;  /* 0x0000003000307308 */ /* 0x000ea20000002400 */
[----:B------:R-:W-:Y:S02]  /*3200*/  FMNMX.FTZ R20, R59, R20, !PT ;  /* 0x000000143b147209 */ /* 0x000fe40007810000 */
[----:B------:R-:W-:Y:S02]  /*3210*/  FSEL R3, R3, -INF , P2 ;  /* 0xff80000003037808 */ /* 0x000fe40001000000 */
[----:B------:R-:W-:-:S02]  /*3220*/  ISETP.GT.AND P2, PT, R6, 0x11, PT ;  /* 0x000000110600780c */ /* 0x000fc40003f44270 */
[----:B------:R-:W-:Y:S01]  /*3230*/  FSEL R65, R65, -INF , P3 ;  /* 0xff80000041417808 */ /* 0x000fe20001800000 */
[----:B------:R-:W3:Y:S01]  /*3240*/  MUFU.TANH R84, R84 ;  /* 0x0000005400547308 */ /* 0x000ee20000002400 */
[----:B------:R-:W-:Y:S02]  /*3250*/  FMNMX.FTZ R20, R63, R20, !PT ;  /* 0x000000143f147209 */ /* 0x000fe40007810000 */
[----:B------:R-:W-:Y:S02]  /*3260*/  FSEL R4, R5, -INF , P6 ;  /* 0xff80000005047808 */ /* 0x000fe40003000000 */
[----:B------:R-:W-:Y:S02]  /*3270*/  ISETP.GT.AND P6, PT, R6, 0x18, PT ;  /* 0x000000180600780c */ /* 0x000fe40003fc4270 */
[----:B------:R-:W-:Y:S01]  /*3280*/  FSEL R67, R67, -INF , P2 ;  /* 0xff80000043437808 */ /* 0x000fe20001000000 */
[----:B------:R-:W4:Y:S01]  /*3290*/  MUFU.TANH R87, R87 ;  /* 0x0000005700577308 */ /* 0x000f220000002400 */
[----:B------:R-:W-:-:S02]  /*32a0*/  FMNMX.FTZ R20, R65, R20, !PT ;  /* 0x0000001441147209 */ /* 0x000fc40007810000 */
[----:B------:R-:W-:Y:S01]  /*32b0*/  FSEL R5, R11, -INF , P5 ;  /* 0xff8000000b057808 */ /* 0x000fe20002800000 */
[----:B------:R-:W-:Y:S02]  /*32c0*/  WARPGROUP.DEPBAR.LE gsb0, 0x0 ;  /* 0x00008000000079c5 */ /* 0x000fe40000010000 */
[----:B------:R-:W-:Y:S01]  /*32d0*/  WARPGROUP.ARRIVE ;  /* 0x00000000000079c5 */ /* 0x000fe20000000000 */
[----:B------:R-:W-:Y:S01]  /*32e0*/  ISETP.GT.AND P5, PT, R6, 0x19, PT ;  /* 0x000000190600780c */ /* 0x000fe20003fa4270 */
[----:B------:R-:W-:Y:S01]  /*32f0*/  FMUL.FTZ R97, R46, UR6 ;  /* 0x000000062e617c20 */ /* 0x000fe20008410000 */
[----:B------:R-:W-:Y:S01]  /*3300*/  FSEL R69, R69, -INF , P6 ;  /* 0xff80000045457808 */ /* 0x000fe20003000000 */
[----:B------:R-:W-:Y:S01]  /*3310*/  FMUL.FTZ R41, R41, UR6 ;  /* 0x0000000629297c20 */ /* 0x000fe20008410000 */
[----:B------:R-:W-:Y:S01]  /*3320*/  FMNMX.FTZ R20, R67, R20, !PT ;  /* 0x0000001443147209 */ /* 0x000fe20007810000 */
[----:B------:R-:W-:Y:S01]  /*3330*/  HGMMA.64x16x16.F32 R32, gdesc[UR20], R32, gsb0 ;  /* 0x00200000142079f0 */ /* 0x000fe20008000820 */
[----:B------:R-:W-:Y:S01]  /*3340*/  FSEL R73, R12, -INF , P5 ;  /* 0xff8000000c497808 */ /* 0x000fe20002800000 */
[----:B------:R-:W-:Y:S01]  /*3350*/  UIADD3 UR22, UR26, 0x682, URZ ;  /* 0x000006821a167890 */ /* 0x000fe2000fffe03f */
[----:B------:R-:W-:Y:S01]  /*3360*/  FMNMX.FTZ R20, R69, R20, !PT ;  /* 0x0000001445147209 */ /* 0x000fe20007810000 */
[----:B------:R0:W-:Y:S01]  /*3370*/  MUFU.TANH R10, R41 ;  /* 0x00000029000a7308 */ /* 0x0001e20000002400 */
[----:B------:R-:W-:Y:S01]  /*3380*/  FSEL R9, R15, -INF , P3 ;  /* 0xff8000000f097808 */ /* 0x000fe20001800000 */
[----:B------:R-:W-:Y:S01]  /*3390*/  UMOV UR23, 0x80000020 ;  /* 0x8000002000177882 */ /* 0x000fe20000000000 */
[----:B------:R-:W-:Y:S01]  /*33a0*/  ISETP.GT.AND P3, PT, R6, 0x21, PT ;  /* 0x000000210600780c */ /* 0x000fe20003f64270 */
[----:B------:R-:W-:Y:S01]  /*33b0*/  FMUL.FTZ R51, R43, UR6 ;  /* 0x000000062b337c20 */ /* 0x000fe20008410000 */
[----:B------:R-:W-:Y:S01]  /*33c0*/  FMNMX.FTZ R20, R73, R20, !PT ;  /* 0x0000001449147209 */ /* 0x000fe20007810000 */
[----:B------:R-:W-:Y:S01]  /*33d0*/  FMUL.FTZ R95, R42, UR6 ;  /* 0x000000062a5f7c20 */ /* 0x000fe20008410000 */
[----:B------:R-:W-:Y:S01]  /*33e0*/  FSEL R11, R13, -INF , P2 ;  /* 0xff8000000d0b7808 */ /* 0x000fe20001000000 */
[----:B------:R-:W-:Y:S01]  /*33f0*/  FMUL.FTZ R135, R45, UR6 ;  /* 0x000000062d877c20 */ /* 0x000fe20008410000 */
[----:B------:R-:W-:Y:S01]  /*3400*/  ISETP.GT.AND P2, PT, R6, 0x28, PT ;  /* 0x000000280600780c */ /* 0x000fe20003f44270 */
[----:B------:R1:W-:Y:S01]  /*3410*/  MUFU.TANH R42, R54 ;  /* 0x00000036002a7308 */ /* 0x0003e20000002400 */
[----:B-----5:R-:W-:Y:S01]  /*3420*/  FSEL R81, R81, -INF , P3 ;  /* 0xff80000051517808 */ /* 0x020fe20001800000 */
[----:B------:R-:W-:Y:S01]  /*3430*/  FMUL.FTZ R49, R40, UR6 ;  /* 0x0000000628317c20 */ /* 0x000fe20008410000 */
[----:B------:R-:W-:Y:S01]  /*3440*/  FMNMX.FTZ R20, R79, R20, !PT ;  /* 0x000000144f147209 */ /* 0x000fe20007810000 */
[----:B------:R-:W-:Y:S01]  /*3450*/  FMUL.FTZ R99, R47, UR6 ;  /* 0x000000062f637c20 */ /* 0x000fe20008410000 */
[----:B------:R-:W-:Y:S01]  /*3460*/  FSEL R13, R64, -INF , P6 ;  /* 0xff800000400d7808 */ /* 0x000fe20003000000 */
[----:B------:R-:W-:Y:S01]  /*3470*/  FMUL.FTZ R133, R44, UR6 ;  /* 0x000000062c857c20 */ /* 0x000fe20008410000 */
[----:B------:R-:W-:Y:S01]  /*3480*/  ISETP.GT.AND P6, PT, R6, 0x29, PT ;  /* 0x000000290600780c */ /* 0x000fe20003fc4270 */
[----:B------:R5:W-:Y:S01]  /*3490*/  MUFU.TANH R44, R49 ;  /* 0x00000031002c7308 */ /* 0x000be20000002400 */
[----:B------:R-:W-:-:S02]  /*34a0*/  FSEL R83, R83, -INF , P2 ;  /* 0xff80000053537808 */ /* 0x000fc40001000000 */
[----:B------:R-:W-:Y:S02]  /*34b0*/  FMNMX.FTZ R20, R81, R20, !PT ;  /* 0x0000001451147209 */ /* 0x000fe40007810000 */
[----:B------:R-:W-:Y:S02]  /*34c0*/  FSEL R15, R21, -INF , P5 ;  /* 0xff800000150f7808 */ /* 0x000fe40002800000 */
[----:B------:R-:W-:Y:S01]  /*34d0*/  ISETP.GT.AND P5, PT, R6, 0x30, PT ;  /* 0x000000300600780c */ /* 0x000fe20003fa4270 */
[----:B------:R-:W4:Y:S01]  /*34e0*/  MUFU.TANH R61, R61 ;  /* 0x0000003d003d7308 */ /* 0x000f220000002400 */
[----:B------:R-:W-:Y:S02]  /*34f0*/  FSEL R85, R85, -INF , P6 ;  /* 0xff80000055557808 */ /* 0x000fe40003000000 */
[----:B------:R-:W-:Y:S02]  /*3500*/  FMNMX.FTZ R46, R83, R20, !PT ;  /* 0x00000014532e7209 */ /* 0x000fe40007810000 */
[----:B------:R-:W-:-:S02]  /*3510*/  FSEL R21, R68, -INF , P4 ;  /* 0xff80000044157808 */ /* 0x000fc40002000000 */
[----:B------:R-:W-:Y:S01]  /*3520*/  ISETP.GT.AND P4, PT, R6, 0x31, PT ;  /* 0x000000310600780c */ /* 0x000fe20003f84270 */
[----:B------:R2:W-:Y:S01]  /*3530*/  MUFU.TANH R12, R51 ;  /* 0x00000033000c7308 */ /* 0x0005e20000002400 */
[----:B------:R-:W-:Y:S02]  /*3540*/  FSEL R89, R89, -INF , P5 ;  /* 0xff80000059597808 */ /* 0x000fe40002800000 */
[----:B------:R-:W-:Y:S02]  /*3550*/  FMNMX.FTZ R46, R85, R46, !PT ;  /* 0x0000002e552e7209 */ /* 0x000fe40007810000 */
[----:B0-----:R-:W-:Y:S02]  /*3560*/  FSEL R41, R66, -INF , P3 ;  /* 0xff80000042297808 */ /* 0x001fe40001800000 */
[----:B------:R-:W-:Y:S01]  /*3570*/  ISETP.GT.AND P3, PT, R6, 0x38, PT ;  /* 0x000000380600780c */ /* 0x000fe20003f64270 */
[----:B------:R-:W0:Y:S01]  /*3580*/  MUFU.TANH R52, R52 ;  /* 0x0000003400347308 */ /* 0x000e220000002400 */
[----:B------:R-:W-:-:S02]  /*3590*/  FSEL R91, R91, -INF , P4 ;  /* 0xff8000005b5b7808 */ /* 0x000fc40002000000 */
[----:B------:R-:W-:Y:S02]  /*35a0*/  FMNMX.FTZ R46, R89, R46, !PT ;  /* 0x0000002e592e7209 */ /* 0x000fe40007810000 */
[----:B------:R-:W-:Y:S01]  /*35b0*/  FSEL R43, R80, -INF , P2 ;  /* 0xff800000502b7808 */ /* 0x000fe20001000000 */
[----:B------:R-:W-:Y:S02]  /*35c0*/  WARPGROUP.DEPBAR.LE gsb0, 0x0 ;  /* 0x00008000000079c5 */ /* 0x000fe40000010000 */
[----:B------:R-:W-:Y:S01]  /*35d0*/  WARPGROUP.ARRIVE ;  /* 0x00000000000079c5 */ /* 0x000fe20000000000 */
[----:B------:R-:W-:Y:S01]  /*35e0*/  ISETP.GT.AND P2, PT, R6, 0x39, PT ;  /* 0x000000390600780c */ /* 0x000fe20003f44270 */
[----:B------:R-:W0:Y:S01]  /*35f0*/  MUFU.TANH R62, R62 ;  /* 0x0000003e003e7308 */ /* 0x000e220000002400 */
[----:B------:R-:W-:Y:S01]  /*3600*/  FSEL R109, R75, -INF , P3 ;  /* 0xff8000004b6d7808 */ /* 0x000fe20001800000 */
[----:B------:R-:W-:Y:S01]  /*3610*/  FMUL.FTZ R20, R33, UR6 ;  /* 0x0000000621147c20 */ /* 0x000fe20008410000 */
[----:B------:R-:W-:Y:S01]  /*3620*/  FMNMX.FTZ R46, R91, R46, !PT ;  /* 0x0000002e5b2e7209 */ /* 0x000fe20007810000 */
[----:B------:R-:W-:Y:S01]  /*3630*/  HGMMA.64x16x16.F32 R24, gdesc[UR20], R24, gsb0 ;  /* 0x00200000141879f0 */ /* 0x000fe20008000818 */
[----:B------:R-:W-:Y:S01]  /*3640*/  FSEL R45, R70, -INF , P6 ;  /* 0xff800000462d7808 */ /* 0x000fe20003000000 */
[----:B------:R-:W-:Y:S01]  /*3650*/  FMUL.FTZ R32, R32, UR6 ;  /* 0x0000000620207c20 */ /* 0x000fe20008410000 */
[----:B------:R-:W-:Y:S01]  /*3660*/  ISETP.GT.AND P6, PT, R6, 0x40, PT ;  /* 0x000000400600780c */ /* 0x000fe20003fc4270 */
[----:B------:R3:W0:Y:S01]  /*3670*/  MUFU.TANH R40, R53 ;  /* 0x0000003500287308 */ /* 0x0006220000002400 */
[----:B------:R-:W-:Y:S01]  /*3680*/  FSEL R111, R72, -INF , P2 ;  /* 0xff800000486f7808 */ /* 0x000fe20001000000 */
[----:B------:R-:W-:Y:S01]  /*3690*/  FMUL.FTZ R36, R36, UR6 ;  /* 0x0000000624247c20 */ /* 0x000fe20008410000 */
[----:B-1----:R-:W-:Y:S01]  /*36a0*/  FMNMX.FTZ R54, R109, R46, !PT ;  /* 0x0000002e6d367209 */ /* 0x002fe20007810000 */
[----:B------:R-:W-:Y:S01]  /*36b0*/  FMUL.FTZ R46, R35, UR6 ;  /* 0x00000006232e7c20 */ /* 0x000fe20008410000 */
[----:B------:R-:W-:Y:S01]  /*36c0*/  FSEL R47, R82, -INF , P5 ;  /* 0xff800000522f7808 */ /* 0x000fe20002800000 */
[----:B------:R-:W-:Y:S01]  /*36d0*/  FMUL.FTZ R34, R34, UR6 ;  /* 0x0000000622227c20 */ /* 0x000fe20008410000 */
[----:B------:R-:W-:Y:S01]  /*36e0*/  ISETP.GT.AND P5, PT, R6, 0x41, PT ;  /* 0x000000410600780c */ /* 0x000fe20003fa4270 */
[----:B------:R-:W1:Y:S01]  /*36f0*/  MUFU.TANH R88, R88 ;  /* 0x0000005800587308 */ /* 0x000e620000002400 */
[----:B------:R-:W-:Y:S01]  /*3700*/  FSEL R113, R77, -INF , P6 ;  /* 0xff8000004d717808 */ /* 0x000fe20003000000 */
[----:B------:R-:W-:Y:S01]  /*3710*/  FMUL.FTZ R38, R38, UR6 ;  /* 0x0000000626267c20 */ /* 0x000fe20008410000 */
[----:B------:R-:W-:-:S02]  /*3720*/  FMNMX.FTZ R54, R111, R54, !PT ;  /* 0x000000366f367209 */ /* 0x000fc40007810000 */
[----:B-----5:R-:W-:Y:S01]  /*3730*/  FSEL R49, R74, -INF , P4 ;  /* 0xff8000004a317808 */ /* 0x020fe20002000000 */
[----:B------:R-:W-:Y:S01]  /*3740*/  IMAD.U32 R74, RZ, RZ, UR7 ;  /* 0x00000007ff4a7e24 */ /* 0x000fe2000f8e00ff */
[----:B------:R-:W-:Y:S01]  /*3750*/  ISETP.GT.AND P4, PT, R6, 0x48, PT ;  /* 0x000000480600780c */ /* 0x000fe20003f84270 */
[----:B------:R-:W5:Y:S01]  /*3760*/  MUFU.TANH R50, R50 ;  /* 0x0000003200327308 */ /* 0x000f620000002400 */
[----:B------:R-:W-:Y:S02]  /*3770*/  FSEL R115, R56, -INF , P5 ;  /* 0xff80000038737808 */ /* 0x000fe40002800000 */
[----:B------:R-:W-:Y:S02]  /*3780*/  FMNMX.FTZ R54, R113, R54, !PT ;  /* 0x0000003671367209 */ /* 0x000fe40007810000 */
[----:B--2---:R-:W-:Y:S02]  /*3790*/  FSEL R51, R78, -INF , P3 ;  /* 0xff8000004e337808 */ /* 0x004fe40001800000 */
[----:B------:R-:W-:Y:S01]  /*37a0*/  ISETP.GT.AND P3, PT, R6, 0x49, PT ;  /* 0x000000490600780c */ /* 0x000fe20003f64270 */
[----:B------:R-:W2:Y:S01]  /*37b0*/  MUFU.TANH R133, R133 ;  /* 0x0000008500857308 */ /* 0x000ea20000002400 */
[----:B------:R-:W-:-:S02]  /*37c0*/  FSEL R117, R60, -INF , P4 ;  /* 0xff8000003c757808 */ /* 0x000fc40002000000 */
[----:B------:R-:W-:Y:S02]  /*37d0*/  FMNMX.FTZ R54, R115, R54, !PT ;  /* 0x0000003673367209 */ /* 0x000fe40007810000 */
[----:B---3--:R-:W-:Y:S02]  /*37e0*/  FSEL R53, R76, -INF , P2 ;  /* 0xff8000004c357808 */ /* 0x008fe40001000000 */
[----:B------:R-:W-:Y:S01]  /*37f0*/  ISETP.GT.AND P2, PT, R6, 0x50, PT ;  /* 0x000000500600780c */ /* 0x000fe20003f44270 */
[----:B------:R-:W3:Y:S01]  /*3800*/  MUFU.TANH R93, R93 ;  /* 0x0000005d005d7308 */ /* 0x000ee20000002400 */
[----:B------:R-:W-:Y:S02]  /*3810*/  FSEL R119, R86, -INF , P3 ;  /* 0xff80000056777808 */ /* 0x000fe40001800000 */
[----:B------:R-:W-:Y:S02]  /*3820*/  FMNMX.FTZ R54, R117, R54, !PT ;  /* 0x0000003675367209 */ /* 0x000fe40007810000 */
[----:B------:R-:W-:-:S02]  /*3830*/  FSEL R33, R58, -INF , P6 ;  /* 0xff8000003a217808 */ /* 0x000fc40003000000 */
[----:B------:R-:W-:Y:S01]  /*3840*/  ISETP.GT.AND P6, PT, R6, 0x51, PT ;  /* 0x000000510600780c */ /* 0x000fe20003fc4270 */
[----:B------:R-:W3:Y:S01]  /*3850*/  MUFU.TANH R135, R135 ;  /* 0x0000008700877308 */ /* 0x000ee20000002400 */
[----:B------:R-:W-:Y:S01]  /*3860*/  FSEL R121, R48, -INF , P2 ;  /* 0xff80000030797808 */ /* 0x000fe20001000000 */
[----:B------:R-:W-:Y:S01]  /*3870*/  FMUL.FTZ R48, R37, UR6 ;  /* 0x0000000625307c20 */ /* 0x000fe20008410000 */
[----:B------:R-:W-:Y:S02]  /*3880*/  FMNMX.FTZ R54, R119, R54, !PT ;  /* 0x0000003677367209 */ /* 0x000fe40007810000 */
[----:B------:R-:W-:Y:S02]  /*3890*/  FSEL R55, R84, -INF , P5 ;  /* 0xff80000054377808 */ /* 0x000fe40002800000 */
[----:B------:R-:W-:Y:S01]  /*38a0*/  ISETP.GT.AND P5, PT, R6, 0x58, PT ;  /* 0x000000580600780c */ /* 0x000fe20003fa4270 */
[----:B------:R-:W3:Y:S01]  /*38b0*/  MUFU.TANH R95, R95 ;  /* 0x0000005f005f7308 */ /* 0x000ee20000002400 */
[----:B----4-:R-:W-:Y:S01]  /*38c0*/  FSEL R123, R87, -INF , P6 ;  /* 0xff800000577b7808 */ /* 0x010fe20003000000 */
[----:B------:R-:W-:-:S02]  /*38d0*/  WARPGROUP.DEPBAR.LE gsb0, 0x0 ;  /* 0x00008000000079c5 */ /* 0x000fc40000010000 */
[----:B------:R-:W-:Y:S01]  /*38e0*/  FMNMX.FTZ R54, R121, R54, !PT ;  /* 0x0000003679367209 */ /* 0x000fe20007810000 */
[----:B------:R-:W-:Y:S01]  /*38f0*/  FMUL.FTZ R24, R24, UR6 ;  /* 0x0000000618187c20 */ /* 0x000fe20008410000 */
[----:B------:R-:W-:Y:S01]  /*3900*/  FSEL R61, R61, -INF , P4 ;  /* 0xff8000003d3d7808 */ /* 0x000fe20002000000 */
[----:B------:R-:W-:Y:S01]  /*3910*/  FMUL.FTZ R28, R28, UR6 ;  /* 0x000000061c1c7c20 */ /* 0x000fe20008410000 */
[----:B------:R-:W-:Y:S01]  /*3920*/  ISETP.GT.AND P4, PT, R6, 0x59, PT ;  /* 0x000000590600780c */ /* 0x000fe20003f84270 */
[----:B------:R-:W4:Y:S01]  /*3930*/  MUFU.TANH R32, R32 ;  /* 0x0000002000207308 */ /* 0x000f220000002400 */
[----:B0-----:R-:W-:Y:S01]  /*3940*/  FSEL R125, R52, -INF , P5 ;  /* 0xff800000347d7808 */ /* 0x001fe20002800000 */
[----:B------:R-:W-:Y:S01]  /*3950*/  FMUL.FTZ R29, R29, UR6 ;  /* 0x000000061d1d7c20 */ /* 0x000fe20008410000 */
[----:B------:R-:W-:Y:S02]  /*3960*/  FMNMX.FTZ R54, R123, R54, !PT ;  /* 0x000000367b367209 */ /* 0x000fe40007810000 */
[----:B------:R-:W-:-:S02]  /*3970*/  FSEL R35, R62, -INF , P3 ;  /* 0xff8000003e237808 */ /* 0x000fc40001800000 */
[----:B------:R-:W-:Y:S01]  /*3980*/  ISETP.GT.AND P3, PT, R6, 0x60, PT ;  /* 0x000000600600780c */ /* 0x000fe20003f64270 */
[----:B------:R-:W0:Y:S01]  /*3990*/  MUFU.TANH R20, R20 ;  /* 0x0000001400147308 */ /* 0x000e220000002400 */
[----:B------:R-:W-:Y:S01]  /*39a0*/  FSEL R127, R40, -INF , P4 ;  /* 0xff800000287f7808 */ /* 0x000fe20002000000 */
[----:B------:R-:W-:Y:S01]  /*39b0*/  FMUL.FTZ R40, R39, UR6 ;  /* 0x0000000627287c20 */ /* 0x000fe20008410000 */
[----:B------:R-:W-:Y:S02]  /*39c0*/  FMNMX.FTZ R54, R125, R54, !PT ;  /* 0x000000367d367209 */ /* 0x000fe40007810000 */
[----:B-1----:R-:W-:Y:S02]  /*39d0*/  FSEL R77, R88, -INF , P2 ;  /* 0xff800000584d7808 */ /* 0x002fe40001000000 */
[----:B------:R-:W-:Y:S01]  /*39e0*/  ISETP.GT.AND P2, PT, R6, 0x61, PT ;  /* 0x000000610600780c */ /* 0x000fe20003f44270 */
[----:B------:R-:W1:Y:S01]  /*39f0*/  MUFU.TANH R97, R97 ;  /* 0x0000006100617308 */ /* 0x000e620000002400 */
[----:B------:R-:W-:-:S02]  /*3a00*/  FSEL R129, R44, -INF , P3 ;  /* 0xff8000002c817808 */ /* 0x000fc40001800000 */
[----:B------:R-:W-:Y:S02]  /*3a10*/  FMNMX.FTZ R54, R127, R54, !PT ;  /* 0x000000367f367209 */ /* 0x000fe40007810000 */
[----:B-----5:R-:W-:Y:S02]  /*3a20*/  FSEL R87, R50, -INF , P6 ;  /* 0xff80000032577808 */ /* 0x020fe40003000000 */
[----:B------:R-:W-:Y:S01]  /*3a30*/  ISETP.GT.AND P6, PT, R6, 0x68, PT ;  /* 0x000000680600780c */ /* 0x000fe20003fc4270 */
[----:B------:R-:W5:Y:S01]  /*3a40*/  MUFU.TANH R36, R36 ;  /* 0x0000002400247308 */ /* 0x000f620000002400 */
[----:B------:R-:W-:Y:S01]  /*3a50*/  FSEL R131, R10, -INF , P2 ;  /* 0xff8000000a837808 */ /* 0x000fe20001000000 */
[----:B------:R-:W-:Y:S01]  /*3a60*/  FMUL.FTZ R10, R25, UR6 ;  /* 0x00000006190a7c20 */ /* 0x000fe20008410000 */
[----:B------:R-:W-:Y:S02]  /*3a70*/  FMNMX.FTZ R54, R129, R54, !PT ;  /* 0x0000003681367209 */ /* 0x000fe40007810000 */
[----:B------:R-:W-:-:S02]  /*3a80*/  FSEL R37, R42, -INF , P5 ;  /* 0xff8000002a257808 */ /* 0x000fc40002800000 */
[C---:B------:R-:W-:Y:S01]  /*3a90*/  ISETP.GT.AND P5, PT, R6.reuse, 0x69, PT ;  /* 0x000000690600780c */ /* 0x040fe20003fa4270 */
[----:B------:R-:W5:Y:S01]  /*3aa0*/  MUFU.TANH R99, R99 ;  /* 0x0000006300637308 */ /* 0x000f620000002400 */
[----:B--2---:R-:W-:Y:S02]  /*3ab0*/  FSEL R133, R133, -INF , P6 ;  /* 0xff80000085857808 */ /* 0x004fe40003000000 */
[----:B------:R-:W-:Y:S02]  /*3ac0*/  FMNMX.FTZ R54, R131, R54, !PT ;  /* 0x0000003683367209 */ /* 0x000fe40007810000 */
[----:B---3--:R-:W-:Y:S02]  /*3ad0*/  FSEL R93, R93, -INF , P4 ;  /* 0xff8000005d5d7808 */ /* 0x008fe40002000000 */
[----:B------:R-:W-:Y:S01]  /*3ae0*/  ISETP.GT.AND P4, PT, R6, 0x70, PT ;  /* 0x000000700600780c */ /* 0x000fe20003f84270 */
[----:B------:R-:W2:Y:S01]  /*3af0*/  MUFU.TANH R48, R48 ;  /* 0x0000003000307308 */ /* 0x000ea20000002400 */
[----:B------:R-:W-:-:S02]  /*3b00*/  FSEL R135, R135, -INF , P5 ;  /* 0xff80000087877808 */ /* 0x000fc40002800000 */
[----:B------:R-:W-:Y:S02]  /*3b10*/  FMNMX.FTZ R54, R133, R54, !PT ;  /* 0x0000003685367209 */ /* 0x000fe40007810000 */
[----:B------:R-:W-:Y:S02]  /*3b20*/  FSEL R95, R95, -INF , P3 ;  /* 0xff8000005f5f7808 */ /* 0x000fe40001800000 */
[----:B------:R-:W-:Y:S01]  /*3b30*/  ISETP.GT.AND P3, PT, R6, 0x71, PT ;  /* 0x000000710600780c */ /* 0x000fe20003f64270 */
[----:B------:R-:W3:Y:S01]  /*3b40*/  MUFU.TANH R34, R34 ;  /* 0x0000002200227308 */ /* 0x000ee20000002400 */
[----:B----4-:R-:W-:Y:S01]  /*3b50*/  FSEL R137, R32, -INF , P4 ;  /* 0xff80000020897808 */ /* 0x010fe20002000000 */
[----:B------:R-:W-:Y:S01]  /*3b60*/  FMUL.FTZ R32, R31, UR6 ;  /* 0x000000061f207c20 */ /* 0x000fe20008410000 */
[----:B------:R-:W-:Y:S02]  /*3b70*/  FMNMX.FTZ R54, R135, R54, !PT ;  /* 0x0000003687367209 */ /* 0x000fe40007810000 */
[----:B------:R-:W-:-:S02]  /*3b80*/  FSEL R25, R12, -INF , P2 ;  /* 0xff8000000c197808 */ /* 0x000fc40001000000 */
[----:B------:R-:W-:Y:S01]  /*3b90*/  ISETP.GT.AND P2, PT, R6, 0x78, PT ;  /* 0x000000780600780c */ /* 0x000fe20003f44270 */
[----:B------:R-:W4:Y:S01]  /*3ba0*/  MUFU.TANH R24, R24 ;  /* 0x0000001800187308 */ /* 0x000f220000002400 */
[----:B0-----:R-:W-:Y:S02]  /*3bb0*/  FSEL R139, R20, -INF , P3 ;  /* 0xff800000148b7808 */ /* 0x001fe40001800000 */
[----:B------:R-:W-:Y:S02]  /*3bc0*/  FMNMX.FTZ R54, R137, R54, !PT ;  /* 0x0000003689367209 */ /* 0x000fe40007810000 */
[----:B-1----:R-:W-:Y:S02]  /*3bd0*/  FSEL R97, R97, -INF , P6 ;  /* 0xff80000061617808 */ /* 0x002fe40003000000 */
[----:B------:R-:W-:Y:S01]  /*3be0*/  ISETP.GT.AND P6, PT, R6, 0x79, PT ;  /* 0x000000790600780c */ /* 0x000fe20003fc4270 */
[----:B------:R-:W0:Y:S01]  /*3bf0*/  MUFU.TANH R46, R46 ;  /* 0x0000002e002e7308 */ /* 0x000e220000002400 */
[----:B-----5:R-:W-:Y:S01]  /*3c00*/  FSEL R141, R36, -INF , P2 ;  /* 0xff800000248d7808 */ /* 0x020fe20001000000 */
[----:B------:R-:W-:Y:S01]  /*3c10*/  FMUL.FTZ R36, R26, UR6 ;  /* 0x000000061a247c20 */ /* 0x000fe20008410000 */
[----:B------:R-:W-:-:S02]  /*3c20*/  FMNMX.FTZ R54, R139, R54, !PT ;  /* 0x000000368b367209 */ /* 0x000fc40007810000 */
[----:B------:R-:W-:Y:S02]  /*3c30*/  FSEL R99, R99, -INF , P5 ;  /* 0xff80000063637808 */ /* 0x000fe40002800000 */
[----:B------:R-:W-:Y:S01]  /*3c40*/  ISETP.GT.AND P5, PT, R6, 0x80, PT ;  /* 0x000000800600780c */ /* 0x000fe20003fa4270 */
[----:B------:R-:W1:Y:S01]  /*3c50*/  MUFU.TANH R10, R10 ;  /* 0x0000000a000a7308 */ /* 0x000e620000002400 */
[----:B--2---:R-:W-:Y:S02]  /*3c60*/  FSEL R143, R48, -INF , P6 ;  /* 0xff800000308f7808 */ /* 0x004fe40003000000 */
[----:B------:R-:W-:Y:S02]  /*3c70*/  FMNMX.FTZ R54, R141, R54, !PT ;  /* 0x000000368d367209 */ /* 0x000fe40007810000 */
[----:B---3--:R-:W-:Y:S01]  /*3c80*/  FSEL R101, R34, -INF , P4 ;  /* 0xff80000022657808 */ /* 0x008fe20002000000 */
[----:B------:R-:W-:Y:S01]  /*3c90*/  FMUL.FTZ R34, R30, UR6 ;  /* 0x000000061e227c20 */ /* 0x000fe20008410000 */
[----:B------:R-:W-:Y:S01]  /*3ca0*/  ISETP.GT.AND P4, PT, R6, 0x81, PT ;  /* 0x000000810600780c */ /* 0x000fe20003f84270 */
[----:B------:R-:W2:Y:S01]  /*3cb0*/  MUFU.TANH R38, R38 ;  /* 0x0000002600267308 */ /* 0x000ea20000002400 */
[----:B----4-:R-:W-:-:S02]  /*3cc0*/  FSEL R157, R24, -INF , P5 ;  /* 0xff800000189d7808 */ /* 0x010fc40002800000 */
[----:B------:R-:W-:Y:S02]  /*3cd0*/  FMNMX.FTZ R54, R143, R54, !PT ;  /* 0x000000368f367209 */ /* 0x000fe40007810000 */
[----:B0-----:R-:W-:Y:S02]  /*3ce0*/  FSEL R103, R46, -INF , P3 ;  /* 0xff8000002e677808 */ /* 0x001fe40001800000 */
[----:B------:R-:W-:Y:S01]  /*3cf0*/  ISETP.GT.AND P3, PT, R6, 0x88, PT ;  /* 0x000000880600780c */ /* 0x000fe20003f64270 */
[----:B------:R-:W0:Y:S01]  /*3d00*/  MUFU.TANH R28, R28 ;  /* 0x0000001c001c7308 */ /* 0x000e220000002400 */
[----:B-1----:R-:W-:Y:S02]  /*3d10*/  FSEL R44, R10, -INF , P4 ;  /* 0xff8000000a2c7808 */ /* 0x002fe40002000000 */
[----:B------:R-:W-:-:S04]  /*3d20*/  FMNMX.FTZ R75, R157, R54, !PT ;  /* 0x000000369d4b7209 */ /* 0x000fc80007810000 */
[----:B------:R-:W-:Y:S01]  /*3d30*/  FMNMX.FTZ R75, R44, R75, !PT ;  /* 0x0000004b2c4b7209 */ /* 0x000fe20007810000 */
[----:B------:R2:W1:Y:S08]  /*3d40*/  MUFU.TANH R52, R29 ;  /* 0x0000001d00347308 */ /* 0x0004700000002400 */
[----:B------:R-:W-:Y:S01]  /*3d50*/  MUFU.TANH R40, R40 ;  /* 0x0000002800287308 */ /* 0x000fe20000002400 */
[----:B--2---:R-:W-:Y:S01]  /*3d60*/  FSEL R29, R38, -INF , P2 ;  /* 0xff800000261d7808 */ /* 0x004fe20001000000 */
[----:B------:R-:W-:Y:S01]  /*3d70*/  FMUL.FTZ R38, R27, UR6 ;  /* 0x000000061b267c20 */ /* 0x000fe20008410000 */
[----:B------:R-:W-:-:S02]  /*3d80*/  ISETP.GT.AND P2, PT, R6, 0x89, PT ;  /* 0x000000890600780c */ /* 0x000fc40003f44270 */
[----:B0-----:R-:W-:-:S03]  /*3d90*/  FSEL R50, R28, -INF , P3 ;  /* 0xff8000001c327808 */ /* 0x001fc60001800000 */
[----:B------:R-:W0:Y:S01]  /*3da0*/  MUFU.TANH R36, R36 ;  /* 0x0000002400247308 */ /* 0x000e220000002400 */
[----:B-1----:R-:W-:Y:S02]  /*3db0*/  FSEL R52, R52, -INF , P2 ;  /* 0xff80000034347808 */ /* 0x002fe40001000000 */
[----:B------:R-:W-:-:S04]  /*3dc0*/  FMNMX.FTZ R75, R50, R75, !PT ;  /* 0x0000004b324b7209 */ /* 0x000fc80007810000 */
[----:B------:R-:W-:Y:S01]  /*3dd0*/  FMNMX.FTZ R6, R52, R75, !PT ;  /* 0x0000004b34067209 */ /* 0x000fe20007810000 */
[----:B------:R-:W-:Y:S04]  /*3de0*/  MUFU.TANH R38, R38 ;  /* 0x0000002600267308 */ /* 0x000fe80000002400 */
[----:B------:R-:W1:Y:S04]  /*3df0*/  SHFL.BFLY PT, R75, R6, 0x2, 0x1f ;  /* 0x0c401f00064b7f89 */ /* 0x000e6800000e0000 */
[----:B------:R-:W2:Y:S08]  /*3e00*/  MUFU.TANH R34, R34 ;  /* 0x0000002200227308 */ /* 0x000eb00000002400 */
[----:B------:R-:W3:Y:S01]  /*3e10*/  MUFU.TANH R32, R32 ;  /* 0x0000002000207308 */ /* 0x000ee20000002400 */
[----:B-1----:R-:W-:-:S05]  /*3e20*/  FMNMX.FTZ R10, R6, R75, !PT ;  /* 0x0000004b060a7209 */ /* 0x002fca0007810000 */
[----:B------:R-:W1:Y:S02]  /*3e30*/  SHFL.BFLY PT, R75, R10, 0x1, 0x1f ;  /* 0x0c201f000a4b7f89 */ /* 0x000e6400000e0000 */
[----:B-1----:R-:W-:Y:S02]  /*3e40*/  FMNMX.FTZ R75, R10, R75, !PT ;  /* 0x0000004b0a4b7209 */ /* 0x002fe40007810000 */
        /* <DEDUP_REMOVED lines=12> */
[----:B0-----:R-:W-:Y:S01]  /*3f10*/  FSEL R111, R36, -INF , P5 ;  /* 0xff800000246f7808 */ /* 0x001fe20002800000 */
[--C-:B------:R-:W-:Y:S01]  /*3f20*/  FFMA.FTZ R46, R59, R74, -R48.reuse ;  /* 0x0000004a3b2e7223 */ /* 0x100fe20000010830 */
[----:B------:R-:W-:Y:S01]  /*3f30*/  FMNMX.FTZ R12, R13, R12, !PT ;  /* 0x0000000c0d0c7209 */ /* 0x000fe20007810000 */
[-CC-:B------:R-:W-:Y:S01]  /*3f40*/  FFMA.FTZ R59, R115, R74.reuse, -R48.reuse ;  /* 0x0000004a733b7223 */ /* 0x180fe20000010830 */
[-CC-:B------:R-:W-:Y:S01]  /*3f50*/  FFMA.FTZ R117, R117, R74.reuse, -R48.reuse ;  /* 0x0000004a75757223 */ /* 0x180fe20000010830 */
[----:B--2---:R-:W-:Y:S01]  /*3f60*/  FSEL R115, R34, -INF , P3 ;  /* 0xff80000022737808 */ /* 0x004fe20001800000 */
[--C-:B------:R-:W-:Y:S01]  /*3f70*/  FFMA.FTZ R69, R69, R74, -R48.reuse ;  /* 0x0000004a45457223 */ /* 0x100fe20000010830 */
[----:B------:R-:W-:Y:S01]  /*3f80*/  FMNMX.FTZ R12, R15, R12, !PT ;  /* 0x0000000c0f0c7209 */ /* 0x000fe20007810000 */
[-CC-:B------:R-:W-:Y:S01]  /*3f90*/  FFMA.FTZ R20, R83, R74.reuse, -R48.reuse ;  /* 0x0000004a53147223 */ /* 0x180fe20000010830 */
[--C-:B------:R-:W-:Y:S01]  /*3fa0*/  FFMA.FTZ R56, R44, R74, -R48.reuse ;  /* 0x0000004a2c387223 */ /* 0x100fe20000010830 */
[----:B------:R-:W-:Y:S01]  /*3fb0*/  MUFU.EX2 R10, R69 ;  /* 0x00000045000a7308 */ /* 0x000fe20000000800 */
        /* <DEDUP_REMOVED lines=27> */
[----:B------:R-:W-:Y:S01]  /*4170*/  FFMA.FTZ R91, R52, R74, -R48 ;  /* 0x0000004a345b7223 */ /* 0x000fe20000010830 */
[----:B------:R-:W-:Y:S01]  /*4180*/  FMNMX.FTZ R14, R53, R12, !PT ;  /* 0x0000000c350e7209 */ /* 0x000fe20007810000 */
[----:B------:R-:W-:Y:S03]  /*4190*/  MUFU.EX2 R6, R6 ;  /* 0x0000000600067308 */ /* 0x000fe60000000800 */
[----:B------:R-:W-:-:S04]  /*41a0*/  FMNMX.FTZ R14, R33, R14, !PT ;  /* 0x0000000e210e7209 */ /* 0x000fc80007810000 */
[----:B------:R-:W-:Y:S01]  /*41b0*/  FMNMX.FTZ R14, R55, R14, !PT ;  /* 0x0000000e370e7209 */ /* 0x000fe20007810000 */
[----:B------:R0:W-:Y:S03]  /*41c0*/  MUFU.EX2 R12, R89 ;  /* 0x00000059000c7308 */ /* 0x0001e60000000800 */
[----:B------:R-:W-:-:S04]  /*41d0*/  FMNMX.FTZ R14, R61, R14, !PT ;  /* 0x0000000e3d0e7209 */ /* 0x000fc80007810000 */
[----:B------:R-:W-:Y:S01]  /*41e0*/  FMNMX.FTZ R24, R35, R14, !PT ;  /* 0x0000000e23187209 */ /* 0x000fe20007810000 */
[----:B------:R-:W1:Y:S01]  /*41f0*/  MUFU.EX2 R105, R105 ;  /* 0x0000006900697308 */ /* 0x000e620000000800 */
[----:B0-----:R-:W-:Y:S02]  /*4200*/  FFMA.FTZ R89, R123, R74, -R48 ;  /* 0x0000004a7b597223 */ /* 0x001fe40000010830 */
[----:B------:R-:W-:-:S04]  /*4210*/  FMNMX.FTZ R24, R77, R24, !PT ;  /* 0x000000184d187209 */ /* 0x000fc80007810000 */
[----:B------:R-:W-:Y:S01]  /*4220*/  FMNMX.FTZ R24, R87, R24, !PT ;  /* 0x0000001857187209 */ /* 0x000fe20007810000 */
[----:B------:R0:W-:Y:S03]  /*4230*/  MUFU.EX2 R14, R109 ;  /* 0x0000006d000e7308 */ /* 0x0001e60000000800 */
[----:B------:R-:W-:-:S04]  /*4240*/  FMNMX.FTZ R24, R37, R24, !PT ;  /* 0x0000001825187209 */ /* 0x000fc80007810000 */
[----:B------:R-:W-:Y:S01]  /*4250*/  FMNMX.FTZ R26, R93, R24, !PT ;  /* 0x000000185d1a7209 */ /* 0x000fe20007810000 */
[----:B------:R-:W-:Y:S01]  /*4260*/  MUFU.EX2 R46, R46 ;  /* 0x0000002e002e7308 */ /* 0x000fe20000000800 */
[----:B0-----:R-:W-:Y:S01]  /*4270*/  FSEL R109, R40, -INF , P6 ;  /* 0xff800000286d7808 */ /* 0x001fe20003000000 */
[----:B------:R-:W-:Y:S01]  /*4280*/  FFMA.FTZ R40, R129, R74, -R48 ;  /* 0x0000004a81287223 */ /* 0x000fe20000010830 */
        /* <DEDUP_REMOVED lines=14> */
[----:B---3--:R-:W-:Y:S01]  /*4370*/  FSEL R117, R32, -INF , P2 ;  /* 0xff80000020757808 */ /* 0x008fe20001000000 */
[----:B------:R-:W-:Y:S01]  /*4380*/  FFMA.FTZ R32, R157, R74, -R48 ;  /* 0x0000004a9d207223 */ /* 0x000fe20000010830 */
[----:B------:R-:W-:-:S04]  /*4390*/  FMNMX.FTZ R36, R111, R36, !PT ;  /* 0x000000246f247209 */ /* 0x000fc80007810000 */
[----:B------:R-:W-:Y:S01]  /*43a0*/  FMNMX.FTZ R36, R113, R36, !PT ;  /* 0x0000002471247209 */ /* 0x000fe20007810000 */
[----:B------:R-:W-:Y:S03]  /*43b0*/  MUFU.EX2 R65, R65 ;  /* 0x0000004100417308 */ /* 0x000fe60000000800 */
[----:B------:R-:W-:-:S04]  /*43c0*/  FMNMX.FTZ R36, R115, R36, !PT ;  /* 0x0000002473247209 */ /* 0x000fc80007810000 */
[----:B------:R-:W-:Y:S01]  /*43d0*/  FMNMX.FTZ R36, R117, R36, !PT ;  /* 0x0000002475247209 */ /* 0x000fe20007810000 */
[----:B------:R-:W-:Y:S04]  /*43e0*/  MUFU.EX2 R39, R39 ;  /* 0x0000002700277308 */ /* 0x000fe80000000800 */
[----:B------:R-:W0:Y:S04]  /*43f0*/  SHFL.BFLY PT, R69, R36, 0x2, 0x1f ;  /* 0x0c401f0024457f89 */ /* 0x000e2800000e0000 */
[----:B------:R-:W-:Y:S08]  /*4400*/  MUFU.EX2 R27, R27 ;  /* 0x0000001b001b7308 */ /* 0x000ff00000000800 */
[----:B------:R-:W-:Y:S08]  /*4410*/  MUFU.EX2 R28, R28 ;  /* 0x0000001c001c7308 */ /* 0x000ff00000000800 */
[----:B------:R-:W-:Y:S01]  /*4420*/  MUFU.EX2 R20, R20 ;  /* 0x0000001400147308 */ /* 0x000fe20000000800 */
[----:B0-----:R-:W-:Y:S01]  /*4430*/  FMNMX.FTZ R54, R36, R69, !PT ;  /* 0x0000004524367209 */ /* 0x001fe20007810000 */
[-CC-:B------:R-:W-:Y:S01]  /*4440*/  FFMA.FTZ R36, R137, R74.reuse, -R48.reuse ;  /* 0x0000004a89247223 */ /* 0x180fe20000010830 */
[----:B------:R-:W-:-:S05]  /*4450*/  FFMA.FTZ R69, R143, R74, -R48 ;  /* 0x0000004a8f457223 */ /* 0x000fca0000010830 */
[----:B------:R-:W-:Y:S01]  /*4460*/  MUFU.EX2 R63, R63 ;  /* 0x0000003f003f7308 */ /* 0x000fe20000000800 */
[----:B------:R-:W0:Y:S07]  /*4470*/  SHFL.BFLY PT, R83, R54, 0x1, 0x1f ;  /* 0x0c201f0036537f89 */ /* 0x000e2e00000e0000 */
[----:B------:R-:W-:Y:S08]  /*4480*/  MUFU.EX2 R57, R57 ;  /* 0x0000003900397308 */ /* 0x000ff00000000800 */
[----:B------:R-:W-:Y:S08]  /*4490*/  MUFU.EX2 R31, R31 ;  /* 0x0000001f001f7308 */ /* 0x000ff00000000800 */
[----:B------:R-:W-:Y:S01]  /*44a0*/  MUFU.EX2 R59, R59 ;  /* 0x0000003b003b7308 */ /* 0x000fe20000000800 */
[----:B0-----:R-:W-:-:S04]  /*44b0*/  FMNMX.FTZ R72, R54, R83, !PT ;  /* 0x0000005336487209 */ /* 0x001fc80007810000 */
[C---:B------:R-:W-:Y:S01]  /*44c0*/  FSETP.NEU.FTZ.AND P2, PT, R72.reuse, -INF , PT ;  /* 0xff8000004800780b */ /* 0x040fe20003f5d000 */
[----:B------:R-:W-:Y:S02]  /*44d0*/  FMUL.FTZ R50, R72, R74 ;  /* 0x0000004a48327220 */ /* 0x000fe40000410000 */
[----:B------:R-:W-:Y:S03]  /*44e0*/  MUFU.EX2 R83, R56 ;  /* 0x0000003800537308 */ /* 0x000fe60000000800 */
[----:B------:R-:W-:Y:S02]  /*44f0*/  FSEL R48, R50, RZ, P2 ;  /* 0x000000ff32307208 */ /* 0x000fe40001000000 */
        /* <DEDUP_REMOVED lines=13> */
[----:B------:R2:W3:Y:S01]  /*45d0*/  MUFU.EX2 R119, R4 ;  /* 0x0000000400777308 */ /* 0x0004e20000000800 */
[-CC-:B0-----:R-:W-:Y:S01]  /*45e0*/  FFMA.FTZ R3, R21, R74.reuse, -R48.reuse ;  /* 0x0000004a15037223 */ /* 0x181fe20000010830 */
[-CC-:B------:R-:W-:Y:S01]  /*45f0*/  FFMA.FTZ R56, R45, R74.reuse, -R48.reuse ;  /* 0x0000004a2d387223 */ /* 0x180fe20000010830 */
[-CC-:B------:R-:W-:Y:S01]  /*4600*/  FFMA.FTZ R15, R47, R74.reuse, -R48.reuse ;  /* 0x0000004a2f0f7223 */ /* 0x180fe20000010830 */
[-CC-:B------:R-:W-:Y:S01]  /*4610*/  FFMA.FTZ R58, R49, R74.reuse, -R48.reuse ;  /* 0x0000004a313a7223 */ /* 0x180fe20000010830 */
[-CC-:B------:R-:W-:Y:S01]  /*4620*/  FFMA.FTZ R41, R51, R74.reuse, -R48.reuse ;  /* 0x0000004a33297223 */ /* 0x180fe20000010830 */
[-CC-:B------:R-:W-:Y:S01]  /*4630*/  FFMA.FTZ R60, R53, R74.reuse, -R48.reuse ;  /* 0x0000004a353c7223 */ /* 0x180fe20000010830 */
[-C--:B------:R-:W-:Y:S01]  /*4640*/  FFMA.FTZ R21, R33, R74.reuse, -R48 ;  /* 0x0000004a21157223 */ /* 0x080fe20000010830 */
[----:B------:R1:W0:Y:S01]  /*4650*/  MUFU.EX2 R68, R5 ;  /* 0x0000000500447308 */ /* 0x0002220000000800 */
[----:B--2---:R-:W-:Y:S01]  /*4660*/  @!P1 PRMT R4, RZ, 0x654, R0 ;  /* 0x00000654ff049816 */ /* 0x004fe20000000000 */
[-CC-:B------:R-:W-:Y:S01]  /*4670*/  FFMA.FTZ R62, R55, R74.reuse, -R48.reuse ;  /* 0x0000004a373e7223 */ /* 0x180fe20000010830 */
[-CC-:B------:R-:W-:Y:S01]  /*4680*/  FFMA.FTZ R33, R61, R74.reuse, -R48.reuse ;  /* 0x0000004a3d217223 */ /* 0x180fe20000010830 */
[-CC-:B------:R-:W-:Y:S01]  /*4690*/  FFMA.FTZ R77, R77, R74.reuse, -R48.reuse ;  /* 0x0000004a4d4d7223 */ /* 0x180fe20000010830 */
[----:B------:R2:W-:Y:S01]  /*46a0*/  @!P1 SYNCS.ARRIVE.TRANS64.RED.A1T0 RZ, [R4+URZ], RZ ;  /* 0x000000ff04ff99a7 */ /* 0x0005e2000810043f */
[-CC-:B------:R-:W-:Y:S01]  /*46b0*/  FFMA.FTZ R23, R87, R74.reuse, -R48.reuse ;  /* 0x0000004a57177223 */ /* 0x180fe20000010830 */
[-CC-:B------:R-:W-:Y:S01]  /*46c0*/  FFMA.FTZ R95, R95, R74.reuse, -R48.reuse ;  /* 0x0000004a5f5f7223 */ /* 0x180fe20000010830 */
[----:B------:R-:W4:Y:S01]  /*46d0*/  MUFU.EX2 R7, R7 ;  /* 0x0000000700077308 */ /* 0x000f220000000800 */
[----:B-1----:R-:W-:Y:S01]  /*46e0*/  FADD.FTZ R5, R6, R105 ;  /* 0x0000006906057221 */ /* 0x002fe20000010000 */
[----:B---3--:R-:W-:Y:S01]  /*46f0*/  FADD.FTZ R35, R66, R119 ;  /* 0x0000007742237221 */ /* 0x008fe20000010000 */
[-CC-:B------:R-:W-:Y:S01]  /*4700*/  FFMA.FTZ R99, R99, R74.reuse, -R48.reuse ;  /* 0x0000004a63637223 */ /* 0x180fe20000010830 */
[--C-:B------:R-:W-:Y:S01]  /*4710*/  FFMA.FTZ R101, R101, R74, -R48.reuse ;  /* 0x0000004a65657223 */ /* 0x100fe20000010830 */
[----:B------:R-:W-:Y:S01]  /*4720*/  FADD.FTZ R70, R46, R5 ;  /* 0x000000052e467221 */ /* 0x000fe20000010000 */
[----:B------:R-:W-:Y:S01]  /*4730*/  F2FP.F16.F32.PACK_AB R5, R119, R66 ;  /* 0x000000427705723e */ /* 0x000fe200000000ff */
[-C--:B------:R-:W-:Y:S01]  /*4740*/  FFMA.FTZ R66, R25, R74.reuse, -R48 ;  /* 0x0000004a19427223 */ /* 0x080fe20000010830 */
[----:B------:R-:W1:Y:S01]  /*4750*/  MUFU.EX2 R9, R9 ;  /* 0x0000000900097308 */ /* 0x000e620000000800 */
[----:B0-----:R-:W-:Y:S01]  /*4760*/  FADD.FTZ R76, R68, R35 ;  /* 0x00000023444c7221 */ /* 0x001fe20000010000 */
[----:B------:R-:W-:Y:S01]  /*4770*/  FADD.FTZ R43, R107, R70 ;  /* 0x000000466b2b7221 */ /* 0x000fe20000010000 */
[--C-:B------:R-:W-:Y:S01]  /*4780*/  FFMA.FTZ R35, R37, R74, -R48.reuse ;  /* 0x0000004a25237223 */ /* 0x100fe20000010830 */
[----:B--2---:R-:W-:Y:S01]  /*4790*/  F2FP.F16.F32.PACK_AB R4, R105, R6 ;  /* 0x000000066904723e */ /* 0x004fe200000000ff */
[--C-:B------:R-:W-:Y:S01]  /*47a0*/  FFMA.FTZ R103, R103, R74, -R48.reuse ;  /* 0x0000004a67677223 */ /* 0x100fe20000010830 */
[----:B------:R-:W-:Y:S01]  /*47b0*/  F2FP.F16.F32.PACK_AB R6, R107, R46 ;  /* 0x0000002e6b06723e */ /* 0x000fe200000000ff */
[----:B------:R-:W-:Y:S01]  /*47c0*/  FFMA.FTZ R46, R93, R74, -R48 ;  /* 0x0000004a5d2e7223 */ /* 0x000fe20000010830 */
[----:B------:R-:W0:Y:S01]  /*47d0*/  MUFU.EX2 R50, R50 ;  /* 0x0000003200327308 */ /* 0x000e220000000800 */
[C---:B----4-:R-:W-:Y:S01]  /*47e0*/  FADD.FTZ R76, R7.reuse, R76 ;  /* 0x0000004c074c7221 */ /* 0x050fe20000010000 */
[----:B------:R-:W-:Y:S01]  /*47f0*/  F2FP.F16.F32.PACK_AB R7, R7, R68 ;  /* 0x000000440707723e */ /* 0x000fe200000000ff */
[----:B------:R-:W-:Y:S01]  /*4800*/  FADD.FTZ R68, R8, R43 ;  /* 0x0000002b08447221 */ /* 0x000fe20000010000 */
[----:B------:R-:W-:Y:S01]  /*4810*/  F2FP.F16.F32.PACK_AB R8, R65, R8 ;  /* 0x000000084108723e */ /* 0x000fe200000000ff */
[-CC-:B------:R-:W-:Y:S01]  /*4820*/  FFMA.FTZ R43, R97, R74.reuse, -R48.reuse ;  /* 0x0000004a612b7223 */ /* 0x180fe20000010830 */
[----:B------:R-:W-:Y:S01]  /*4830*/  FFMA.FTZ R109, R109, R74, -R48 ;  /* 0x0000004a6d6d7223 */ /* 0x000fe20000010830 */
[----:B------:R-:W-:Y:S01]  /*4840*/  FADD.FTZ R37, R65, R68 ;  /* 0x0000004441257221 */ /* 0x000fe20000010000 */
[----:B------:R-:W2:Y:S01]  /*4850*/  MUFU.EX2 R11, R11 ;  /* 0x0000000b000b7308 */ /* 0x000ea20000000800 */
[----:B-1----:R-:W-:Y:S01]  /*4860*/  FADD.FTZ R25, R9, R76 ;  /* 0x0000004c09197221 */ /* 0x002fe20000010000 */
[----:B------:R1:W-:Y:S01]  /*4870*/  STSM.16.M88.4 [R2+0x24300], R4 ;  /* 0x0243000402007844 */ /* 0x0003e20000000200 */
[----:B------:R-:W-:Y:S01]  /*4880*/  FADD.FTZ R70, R10, R37 ;  /* 0x000000250a467221 */ /* 0x000fe20000010000 */
[----:B------:R-:W-:Y:S01]  /*4890*/  F2FP.F16.F32.PACK_AB R10, R39, R10 ;  /* 0x0000000a270a723e */ /* 0x000fe200000000ff */
[-CC-:B------:R-:W-:Y:S01]  /*48a0*/  FFMA.FTZ R111, R111, R74.reuse, -R48.reuse ;  /* 0x0000004a6f6f7223 */ /* 0x180fe20000010830 */
[-C--:B------:R-:W-:Y:S01]  /*48b0*/  FFMA.FTZ R113, R113, R74.reuse, -R48 ;  /* 0x0000004a71717223 */ /* 0x080fe20000010830 */
[----:B------:R-:W-:Y:S01]  /*48c0*/  FADD.FTZ R70, R39, R70 ;  /* 0x0000004627467221 */ /* 0x000fe20000010000 */
[----:B------:R-:W3:Y:S01]  /*48d0*/  MUFU.EX2 R52, R52 ;  /* 0x0000003400347308 */ /* 0x000ee20000000800 */
[C---:B0-----:R-:W-:Y:S01]  /*48e0*/  FADD.FTZ R68, R50.reuse, R25 ;  /* 0x0000001932447221 */ /* 0x041fe20000010000 */
[-CC-:B------:R-:W-:Y:S01]  /*48f0*/  FFMA.FTZ R25, R29, R74.reuse, -R48.reuse ;  /* 0x0000004a1d197223 */ /* 0x180fe20000010830 */
[----:B------:R-:W-:Y:S01]  /*4900*/  F2FP.F16.F32.PACK_AB R9, R50, R9 ;  /* 0x000000093209723e */ /* 0x000fe200000000ff */
[-CC-:B------:R-:W-:Y:S01]  /*4910*/  FFMA.FTZ R115, R115, R74.reuse, -R48.reuse ;  /* 0x0000004a73737223 */ /* 0x180fe20000010830 */
[----:B------:R-:W-:Y:S01]  /*4920*/  FFMA.FTZ R48, R117, R74, -R48 ;  /* 0x0000004a75307223 */ /* 0x000fe20000010830 */
[--C-:B------:R-:W-:Y:S01]  /*4930*/  IMAD.MOV.U32 R65, RZ, RZ, R71.reuse ;  /* 0x000000ffff417224 */ /* 0x100fe200078e0047 */
[----:B------:R-:W-:Y:S01]  /*4940*/  MOV R49, R71 ;  /* 0x0000004700317202 */ /* 0x000fe20000000f00 */
[----:B------:R-:W0:Y:S01]  /*4950*/  MUFU.EX2 R3, R3 ;  /* 0x0000000300037308 */ /* 0x000e220000000800 */
[----:B--2---:R-:W-:Y:S01]  /*4960*/  FADD.FTZ R37, R11, R68 ;  /* 0x000000440b257221 */ /* 0x004fe20000010000 */
[----:B-1----:R-:W-:Y:S01]  /*4970*/  F2FP.F16.F32.PACK_AB R4, R28, R27 ;  /* 0x0000001b1c04723e */ /* 0x002fe200000000ff */
[----:B------:R-:W-:-:S02]  /*4980*/  IMAD.MOV.U32 R61, RZ, RZ, R71 ;  /* 0x000000ffff3d7224 */ /* 0x000fc400078e0047 */
[--C-:B------:R-:W-:Y:S02]  /*4990*/  IMAD.MOV.U32 R55, RZ, RZ, R71.reuse ;  /* 0x000000ffff377224 */ /* 0x100fe400078e0047 */
[----:B------:R-:W-:Y:S01]  /*49a0*/  IMAD.MOV.U32 R53, RZ, RZ, R71 ;  /* 0x000000ffff357224 */ /* 0x000fe200078e0047 */
[----:B------:R-:W1:Y:S01]  /*49b0*/  MUFU.EX2 R54, R54 ;  /* 0x0000003600367308 */ /* 0x000e620000000800 */
[C---:B---3--:R-:W-:Y:S01]  /*49c0*/  FADD.FTZ R68, R52.reuse, R37 ;  /* 0x0000002534447221 */ /* 0x048fe20000010000 */
[----:B------:R-:W-:Y:S01]  /*49d0*/  FADD.FTZ R37, R27, R70 ;  /* 0x000000461b257221 */ /* 0x000fe20000010000 */
[----:B------:R-:W-:Y:S01]  /*49e0*/  F2FP.F16.F32.PACK_AB R11, R52, R11 ;  /* 0x0000000b340b723e */ /* 0x000fe200000000ff */
[----:B------:R-:W-:Y:S02]  /*49f0*/  IMAD.MOV.U32 R51, RZ, RZ, R71 ;  /* 0x000000ffff337224 */ /* 0x000fe400078e0047 */
[----:B------:R-:W-:Y:S01]  /*4a00*/  FADD.FTZ R37, R28, R37 ;  /* 0x000000251c257221 */ /* 0x000fe20000010000 */
[----:B------:R-:W-:Y:S01]  /*4a10*/  IMAD.MOV.U32 R47, RZ, RZ, R71 ;  /* 0x000000ffff2f7224 */ /* 0x000fe200078e0047 */
[----:B------:R-:W2:Y:S01]  /*4a20*/  MUFU.EX2 R13, R13 ;  /* 0x0000000d000d7308 */ /* 0x000ea20000000800 */
[----:B0-----:R-:W-:Y:S01]  /*4a30*/  FADD.FTZ R45, R3, R68 ;  /* 0x00000044032d7221 */ /* 0x001fe20000010000 */
[----:B------:R-:W-:Y:S01]  /*4a40*/  FADD.FTZ R70, R20, R37 ;  /* 0x0000002514467221 */ /* 0x000fe20000010000 */
[----:B------:R-:W-:Y:S05]  /*4a50*/  STSM.16.M88.4 [R2+0x25b00], R8 ;  /* 0x025b000802007844 */ /* 0x000fea0000000200 */
[----:B------:R-:W0:Y:S01]  /*4a60*/  MUFU.EX2 R56, R56 ;  /* 0x0000003800387308 */ /* 0x000e220000000800 */
[C---:B-1----:R-:W-:Y:S01]  /*4a70*/  FADD.FTZ R68, R54.reuse, R45 ;  /* 0x0000002d36447221 */ /* 0x042fe20000010000 */
[----:B------:R-:W-:Y:S01]  /*4a80*/  FADD.FTZ R45, R63, R70 ;  /* 0x000000463f2d7221 */ /* 0x000fe20000010000 */
[----:B------:R-:W-:-:S03]  /*4a90*/  F2FP.F16.F32.PACK_AB R5, R54, R3 ;  /* 0x000000033605723e */ /* 0x000fc600000000ff */
[----:B------:R-:W-:Y:S01]  /*4aa0*/  FADD.FTZ R70, R12, R45 ;  /* 0x0000002d0c467221 */ /* 0x000fe20000010000 */
[----:B------:R-:W-:Y:S01]  /*4ab0*/  F2FP.F16.F32.PACK_AB R12, R57, R12 ;  /* 0x0000000c390c723e */ /* 0x000fe200000000ff */
[----:B------:R-:W1:Y:S01]  /*4ac0*/  MUFU.EX2 R15, R15 ;  /* 0x0000000f000f7308 */ /* 0x000e620000000800 */
[----:B--2---:R-:W-:Y:S01]  /*4ad0*/  FADD.FTZ R37, R13, R68 ;  /* 0x000000440d257221 */ /* 0x004fe20000010000 */
[----:B------:R-:W-:Y:S01]  /*4ae0*/  FADD.FTZ R45, R57, R70 ;  /* 0x00000046392d7221 */ /* 0x000fe20000010000 */
[-C--:B------:R-:W-:Y:S01]  /*4af0*/  MOV R70, R71.reuse ;  /* 0x0000004700467202 */ /* 0x080fe20000000f00 */
[----:B------:R-:W-:Y:S02]  /*4b00*/  IMAD.MOV.U32 R57, RZ, RZ, R71 ;  /* 0x000000ffff397224 */ /* 0x000fe400078e0047 */
[----:B------:R-:W-:Y:S01]  /*4b10*/  FADD.FTZ R6, R14, R45 ;  /* 0x0000002d0e067221 */ /* 0x000fe20000010000 */
[C---:B------:R-:W-:Y:S01]  /*4b20*/  F2FP.F16.F32.PACK_AB R14, R31.reuse, R14 ;  /* 0x0000000e1f0e723e */ /* 0x040fe200000000ff */
[----:B------:R-:W2:Y:S01]  /*4b30*/  MUFU.EX2 R58, R58 ;  /* 0x0000003a003a7308 */ /* 0x000ea20000000800 */
[----:B0-----:R-:W-:Y:S01]  /*4b40*/  FADD.FTZ R68, R56, R37 ;  /* 0x0000002538447221 */ /* 0x001fe20000010000 */
[----:B------:R-:W-:Y:S01]  /*4b50*/  FADD.FTZ R27, R31, R6 ;  /* 0x000000061f1b7221 */ /* 0x000fe20000010000 */
[----:B------:R-:W-:Y:S01]  /*4b60*/  F2FP.F16.F32.PACK_AB R6, R63, R20 ;  /* 0x000000143f06723e */ /* 0x000fe200000000ff */
[----:B------:R-:W-:Y:S01]  /*4b70*/  IMAD.MOV.U32 R45, RZ, RZ, R71 ;  /* 0x000000ffff2d7224 */ /* 0x000fe200078e0047 */
[----:B------:R-:W-:Y:S01]  /*4b80*/  MOV R63, R71 ;  /* 0x00000047003f7202 */ /* 0x000fe20000000f00 */
[----:B------:R-:W-:Y:S01]  /*4b90*/  FADD.FTZ R52, R24, R27 ;  /* 0x0000001b18347221 */ /* 0x000fe20000010000 */
[----:B------:R-:W-:Y:S01]  /*4ba0*/  F2FP.F16.F32.PACK_AB R24, R59, R24 ;  /* 0x000000183b18723e */ /* 0x000fe200000000ff */
[----:B------:R-:W0:Y:S01]  /*4bb0*/  MUFU.EX2 R41, R41 ;  /* 0x0000002900297308 */ /* 0x000e220000000800 */
[----:B-1----:R-:W-:Y:S01]  /*4bc0*/  FADD.FTZ R37, R15, R68 ;  /* 0x000000440f257221 */ /* 0x002fe20000010000 */
[----:B------:R-:W-:-:S06]  /*4bd0*/  IMAD.MOV.U32 R31, RZ, RZ, R71 ;  /* 0x000000ffff1f7224 */ /* 0x000fcc00078e0047 */
[----:B------:R-:W1:Y:S01]  /*4be0*/  MUFU.EX2 R60, R60 ;  /* 0x0000003c003c7308 */ /* 0x000e620000000800 */
[----:B--2---:R-:W-:-:S07]  /*4bf0*/  FADD.FTZ R68, R58, R37 ;  /* 0x000000253a447221 */ /* 0x004fce0000010000 */
[----:B------:R-:W2:Y:S01]  /*4c00*/  MUFU.EX2 R21, R21 ;  /* 0x0000001500157308 */ /* 0x000ea20000000800 */
[----:B0-----:R-:W-:Y:S01]  /*4c10*/  FADD.FTZ R7, R41, R68 ;  /* 0x0000004429077221 */ /* 0x001fe20000010000 */
[----:B------:R-:W-:-:S06]  /*4c20*/  IMAD.MOV.U32 R68, RZ, RZ, R71 ;  /* 0x000000ffff447224 */ /* 0x000fcc00078e0047 */
[----:B------:R-:W0:Y:S01]  /*4c30*/  MUFU.EX2 R62, R62 ;  /* 0x0000003e003e7308 */ /* 0x000e220000000800 */
[----:B-1----:R-:W-:Y:S01]  /*4c40*/  FADD.FTZ R28, R60, R7 ;  /* 0x000000073c1c7221 */ /* 0x002fe20000010000 */
[----:B------:R-:W-:Y:S01]  /*4c50*/  F2FP.F16.F32.PACK_AB R7, R56, R13 ;  /* 0x0000000d3807723e */ /* 0x000fe200000000ff */
[----:B------:R-:W-:Y:S01]  /*4c60*/  FADD.FTZ R13, R59, R52 ;  /* 0x000000343b0d7221 */ /* 0x000fe20000010000 */
[----:B------:R-:W-:Y:S01]  /*4c70*/  IMAD.MOV.U32 R59, RZ, RZ, R71 ;  /* 0x000000ffff3b7224 */ /* 0x000fe200078e0047 */
[----:B------:R-:W-:Y:S02]  /*4c80*/  MOV R56, R71 ;  /* 0x0000004700387202 */ /* 0x000fe40000000f00 */
[----:B------:R-:W-:Y:S01]  /*4c90*/  FADD.FTZ R52, R26, R13 ;  /* 0x0000000d1a347221 */ /* 0x000fe20000010000 */
[----:B------:R-:W1:Y:S01]  /*4ca0*/  MUFU.EX2 R33, R33 ;  /* 0x0000002100217308 */ /* 0x000e620000000800 */
[----:B--2---:R-:W-:Y:S01]  /*4cb0*/  FADD.FTZ R3, R21, R28 ;  /* 0x0000001c15037221 */ /* 0x004fe20000010000 */
[----:B------:R2:W-:Y:S01]  /*4cc0*/  STSM.16.M88.4 [R2+0x27300], R4 ;  /* 0x0273000402007844 */ /* 0x0005e20000000200 */
[----:B------:R-:W-:Y:S01]  /*4cd0*/  F2FP.F16.F32.PACK_AB R13, R58, R15 ;  /* 0x0000000f3a0d723e */ /* 0x000fe200000000ff */
[--C-:B------:R-:W-:Y:S01]  /*4ce0*/  IMAD.MOV.U32 R58, RZ, RZ, R71.reuse ;  /* 0x000000ffff3a7224 */ /* 0x100fe200078e0047 */
[----:B------:R-:W-:Y:S01]  /*4cf0*/  F2FP.F16.F32.PACK_AB R15, R60, R41 ;  /* 0x000000293c0f723e */ /* 0x000fe200000000ff */
[----:B------:R-:W-:-:S02]  /*4d00*/  IMAD.MOV.U32 R60, RZ, RZ, R71 ;  /* 0x000000ffff3c7224 */ /* 0x000fc400078e0047 */
[----:B------:R-:W3:Y:S01]  /*4d10*/  MUFU.EX2 R67, R67 ;  /* 0x0000004300437308 */ /* 0x000ee20000000800 */
[----:B0-----:R-:W-:Y:S01]  /*4d20*/  FADD.FTZ R28, R62, R3 ;  /* 0x000000033e1c7221 */ /* 0x001fe20000010000 */
[----:B------:R-:W-:Y:S06]  /*4d30*/  STSM.16.M88.4 [R2+0x28b00], R12 ;  /* 0x028b000c02007844 */ /* 0x000fec0000000200 */
[----:B------:R-:W0:Y:S01]  /*4d40*/  MUFU.EX2 R64, R64 ;  /* 0x0000004000407308 */ /* 0x000e220000000800 */
[----:B-1----:R-:W-:-:S07]  /*4d50*/  FADD.FTZ R3, R33, R28 ;  /* 0x0000001c21037221 */ /* 0x002fce0000010000 */
[----:B------:R-:W1:Y:S01]  /*4d60*/  MUFU.EX2 R30, R121 ;  /* 0x00000079001e7308 */ /* 0x000e620000000800 */
[C---:B---3--:R-:W-:Y:S01]  /*4d70*/  FADD.FTZ R27, R67.reuse, R52 ;  /* 0x00000034431b7221 */ /* 0x048fe20000010000 */
[----:B------:R-:W-:Y:S01]  /*4d80*/  F2FP.F16.F32.PACK_AB R26, R67, R26 ;  /* 0x0000001a431a723e */ /* 0x000fe200000000ff */
[----:B------:R-:W-:-:S05]  /*4d90*/  IMAD.MOV.U32 R67, RZ, RZ, R71 ;  /* 0x000000ffff437224 */ /* 0x000fca00078e0047 */
[----:B------:R-:W3:Y:S01]  /*4da0*/  MUFU.EX2 R0, R77 ;  /* 0x0000004d00007308 */ /* 0x000ee20000000800 */
[----:B0-----:R-:W-:-:S07]  /*4db0*/  FADD.FTZ R3, R64, R3 ;  /* 0x0000000340037221 */ /* 0x001fce0000010000 */
[----:B------:R-:W0:Y:S01]  /*4dc0*/  MUFU.EX2 R89, R89 ;  /* 0x0000005900597308 */ /* 0x000e220000000800 */
[----:B-1----:R-:W-:Y:S01]  /*4dd0*/  FADD.FTZ R28, R30, R27 ;  /* 0x0000001b1e1c7221 */ /* 0x002fe20000010000 */
[----:B------:R-:W-:Y:S01]  /*4de0*/  F2FP.F16.F32.PACK_AB R27, R64, R33 ;  /* 0x00000021401b723e */ /* 0x000fe200000000ff */
[----:B------:R-:W-:-:S05]  /*4df0*/  IMAD.MOV.U32 R64, RZ, RZ, R71 ;  /* 0x000000ffff407224 */ /* 0x000fca00078e0047 */
[----:B------:R-:W1:Y:S01]  /*4e00*/  MUFU.EX2 R42, R42 ;  /* 0x0000002a002a7308 */ /* 0x000e620000000800 */
[----:B---3--:R-:W-:-:S07]  /*4e10*/  FADD.FTZ R52, R0, R3 ;  /* 0x0000000300347221 */ /* 0x008fce0000010000 */
[----:B------:R-:W3:Y:S01]  /*4e20*/  MUFU.EX2 R23, R23 ;  /* 0x0000001700177308 */ /* 0x000ee20000000800 */
[----:B0-----:R-:W-:-:S07]  /*4e30*/  FADD.FTZ R3, R89, R28 ;  /* 0x0000001c59037221 */ /* 0x001fce0000010000 */
[----:B------:R-:W0:Y:S01]  /*4e40*/  MUFU.EX2 R85, R85 ;  /* 0x0000005500557308 */ /* 0x000e220000000800 */
[----:B-1----:R-:W-:-:S07]  /*4e50*/  FADD.FTZ R54, R42, R3 ;  /* 0x000000032a367221 */ /* 0x002fce0000010000 */
[----:B------:R-:W1:Y:S01]  /*4e60*/  MUFU.EX2 R35, R35 ;  /* 0x0000002300237308 */ /* 0x000e620000000800 */
[C---:B---3--:R-:W-:Y:S01]  /*4e70*/  FADD.FTZ R52, R23.reuse, R52 ;  /* 0x0000003417347221 */ /* 0x048fe20000010000 */
[----:B--2---:R-:W-:-:S06]  /*4e80*/  F2FP.F16.F32.PACK_AB R5, R23, R0 ;  /* 0x000000001705723e */ /* 0x004fcc00000000ff */
[----:B------:R-:W2:Y:S01]  /*4e90*/  MUFU.EX2 R40, R40 ;  /* 0x0000002800287308 */ /* 0x000ea20000000800 */
[----:B0-----:R-:W-:Y:S01]  /*4ea0*/  FADD.FTZ R9, R85, R54 ;  /* 0x0000003655097221 */ /* 0x001fe20000010000 */
[----:B------:R-:W-:-:S06]  /*4eb0*/  IMAD.MOV.U32 R54, RZ, RZ, R71 ;  /* 0x000000ffff367224 */ /* 0x000fcc00078e0047 */
[----:B------:R-:W0:Y:S01]  /*4ec0*/  MUFU.EX2 R46, R46 ;  /* 0x0000002e002e7308 */ /* 0x000e220000000800 */
[----:B-1----:R-:W-:Y:S01]  /*4ed0*/  FADD.FTZ R3, R35, R52 ;  /* 0x0000003423037221 */ /* 0x002fe20000010000 */
[----:B------:R-:W-:-:S06]  /*4ee0*/  IMAD.MOV.U32 R52, RZ, RZ, R71 ;  /* 0x000000ffff347224 */ /* 0x000fcc00078e0047 */
[----:B------:R-:W1:Y:S01]  /*4ef0*/  MUFU.EX2 R73, R73 ;  /* 0x0000004900497308 */ /* 0x000e620000000800 */
[----:B--2---:R-:W-:-:S07]  /*4f00*/  FADD.FTZ R6, R40, R9 ;  /* 0x0000000928067221 */ /* 0x004fce0000010000 */
[----:B------:R-:W2:Y:S01]  /*4f10*/  MUFU.EX2 R29, R95 ;  /* 0x0000005f001d7308 */ /* 0x000ea20000000800 */
[----:B0-----:R-:W-:-:S07]  /*4f20*/  FADD.FTZ R4, R46, R3 ;  /* 0x000000032e047221 */ /* 0x001fce0000010000 */
[----:B------:R-:W0:Y:S01]  /*4f30*/  MUFU.EX2 R38, R38 ;  /* 0x0000002600267308 */ /* 0x000e220000000800 */
[----:B-1----:R-:W-:Y:S01]  /*4f40*/  FADD.FTZ R7, R73, R6 ;  /* 0x0000000649077221 */ /* 0x002fe20000010000 */
[----:B------:R-:W-:Y:S02]  /*4f50*/  F2FP.F16.F32.PACK_AB R6, R85, R42 ;  /* 0x0000002a5506723e */ /* 0x000fe400000000ff */
[----:B------:R-:W-:-:S04]  /*4f60*/  F2FP.F16.F32.PACK_AB R40, R73, R40 ;  /* 0x000000284928723e */ /* 0x000fc800000000ff */
[----:B------:R-:W1:Y:S01]  /*4f70*/  MUFU.EX2 R66, R66 ;  /* 0x0000004200427308 */ /* 0x000e620000000800 */
[----:B--2---:R-:W-:Y:S01]  /*4f80*/  FADD.FTZ R3, R29, R4 ;  /* 0x000000041d037221 */ /* 0x004fe20000010000 */
[----:B------:R-:W-:Y:S01]  /*4f90*/  F2FP.F16.F32.PACK_AB R4, R89, R30 ;  /* 0x0000001e5904723e */ /* 0x000fe200000000ff */
[----:B------:R-:W-:-:S05]  /*4fa0*/  IMAD.MOV.U32 R30, RZ, RZ, R71 ;  /* 0x000000ffff1e7224 */ /* 0x000fca00078e0047 */
[----:B------:R-:W2:Y:S01]  /*4fb0*/  MUFU.EX2 R79, R79 ;  /* 0x0000004f004f7308 */ /* 0x000ea20000000800 */
[----:B0-----:R-:W-:Y:S01]  /*4fc0*/  FADD.FTZ R10, R38, R7 ;  /* 0x00000007260a7221 */ /* 0x001fe20000010000 */
[----:B------:R-:W-:Y:S01]  /*4fd0*/  F2FP.F16.F32.PACK_AB R7, R46, R35 ;  /* 0x000000232e07723e */ /* 0x000fe200000000ff */
[----:B------:R-:W-:-:S05]  /*4fe0*/  IMAD.MOV.U32 R46, RZ, RZ, R71 ;  /* 0x000000ffff2e7224 */ /* 0x000fca00078e0047 */
[----:B------:R-:W0:Y:S01]  /*4ff0*/  MUFU.EX2 R43, R43 ;  /* 0x0000002b002b7308 */ /* 0x000e220000000800 */
[C---:B-1----:R-:W-:Y:S01]  /*5000*/  FADD.FTZ R8, R66.reuse, R3 ;  /* 0x0000000342087221 */ /* 0x042fe20000010000 */
[----:B------:R-:W-:Y:S01]  /*5010*/  F2FP.F16.F32.PACK_AB R41, R66, R29 ;  /* 0x0000001d4229723e */ /* 0x000fe200000000ff */
[--C-:B------:R-:W-:Y:S02]  /*5020*/  IMAD.MOV.U32 R66, RZ, RZ, R71.reuse ;  /* 0x000000ffff427224 */ /* 0x100fe400078e0047 */
[----:B------:R-:W-:-:S03]  /*5030*/  IMAD.MOV.U32 R29, RZ, RZ, R71 ;  /* 0x000000ffff1d7224 */ /* 0x000fc600078e0047 */
[----:B------:R-:W1:Y:S01]  /*5040*/  MUFU.EX2 R36, R36 ;  /* 0x0000002400247308 */ /* 0x000e620000000800 */
[C---:B--2---:R-:W-:Y:S01]  /*5050*/  FADD.FTZ R9, R79.reuse, R10 ;  /* 0x0000000a4f097221 */ /* 0x044fe20000010000 */
[----:B------:R-:W-:-:S06]  /*5060*/  F2FP.F16.F32.PACK_AB R42, R79, R38 ;  /* 0x000000264f2a723e */ /* 0x000fcc00000000ff */
[----:B------:R-:W2:Y:S01]  /*5070*/  MUFU.EX2 R50, R99 ;  /* 0x0000006300327308 */ /* 0x000ea20000000800 */
[----:B0-----:R-:W-:-:S07]  /*5080*/  FADD.FTZ R3, R43, R8 ;  /* 0x000000082b037221 */ /* 0x001fce0000010000 */
[----:B------:R-:W0:Y:S01]  /*5090*/  MUFU.EX2 R81, R81 ;  /* 0x0000005100517308 */ /* 0x000e220000000800 */
[----:B-1----:R-:W-:-:S07]  /*50a0*/  FADD.FTZ R10, R36, R9 ;  /* 0x00000009240a7221 */ /* 0x002fce0000010000 */
[----:B------:R-:W1:Y:S01]  /*50b0*/  MUFU.EX2 R37, R101 ;  /* 0x0000006500257308 */ /* 0x000e620000000800 */
[C---:B--2---:R-:W-:Y:S01]  /*50c0*/  FADD.FTZ R8, R50.reuse, R3 ;  /* 0x0000000332087221 */ /* 0x044fe20000010000 */
[----:B------:R-:W-:Y:S01]  /*50d0*/  F2FP.F16.F32.PACK_AB R43, R50, R43 ;  /* 0x0000002b322b723e */ /* 0x000fe200000000ff */
[----:B------:R-:W-:-:S05]  /*50e0*/  IMAD.MOV.U32 R50, RZ, RZ, R71 ;  /* 0x000000ffff327224 */ /* 0x000fca00078e0047 */
[----:B------:R-:W2:Y:S01]  /*50f0*/  MUFU.EX2 R34, R34 ;  /* 0x0000002200227308 */ /* 0x000ea20000000800 */
[C---:B0-----:R-:W-:Y:S01]  /*5100*/  FADD.FTZ R9, R81.reuse, R10 ;  /* 0x0000000a51097221 */ /* 0x041fe20000010000 */
[----:B------:R-:W-:-:S06]  /*5110*/  F2FP.F16.F32.PACK_AB R36, R81, R36 ;  /* 0x000000245124723e */ /* 0x000fcc00000000ff */
[----:B------:R-:W0:Y:S01]  /*5120*/  MUFU.EX2 R20, R103 ;  /* 0x0000006700147308 */ /* 0x000e220000000800 */
[----:B-1----:R-:W-:-:S07]  /*5130*/  FADD.FTZ R3, R37, R8 ;  /* 0x0000000825037221 */ /* 0x002fce0000010000 */
[----:B------:R-:W1:Y:S01]  /*5140*/  MUFU.EX2 R69, R69 ;  /* 0x0000004500457308 */ /* 0x000e620000000800 */
[----:B--2---:R-:W-:-:S07]  /*5150*/  FADD.FTZ R10, R34, R9 ;  /* 0x00000009220a7221 */ /* 0x004fce0000010000 */
[----:B------:R2:W3:Y:S01]  /*5160*/  MUFU.EX2 R39, R25 ;  /* 0x0000001900277308 */ /* 0x0004e20000000800 */
[C---:B0-----:R-:W-:Y:S01]  /*5170*/  FADD.FTZ R8, R20.reuse, R3 ;  /* 0x0000000314087221 */ /* 0x041fe20000010000 */
[----:B------:R-:W-:-:S06]  /*5180*/  F2FP.F16.F32.PACK_AB R37, R20, R37 ;  /* 0x000000251425723e */ /* 0x000fcc00000000ff */
[----:B------:R-:W-:Y:S01]  /*5190*/  MUFU.EX2 R32, R32 ;  /* 0x0000002000207308 */ /* 0x000fe20000000800 */
[----:B--2---:R-:W-:Y:S01]  /*51a0*/  F2FP.F16.F32.PACK_AB R25, R62, R21 ;  /* 0x000000153e19723e */ /* 0x004fe200000000ff */
[----:B------:R-:W-:Y:S01]  /*51b0*/  IMAD.MOV.U32 R62, RZ, RZ, R71 ;  /* 0x000000ffff3e7224 */ /* 0x000fe200078e0047 */
[----:B-1----:R-:W-:-:S03]  /*51c0*/  F2FP.F16.F32.PACK_AB R38, R69, R34 ;  /* 0x000000224526723e */ /* 0x002fc600000000ff */
[----:B------:R0:W-:Y:S02]  /*51d0*/  STSM.16.M88.4 [R2+0x2a300], R24 ;  /* 0x02a3001802007844 */ /* 0x0001e40000000200 */
[----:B------:R-:W1:Y:S01]  /*51e0*/  MUFU.EX2 R28, R109 ;  /* 0x0000006d001c7308 */ /* 0x000e620000000800 */
[----:B---3--:R-:W-:Y:S01]  /*51f0*/  FADD.FTZ R3, R39, R8 ;  /* 0x0000000827037221 */ /* 0x008fe20000010000 */
[----:B------:R2:W-:Y:S04]  /*5200*/  STSM.16.M88.4 [R2+0x2bb00], R4 ;  /* 0x02bb000402007844 */ /* 0x0005e80000000200 */
[----:B------:R3:W-:Y:S02]  /*5210*/  STSM.16.M88.4 [R2+0x2d300], R40 ;  /* 0x02d3002802007844 */ /* 0x0007e40000000200 */
[----:B------:R-:W-:Y:S01]  /*5220*/  MUFU.EX2 R44, R44 ;  /* 0x0000002c002c7308 */ /* 0x000fe20000000800 */
[----:B0-----:R-:W-:-:S07]  /*5230*/  IMAD.MOV.U32 R27, RZ, RZ, R71 ;  /* 0x000000ffff1b7224 */ /* 0x001fce00078e0047 */
[----:B------:R-:W0:Y:S01]  /*5240*/  MUFU.EX2 R91, R91 ;  /* 0x0000005b005b7308 */ /* 0x000e220000000800 */
[C---:B-1----:R-:W-:Y:S01]  /*5250*/  F2FP.F16.F32.PACK_AB R39, R28.reuse, R39 ;  /* 0x000000271c27723e */ /* 0x042fe200000000ff */
[----:B--2---:R-:W-:Y:S01]  /*5260*/  FADD.FTZ R5, R69, R10 ;  /* 0x0000000a45057221 */ /* 0x004fe20000010000 */
[----:B------:R-:W-:Y:S01]  /*5270*/  FADD.FTZ R4, R28, R3 ;  /* 0x000000031c047221 */ /* 0x000fe20000010000 */
[----:B------:R-:W-:Y:S01]  /*5280*/  IMAD.MOV.U32 R69, RZ, RZ, R71 ;  /* 0x000000ffff457224 */ /* 0x000fe200078e0047 */
[-C--:B------:R-:W-:Y:S01]  /*5290*/  MOV R28, R71.reuse ;  /* 0x00000047001c7202 */ /* 0x080fe20000000f00 */
[----:B------:R-:W-:Y:S01]  /*52a0*/  FADD.FTZ R6, R32, R5 ;  /* 0x0000000520067221 */ /* 0x000fe20000010000 */
[C---:B------:R-:W-:Y:S01]  /*52b0*/  F2FP.F16.F32.PACK_AB R32, R83.reuse, R32 ;  /* 0x000000205320723e */ /* 0x040fe200000000ff */
[----:B------:R-:W1:Y:S01]  /*52c0*/  MUFU.EX2 R111, R111 ;  /* 0x0000006f006f7308 */ /* 0x000e620000000800 */
[----:B------:R2:W-:Y:S01]  /*52d0*/  STSM.16.M88.4 [R2+0x2eb00], R36 ;  /* 0x02eb002402007844 */ /* 0x0005e20000000200 */
[----:B------:R-:W-:Y:S01]  /*52e0*/  FADD.FTZ R5, R83, R6 ;  /* 0x0000000653057221 */ /* 0x000fe20000010000 */
[--C-:B---3--:R-:W-:Y:S01]  /*52f0*/  IMAD.MOV.U32 R43, RZ, RZ, R71.reuse ;  /* 0x000000ffff2b7224 */ /* 0x108fe200078e0047 */
[----:B------:R-:W-:Y:S01]  /*5300*/  MOV R42, R71 ;  /* 0x00000047002a7202 */ /* 0x000fe20000000f00 */
[----:B------:R-:W-:-:S02]  /*5310*/  IMAD.MOV.U32 R41, RZ, RZ, R71 ;  /* 0x000000ffff297224 */ /* 0x000fc400078e0047 */
[----:B------:R-:W-:Y:S01]  /*5320*/  IMAD.MOV.U32 R40, RZ, RZ, R71 ;  /* 0x000000ffff287224 */ /* 0x000fe200078e0047 */
[----:B------:R-:W3:Y:S01]  /*5330*/  MUFU.EX2 R0, R113 ;  /* 0x0000007100007308 */ /* 0x000ee20000000800 */
[----:B0-----:R-:W-:Y:S01]  /*5340*/  F2FP.F16.F32.PACK_AB R34, R91, R44 ;  /* 0x0000002c5b22723e */ /* 0x001fe200000000ff */
[----:B------:R-:W-:Y:S01]  /*5350*/  FADD.FTZ R44, R44, R5 ;  /* 0x000000052c2c7221 */ /* 0x000fe20000010000 */
[--C-:B------:R-:W-:Y:S02]  /*5360*/  IMAD.MOV.U32 R26, RZ, RZ, R71.reuse ;  /* 0x000000ffff1a7224 */ /* 0x100fe400078e0047 */
[--C-:B------:R-:W-:Y:S02]  /*5370*/  IMAD.MOV.U32 R25, RZ, RZ, R71.reuse ;  /* 0x000000ffff197224 */ /* 0x100fe400078e0047 */
[--C-:B------:R-:W-:Y:S01]  /*5380*/  IMAD.MOV.U32 R24, RZ, RZ, R71.reuse ;  /* 0x000000ffff187224 */ /* 0x100fe200078e0047 */
[----:B------:R-:W0:Y:S01]  /*5390*/  MUFU.EX2 R115, R115 ;  /* 0x0000007300737308 */ /* 0x000e220000000800 */
[----:B-1----:R-:W-:Y:S01]  /*53a0*/  FADD.FTZ R3, R111, R4 ;  /* 0x000000046f037221 */ /* 0x002fe20000010000 */
[----:B--2---:R-:W-:-:S02]  /*53b0*/  IMAD.MOV.U32 R39, RZ, RZ, R71 ;  /* 0x000000ffff277224 */ /* 0x004fc400078e0047 */
[--C-:B------:R-:W-:Y:S02]  /*53c0*/  IMAD.MOV.U32 R38, RZ, RZ, R71.reuse ;  /* 0x000000ffff267224 */ /* 0x100fe400078e0047 */
[----:B------:R-:W-:Y:S02]  /*53d0*/  IMAD.MOV.U32 R37, RZ, RZ, R71 ;  /* 0x000000ffff257224 */ /* 0x000fe400078e0047 */
[----:B------:R-:W1:Y:S01]  /*53e0*/  MUFU.EX2 R48, R48 ;  /* 0x0000003000307308 */ /* 0x000e620000000800 */
[C---:B---3--:R-:W-:Y:S01]  /*53f0*/  F2FP.F16.F32.PACK_AB R33, R0.reuse, R111 ;  /* 0x0000006f0021723e */ /* 0x048fe200000000ff */
[----:B------:R-:W-:Y:S01]  /*5400*/  FADD.FTZ R4, R0, R3 ;  /* 0x0000000300047221 */ /* 0x000fe20000010000 */
[----:B------:R-:W-:-:S03]  /*5410*/  IMAD.MOV.U32 R36, RZ, RZ, R71 ;  /* 0x000000ffff247224 */ /* 0x000fc600078e0047 */
[----:B0-----:R-:W-:Y:S01]  /*5420*/  FADD.FTZ R3, R115, R4 ;  /* 0x0000000473037221 */ /* 0x001fe20000010000 */
[----:B------:R-:W-:Y:S01]  /*5430*/  FADD.FTZ R4, R91, R44 ;  /* 0x0000002c5b047221 */ /* 0x000fe20000010000 */
[----:B------:R-:W-:Y:S01]  /*5440*/  IMAD.MOV.U32 R44, RZ, RZ, R71 ;  /* 0x000000ffff2c7224 */ /* 0x000fe200078e0047 */
[C---:B-1----:R-:W-:Y:S01]  /*5450*/  F2FP.F16.F32.PACK_AB R35, R48.reuse, R115 ;  /* 0x000000733023723e */ /* 0x042fe200000000ff */
[----:B------:R-:W-:Y:S01]  /*5460*/  FADD.FTZ R3, R48, R3 ;  /* 0x0000000330037221 */ /* 0x000fe20000010000 */
[----:B------:R-:W-:-:S03]  /*5470*/  IMAD.MOV.U32 R48, RZ, RZ, R71 ;  /* 0x000000ffff307224 */ /* 0x000fc600078e0047 */
[----:B------:R0:W-:Y:S01]  /*5480*/  STSM.16.M88.4 [R2+0x30300], R32 ;  /* 0x0303002002007844 */ /* 0x0001e20000000200 */
[----:B------:R1:W-:Y:S06]  /*5490*/  MEMBAR.ALL.CTA ;  /* 0x0000000000007992 */ /* 0x0003ec0000008000 */
[----:B-1----:R-:W1:Y:S01]  /*54a0*/  FENCE.VIEW.ASYNC.S ;  /* 0x00000000000073c6 */ /* 0x002e620000000000 */
[----:B0-----:R-:W-:Y:S01]  /*54b0*/  MOV R35, R71 ;  /* 0x0000004700237202 */ /* 0x001fe20000000f00 */
[--C-:B------:R-:W-:Y:S02]  /*54c0*/  IMAD.MOV.U32 R34, RZ, RZ, R71.reuse ;  /* 0x000000ffff227224 */ /* 0x100fe400078e0047 */
[----:B------:R-:W-:-:S02]  /*54d0*/  IMAD.MOV.U32 R33, RZ, RZ, R71 ;  /* 0x000000ffff217224 */ /* 0x000fc400078e0047 */
[----:B------:R-:W-:Y:S01]  /*54e0*/  IMAD.MOV.U32 R32, RZ, RZ, R71 ;  /* 0x000000ffff207224 */ /* 0x000fe200078e0047 */
[----:B-1----:R-:W-:Y:S01]  /*54f0*/  NOP ;  /* 0x0000000000007918 */ /* 0x002fe20000000000 */
[----:B------:R-:W-:Y:S05]  /*5500*/  @!P2 BRA `(.L_x_133) ;  /* 0x00000040007ca947 */ /* 0x000fea0003800000 */
[----:B------:R-:W-:Y:S01]  /*5510*/  VIADD R0, R22, 0xfffffffe ;  /* 0xfffffffe16007836 */ /* 0x000fe20000000000 */
[----:B------:R-:W-:Y:S01]  /*5520*/  MOV R5, R75 ;  /* 0x0000004b00057202 */ /* 0x000fe20000000f00 */
[----:B------:R-:W-:Y:S01]  /*5530*/  IMAD.MOV.U32 R6, RZ, RZ, R72 ;  /* 0x000000ffff067224 */ /* 0x000fe200078e0048 */
[----:B------:R-:W-:Y:S01]  /*5540*/  CS2R R70, SRZ ;  /* 0x0000000000467805 */ /* 0x000fe2000001ff00 */
[----:B------:R-:W-:Y:S01]  /*5550*/  IMAD.MOV.U32 R7, RZ, RZ, R16 ;  /* 0x000000ffff077224 */ /* 0x000fe200078e0010 */
        /* <DEDUP_REMOVED lines=24> */
[----:B------:R-:W-:-:S05]  /*56e0*/  ULDC UR57, c[0x0][0x9d8] ;  /* 0x0002760000397ab9 */ /* 0x000fca0000000800 */
.L_x_142:
[----:B------:R-:W-:Y:S01]  /*56f0*/  UIADD3 UR39, UR58, 0x1, URZ ;  /* 0x000000013a277890 */ /* 0x000fe2000fffe03f */
[----:B------:R-:W-:-:S03]  /*5700*/  ISETP.NE.AND P3, PT, RZ, UR38, PT ;  /* 0x00000026ff007c0c */ /* 0x000fc6000bf65270 */
[----:B------:R-:W-:-:S04]  /*5710*/  UISETP.NE.AND UP0, UPT, UR39, 0x2, UPT ;  /* 0x000000022700788c */ /* 0x000fc8000bf05270 */
[----:B------:R-:W-:Y:S02]  /*5720*/  USEL UR6, URZ, 0x1, UP0 ;  /* 0x000000013f067887 */ /* 0x000fe40008000000 */
[----:B------:R-:W-:-:S04]  /*5730*/  USEL UR39, UR39, URZ, UP0 ;  /* 0x0000003f27277287 */ /* 0x000fc80008000000 */
[----:B------:R-:W-:Y:S01]  /*5740*/  LOP3.LUT R16, R7, UR6, RZ, 0x3c, !PT ;  /* 0x0000000607107c12 */ /* 0x000fe2000f8e3cff */
[----:B----4-:R-:W-:Y:S07]  /*5750*/  @P3 BRA `(.L_x_134) ;  /* 0x0000000000283947 */ /* 0x010fee0003800000 */
[----:B------:R-:W-:Y:S05]  /*5760*/  @!P0 BRA `(.L_x_135) ;  /* 0x0000000000048947 */ /* 0x000fea0003800000 */
[----:B------:R-:W-:Y:S01]  /*5770*/  BPT.TRAP 0x1 ;  /* 0x000000040000795c */ /* 0x000fe20000300000 */
.L_x_135:
[----:B------:R-:W-:Y:S01]  /*5780*/  ULEA UR6, UR39, UR36, 0x3 ;  /* 0x0000002427067291 */ /* 0x000fe2000f8e183f */
[----:B------:R-:W-:-:S08]  /*5790*/  SHF.L.U32 R8, R16, 0x1f, RZ ;  /* 0x0000001f10087819 */ /* 0x000fd000000006ff */
[----:B------:R0:W1:Y:S01]  /*57a0*/  SYNCS.PHASECHK.TRANS64.TRYWAIT P2, [UR6+0x31c30], R8 ;  /* 0x031c3008ff0075a7 */ /* 0x0000620008040146 */
[----:B------:R-:W-:Y:S05]  /*57b0*/  @!P0 BRA `(.L_x_136) ;  /* 0x0000000000048947 */ /* 0x000fea0003800000 */
[----:B------:R-:W-:Y:S01]  /*57c0*/  BPT.TRAP 0x1 ;  /* 0x000000040000795c */ /* 0x000fe20000300000 */
.L_x_136:
[----:B-1----:R-:W-:Y:S05]  /*57d0*/  @P2 BRA `(.L_x_134) ;  /* 0x0000000000082947 */ /* 0x002fea0003800000 */
[----:B------:R-:W1:Y:S02]  /*57e0*/  SYNCS.PHASECHK.TRANS64.TRYWAIT P2, [UR6+0x31c30], R8 ;  /* 0x031c3008ff0075a7 */ /* 0x000e640008040146 */
[----:B-1----:R-:W-:Y:S05]  /*57f0*/  @!P2 BRA `(.L_x_137) ;  /* 0x000000a400a4a947 */ /* 0x002fea0003800000 */
.L_x_134:
[----:B-1----:R-:W1:Y:S01]  /*5800*/  S2R R9, SR_TID.X ;  /* 0x0000000000097919 */ /* 0x002e620000002100 */
[----:B------:R-:W-:Y:S01]  /*5810*/  UIMAD UR26, UR39, 0x6c0, UR56 ;  /* 0x000006c0271a78a4 */ /* 0x000fe2000f8e0238 */
[----:B------:R-:W-:Y:S01]  /*5820*/  UMOV UR27, 0x80000020 ;  /* 0x80000020001b7882 */ /* 0x000fe20000000000 */
[----:B------:R-:W-:Y:S02]  /*5830*/  UMOV UR28, UR24 ;  /* 0x00000018001c7c82 */ /* 0x000fe40008000000 */
[----:B------:R-:W-:Y:S01]  /*5840*/  UIADD3 UR30, UR26, 0x40, URZ ;  /* 0x000000401a1e7890 */ /* 0x000fe2000fffe03f */
        /* <DEDUP_REMOVED lines=20> */
[----:B-1----:R-:W-:Y:S01]  /*5990*/  SHF.R.U32.HI R9, RZ, 0x7, R9 ;  /* 0x00000007ff097819 */ /* 0x002fe20000011609 */
[----:B------:R-:W-:Y:S01]  /*59a0*/  UMOV UR53, UR25 ;  /* 0x0000001900357c82 */ /* 0x000fe20008000000 */
[----:B------:R-:W-:Y:S01]  /*59b0*/  UMOV UR55, 0x80000020 ;  /* 0x8000002000377882 */ /* 0x000fe20000000000 */
[----:B------:R-:W-:-:S02]  /*59c0*/  UIADD3 UR6, UR26, 0x200, URZ ;  /* 0x000002001a067890 */ /* 0x000fc4000fffe03f */
[----:B0-----:R-:W-:Y:S01]  /*59d0*/  VIADD R8, R9, 0x8 ;  /* 0x0000000809087836 */ /* 0x001fe20000000000 */
[----:B------:R-:W-:Y:S01]  /*59e0*/  UMOV UR7, 0x80000020 ;  /* 0x8000002000077882 */ /* 0x000fe20000000000 */
[----:B------:R-:W-:Y:S01]  /*59f0*/  UIADD3 UR10, UR26, 0x202, URZ ;  /* 0x000002021a0a7890 */ /* 0x000fe2000fffe03f */
[----:B------:R-:W-:Y:S02]  /*5a00*/  UMOV UR11, 0x80000020 ;  /* 0x80000020000b7882 */ /* 0x000fe40000000000 */
        /* <DEDUP_REMOVED lines=8> */
[----:B------:R-:W-:Y:S03]  /*5a90*/  HGMMA.64x16x16.F32 R136, gdesc[UR24], RZ, !UPT, gsb0 ;  /* 0x00200000188879f0 */ /* 0x000fe6000c0008ff */
        /* <DEDUP_REMOVED lines=314> */
[----:B0-----:R-:W-:Y:S05]  /*6e40*/  @P3 BRA `(.L_x_138) ;  /* 0x0000000000283947 */ /* 0x001fea0003800000 */
[----:B------:R-:W-:Y:S05]  /*6e50*/  @!P0 BRA `(.L_x_139) ;  /* 0x0000000000048947 */ /* 0x000fea0003800000 */
[----:B------:R-:W-:Y:S01]  /*6e60*/  BPT.TRAP 0x1 ;  /* 0x000000040000795c */ /* 0x000fe20000300000 */
.L_x_139:
[----:B------:R-:W-:Y:S01]  /*6e70*/  ULEA UR6, UR58, UR36, 0x3 ;  /* 0x000000243a067291 */ /* 0x000fe2000f8e183f */
[----:B------:R-:W-:-:S08]  /*6e80*/  SHF.L.U32 R7, R7, 0x1f, RZ ;  /* 0x0000001f07077819 */ /* 0x000fd000000006ff */
[----:B------:R0:W1:Y:S01]  /*6e90*/  SYNCS.PHASECHK.TRANS64.TRYWAIT P2, [UR6+0x31c50], R7 ;  /* 0x031c5007ff0075a7 */ /* 0x0000620008040146 */
[----:B------:R-:W-:Y:S05]  /*6ea0*/  @!P0 BRA `(.L_x_140) ;  /* 0x0000000000048947 */ /* 0x000fea0003800000 */
[----:B------:R-:W-:Y:S01]  /*6eb0*/  BPT.TRAP 0x1 ;  /* 0x000000040000795c */ /* 0x000fe20000300000 */
.L_x_140:
[----:B-1----:R-:W-:Y:S05]  /*6ec0*/  @P2 BRA `(.L_x_138) ;  /* 0x0000000000082947 */ /* 0x002fea0003800000 */
[----:B------:R-:W1:Y:S02]  /*6ed0*/  SYNCS.PHASECHK.TRANS64.TRYWAIT P2, [UR6+0x31c50], R7 ;  /* 0x031c5007ff0075a7 */ /* 0x000e640008040146 */
[----:B-1----:R-:W-:Y:S05]  /*6ee0*/  @!P2 BRA `(.L_x_141) ;  /* 0x000000900000a947 */ /* 0x002fea0003800000 */
.L_x_138:
[----:B------:R-:W-:Y:S01]  /*6ef0*/  UIADD3 UR6, UR36, 0x200, URZ ;  /* 0x0000020024067890 */ /* 0x000fe2000fffe03f */
[----:B------:R-:W-:Y:S01]  /*6f00*/  WARPGROUP.ARRIVE ;  /* 0x00000000000079c5 */ /* 0x000fe20000000000 */
[----:B------:R-:W-:Y:S01]  /*6f10*/  ULOP3.LUT UR7, UR37, 0x10000, URZ, 0xfc, !UPT ;  /* 0x0001000025077892 */ /* 0x000fe2000f8efc3f */
[----:B01----:R-:W-:Y:S01]  /*6f20*/  FMUL.FTZ R7, R136, UR57 ;  /* 0x0000003988077c20 */ /* 0x003fe20008410000 */
[----:B------:R-:W-:Y:S01]  /*6f30*/  USHF.R.U32.HI UR6, URZ, 0x4, UR6 ;  /* 0x000000043f067899 */ /* 0x000fe20008011606 */
[----:B------:R-:W-:Y:S01]  /*6f40*/  FMUL.FTZ R8, R137, UR57 ;  /* 0x0000003989087c20 */ /* 0x000fe20008410000 */
[----:B------:R-:W-:Y:S01]  /*6f50*/  UMOV UR29, 0xc0000010 ;  /* 0xc0000010001d7882 */ /* 0x000fe20000000000 */
[----:B------:R-:W-:Y:S01]  /*6f60*/  UMOV UR31, 0x80000020 ;  /* 0x80000020001f7882 */ /* 0x000fe20000000000 */
[----:B------:R-:W-:Y:S01]  /*6f70*/  ULOP3.LUT UR6, UR6, 0x3fff, URZ, 0xc0, !UPT ;  /* 0x00003fff06067892 */ /* 0x000fe2000f8ec03f */
[----:B------:R-:W0:Y:S01]  /*6f80*/  MUFU.TANH R7, R7 ;  /* 0x0000000700077308 */ /* 0x000e220000002400 */
[----:B------:R-:W-:Y:S01]  /*6f90*/  UMOV UR28, UR7 ;  /* 0x00000007001c7c82 */ /* 0x000fe20008000000 */
[----:B------:R-:W-:Y:S01]  /*6fa0*/  FMUL.FTZ R11, R140, UR57 ;  /* 0x000000398c0b7c20 */ /* 0x000fe20008410000 */
[----:B------:R-:W-:Y:S01]  /*6fb0*/  ULOP3.LUT UR6, UR6, 0x2400000, URZ, 0xfc, !UPT ;  /* 0x0240000006067892 */ /* 0x000fe2000f8efc3f */
[----:B------:R-:W-:Y:S01]  /*6fc0*/  FMUL.FTZ R12, R141, UR57 ;  /* 0x000000398d0c7c20 */ /* 0x000fe20008410000 */
[----:B------:R-:W-:Y:S01]  /*6fd0*/  FMUL.FTZ R15, R128, UR57 ;  /* 0x00000039800f7c20 */ /* 0x000fe20008410000 */
[----:B------:R-:W-:Y:S01]  /*6fe0*/  FMUL.FTZ R20, R129, UR57 ;  /* 0x0000003981147c20 */ /* 0x000fe20008410000 */
[----:B------:R-:W-:Y:S01]  /*6ff0*/  UIMAD UR6, UR58, 0x6c0, UR6 ;  /* 0x000006c03a0678a4 */ /* 0x000fe2000f8e0206 */
[----:B------:R-:W1:Y:S01]  /*7000*/  MUFU.TANH R8, R8 ;  /* 0x0000000800087308 */ /* 0x000e620000002400 */
[----:B------:R-:W-:Y:S01]  /*7010*/  FMUL.FTZ R22, R131, UR57 ;  /* 0x0000003983167c20 */ /* 0x000fe20008410000 */
[----:B------:R-:W-:Y:S01]  /*7020*/  FMUL.FTZ R23, R132, UR57 ;  /* 0x0000003984177c20 */ /* 0x000fe20008410000 */
[----:B------:R-:W-:Y:S01]  /*7030*/  FMUL.FTZ R128, R133, UR57 ;  /* 0x0000003985807c20 */ /* 0x000fe20008410000 */
[----:B------:R-:W-:Y:S01]  /*7040*/  FMUL.FTZ R120, R120, UR57 ;  /* 0x0000003978787c20 */ /* 0x000fe20008410000 */
[----:B------:R-:W-:Y:S01]  /*7050*/  FMUL.FTZ R121, R121, UR57 ;  /* 0x0000003979797c20 */ /* 0x000fe20008410000 */
[----:B------:R-:W-:Y:S01]  /*7060*/  UMOV UR30, UR6 ;  /* 0x00000006001e7c82 */ /* 0x000fe20008000000 */
[----:B------:R-:W-:Y:S01]  /*7070*/  FMUL.FTZ R124, R124, UR57 ;  /* 0x000000397c7c7c20 */ /* 0x000fe20008410000 */
[----:B------:R-:W-:Y:S01]  /*7080*/  HGMMA.64x96x16.F32 R24, gdesc[UR28].tnspB, R24, gsb0 ;  /* 0x416000001c1879f0 */ /* 0x000fe20008000818 */
[----:B------:R-:W-:Y:S01]  /*7090*/  UIADD3 UR28, UR7, 0x180, URZ ;  /* 0x00000180071c7890 */ /* 0x000fe2000fffe03f */
[----:B------:R-:W2:Y:S01]  /*70a0*/  MUFU.TANH R11, R11 ;  /* 0x0000000b000b7308 */ /* 0x000ea20000002400 */
[----:B------:R-:W-:Y:S01]  /*70b0*/  UIADD3 UR30, UR6, 0x40, URZ ;  /* 0x00000040061e7890 */ /* 0x000fe2000fffe03f */
[----:B0-----:R-:W-:Y:S01]  /*70c0*/  FMNMX.FTZ R131, R7, R5, !PT ;  /* 0x0000000507837209 */ /* 0x001fe20007810000 */
[----:B------:R-:W-:Y:S01]  /*70d0*/  UMOV UR29, 0xc0000010 ;  /* 0xc0000010001d7882 */ /* 0x000fe20000000000 */
[----:B------:R-:W-:Y:S01]  /*70e0*/  UMOV UR31, 0x80000020 ;  /* 0x80000020001f7882 */ /* 0x000fe20000000000 */
[----:B------:R-:W-:Y:S01]  /*70f0*/  FMUL.FTZ R125, R125, UR57 ;  /* 0x000000397d7d7c20 */ /* 0x000fe20008410000 */
[----:B------:R-:W-:Y:S01]  /*7100*/  FMUL.FTZ R112, R112, UR57 ;  /* 0x0000003970707c20 */ /* 0x000fe20008410000 */
[----:B-1----:R-:W-:Y:S01]  /*7110*/  FMNMX.FTZ R132, R8, R131, !PT ;  /* 0x0000008308847209 */ /* 0x002fe20007810000 */
[----:B------:R-:W0:Y:S01]  /*7120*/  MUFU.TANH R12, R12 ;  /* 0x0000000c000c7308 */ /* 0x000e220000002400 */
[----:B------:R-:W-:Y:S01]  /*7130*/  FMUL.FTZ R113, R113, UR57 ;  /* 0x0000003971717c20 */ /* 0x000fe20008410000 */
        /* <DEDUP_REMOVED lines=15> */
[----:B0-----:R-:W-:Y:S01]  /*7230*/  FMNMX.FTZ R132, R12, R131, !PT ;  /* 0x000000830c847209 */ /* 0x001fe20007810000 */
[----:B------:R-:W-:Y:S01]  /*7240*/  FMUL.FTZ R92, R92, UR57 ;  /* 0x000000395c5c7c20 */ /* 0x000fe20008410000 */
[----:B------:R-:W-:Y:S01]  /*7250*/  FMUL.FTZ R93, R93, UR57 ;  /* 0x000000395d5d7c20 */ /* 0x000fe20008410000 */
[----:B------:R-:W-:Y:S01]  /*7260*/  FMUL.FTZ R80, R80, UR57 ;  /* 0x0000003950507c20 */ /* 0x000fe20008410000 */
[----:B------:R-:W-:Y:S01]  /*7270*/  FMUL.FTZ R81, R81, UR57 ;  /* 0x0000003951517c20 */ /* 0x000fe20008410000 */
[----:B------:R-:W-:Y:S01]  /*7280*/  FMUL.FTZ R84, R84, UR57 ;  /* 0x0000003954547c20 */ /* 0x000fe20008410000 */
[----:B------:R-:W-:Y:S01]  /*7290*/  FMUL.FTZ R85, R85, UR57 ;  /* 0x0000003955557c20 */ /* 0x000fe20008410000 */
[----:B------:R-:W0:Y:S01]  /*72a0*/  MUFU.TANH R23, R23 ;  /* 0x0000001700177308 */ /* 0x000e220000002400 */
        /* <DEDUP_REMOVED lines=50> */
[----:B------:R-:W1:Y:S05]  /*75d0*/  S2R R140, SR_TID.X ;  /* 0x00000000008c7919 */ /* 0x000e6a0000002100 */
[----:B------:R-:W3:Y:S01]  /*75e0*/  MUFU.TANH R113, R113 ;  /* 0x0000007100717308 */ /* 0x000ee20000002400 */
[----:B--2---:R-:W-:-:S07]  /*75f0*/  FMNMX.FTZ R131, R125, R132, !PT ;  /* 0x000000847d837209 */ /* 0x004fce0007810000 */
[----:B------:R-:W2:Y:S01]  /*7600*/  MUFU.TANH R116, R116 ;  /* 0x0000007400747308 */ /* 0x000ea20000002400 */
[----:B0-----:R-:W-:Y:S01]  /*7610*/  FMNMX.FTZ R132, R112, R131, !PT ;  /* 0x0000008370847209 */ /* 0x001fe20007810000 */
[----:B------:R-:W-:Y:S02]  /*7620*/  WARPGROUP.DEPBAR.LE gsb0, 0x0 ;  /* 0x00008000000079c5 */ /* 0x000fe40000010000 */
[----:B------:R-:W-:-:S04]  /*7630*/  WARPGROUP.ARRIVE ;  /* 0x00000000000079c5 */ /* 0x000fc80000000000 */
[----:B------:R-:W0:Y:S01]  /*7640*/  MUFU.TANH R117, R117 ;  /* 0x0000007500757308 */ /* 0x000e220000002400 */
[----:B---3--:R-:W-:Y:S01]  /*7650*/  FMNMX.FTZ R131, R113, R132, !PT ;  /* 0x0000008471837209 */ /* 0x008fe20007810000 */
[----:B------:R-:W-:Y:S01]  /*7660*/  HGMMA.64x96x16.F32 R24, gdesc[UR28].tnspB, R24, gsb0 ;  /* 0x416000001c1879f0 */ /* 0x000fe20008000818 */
[----:B------:R-:W-:Y:S02]  /*7670*/  UIADD3 UR28, UR7, 0x300, URZ ;  /* 0x00000300071c7890 */ /* 0x000fe4000fffe03f */
[----:B------:R-:W-:-:S03]  /*7680*/  UIADD3 UR30, UR6, 0x80, URZ ;  /* 0x00000080061e7890 */ /* 0x000fc6000fffe03f */
[----:B------:R-:W3:Y:S01]  /*7690*/  MUFU.TANH R104, R104 ;  /* 0x0000006800687308 */ /* 0x000ee20000002400 */
[----:B------:R-:W-:Y:S01]  /*76a0*/  UMOV UR29, 0xc0000010 ;  /* 0xc0000010001d7882 */ /* 0x000fe20000000000 */
[----:B------:R-:W-:Y:S01]  /*76b0*/  UMOV UR31, 0x80000020 ;  /* 0x80000020001f7882 */ /* 0x000fe20000000000 */
[----:B--2---:R-:W-:Y:S02]  /*76c0*/  FMNMX.FTZ R132, R116, R131, !PT ;  /* 0x0000008374847209 */ /* 0x004fe40007810000 */
[----:B-1----:R-:W-:Y:S02]  /*76d0*/  SHF.R.U32.HI R139, RZ, 0x7, R140 ;  /* 0x00000007ff8b7819 */ /* 0x002fe4000001168c */
[----:B------:R-:W-:Y:S01]  /*76e0*/  ISETP.GE.U32.AND P2, PT, R140, 0x180, PT ;  /* 0x000001808c00780c */ /* 0x000fe20003f46070 */
[----:B------:R-:W1:Y:S01]  /*76f0*/  MUFU.TANH R105, R105 ;  /* 0x0000006900697308 */ /* 0x000e620000002400 */
[----:B0-----:R-:W-:-:S07]  /*7700*/  FMNMX.FTZ R131, R117, R132, !PT ;  /* 0x0000008475837209 */ /* 0x001fce0007810000 */
[----:B------:R-:W0:Y:S01]  /*7710*/  MUFU.TANH R108, R108 ;  /* 0x0000006c006c7308 */ /* 0x000e220000002400 */
[----:B---3--:R-:W-:-:S07]  /*7720*/  FMNMX.FTZ R132, R104, R131, !PT ;  /* 0x0000008368847209 */ /* 0x008fce0007810000 */
[----:B------:R-:W2:Y:S01]  /*7730*/  MUFU.TANH R109, R109 ;  /* 0x0000006d006d7308 */ /* 0x000ea20000002400 */
[----:B-1----:R-:W-:-:S07]  /*7740*/  FMNMX.FTZ R131, R105, R132, !PT ;  /* 0x0000008469837209 */ /* 0x002fce0007810000 */
[----:B------:R-:W1:Y:S01]  /*7750*/  MUFU.TANH R96, R96 ;  /* 0x0000006000607308 */ /* 0x000e620000002400 */
[----:B0-----:R-:W-:-:S07]  /*7760*/  FMNMX.FTZ R132, R108, R131, !PT ;  /* 0x000000836c847209 */ /* 0x001fce0007810000 */
[----:B------:R-:W0:Y:S01]  /*7770*/  MUFU.TANH R97, R97 ;  /* 0x0000006100617308 */ /* 0x000e220000002400 */
[----:B--2---:R-:W-:-:S07]  /*7780*/  FMNMX.FTZ R131, R109, R132, !PT ;  /* 0x000000846d837209 */ /* 0x004fce0007810000 */
        /* <DEDUP_REMOVED lines=13> */
[----:B-1----:R-:W-:Y:S01]  /*7860*/  FMNMX.FTZ R132, R92, R131, !PT ;  /* 0x000000835c847209 */ /* 0x002fe20007810000 */
[----:B------:R-:W-:Y:S02]  /*7870*/  WARPGROUP.DEPBAR.LE gsb0, 0x0 ;  /* 0x00008000000079c5 */ /* 0x000fe40000010000 */
[----:B------:R-:W-:-:S04]  /*7880*/  WARPGROUP.ARRIVE ;  /* 0x00000000000079c5 */ /* 0x000fc80000000000 */
[----:B------:R-:W1:Y:S01]  /*7890*/  MUFU.TANH R81, R81 ;  /* 0x0000005100517308 */ /* 0x000e620000002400 */
[----:B0-----:R-:W-:Y:S01]  /*78a0*/  FMNMX.FTZ R131, R93, R132, !PT ;  /* 0x000000845d837209 */ /* 0x001fe20007810000 */
[----:B------:R-:W-:Y:S01]  /*78b0*/  HGMMA.64x96x16.F32 R24, gdesc[UR28].tnspB, R24, gsb0 ;  /* 0x416000001c1879f0 */ /* 0x000fe20008000818 */
[----:B------:R-:W-:Y:S02]  /*78c0*/  UIADD3 UR28, UR7, 0x480, URZ ;  /* 0x00000480071c7890 */ /* 0x000fe4000fffe03f */
[----:B------:R-:W-:Y:S01]  /*78d0*/  UIADD3 UR30, UR6, 0xc0, URZ ;  /* 0x000000c0061e7890 */ /* 0x000fe2000fffe03f */
[----:B------:R-:W-:Y:S01]  /*78e0*/  UMOV UR29, 0xc0000010 ;  /* 0xc0000010001d7882 */ /* 0x000fe20000000000 */
[----:B------:R-:W-:Y:S01]  /*78f0*/  UMOV UR31, 0x80000020 ;  /* 0x80000020001f7882 */ /* 0x000fe20000000000 */
        /* <DEDUP_REMOVED lines=15> */
[----:B-1----:R-:W-:-:S05]  /*79f0*/  FMNMX.FTZ R132, R77, R132, !PT ;  /* 0x000000844d847209 */ /* 0x002fca0007810000 */
[----:B------:R-:W1:Y:S02]  /*7a00*/  SHFL.BFLY PT, R131, R132, 0x2, 0x1f ;  /* 0x0c401f0084837f89 */ /* 0x000e6400000e0000 */
[----:B------:R-:W3:Y:S01]  /*7a10*/  MUFU.TANH R13, R13 ;  /* 0x0000000d000d7308 */ /* 0x000ee20000002400 */
[----:B0-----:R-:W-:-:S07]  /*7a20*/  FMNMX.FTZ R135, R9, R6, !PT ;  /* 0x0000000609877209 */ /* 0x001fce0007810000 */
[----:B------:R-:W0:Y:S08]  /*7a30*/  MUFU.TANH R14, R14 ;  /* 0x0000000e000e7308 */ /* 0x000e300000002400 */
[----:B------:R-:W4:Y:S01]  /*7a40*/  MUFU.TANH R21, R21 ;  /* 0x0000001500157308 */ /* 0x000f220000002400 */
[----:B-1----:R-:W-:Y:S01]  /*7a50*/  FMNMX.FTZ R133, R132, R131, !PT ;  /* 0x0000008384857209 */ /* 0x002fe20007810000 */
[----:B------:R-:W-:Y:S01]  /*7a60*/  FMUL.FTZ R131, R74, UR57 ;  /* 0x000000394a837c20 */ /* 0x000fe20008410000 */
[----:B------:R-:W-:Y:S01]  /*7a70*/  FMUL.FTZ R132, R75, UR57 ;  /* 0x000000394b847c20 */ /* 0x000fe20008410000 */
[----:B------:R-:W1:Y:S04]  /*7a80*/  LDC R74, c[0x0][0x988] ;  /* 0x00026200ff4a7b82 */ /* 0x000e680000000800 */
[----:B------:R-:W5:Y:S01]  /*7a90*/  MUFU.TANH R22, R22 ;  /* 0x0000001600167308 */ /* 0x000f620000002400 */
[----:B------:R-:W2:Y:S01]  /*7aa0*/  SHFL.BFLY PT, R134, R133, 0x1, 0x1f ;  /* 0x0c201f0085867f89 */ /* 0x000ea200000e0000 */
        /* <DEDUP_REMOVED lines=9> */
[----:B--2---:R-:W-:-:S05]  /*7b40*/  FMNMX.FTZ R75, R133, R134, !PT ;  /* 0x00000086854b7209 */ /* 0x004fca0007810000 */
[----:B------:R-:W2:Y:S01]  /*7b50*/  MUFU.TANH R122, R122 ;  /* 0x0000007a007a7308 */ /* 0x000ea20000002400 */
[C---:B-1----:R-:W-:Y:S01]  /*7b60*/  FMUL.FTZ R133, R75.reuse, R74 ;  /* 0x0000004a4b857220 */ /* 0x042fe20000410000 */
[----:B------:R-:W-:-:S03]  /*7b70*/  FADD.FTZ R5, -R75, R5 ;  /* 0x000000054b057221 */ /* 0x000fc60000010100 */
[-CC-:B------:R-:W-:Y:S01]  /*7b80*/  FFMA.FTZ R134, R12, R74.reuse, -R133.reuse ;  /* 0x0000004a0c867223 */ /* 0x180fe20000010885 */
[-CC-:B------:R-:W-:Y:S01]  /*7b90*/  FFMA.FTZ R12, R15, R74.reuse, -R133.reuse ;  /* 0x0000004a0f0c7223 */ /* 0x180fe20000010885 */
[-CC-:B------:R-:W-:Y:S01]  /*7ba0*/  FFMA.FTZ R15, R20, R74.reuse, -R133.reuse ;  /* 0x0000004a140f7223 */ /* 0x180fe20000010885 */
[-CC-:B------:R-:W-:Y:S01]  /*7bb0*/  FFMA.FTZ R20, R23, R74.reuse, -R133.reuse ;  /* 0x0000004a17147223 */ /* 0x180fe20000010885 */
[-CC-:B------:R-:W-:Y:S01]  /*7bc0*/  FFMA.FTZ R23, R128, R74.reuse, -R133.reuse ;  /* 0x0000004a80177223 */ /* 0x180fe20000010885 */
[----:B------:R-:W-:Y:S01]  /*7bd0*/  FMNMX.FTZ R128, R10, R135, !PT ;  /* 0x000000870a807209 */ /* 0x000fe20007810000 */
[----:B------:R-:W1:Y:S01]  /*7be0*/  MUFU.TANH R123, R123 ;  /* 0x0000007b007b7308 */ /* 0x000e620000002400 */
[-CC-:B------:R-:W-:Y:S01]  /*7bf0*/  FFMA.FTZ R7, R7, R74.reuse, -R133.reuse ;  /* 0x0000004a07077223 */ /* 0x180fe20000010885 */
[--C-:B------:R-:W-:Y:S01]  /*7c00*/  FFMA.FTZ R8, R8, R74, -R133.reuse ;  /* 0x0000004a08087223 */ /* 0x100fe20000010885 */
[----:B---3--:R-:W-:Y:S01]  /*7c10*/  FMNMX.FTZ R135, R13, R128, !PT ;  /* 0x000000800d877209 */ /* 0x008fe20007810000 */
[-CC-:B------:R-:W-:Y:S01]  /*7c20*/  FFMA.FTZ R11, R11, R74.reuse, -R133.reuse ;  /* 0x0000004a0b0b7223 */ /* 0x180fe20000010885 */
[-CC-:B------:R-:W-:Y:S01]  /*7c30*/  FFMA.FTZ R120, R120, R74.reuse, -R133.reuse ;  /* 0x0000004a78787223 */ /* 0x180fe20000010885 */
[-CC-:B------:R-:W-:Y:S01]  /*7c40*/  FFMA.FTZ R121, R121, R74.reuse, -R133.reuse ;  /* 0x0000004a79797223 */ /* 0x180fe20000010885 */
[----:B0-----:R-:W-:Y:S01]  /*7c50*/  FMNMX.FTZ R128, R14, R135, !PT ;  /* 0x000000870e807209 */ /* 0x001fe20007810000 */
[----:B------:R-:W0:Y:S01]  /*7c60*/  MUFU.TANH R126, R126 ;  /* 0x0000007e007e7308 */ /* 0x000e220000002400 */
[-CC-:B------:R-:W-:Y:S01]  /*7c70*/  FFMA.FTZ R124, R124, R74.reuse, -R133.reuse ;  /* 0x0000004a7c7c7223 */ /* 0x180fe20000010885 */
[--C-:B------:R-:W-:Y:S01]  /*7c80*/  FFMA.FTZ R125, R125, R74, -R133.reuse ;  /* 0x0000004a7d7d7223 */ /* 0x100fe20000010885 */
[----:B----4-:R-:W-:Y:S01]  /*7c90*/  FMNMX.FTZ R135, R21, R128, !PT ;  /* 0x0000008015877209 */ /* 0x010fe20007810000 */
[-CC-:B------:R-:W-:Y:S01]  /*7ca0*/  FFMA.FTZ R112, R112, R74.reuse, -R133.reuse ;  /* 0x0000004a70707223 */ /* 0x180fe20000010885 */
[-CC-:B------:R-:W-:Y:S01]  /*7cb0*/  FFMA.FTZ R113, R113, R74.reuse, -R133.reuse ;  /* 0x0000004a71717223 */ /* 0x180fe20000010885 */
[-CC-:B------:R-:W-:Y:S01]  /*7cc0*/  FFMA.FTZ R116, R116, R74.reuse, -R133.reuse ;  /* 0x0000004a74747223 */ /* 0x180fe20000010885 */
[----:B-----5:R-:W-:Y:S01]  /*7cd0*/  FMNMX.FTZ R128, R22, R135, !PT ;  /* 0x0000008716807209 */ /* 0x020fe20007810000 */
[----:B------:R-:W3:Y:S01]  /*7ce0*/  MUFU.TANH R127, R127 ;  /* 0x0000007f007f7308 */ /* 0x000ee20000002400 */
[-CC-:B------:R-:W-:Y:S01]  /*7cf0*/  FFMA.FTZ R117, R117, R74.reuse, -R133.reuse ;  /* 0x0000004a75757223 */ /* 0x180fe20000010885 */
[--C-:B------:R-:W-:Y:S01]  /*7d00*/  FFMA.FTZ R104, R104, R74, -R133.reuse ;  /* 0x0000004a68687223 */ /* 0x100fe20000010885 */
[----:B------:R-:W-:Y:S01]  /*7d10*/  FMNMX.FTZ R135, R129, R128, !PT ;  /* 0x0000008081877209 */ /* 0x000fe20007810000 */
[-CC-:B------:R-:W-:Y:S01]  /*7d20*/  FFMA.FTZ R105, R105, R74.reuse, -R133.reuse ;  /* 0x0000004a69697223 */ /* 0x180fe20000010885 */
[-CC-:B------:R-:W-:Y:S01]  /*7d30*/  FFMA.FTZ R108, R108, R74.reuse, -R133.reuse ;  /* 0x0000004a6c6c7223 */ /* 0x180fe20000010885 */
[-CC-:B------:R-:W-:Y:S01]  /*7d40*/  FFMA.FTZ R109, R109, R74.reuse, -R133.reuse ;  /* 0x0000004a6d6d7223 */ /* 0x180fe20000010885 */
[----:B------:R-:W-:Y:S01]  /*7d50*/  FMNMX.FTZ R135, R130, R135, !PT ;  /* 0x0000008782877209 */ /* 0x000fe20007810000 */
[----:B------:R-:W4:Y:S01]  /*7d60*/  MUFU.TANH R114, R114 ;  /* 0x0000007200727308 */ /* 0x000f220000002400 */
[-CC-:B------:R-:W-:Y:S01]  /*7d70*/  FFMA.FTZ R96, R96, R74.reuse, -R133.reuse ;  /* 0x0000004a60607223 */ /* 0x180fe20000010885 */
[-CC-:B------:R-:W-:Y:S01]  /*7d80*/  FFMA.FTZ R97, R97, R74.reuse, -R133.reuse ;  /* 0x0000004a61617223 */ /* 0x180fe20000010885 */
[----:B--2---:R-:W-:Y:S01]  /*7d90*/  FMNMX.FTZ R128, R122, R135, !PT ;  /* 0x000000877a807209 */ /* 0x004fe20007810000 */
[-CC-:B------:R-:W-:Y:S01]  /*7da0*/  FFMA.FTZ R100, R100, R74.reuse, -R133.reuse ;  /* 0x0000004a64647223 */ /* 0x180fe20000010885 */
[-CC-:B------:R-:W-:Y:S01]  /*7db0*/  FFMA.FTZ R101, R101, R74.reuse, -R133.reuse ;  /* 0x0000004a65657223 */ /* 0x180fe20000010885 */
[--C-:B------:R-:W-:Y:S01]  /*7dc0*/  FFMA.FTZ R88, R88, R74, -R133.reuse ;  /* 0x0000004a58587223 */ /* 0x100fe20000010885 */
[----:B-1----:R-:W-:Y:S01]  /*7dd0*/  FMNMX.FTZ R135, R123, R128, !PT ;  /* 0x000000807b877209 */ /* 0x002fe20007810000 */
[----:B------:R-:W1:Y:S01]  /*7de0*/  MUFU.TANH R115, R115 ;  /* 0x0000007300737308 */ /* 0x000e620000002400 */
[-CC-:B------:R-:W-:Y:S01]  /*7df0*/  FFMA.FTZ R89, R89, R74.reuse, -R133.reuse ;  /* 0x0000004a59597223 */ /* 0x180fe20000010885 */
[-CC-:B------:R-:W-:Y:S01]  /*7e00*/  FFMA.FTZ R92, R92, R74.reuse, -R133.reuse ;  /* 0x0000004a5c5c7223 */ /* 0x180fe20000010885 */
[----:B0-----:R-:W-:Y:S01]  /*7e10*/  FMNMX.FTZ R128, R126, R135, !PT ;  /* 0x000000877e807209 */ /* 0x001fe20007810000 */
[-CC-:B------:R-:W-:Y:S01]  /*7e20*/  FFMA.FTZ R93, R93, R74.reuse, -R133.reuse ;  /* 0x0000004a5d5d7223 */ /* 0x180fe20000010885 */
[-CC-:B------:R-:W-:Y:S01]  /*7e30*/  FFMA.FTZ R80, R80, R74.reuse, -R133.reuse ;  /* 0x0000004a50507223 */ /* 0x180fe20000010885 */
[--C-:B------:R-:W-:Y:S01]  /*7e40*/  FFMA.FTZ R81, R81, R74, -R133.reuse ;  /* 0x0000004a51517223 */ /* 0x100fe20000010885 */
[----:B---3--:R-:W-:Y:S01]  /*7e50*/  FMNMX.FTZ R135, R127, R128, !PT ;  /* 0x000000807f877209 */ /* 0x008fe20007810000 */
[----:B------:R-:W0:Y:S01]  /*7e60*/  MUFU.TANH R118, R118 ;  /* 0x0000007600767308 */ /* 0x000e220000002400 */
[-CC-:B------:R-:W-:Y:S01]  /*7e70*/  FFMA.FTZ R84, R84, R74.reuse, -R133.reuse ;  /* 0x0000004a54547223 */ /* 0x180fe20000010885 */
[-CC-:B------:R-:W-:Y:S01]  /*7e80*/  FFMA.FTZ R85, R85, R74.reuse, -R133.reuse ;  /* 0x0000004a55557223 */ /* 0x180fe20000010885 */
[----:B----4-:R-:W-:Y:S01]  /*7e90*/  FMNMX.FTZ R128, R114, R135, !PT ;  /* 0x0000008772807209 */ /* 0x010fe20007810000 */
[-CC-:B------:R-:W-:Y:S01]  /*7ea0*/  FFMA.FTZ R73, R73, R74.reuse, -R133.reuse ;  /* 0x0000004a49497223 */ /* 0x180fe20000010885 */
[-CC-:B------:R-:W-:Y:S01]  /*7eb0*/  FFMA.FTZ R76, R76, R74.reuse, -R133.reuse ;  /* 0x0000004a4c4c7223 */ /* 0x180fe20000010885 */
[-C--:B------:R-:W-:Y:S01]  /*7ec0*/  FFMA.FTZ R137, R77, R74.reuse, -R133 ;  /* 0x0000004a4d897223 */ /* 0x080fe20000010885 */
[----:B------:R-:W-:Y:S01]  /*7ed0*/  FMUL.FTZ R5, R5, R74 ;  /* 0x0000004a05057220 */ /* 0x000fe20000410000 */
        /* <DEDUP_REMOVED lines=18> */
[----:B--2---:R-:W-:-:S04]  /*8000*/  FMNMX.FTZ R128, R110, R135, !PT ;  /* 0x000000876e807209 */ /* 0x004fc80007810000 */
[----:B-1----:R-:W-:-:S03]  /*8010*/  FMNMX.FTZ R135, R111, R128, !PT ;  /* 0x000000806f877209 */ /* 0x002fc60007810000 */
[----:B------:R-:W1:Y:S08]  /*8020*/  MUFU.TANH R99, R99 ;  /* 0x0000006300637308 */ /* 0x000e700000002400 */
[----:B------:R-:W2:Y:S01]  /*8030*/  MUFU.TANH R102, R102 ;  /* 0x0000006600667308 */ /* 0x000ea20000002400 */
[----:B0-----:R-:W-:-:S07]  /*8040*/  FMNMX.FTZ R128, R98, R135, !PT ;  /* 0x0000008762807209 */ /* 0x001fce0007810000 */
[----:B------:R-:W0:Y:S01]  /*8050*/  MUFU.TANH R103, R103 ;  /* 0x0000006700677308 */ /* 0x000e220000002400 */
[----:B-1----:R-:W-:-:S07]  /*8060*/  FMNMX.FTZ R135, R99, R128, !PT ;  /* 0x0000008063877209 */ /* 0x002fce0007810000 */
[----:B------:R-:W1:Y:S01]  /*8070*/  MUFU.TANH R90, R90 ;  /* 0x0000005a005a7308 */ /* 0x000e620000002400 */
[----:B--2---:R-:W-:-:S07]  /*8080*/  FMNMX.FTZ R128, R102, R135, !PT ;  /* 0x0000008766807209 */ /* 0x004fce0007810000 */
        /* <DEDUP_REMOVED lines=13> */
[----:B0-----:R-:W-:Y:S01]  /*8160*/  FMNMX.FTZ R135, R83, R128, !PT ;  /* 0x0000008053877209 */ /* 0x001fe20007810000 */
[----:B------:R-:W-:Y:S02]  /*8170*/  WARPGROUP.DEPBAR.LE gsb0, 0x0 ;  /* 0x00008000000079c5 */ /* 0x000fe40000010000 */
[----:B------:R-:W-:-:S04]  /*8180*/  WARPGROUP.ARRIVE ;  /* 0x00000000000079c5 */ /* 0x000fc80000000000 */
[----:B------:R-:W0:Y:S01]  /*8190*/  MUFU.TANH R131, R131 ;  /* 0x0000008300837308 */ /* 0x000e220000002400 */
[----:B-1----:R-:W-:Y:S01]  /*81a0*/  FMNMX.FTZ R128, R86, R135, !PT ;  /* 0x0000008756807209 */ /* 0x002fe20007810000 */
[----:B------:R-:W-:Y:S01]  /*81b0*/  HGMMA.64x96x16.F32 R24, gdesc[UR28].tnspB, R24, gsb0 ;  /* 0x416000001c1879f0 */ /* 0x000fe20008000818 */
[----:B------:R-:W-:Y:S02]  /*81c0*/  UIADD3 UR28, UR7, 0x900, URZ ;  /* 0x00000900071c7890 */ /* 0x000fe4000fffe03f */
[----:B--2---:R-:W-:Y:S01]  /*81d0*/  FMNMX.FTZ R128, R87, R128, !PT ;  /* 0x0000008057807209 */ /* 0x004fe20007810000 */
[----:B------:R-:W-:Y:S02]  /*81e0*/  UIADD3 UR30, UR6, 0x180, URZ ;  /* 0x00000180061e7890 */ /* 0x000fe4000fffe03f */
[----:B------:R-:W1:Y:S01]  /*81f0*/  MUFU.TANH R132, R132 ;  /* 0x0000008400847308 */ /* 0x000e620000002400 */
[----:B------:R-:W-:Y:S01]  /*8200*/  UMOV UR29, 0xc0000010 ;  /* 0xc0000010001d7882 */ /* 0x000fe20000000000 */
[----:B------:R-:W-:-:S06]  /*8210*/  UMOV UR31, 0x80000020 ;  /* 0x80000020001f7882 */ /* 0x000fcc0000000000 */
[----:B------:R-:W2:Y:S01]  /*8220*/  MUFU.TANH R78, R78 ;  /* 0x0000004e004e7308 */ /* 0x000ea20000002400 */
[----:B0-----:R-:W-:-:S07]  /*8230*/  FMNMX.FTZ R135, R131, R128, !PT ;  /* 0x0000008083877209 */ /* 0x001fce0007810000 */
[----:B------:R-:W0:Y:S01]  /*8240*/  MUFU.TANH R79, R79 ;  /* 0x0000004f004f7308 */ /* 0x000e220000002400 */
[----:B-1----:R-:W-:-:S07]  /*8250*/  FMNMX.FTZ R135, R132, R135, !PT ;  /* 0x0000008784877209 */ /* 0x002fce0007810000 */
[----:B------:R-:W-:Y:S01]  /*8260*/  MUFU.EX2 R5, R5 ;  /* 0x0000000500057308 */ /* 0x000fe20000000800 */
[----:B--2---:R-:W-:-:S07]  /*8270*/  FMNMX.FTZ R128, R78, R135, !PT ;  /* 0x000000874e807209 */ /* 0x004fce0007810000 */
[----:B------:R-:W1:Y:S01]  /*8280*/  MUFU.EX2 R7, R7 ;  /* 0x0000000700077308 */ /* 0x000e620000000800 */
[----:B0-----:R-:W-:-:S05]  /*8290*/  FMNMX.FTZ R128, R79, R128, !PT ;  /* 0x000000804f807209 */ /* 0x001fca0007810000 */
[----:B------:R-:W0:Y:S02]  /*82a0*/  SHFL.BFLY PT, R135, R128, 0x2, 0x1f ;  /* 0x0c401f0080877f89 */ /* 0x000e2400000e0000 */
[----:B------:R-:W2:Y:S08]  /*82b0*/  MUFU.EX2 R8, R8 ;  /* 0x0000000800087308 */ /* 0x000eb00000000800 */
[----:B------:R-:W-:Y:S08]  /*82c0*/  MUFU.EX2 R11, R11 ;  /* 0x0000000b000b7308 */ /* 0x000ff00000000800 */
[----:B------:R-:W-:Y:S01]  /*82d0*/  MUFU.EX2 R134, R134 ;  /* 0x0000008600867308 */ /* 0x000fe20000000800 */
[----:B0-----:R-:W-:Y:S01]  /*82e0*/  FMNMX.FTZ R135, R128, R135, !PT ;  /* 0x0000008780877209 */ /* 0x001fe20007810000 */
[----:B------:R-:W-:-:S06]  /*82f0*/  FFMA.FTZ R128, R72, R74, -R133 ;  /* 0x0000004a48807223 */ /* 0x000fcc0000010885 */
[----:B------:R-:W-:Y:S01]  /*8300*/  MUFU.EX2 R12, R12 ;  /* 0x0000000c000c7308 */ /* 0x000fe20000000800 */
[----:B------:R-:W0:Y:S07]  /*8310*/  SHFL.BFLY PT, R136, R135, 0x1, 0x1f ;  /* 0x0c201f0087887f89 */ /* 0x000e2e00000e0000 */
[----:B------:R-:W-:Y:S08]  /*8320*/  MUFU.EX2 R15, R15 ;  /* 0x0000000f000f7308 */ /* 0x000ff00000000800 */
[----:B------:R-:W-:Y:S08]  /*8330*/  MUFU.EX2 R20, R20 ;  /* 0x0000001400147308 */ /* 0x000ff00000000800 */
[----:B------:R-:W-:Y:S01]  /*8340*/  MUFU.EX2 R23, R23 ;  /* 0x0000001700177308 */ /* 0x000fe20000000800 */
[----:B0-----:R-:W-:-:S05]  /*8350*/  FMNMX.FTZ R72, R135, R136, !PT ;  /* 0x0000008887487209 */ /* 0x001fca0007810000 */
[CC--:B------:R-:W-:Y:S01]  /*8360*/  FMUL.FTZ R133, R72.reuse, R74.reuse ;  /* 0x0000004a48857220 */ /* 0x0c0fe20000410000 */
[----:B------:R-:W-:Y:S01]  /*8370*/  FADD.FTZ R77, -R72, R6 ;  /* 0x00000006484d7221 */ /* 0x000fe20000010100 */
[----:B------:R-:W-:Y:S02]  /*8380*/  WARPGROUP.DEPBAR.LE gsb0, 0x0 ;  /* 0x00008000000079c5 */ /* 0x000fe40000010000 */
[----:B------:R-:W-:Y:S01]  /*8390*/  WARPGROUP.ARRIVE ;  /* 0x00000000000079c5 */ /* 0x000fe20000000000 */
[-CC-:B------:R-:W-:Y:S01]  /*83a0*/  FFMA.FTZ R135, R10, R74.reuse, -R133.reuse ;  /* 0x0000004a0a877223 */ /* 0x180fe20000010885 */
[----:B------:R-:W-:Y:S02]  /*83b0*/  VIADD R10, R139, 0x9 ;  /* 0x000000098b0a7836 */ /* 0x000fe40000000000 */
[-CC-:B------:R-:W-:Y:S01]  /*83c0*/  FFMA.FTZ R136, R13, R74.reuse, -R133.reuse ;  /* 0x0000004a0d887223 */ /* 0x180fe20000010885 */
[-CC-:B------:R-:W-:Y:S01]  /*83d0*/  FFMA.FTZ R13, R21, R74.reuse, -R133.reuse ;  /* 0x0000004a150d7223 */ /* 0x180fe20000010885 */
[----:B------:R-:W-:Y:S01]  /*83e0*/  IMAD.U32 R21, RZ, RZ, UR39 ;  /* 0x00000027ff157e24 */ /* 0x000fe2000f8e00ff */
[----:B------:R-:W-:Y:S01]  /*83f0*/  HGMMA.64x96x16.F32 R24, gdesc[UR28].tnspB, R24, gsb0 ;  /* 0x416000001c1879f0 */ /* 0x000fe20008000818 */
[----:B------:R-:W-:Y:S01]  /*8400*/  UIADD3 UR28, UR7, 0xa80, URZ ;  /* 0x00000a80071c7890 */ /* 0x000fe2000fffe03f */
[----:B------:R-:W-:Y:S01]  /*8410*/  SEL R10, R10, 0x9, !P2 ;  /* 0x000000090a0a7807 */ /* 0x000fe20005000000 */
[----:B------:R-:W-:Y:S01]  /*8420*/  UIADD3 UR30, UR6, 0x1c0, URZ ;  /* 0x000001c0061e7890 */ /* 0x000fe2000fffe03f */
[-C--:B------:R-:W-:Y:S01]  /*8430*/  FMUL.FTZ R77, R77, R74.reuse ;  /* 0x0000004a4d4d7220 */ /* 0x080fe20000410000 */
[----:B------:R-:W-:Y:S01]  /*8440*/  UMOV UR29, 0xc0000010 ;  /* 0xc0000010001d7882 */ /* 0x000fe20000000000 */
[----:B------:R-:W-:Y:S01]  /*8450*/  UMOV UR31, 0x80000020 ;  /* 0x80000020001f7882 */ /* 0x000fe20000000000 */
[-CC-:B------:R-:W-:Y:S01]  /*8460*/  FFMA.FTZ R9, R9, R74.reuse, -R133.reuse ;  /* 0x0000004a09097223 */ /* 0x180fe20000010885 */
[----:B------:R-:W-:Y:S01]  /*8470*/  @!P1 LEA R21, R21, UR36, 0x3 ;  /* 0x0000002415159c11 */ /* 0x000fe2000f8e18ff */
[----:B------:R0:W-:Y:S01]  /*8480*/  MUFU.EX2 R6, R137 ;  /* 0x0000008900067308 */ /* 0x0001e20000000800 */
[-CC-:B------:R-:W-:Y:S01]  /*8490*/  FFMA.FTZ R14, R14, R74.reuse, -R133.reuse ;  /* 0x0000004a0e0e7223 */ /* 0x180fe20000010885 */
[-CC-:B------:R-:W-:Y:S01]  /*84a0*/  FFMA.FTZ R129, R129, R74.reuse, -R133.reuse ;  /* 0x0000004a81817223 */ /* 0x180fe20000010885 */
[----:B------:R-:W-:Y:S01]  /*84b0*/  FFMA.FTZ R130, R130, R74, -R133 ;  /* 0x0000004a82827223 */ /* 0x000fe20000010885 */
[----:B------:R-:W-:-:S02]  /*84c0*/  @!P1 VIADD R21, R21, 0x31c40 ;  /* 0x00031c4015159836 */ /* 0x000fc40000000000 */
[-CC-:B------:R-:W-:Y:S01]  /*84d0*/  FFMA.FTZ R122, R122, R74.reuse, -R133.reuse ;  /* 0x0000004a7a7a7223 */ /* 0x180fe20000010885 */
[-CC-:B------:R-:W-:Y:S01]  /*84e0*/  FFMA.FTZ R138, R123, R74.reuse, -R133.reuse ;  /* 0x0000004a7b8a7223 */ /* 0x180fe20000010885 */
[-CC-:B------:R-:W-:Y:S01]  /*84f0*/  FFMA.FTZ R123, R126, R74.reuse, -R133.reuse ;  /* 0x0000004a7e7b7223 */ /* 0x180fe20000010885 */
[----:B------:R-:W-:Y:S01]  /*8500*/  MUFU.EX2 R77, R77 ;  /* 0x0000004d004d7308 */ /* 0x000fe20000000800 */
[-CC-:B0-----:R-:W-:Y:S01]  /*8510*/  FFMA.FTZ R137, R22, R74.reuse, -R133.reuse ;  /* 0x0000004a16897223 */ /* 0x181fe20000010885 */
[-CC-:B------:R-:W-:Y:S01]  /*8520*/  FFMA.FTZ R22, R114, R74.reuse, -R133.reuse ;  /* 0x0000004a72167223 */ /* 0x180fe20000010885 */
[-CC-:B------:R-:W-:Y:S01]  /*8530*/  FFMA.FTZ R114, R115, R74.reuse, -R133.reuse ;  /* 0x0000004a73727223 */ /* 0x180fe20000010885 */
[-C--:B------:R-:W-:Y:S01]  /*8540*/  FFMA.FTZ R115, R118, R74.reuse, -R133 ;  /* 0x0000004a76737223 */ /* 0x080fe20000010885 */
[----:B------:R-:W-:Y:S01]  /*8550*/  @!P1 PRMT R21, RZ, 0x654, R21 ;  /* 0x00000654ff159816 */ /* 0x000fe20000000015 */
[----:B------:R-:W-:Y:S01]  /*8560*/  FFMA.FTZ R118, R119, R74, -R133 ;  /* 0x0000004a77767223 */ /* 0x000fe20000010885 */
[----:B-1----:R-:W-:Y:S01]  /*8570*/  FFMA.FTZ R119, R5, R4, R7 ;  /* 0x0000000405777223 */ /* 0x002fe20000010007 */
[----:B------:R-:W0:Y:S01]  /*8580*/  MUFU.EX2 R9, R9 ;  /* 0x0000000900097308 */ /* 0x000e220000000800 */
[-CC-:B------:R-:W-:Y:S01]  /*8590*/  FFMA.FTZ R4, R111, R74.reuse, -R133.reuse ;  /* 0x0000004a6f047223 */ /* 0x180fe20000010885 */
[-CC-:B------:R-:W-:Y:S01]  /*85a0*/  FFMA.FTZ R126, R127, R74.reuse, -R133.reuse ;  /* 0x0000004a7f7e7223 */ /* 0x180fe20000010885 */
[-CC-:B------:R-:W-:Y:S01]  /*85b0*/  FFMA.FTZ R103, R103, R74.reuse, -R133.reuse ;  /* 0x0000004a67677223 */ /* 0x180fe20000010885 */
[-CC-:B------:R-:W-:Y:S01]  /*85c0*/  FFMA.FTZ R86, R86, R74.reuse, -R133.reuse ;  /* 0x0000004a56567223 */ /* 0x180fe20000010885 */
[-CC-:B------:R-:W-:Y:S01]  /*85d0*/  FFMA.FTZ R87, R87, R74.reuse, -R133.reuse ;  /* 0x0000004a57577223 */ /* 0x180fe20000010885 */
[-CC-:B------:R-:W-:Y:S01]  /*85e0*/  FFMA.FTZ R131, R131, R74.reuse, -R133.reuse ;  /* 0x0000004a83837223 */ /* 0x180fe20000010885 */
[-CC-:B------:R-:W-:Y:S01]  /*85f0*/  FFMA.FTZ R78, R78, R74.reuse, -R133.reuse ;  /* 0x0000004a4e4e7223 */ /* 0x180fe20000010885 */
[----:B------:R-:W1:Y:S01]  /*8600*/  MUFU.EX2 R135, R135 ;  /* 0x0000008700877308 */ /* 0x000e620000000800 */
[-CC-:B------:R-:W-:Y:S01]  /*8610*/  FFMA.FTZ R79, R79, R74.reuse, -R133.reuse ;  /* 0x0000004a4f4f7223 */ /* 0x180fe20000010885 */
[----:B------:R-:W-:Y:S01]  /*8620*/  FFMA.FTZ R132, R132, R74, -R133 ;  /* 0x0000004a84847223 */ /* 0x000fe20000010885 */
[C---:B------:R-:W-:Y:S01]  /*8630*/  ISETP.GT.AND P2, PT, R0.reuse, RZ, PT ;  /* 0x000000ff0000720c */ /* 0x040fe20003f44270 */
[----:B------:R-:W-:-:S04]  /*8640*/  VIADD R0, R0, 0xffffffff ;  /* 0xffffffff00007836 */ /* 0x000fc80000000000 */
[----:B------:R-:W3:Y:S08]  /*8650*/  MUFU.EX2 R136, R136 ;  /* 0x0000008800887308 */ /* 0x000ef00000000800 */
[----:B------:R-:W4:Y:S08]  /*8660*/  MUFU.EX2 R14, R14 ;  /* 0x0000000e000e7308 */ /* 0x000f300000000800 */
[----:B------:R-:W5:Y:S08]  /*8670*/  MUFU.EX2 R13, R13 ;  /* 0x0000000d000d7308 */ /* 0x000f700000000800 */
[----:B------:R-:W5:Y:S08]  /*8680*/  MUFU.EX2 R137, R137 ;  /* 0x0000008900897308 */ /* 0x000f700000000800 */
[----:B------:R-:W5:Y:S08]  /*8690*/  MUFU.EX2 R129, R129 ;  /* 0x0000008100817308 */ /* 0x000f700000000800 */
[----:B------:R-:W-:Y:S08]  /*86a0*/  MUFU.EX2 R130, R130 ;  /* 0x0000008200827308 */ /* 0x000ff00000000800 */
[----:B------:R-:W5:Y:S08]  /*86b0*/  MUFU.EX2 R120, R120 ;  /* 0x0000007800787308 */ /* 0x000f700000000800 */
[----:B------:R-:W-:Y:S01]  /*86c0*/  MUFU.EX2 R122, R122 ;  /* 0x0000007a007a7308 */ /* 0x000fe20000000800 */
[----:B------:R-:W-:-:S02]  /*86d0*/  WARPGROUP.DEPBAR.LE gsb0, 0x0 ;  /* 0x00008000000079c5 */ /* 0x000fc40000010000 */
[----:B------:R-:W-:-:S05]  /*86e0*/  WARPGROUP.ARRIVE ;  /* 0x00000000000079c5 */ /* 0x000fca0000000000 */
[----:B------:R-:W5:Y:S01]  /*86f0*/  MUFU.EX2 R121, R121 ;  /* 0x0000007900797308 */ /* 0x000f620000000800 */
[----:B------:R-:W-:Y:S01]  /*8700*/  HGMMA.64x96x16.F32 R24, gdesc[UR28].tnspB, R24, gsb0 ;  /* 0x416000001c1879f0 */ /* 0x000fe20008000818 */
[----:B------:R-:W-:Y:S02]  /*8710*/  UIADD3 UR28, UR7, 0xc00, URZ ;  /* 0x00000c00071c7890 */ /* 0x000fe4000fffe03f */
[----:B------:R-:W-:-:S04]  /*8720*/  UIADD3 UR30, UR6, 0x200, URZ ;  /* 0x00000200061e7890 */ /* 0x000fc8000fffe03f */
[----:B------:R-:W-:Y:S01]  /*8730*/  MUFU.EX2 R138, R138 ;  /* 0x0000008a008a7308 */ /* 0x000fe20000000800 */
[----:B------:R-:W-:Y:S01]  /*8740*/  UMOV UR29, 0xc0000010 ;  /* 0xc0000010001d7882 */ /* 0x000fe20000000000 */
[----:B------:R-:W-:-:S06]  /*8750*/  UMOV UR31, 0x80000020 ;  /* 0x80000020001f7882 */ /* 0x000fcc0000000000 */
[----:B------:R-:W5:Y:S08]  /*8760*/  MUFU.EX2 R124, R124 ;  /* 0x0000007c007c7308 */ /* 0x000f700000000800 */
[----:B------:R-:W-:Y:S08]  /*8770*/  MUFU.EX2 R123, R123 ;  /* 0x0000007b007b7308 */ /* 0x000ff00000000800 */
        /* <DEDUP_REMOVED lines=9> */
[----:B------:R-:W-:Y:S01]  /*8810*/  MUFU.EX2 R118, R118 ;  /* 0x0000007600767308 */ /* 0x000fe20000000800 */
[----:B------:R-:W-:-:S02]  /*8820*/  WARPGROUP.DEPBAR.LE gsb0, 0x0 ;  /* 0x00008000000079c5 */ /* 0x000fc40000010000 */
[----:B------:R-:W-:-:S05]  /*8830*/  WARPGROUP.ARRIVE ;  /* 0x00000000000079c5 */ /* 0x000fca0000000000 */
[----:B------:R-:W5:Y:S01]  /*8840*/  MUFU.EX2 R104, R104 ;  /* 0x0000006800687308 */ /* 0x000f620000000800 */
[----:B------:R-:W-:Y:S07]  /*8850*/  HGMMA.64x96x16.F32 R24, gdesc[UR28].tnspB, R24, gsb0 ;  /* 0x416000001c1879f0 */ /* 0x000fee0008000818 */
[----:B------:R-:W5:Y:S08]  /*8860*/  MUFU.EX2 R105, R105 ;  /* 0x0000006900697308 */ /* 0x000f700000000800 */
[----:B------:R-:W-:Y:S08]  /*8870*/  MUFU.EX2 R108, R108 ;  /* 0x0000006c006c7308 */ /* 0x000ff00000000800 */
        /* <DEDUP_REMOVED lines=14> */
[----:B--2---:R-:W-:Y:S01]  /*8960*/  IMAD.U32 R10, RZ, RZ, UR58 ;  /* 0x0000003aff0a7e24 */ /* 0x004fe2000f8e00ff */
[----:B------:R-:W-:Y:S01]  /*8970*/  UMOV UR58, UR39 ;  /* 0x00000027003a7c82 */ /* 0x000fe20008000000 */
[-C--:B------:R-:W-:Y:S01]  /*8980*/  FMUL.FTZ R24, R24, R5.reuse ;  /* 0x0000000518187220 */ /* 0x080fe20000410000 */
[-C--:B------:R-:W-:Y:S01]  /*8990*/  FMUL.FTZ R25, R25, R5.reuse ;  /* 0x0000000519197220 */ /* 0x080fe20000410000 */
[-C--:B------:R-:W-:Y:S01]  /*89a0*/  FMUL.FTZ R28, R28, R5.reuse ;  /* 0x000000051c1c7220 */ /* 0x080fe20000410000 */
[----:B------:R-:W-:Y:S01]  /*89b0*/  @!P1 LEA R10, R10, UR36, 0x3 ;  /* 0x000000240a0a9c11 */ /* 0x000fe2000f8e18ff */
[-CC-:B0-----:R-:W-:Y:S01]  /*89c0*/  FFMA.FTZ R21, R106, R74.reuse, -R133.reuse ;  /* 0x0000004a6a157223 */ /* 0x181fe20000010885 */
[-CC-:B------:R-:W-:Y:S01]  /*89d0*/  FFMA.FTZ R106, R107, R74.reuse, -R133.reuse ;  /* 0x0000004a6b6a7223 */ /* 0x180fe20000010885 */
[-C--:B------:R-:W-:Y:S01]  /*89e0*/  FFMA.FTZ R107, R110, R74.reuse, -R133 ;  /* 0x0000004a6e6b7223 */ /* 0x080fe20000010885 */
[----:B------:R-:W-:Y:S01]  /*89f0*/  @!P1 IADD3 R10, R10, 0x31c60, RZ ;  /* 0x00031c600a0a9810 */ /* 0x000fe20007ffe0ff */
[----:B------:R-:W-:Y:S01]  /*8a00*/  MUFU.EX2 R81, R81 ;  /* 0x0000005100517308 */ /* 0x000fe20000000800 */
[-C--:B------:R-:W-:Y:S01]  /*8a10*/  FMUL.FTZ R29, R29, R5.reuse ;  /* 0x000000051d1d7220 */ /* 0x080fe20000410000 */
[-C--:B------:R-:W-:Y:S01]  /*8a20*/  FMUL.FTZ R32, R32, R5.reuse ;  /* 0x0000000520207220 */ /* 0x080fe20000410000 */
[----:B------:R-:W-:Y:S01]  /*8a30*/  @!P1 PRMT R10, RZ, 0x654, R10 ;  /* 0x00000654ff0a9816 */ /* 0x000fe2000000000a */
[-C--:B------:R-:W-:Y:S01]  /*8a40*/  FMUL.FTZ R33, R33, R5.reuse ;  /* 0x0000000521217220 */ /* 0x080fe20000410000 */
[-C--:B------:R-:W-:Y:S01]  /*8a50*/  FMUL.FTZ R36, R36, R5.reuse ;  /* 0x0000000524247220 */ /* 0x080fe20000410000 */
[-C--:B------:R-:W-:Y:S01]  /*8a60*/  FMUL.FTZ R37, R37, R5.reuse ;  /* 0x0000000525257220 */ /* 0x080fe20000410000 */
[----:B------:R0:W-:Y:S01]  /*8a70*/  @!P1 SYNCS.ARRIVE.TRANS64.RED.A1T0 RZ, [R10+URZ], RZ ;  /* 0x000000ff0aff99a7 */ /* 0x0001e2000810043f */
[----:B------:R-:W2:Y:S01]  /*8a80*/  MUFU.EX2 R21, R21 ;  /* 0x0000001500157308 */ /* 0x000ea20000000800 */
[-C--:B------:R-:W-:Y:S01]  /*8a90*/  FMUL.FTZ R40, R40, R5.reuse ;  /* 0x0000000528287220 */ /* 0x080fe20000410000 */
[-C--:B------:R-:W-:Y:S01]  /*8aa0*/  FMUL.FTZ R41, R41, R5.reuse ;  /* 0x0000000529297220 */ /* 0x080fe20000410000 */
[-C--:B------:R-:W-:Y:S01]  /*8ab0*/  FMUL.FTZ R44, R44, R5.reuse ;  /* 0x000000052c2c7220 */ /* 0x080fe20000410000 */
[-C--:B------:R-:W-:Y:S01]  /*8ac0*/  FMUL.FTZ R45, R45, R5.reuse ;  /* 0x000000052d2d7220 */ /* 0x080fe20000410000 */
[-C--:B------:R-:W-:Y:S01]  /*8ad0*/  FMUL.FTZ R48, R48, R5.reuse ;  /* 0x0000000530307220 */ /* 0x080fe20000410000 */
[----:B------:R-:W-:Y:S01]  /*8ae0*/  FMUL.FTZ R49, R49, R5 ;  /* 0x0000000531317220 */ /* 0x000fe20000410000 */
[C---:B0-----:R-:W-:Y:S01]  /*8af0*/  FADD.FTZ R10, R8.reuse, R119 ;  /* 0x00000077080a7221 */ /* 0x041fe20000010000 */
[----:B------:R-:W-:Y:S01]  /*8b00*/  F2FP.F16.F32.PACK_AB R8, R8, R7 ;  /* 0x000000070808723e */ /* 0x000fe200000000ff */
[-C--:B------:R-:W-:Y:S01]  /*8b10*/  FFMA.FTZ R7, R98, R74.reuse, -R133 ;  /* 0x0000004a62077223 */ /* 0x080fe20000010885 */
[----:B------:R-:W-:Y:S01]  /*8b20*/  FFMA.FTZ R98, R77, R3, R9 ;  /* 0x000000034d627223 */ /* 0x000fe20000010009 */
[----:B------:R-:W-:Y:S01]  /*8b30*/  FADD.FTZ R111, R11, R10 ;  /* 0x0000000a0b6f7221 */ /* 0x000fe20000010000 */
[C---:B------:R-:W-:Y:S01]  /*8b40*/  F2FP.F16.F32.PACK_AB R10, R134.reuse, R11 ;  /* 0x0000000b860a723e */ /* 0x040fe200000000ff */
[-C--:B------:R-:W-:Y:S01]  /*8b50*/  FFMA.FTZ R3, R99, R74.reuse, -R133 ;  /* 0x0000004a63037223 */ /* 0x080fe20000010885 */
[C---:B-1----:R-:W-:Y:S01]  /*8b60*/  FADD.FTZ R11, R135.reuse, R98 ;  /* 0x00000062870b7221 */ /* 0x042fe20000010000 */
[----:B------:R-:W-:Y:S01]  /*8b70*/  FADD.FTZ R111, R134, R111 ;  /* 0x0000006f866f7221 */ /* 0x000fe20000010000 */
[-CC-:B------:R-:W-:Y:S01]  /*8b80*/  FFMA.FTZ R99, R102, R74.reuse, -R133.reuse ;  /* 0x0000004a66637223 */ /* 0x180fe20000010885 */
[----:B------:R-:W-:Y:S01]  /*8b90*/  FFMA.FTZ R102, R90, R74, -R133 ;  /* 0x0000004a5a667223 */ /* 0x000fe20000010885 */
[----:B---3--:R-:W-:Y:S01]  /*8ba0*/  FADD.FTZ R11, R136, R11 ;  /* 0x0000000b880b7221 */ /* 0x008fe20000010000 */
[----:B------:R-:W-:Y:S01]  /*8bb0*/  FADD.FTZ R90, R12, R111 ;  /* 0x0000006f0c5a7221 */ /* 0x000fe20000010000 */
[----:B------:R-:W-:Y:S01]  /*8bc0*/  F2FP.F16.F32.PACK_AB R9, R135, R9 ;  /* 0x000000098709723e */ /* 0x000fe200000000ff */
[----:B------:R-:W0:Y:S01]  /*8bd0*/  MUFU.EX2 R106, R106 ;  /* 0x0000006a006a7308 */ /* 0x000e220000000800 */
[C---:B----4-:R-:W-:Y:S01]  /*8be0*/  FADD.FTZ R98, R14.reuse, R11 ;  /* 0x0000000b0e627221 */ /* 0x050fe20000010000 */
[----:B------:R-:W-:Y:S01]  /*8bf0*/  FADD.FTZ R111, R15, R90 ;  /* 0x0000005a0f6f7221 */ /* 0x000fe20000010000 */
[----:B------:R-:W-:Y:S01]  /*8c00*/  F2FP.F16.F32.PACK_AB R11, R14, R136 ;  /* 0x000000880e0b723e */ /* 0x000fe200000000ff */
[-C--:B------:R-:W-:Y:S01]  /*8c10*/  FFMA.FTZ R14, R91, R74.reuse, -R133 ;  /* 0x0000004a5b0e7223 */ /* 0x080fe20000010885 */
[----:B-----5:R-:W-:Y:S01]  /*8c20*/  FADD.FTZ R110, R13, R98 ;  /* 0x000000620d6e7221 */ /* 0x020fe20000010000 */
[----:B------:R-:W-:Y:S01]  /*8c30*/  FADD.FTZ R134, R20, R111 ;  /* 0x0000006f14867221 */ /* 0x000fe20000010000 */
[-CC-:B------:R-:W-:Y:S01]  /*8c40*/  FFMA.FTZ R91, R94, R74.reuse, -R133.reuse ;  /* 0x0000004a5e5b7223 */ /* 0x180fe20000010885 */
[-CC-:B------:R-:W-:Y:S01]  /*8c50*/  FFMA.FTZ R94, R83, R74.reuse, -R133.reuse ;  /* 0x0000004a535e7223 */ /* 0x180fe20000010885 */
[----:B------:R-:W-:Y:S01]  /*8c60*/  FADD.FTZ R110, R137, R110 ;  /* 0x0000006e896e7221 */ /* 0x000fe20000010000 */
[----:B------:R-:W-:Y:S01]  /*8c70*/  FADD.FTZ R83, R23, R134 ;  /* 0x0000008617537221 */ /* 0x000fe20000010000 */
[----:B------:R1:W-:Y:S01]  /*8c80*/  MUFU.EX2 R90, R103 ;  /* 0x00000067005a7308 */ /* 0x0003e20000000800 */
[-C--:B------:R-:W-:Y:S01]  /*8c90*/  FFMA.FTZ R98, R95, R74.reuse, -R133 ;  /* 0x0000004a5f627223 */ /* 0x080fe20000010885 */
[----:B------:R-:W-:Y:S01]  /*8ca0*/  FADD.FTZ R111, R129, R110 ;  /* 0x0000006e816f7221 */ /* 0x000fe20000010000 */
[----:B------:R-:W-:Y:S01]  /*8cb0*/  FADD.FTZ R110, R120, R83 ;  /* 0x00000053786e7221 */ /* 0x000fe20000010000 */
[----:B------:R-:W-:Y:S01]  /*8cc0*/  FFMA.FTZ R95, R82, R74, -R133 ;  /* 0x0000004a525f7223 */ /* 0x000fe20000010885 */
[----:B------:R-:W-:Y:S01]  /*8cd0*/  F2FP.F16.F32.PACK_AB R12, R15, R12 ;  /* 0x0000000c0f0c723e */ /* 0x000fe200000000ff */
[----:B------:R-:W-:Y:S01]  /*8ce0*/  FADD.FTZ R111, R130, R111 ;  /* 0x0000006f826f7221 */ /* 0x000fe20000010000 */
[----:B------:R3:W-:Y:S01]  /*8cf0*/  STSM.16.M88.4 [R2+0x24300], R8 ;  /* 0x0243000802007844 */ /* 0x0007e20000000200 */
[----:B------:R4:W-:Y:S01]  /*8d00*/  MUFU.EX2 R82, R102 ;  /* 0x0000006600527308 */ /* 0x0009e20000000800 */
[C---:B-1----:R-:W-:Y:S01]  /*8d10*/  FADD.FTZ R103, R121.reuse, R110 ;  /* 0x0000006e79677221 */ /* 0x042fe20000010000 */
[----:B------:R-:W-:Y:S01]  /*8d20*/  FADD.FTZ R111, R122, R111 ;  /* 0x0000006f7a6f7221 */ /* 0x000fe20000010000 */
[----:B------:R-:W-:Y:S01]  /*8d30*/  F2FP.F16.F32.PACK_AB R120, R121, R120 ;  /* 0x000000787978723e */ /* 0x000fe200000000ff */
[----:B------:R-:W-:Y:S01]  /*8d40*/  FMUL.FTZ R52, R52, R5 ;  /* 0x0000000534347220 */ /* 0x000fe20000410000 */
[----:B------:R-:W-:Y:S01]  /*8d50*/  FADD.FTZ R134, R124, R103 ;  /* 0x000000677c867221 */ /* 0x000fe20000010000 */
[C---:B------:R-:W-:Y:S01]  /*8d60*/  FADD.FTZ R110, R138.reuse, R111 ;  /* 0x0000006f8a6e7221 */ /* 0x040fe20000010000 */
[----:B------:R-:W-:Y:S01]  /*8d70*/  F2FP.F16.F32.PACK_AB R13, R137, R13 ;  /* 0x0000000d890d723e */ /* 0x000fe200000000ff */
[----:B------:R-:W1:Y:S01]  /*8d80*/  MUFU.EX2 R107, R107 ;  /* 0x0000006b006b7308 */ /* 0x000e620000000800 */
[----:B------:R-:W-:Y:S01]  /*8d90*/  FADD.FTZ R111, R125, R134 ;  /* 0x000000867d6f7221 */ /* 0x000fe20000010000 */
[----:B------:R-:W-:Y:S01]  /*8da0*/  FADD.FTZ R103, R123, R110 ;  /* 0x0000006e7b677221 */ /* 0x000fe20000010000 */
[----:B------:R-:W-:Y:S01]  /*8db0*/  F2FP.F16.F32.PACK_AB R121, R138, R122 ;  /* 0x0000007a8a79723e */ /* 0x000fe200000000ff */
[-C--:B------:R-:W-:Y:S01]  /*8dc0*/  FMUL.FTZ R53, R53, R5.reuse ;  /* 0x0000000535357220 */ /* 0x080fe20000410000 */
[----:B----4-:R-:W-:Y:S01]  /*8dd0*/  FADD.FTZ R102, R112, R111 ;  /* 0x0000006f70667221 */ /* 0x010fe20000010000 */
[----:B------:R-:W-:Y:S01]  /*8de0*/  FADD.FTZ R103, R126, R103 ;  /* 0x000000677e677221 */ /* 0x000fe20000010000 */
[C---:B------:R-:W-:Y:S01]  /*8df0*/  F2FP.F16.F32.PACK_AB R112, R113.reuse, R112 ;  /* 0x000000707170723e */ /* 0x040fe200000000ff */
[----:B------:R-:W4:Y:S01]  /*8e00*/  MUFU.EX2 R7, R7 ;  /* 0x0000000700077308 */ /* 0x000f220000000800 */
[----:B------:R-:W-:Y:S01]  /*8e10*/  FADD.FTZ R15, R113, R102 ;  /* 0x00000066710f7221 */ /* 0x000fe20000010000 */
[----:B------:R-:W-:Y:S01]  /*8e20*/  FADD.FTZ R103, R22, R103 ;  /* 0x0000006716677221 */ /* 0x000fe20000010000 */
[----:B------:R-:W-:Y:S01]  /*8e30*/  F2FP.F16.F32.PACK_AB R122, R125, R124 ;  /* 0x0000007c7d7a723e */ /* 0x000fe200000000ff */
[----:B------:R-:W-:Y:S01]  /*8e40*/  FMUL.FTZ R56, R56, R5 ;  /* 0x0000000538387220 */ /* 0x000fe20000410000 */
[----:B---3--:R-:W-:Y:S01]  /*8e50*/  FADD.FTZ R8, R116, R15 ;  /* 0x0000000f74087221 */ /* 0x008fe20000010000 */
[----:B------:R-:W-:Y:S01]  /*8e60*/  FADD.FTZ R102, R114, R103 ;  /* 0x0000006772667221 */ /* 0x000fe20000010000 */
[----:B------:R-:W-:Y:S01]  /*8e70*/  F2FP.F16.F32.PACK_AB R15, R130, R129 ;  /* 0x00000081820f723e */ /* 0x000fe200000000ff */
[----:B------:R-:W3:Y:S01]  /*8e80*/  MUFU.EX2 R3, R3 ;  /* 0x0000000300037308 */ /* 0x000ee20000000800 */
[----:B------:R-:W-:Y:S01]  /*8e90*/  FADD.FTZ R11, R117, R8 ;  /* 0x00000008750b7221 */ /* 0x000fe20000010000 */
[----:B------:R-:W-:Y:S01]  /*8ea0*/  FADD.FTZ R9, R115, R102 ;  /* 0x0000006673097221 */ /* 0x000fe20000010000 */
[----:B------:R-:W-:Y:S01]  /*8eb0*/  F2FP.F16.F32.PACK_AB R123, R126, R123 ;  /* 0x0000007b7e7b723e */ /* 0x000fe200000000ff */
[-C--:B------:R-:W-:Y:S01]  /*8ec0*/  FMUL.FTZ R57, R57, R5.reuse ;  /* 0x0000000539397220 */ /* 0x080fe20000410000 */
[----:B------:R-:W-:Y:S01]  /*8ed0*/  FADD.FTZ R10, R104, R11 ;  /* 0x0000000b680a7221 */ /* 0x000fe20000010000 */
[----:B------:R-:W-:Y:S01]  /*8ee0*/  FADD.FTZ R8, R118, R9 ;  /* 0x0000000976087221 */ /* 0x000fe20000010000 */
[----:B------:R-:W-:Y:S01]  /*8ef0*/  F2FP.F16.F32.PACK_AB R113, R114, R22 ;  /* 0x000000167271723e */ /* 0x000fe200000000ff */
[----:B------:R-:W5:Y:S01]  /*8f00*/  MUFU.EX2 R99, R99 ;  /* 0x0000006300637308 */ /* 0x000f620000000800 */
[----:B------:R-:W-:Y:S01]  /*8f10*/  FADD.FTZ R11, R105, R10 ;  /* 0x0000000a690b7221 */ /* 0x000fe20000010000 */
[----:B--2---:R-:W-:Y:S01]  /*8f20*/  FADD.FTZ R9, R21, R8 ;  /* 0x0000000815097221 */ /* 0x004fe20000010000 */
[----:B------:R-:W-:Y:S01]  /*8f30*/  F2FP.F16.F32.PACK_AB R104, R105, R104 ;  /* 0x000000686968723e */ /* 0x000fe200000000ff */
[----:B------:R-:W-:Y:S01]  /*8f40*/  FMUL.FTZ R60, R60, R5 ;  /* 0x000000053c3c7220 */ /* 0x000fe20000410000 */
[----:B------:R-:W-:Y:S01]  /*8f50*/  FADD.FTZ R10, R108, R11 ;  /* 0x0000000b6c0a7221 */ /* 0x000fe20000010000 */
[----:B0-----:R-:W-:Y:S01]  /*8f60*/  FADD.FTZ R8, R106, R9 ;  /* 0x000000096a087221 */ /* 0x001fe20000010000 */
[----:B------:R-:W-:Y:S01]  /*8f70*/  F2FP.F16.F32.PACK_AB R114, R117, R116 ;  /* 0x000000747572723e */ /* 0x000fe200000000ff */
[----:B------:R0:W2:Y:S01]  /*8f80*/  MUFU.EX2 R83, R14 ;  /* 0x0000000e00537308 */ /* 0x0000a20000000800 */
[----:B------:R-:W-:Y:S01]  /*8f90*/  FADD.FTZ R11, R109, R10 ;  /* 0x0000000a6d0b7221 */ /* 0x000fe20000010000 */
[----:B-1----:R-:W-:Y:S01]  /*8fa0*/  FADD.FTZ R9, R107, R8 ;  /* 0x000000086b097221 */ /* 0x002fe20000010000 */
[----:B------:R-:W-:Y:S01]  /*8fb0*/  F2FP.F16.F32.PACK_AB R107, R4, R107 ;  /* 0x0000006b046b723e */ /* 0x000fe200000000ff */
[-C--:B------:R-:W-:Y:S01]  /*8fc0*/  FMUL.FTZ R61, R61, R5.reuse ;  /* 0x000000053d3d7220 */ /* 0x080fe20000410000 */
[----:B------:R-:W-:Y:S01]  /*8fd0*/  FADD.FTZ R10, R96, R11 ;  /* 0x0000000b600a7221 */ /* 0x000fe20000010000 */
[----:B------:R-:W-:Y:S01]  /*8fe0*/  FADD.FTZ R8, R4, R9 ;  /* 0x0000000904087221 */ /* 0x000fe20000010000 */
[C---:B------:R-:W-:Y:S01]  /*8ff0*/  F2FP.F16.F32.PACK_AB R96, R97.reuse, R96 ;  /* 0x000000606160723e */ /* 0x040fe200000000ff */
[----:B------:R-:W1:Y:S01]  /*9000*/  MUFU.EX2 R91, R91 ;  /* 0x0000005b005b7308 */ /* 0x000e620000000800 */
[----:B------:R-:W-:Y:S01]  /*9010*/  FADD.FTZ R9, R97, R10 ;  /* 0x0000000a61097221 */ /* 0x000fe20000010000 */
[----:B----4-:R-:W-:Y:S01]  /*9020*/  FADD.FTZ R8, R7, R8 ;  /* 0x0000000807087221 */ /* 0x010fe20000010000 */
[----:B0-----:R-:W-:Y:S01]  /*9030*/  F2FP.F16.F32.PACK_AB R14, R23, R20 ;  /* 0x00000014170e723e */ /* 0x001fe200000000ff */
[----:B------:R-:W-:Y:S01]  /*9040*/  FMUL.FTZ R64, R64, R5 ;  /* 0x0000000540407220 */ /* 0x000fe20000410000 */
[----:B------:R-:W-:Y:S01]  /*9050*/  FADD.FTZ R10, R100, R9 ;  /* 0x00000009640a7221 */ /* 0x000fe20000010000 */
[C---:B---3--:R-:W-:Y:S01]  /*9060*/  FADD.FTZ R8, R3.reuse, R8 ;  /* 0x0000000803087221 */ /* 0x048fe20000010000 */
[----:B------:R-:W-:Y:S01]  /*9070*/  F2FP.F16.F32.PACK_AB R97, R3, R7 ;  /* 0x000000070361723e */ /* 0x000fe200000000ff */
[----:B------:R0:W3:Y:S01]  /*9080*/  MUFU.EX2 R20, R98 ;  /* 0x0000006200147308 */ /* 0x0000e20000000800 */
[----:B------:R-:W-:Y:S01]  /*9090*/  FADD.FTZ R11, R101, R10 ;  /* 0x0000000a650b7221 */ /* 0x000fe20000010000 */
[----:B-----5:R-:W-:Y:S01]  /*90a0*/  FADD.FTZ R9, R99, R8 ;  /* 0x0000000863097221 */ /* 0x020fe20000010000 */
[----:B------:R-:W-:Y:S01]  /*90b0*/  F2FP.F16.F32.PACK_AB R115, R118, R115 ;  /* 0x000000737673723e */ /* 0x000fe200000000ff */
[----:B------:R4:W-:Y:S01]  /*90c0*/  STSM.16.M88.4 [R2+0x25b00], R12 ;  /* 0x025b000c02007844 */ /* 0x0009e20000000200 */
[----:B------:R-:W-:Y:S01]  /*90d0*/  FADD.FTZ R8, R88, R11 ;  /* 0x0000000b58087221 */ /* 0x000fe20000010000 */
[----:B------:R-:W-:Y:S01]  /*90e0*/  FADD.FTZ R9, R90, R9 ;  /* 0x000000095a097221 */ /* 0x000fe20000010000 */
[----:B------:R-:W-:Y:S01]  /*90f0*/  F2FP.F16.F32.PACK_AB R105, R106, R21 ;  /* 0x000000156a69723e */ /* 0x000fe200000000ff */
[----:B------:R-:W5:Y:S01]  /*9100*/  MUFU.EX2 R95, R95 ;  /* 0x0000005f005f7308 */ /* 0x000f620000000800 */
[----:B------:R-:W-:Y:S01]  /*9110*/  F2FP.F16.F32.PACK_AB R106, R109, R108 ;  /* 0x0000006c6d6a723e */ /* 0x000fe200000000ff */
[----:B------:R-:W-:Y:S01]  /*9120*/  FADD.FTZ R4, R82, R9 ;  /* 0x0000000952047221 */ /* 0x000fe20000010000 */
[----:B------:R-:W-:Y:S01]  /*9130*/  FADD.FTZ R9, R89, R8 ;  /* 0x0000000859097221 */ /* 0x000fe20000010000 */
[----:B0-----:R-:W-:Y:S01]  /*9140*/  F2FP.F16.F32.PACK_AB R98, R101, R100 ;  /* 0x000000646562723e */ /* 0x001fe200000000ff */
[----:B------:R4:W-:Y:S01]  /*9150*/  STSM.16.M88.4 [R2+0x27300], R120 ;  /* 0x0273007802007844 */ /* 0x0009e20000000200 */
[----:B--2---:R-:W-:Y:S01]  /*9160*/  FADD.FTZ R4, R83, R4 ;  /* 0x0000000453047221 */ /* 0x004fe20000010000 */
[----:B------:R-:W-:Y:S01]  /*9170*/  FADD.FTZ R8, R92, R9 ;  /* 0x000000095c087221 */ /* 0x000fe20000010000 */
[----:B------:R-:W0:Y:S01]  /*9180*/  MUFU.EX2 R94, R94 ;  /* 0x0000005e005e7308 */ /* 0x000e220000000800 */
[----:B------:R-:W-:Y:S01]  /*9190*/  F2FP.F16.F32.PACK_AB R99, R90, R99 ;  /* 0x000000635a63723e */ /* 0x000fe200000000ff */
[----:B-1----:R-:W-:Y:S01]  /*91a0*/  FADD.FTZ R3, R91, R4 ;  /* 0x000000045b037221 */ /* 0x002fe20000010000 */
[----:B------:R-:W-:Y:S01]  /*91b0*/  FADD.FTZ R7, R93, R8 ;  /* 0x000000085d077221 */ /* 0x000fe20000010000 */
[----:B------:R-:W-:Y:S01]  /*91c0*/  F2FP.F16.F32.PACK_AB R88, R89, R88 ;  /* 0x000000585958723e */ /* 0x000fe200000000ff */
[----:B------:R4:W-:Y:S01]  /*91d0*/  STSM.16.M88.4 [R2+0x28b00], R112 ;  /* 0x028b007002007844 */ /* 0x0009e20000000200 */
[----:B---3--:R-:W-:Y:S01]  /*91e0*/  FADD.FTZ R4, R20, R3 ;  /* 0x0000000314047221 */ /* 0x008fe20000010000 */
[----:B------:R-:W-:Y:S01]  /*91f0*/  FADD.FTZ R8, R80, R7 ;  /* 0x0000000750087221 */ /* 0x000fe20000010000 */
[----:B------:R-:W1:Y:S01]  /*9200*/  MUFU.EX2 R86, R86 ;  /* 0x0000005600567308 */ /* 0x000e620000000800 */
[----:B------:R-:W-:Y:S01]  /*9210*/  F2FP.F16.F32.PACK_AB R89, R83, R82 ;  /* 0x000000525359723e */ /* 0x000fe200000000ff */
[----:B-----5:R-:W-:Y:S01]  /*9220*/  FADD.FTZ R3, R95, R4 ;  /* 0x000000045f037221 */ /* 0x020fe20000010000 */
[----:B------:R-:W-:Y:S01]  /*9230*/  FADD.FTZ R7, R81, R8 ;  /* 0x0000000851077221 */ /* 0x000fe20000010000 */
[----:B------:R-:W-:Y:S01]  /*9240*/  F2FP.F16.F32.PACK_AB R90, R93, R92 ;  /* 0x0000005c5d5a723e */ /* 0x000fe200000000ff */
[----:B------:R4:W-:Y:S01]  /*9250*/  STSM.16.M88.4 [R2+0x2a300], R104 ;  /* 0x02a3006802007844 */ /* 0x0009e20000000200 */
[----:B------:R-:W-:Y:S01]  /*9260*/  F2FP.F16.F32.PACK_AB R91, R20, R91 ;  /* 0x0000005b145b723e */ /* 0x000fe200000000ff */
[----:B------:R-:W-:Y:S01]  /*9270*/  FMUL.FTZ R65, R65, R5 ;  /* 0x0000000541417220 */ /* 0x000fe20000410000 */
[----:B------:R-:W2:Y:S01]  /*9280*/  MUFU.EX2 R84, R84 ;  /* 0x0000005400547308 */ /* 0x000ea20000000800 */
[C---:B0-----:R-:W-:Y:S01]  /*9290*/  FADD.FTZ R3, R94.reuse, R3 ;  /* 0x000000035e037221 */ /* 0x041fe20000010000 */
[----:B------:R-:W-:Y:S01]  /*92a0*/  F2FP.F16.F32.PACK_AB R80, R81, R80 ;  /* 0x000000505150723e */ /* 0x000fe200000000ff */
[----:B------:R4:W-:Y:S01]  /*92b0*/  STSM.16.M88.4 [R2+0x2bb00], R96 ;  /* 0x02bb006002007844 */ /* 0x0009e20000000200 */
[----:B------:R-:W-:Y:S01]  /*92c0*/  F2FP.F16.F32.PACK_AB R81, R94, R95 ;  /* 0x0000005f5e51723e */ /* 0x000fe200000000ff */
[-C--:B------:R-:W-:Y:S01]  /*92d0*/  FMUL.FTZ R68, R68, R5.reuse ;  /* 0x0000000544447220 */ /* 0x080fe20000410000 */
[----:B------:R-:W-:Y:S01]  /*92e0*/  FMUL.FTZ R69, R69, R5 ;  /* 0x0000000545457220 */ /* 0x000fe20000410000 */
[----:B------:R4:W-:Y:S01]  /*92f0*/  STSM.16.M88.4 [R2+0x2d300], R88 ;  /* 0x02d3005802007844 */ /* 0x0009e20000000200 */
[----:B------:R-:W0:Y:S01]  /*9300*/  MUFU.EX2 R87, R87 ;  /* 0x0000005700577308 */ /* 0x000e220000000800 */
        /* <DEDUP_REMOVED lines=8> */
[----:B--2---:R-:W-:Y:S01]  /*9390*/  FADD.FTZ R4, R84, R7 ;  /* 0x0000000754047221 */ /* 0x004fe20000010000 */
[-C--:B------:R-:W-:Y:S01]  /*93a0*/  FMUL.FTZ R38, R38, R77.reuse ;  /* 0x0000004d26267220 */ /* 0x080fe20000410000 */
[-C--:B------:R-:W-:Y:S01]  /*93b0*/  FMUL.FTZ R39, R39, R77.reuse ;  /* 0x0000004d27277220 */ /* 0x080fe20000410000 */
[-C--:B------:R-:W-:Y:S01]  /*93c0*/  FMUL.FTZ R42, R42, R77.reuse ;  /* 0x0000004d2a2a7220 */ /* 0x080fe20000410000 */
[-C--:B------:R-:W-:Y:S01]  /*93d0*/  FMUL.FTZ R43, R43, R77.reuse ;  /* 0x0000004d2b2b7220 */ /* 0x080fe20000410000 */
[-C--:B------:R-:W-:Y:S01]  /*93e0*/  FMUL.FTZ R46, R46, R77.reuse ;  /* 0x0000004d2e2e7220 */ /* 0x080fe20000410000 */
[-C--:B------:R-:W-:Y:S01]  /*93f0*/  FMUL.FTZ R47, R47, R77.reuse ;  /* 0x0000004d2f2f7220 */ /* 0x080fe20000410000 */
[----:B------:R-:W2:Y:S01]  /*9400*/  MUFU.EX2 R10, R131 ;  /* 0x00000083000a7308 */ /* 0x000ea20000000800 */
[C---:B0-----:R-:W-:Y:S01]  /*9410*/  FADD.FTZ R3, R87.reuse, R3 ;  /* 0x0000000357037221 */ /* 0x041fe20000010000 */
[----:B------:R-:W-:Y:S01]  /*9420*/  F2FP.F16.F32.PACK_AB R83, R87, R86 ;  /* 0x000000565753723e */ /* 0x000fe200000000ff */
[-C--:B------:R-:W-:Y:S01]  /*9430*/  FMUL.FTZ R50, R50, R77.reuse ;  /* 0x0000004d32327220 */ /* 0x080fe20000410000 */
[-C--:B------:R-:W-:Y:S01]  /*9440*/  FMUL.FTZ R51, R51, R77.reuse ;  /* 0x0000004d33337220 */ /* 0x080fe20000410000 */
[-C--:B------:R-:W-:Y:S01]  /*9450*/  FMUL.FTZ R54, R54, R77.reuse ;  /* 0x0000004d36367220 */ /* 0x080fe20000410000 */
[-C--:B------:R-:W-:Y:S01]  /*9460*/  FMUL.FTZ R55, R55, R77.reuse ;  /* 0x0000004d37377220 */ /* 0x080fe20000410000 */
[-C--:B------:R-:W-:Y:S01]  /*9470*/  FMUL.FTZ R58, R58, R77.reuse ;  /* 0x0000004d3a3a7220 */ /* 0x080fe20000410000 */
[----:B------:R-:W0:Y:S01]  /*9480*/  MUFU.EX2 R128, R128 ;  /* 0x0000008000807308 */ /* 0x000e220000000800 */
[C---:B-1----:R-:W-:Y:S01]  /*9490*/  FADD.FTZ R7, R85.reuse, R4 ;  /* 0x0000000455077221 */ /* 0x042fe20000010000 */
[----:B------:R-:W-:Y:S01]  /*94a0*/  F2FP.F16.F32.PACK_AB R82, R85, R84 ;  /* 0x000000545552723e */ /* 0x000fe200000000ff */
[-C--:B------:R-:W-:Y:S01]  /*94b0*/  FMUL.FTZ R59, R59, R77.reuse ;  /* 0x0000004d3b3b7220 */ /* 0x080fe20000410000 */
[-C--:B------:R-:W-:Y:S01]  /*94c0*/  FMUL.FTZ R62, R62, R77.reuse ;  /* 0x0000004d3e3e7220 */ /* 0x080fe20000410000 */
[-C--:B------:R-:W-:Y:S01]  /*94d0*/  FMUL.FTZ R63, R63, R77.reuse ;  /* 0x0000004d3f3f7220 */ /* 0x080fe20000410000 */
[-C--:B------:R-:W-:Y:S01]  /*94e0*/  FMUL.FTZ R66, R66, R77.reuse ;  /* 0x0000004d42427220 */ /* 0x080fe20000410000 */
[----:B------:R4:W-:Y:S01]  /*94f0*/  STSM.16.M88.4 [R2+0x2eb00], R80 ;  /* 0x02eb005002007844 */ /* 0x0009e20000000200 */
[----:B------:R-:W1:Y:S01]  /*9500*/  MUFU.EX2 R129, R132 ;  /* 0x0000008400817308 */ /* 0x000e620000000800 */
[----:B--2---:R-:W-:Y:S01]  /*9510*/  FADD.FTZ R3, R10, R3 ;  /* 0x000000030a037221 */ /* 0x004fe20000010000 */
[-C--:B------:R-:W-:Y:S01]  /*9520*/  FMUL.FTZ R67, R67, R77.reuse ;  /* 0x0000004d43437220 */ /* 0x080fe20000410000 */
[-C--:B------:R-:W-:Y:S01]  /*9530*/  FMUL.FTZ R70, R70, R77.reuse ;  /* 0x0000004d46467220 */ /* 0x080fe20000410000 */
[----:B------:R-:W-:Y:S01]  /*9540*/  FMUL.FTZ R71, R71, R77 ;  /* 0x0000004d47477220 */ /* 0x000fe20000410000 */
[----:B------:R-:W-:-:S03]  /*9550*/  IMAD.MOV.U32 R5, RZ, RZ, R75 ;  /* 0x000000ffff057224 */ /* 0x000fc600078e004b */
[----:B------:R-:W2:Y:S01]  /*9560*/  MUFU.EX2 R73, R73 ;  /* 0x0000004900497308 */ /* 0x000ea20000000800 */
[----:B0-----:R-:W-:-:S07]  /*9570*/  FADD.FTZ R4, R128, R7 ;  /* 0x0000000780047221 */ /* 0x001fce0000010000 */
[----:B------:R-:W0:Y:S01]  /*9580*/  MUFU.EX2 R76, R76 ;  /* 0x0000004c004c7308 */ /* 0x000e220000000800 */
[C---:B-1----:R-:W-:Y:S01]  /*9590*/  FADD.FTZ R3, R129.reuse, R3 ;  /* 0x0000000381037221 */ /* 0x042fe20000010000 */
[----:B------:R-:W-:-:S06]  /*95a0*/  F2FP.F16.F32.PACK_AB R129, R129, R10 ;  /* 0x0000000a8181723e */ /* 0x000fcc00000000ff */
[----:B------:R-:W1:Y:S01]  /*95b0*/  MUFU.EX2 R78, R78 ;  /* 0x0000004e004e7308 */ /* 0x000e620000000800 */
[C---:B--2---:R-:W-:Y:S01]  /*95c0*/  F2FP.F16.F32.PACK_AB R128, R73.reuse, R128 ;  /* 0x000000804980723e */ /* 0x044fe200000000ff */
[----:B------:R-:W-:-:S06]  /*95d0*/  FADD.FTZ R7, R73, R4 ;  /* 0x0000000449077221 */ /* 0x000fcc0000010000 */
[----:B------:R-:W2:Y:S01]  /*95e0*/  MUFU.EX2 R79, R79 ;  /* 0x0000004f004f7308 */ /* 0x000ea20000000800 */
[----:B0-----:R-:W-:Y:S01]  /*95f0*/  F2FP.F16.F32.PACK_AB R130, R6, R76 ;  /* 0x0000004c0682723e */ /* 0x001fe200000000ff */
[----:B------:R-:W-:-:S04]  /*9600*/  FADD.FTZ R7, R76, R7 ;  /* 0x000000074c077221 */ /* 0x000fc80000010000 */
[----:B------:R-:W-:Y:S01]  /*9610*/  FADD.FTZ R4, R6, R7 ;  /* 0x0000000706047221 */ /* 0x000fe20000010000 */
[----:B------:R-:W-:Y:S02]  /*9620*/  IMAD.MOV.U32 R7, RZ, RZ, R16 ;  /* 0x000000ffff077224 */ /* 0x000fe400078e0010 */
[----:B-1----:R-:W-:Y:S01]  /*9630*/  FADD.FTZ R3, R78, R3 ;  /* 0x000000034e037221 */ /* 0x002fe20000010000 */
[----:B------:R-:W-:Y:S01]  /*9640*/  IMAD.MOV.U32 R6, RZ, RZ, R72 ;  /* 0x000000ffff067224 */ /* 0x000fe200078e0048 */
[C---:B--2---:R-:W-:Y:S02]  /*9650*/  F2FP.F16.F32.PACK_AB R131, R79.reuse, R78 ;  /* 0x0000004e4f83723e */ /* 0x044fe400000000ff */
[----:B------:R-:W-:-:S03]  /*9660*/  FADD.FTZ R3, R79, R3 ;  /* 0x000000034f037221 */ /* 0x000fc60000010000 */
[----:B------:R4:W-:Y:S01]  /*9670*/  STSM.16.M88.4 [R2+0x30300], R128 ;  /* 0x0303008002007844 */ /* 0x0009e20000000200 */
[----:B------:R-:W-:Y:S01]  /*9680*/  @!PT LDS RZ, [RZ] ;  /* 0x00000000fffff984 */ /* 0x000fe20000000800 */
[----:B------:R-:W-:Y:S01]  /*9690*/  @!PT LDS RZ, [RZ] ;  /* 0x00000000fffff984 */ /* 0x000fe20000000800 */
[----:B------:R-:W-:Y:S01]  /*96a0*/  @!PT LDS RZ, [RZ] ;  /* 0x00000000fffff984 */ /* 0x000fe20000000800 */
[----:B------:R-:W-:Y:S01]  /*96b0*/  @!PT LDS RZ, [RZ] ;  /* 0x00000000fffff984 */ /* 0x000fe20000000800 */
[----:B------:R0:W-:Y:S06]  /*96c0*/  MEMBAR.ALL.CTA ;  /* 0x0000000000007992 */ /* 0x0001ec0000008000 */
[----:B0-----:R-:W0:Y:S02]  /*96d0*/  FENCE.VIEW.ASYNC.S ;  /* 0x00000000000073c6 */ /* 0x001e240000000000 */
[----:B0-----:R-:W-:Y:S01]  /*96e0*/  NOP ;  /* 0x0000000000007918 */ /* 0x001fe20000000000 */
[----:B------:R-:W-:Y:S05]  /*96f0*/  @P2 BRA `(.L_x_142) ;  /* 0xffffffbc00fc2947 */ /* 0x000fea000383ffff */
.L_x_133:
[----:B------:R-:W-:Y:S06]  /*9700*/  BAR.ARV 0x8, 0x1a0 ;  /* 0x0206800000007b1d */ /* 0x000fec0000002000 */
[----:B------:R-:W-:Y:S05]  /*9710*/  @!P0 BRA `(.L_x_143) ;  /* 0x0000000000048947 */ /* 0x000fea0003800000 */
[----:B------:R-:W-:Y:S01]  /*9720*/  BPT.TRAP 0x1 ;  /* 0x000000040000795c */ /* 0x000fe20000300000 */
.L_x_143:
[----:B------:R-:W-:Y:S01]  /*9730*/  ULEA UR9, UR39, UR36, 0x3 ;  /* 0x0000002427097291 */ /* 0x000fe2000f8e183f */
[----:B------:R-:W-:-:S08]  /*9740*/  SHF.L.U32 R0, R16, 0x1f, RZ ;  /* 0x0000001f10007819 */ /* 0x000fd000000006ff */
[----:B------:R0:W1:Y:S01]  /*9750*/  SYNCS.PHASECHK.TRANS64.TRYWAIT P2, [UR9+0x31c50], R0 ;  /* 0x031c5000ff0075a7 */ /* 0x0000620008040149 */
[----:B------:R-:W-:Y:S05]  /*9760*/  @!P0 BRA `(.L_x_144) ;  /* 0x0000000000048947 */ /* 0x000fea0003800000 */
[----:B------:R-:W-:Y:S01]  /*9770*/  BPT.TRAP 0x1 ;  /* 0x000000040000795c */ /* 0x000fe20000300000 */
.L_x_144:
[----:B-1----:R-:W-:Y:S05]  /*9780*/  @P2 BRA `(.L_x_145) ;  /* 0x0000000000082947 */ /* 0x002fea0003800000 */
[----:B------:R-:W1:Y:S02]  /*9790*/  SYNCS.PHASECHK.TRANS64.TRYWAIT P0, [UR9+0x31c50], R0 ;  /* 0x031c5000ff0075a7 */ /* 0x000e640008000149 */
[----:B-1----:R-:W-:Y:S05]  /*97a0*/  @!P0 BRA `(.L_x_146) ;  /* 0x0000006400e88947 */ /* 0x002fea0003800000 */
.L_x_145:
[----:B------:R-:W-:Y:S01]  /*97b0*/  UIADD3 UR36, UR36, 0x200, URZ ;  /* 0x0000020024247890 */ /* 0x000fe2000fffe03f */
[----:B------:R-:W-:Y:S01]  /*97c0*/  WARPGROUP.ARRIVE ;  /* 0x00000000000079c5 */ /* 0x000fe20000000000 */
[----:B------:R-:W-:Y:S01]  /*97d0*/  ULOP3.LUT UR37, UR37, 0x10000, URZ, 0xfc, !UPT ;  /* 0x0001000025257892 */ /* 0x000fe2000f8efc3f */
[----:B01----:R-:W0:Y:S01]  /*97e0*/  SHFL.BFLY PT, R0, R3, 0x2, 0x1f ;  /* 0x0c401f0003007f89 */ /* 0x003e2200000e0000 */
[----:B------:R-:W-:Y:S01]  /*97f0*/  USHF.R.U32.HI UR36, URZ, 0x4, UR36 ;  /* 0x000000043f247899 */ /* 0x000fe20008011624 */
[----:B------:R-:W-:Y:S01]  /*9800*/  IMAD.MOV.U32 R9, RZ, RZ, RZ ;  /* 0x000000ffff097224 */ /* 0x000fe200078e00ff */
[----:B------:R-:W-:Y:S01]  /*9810*/  UMOV UR5, 0xc0000010 ;  /* 0xc000001000057882 */ /* 0x000fe20000000000 */
[----:B------:R-:W-:Y:S01]  /*9820*/  UMOV UR7, 0x80000020 ;  /* 0x8000002000077882 */ /* 0x000fe20000000000 */
[----:B------:R-:W-:Y:S01]  /*9830*/  ULOP3.LUT UR36, UR36, 0x3fff, URZ, 0xc0, !UPT ;  /* 0x00003fff24247892 */ /* 0x000fe2000f8ec03f */
[----:B------:R-:W1:Y:S01]  /*9840*/  SHFL.BFLY PT, R5, R4, 0x2, 0x1f ;  /* 0x0c401f0004057f89 */ /* 0x000e6200000e0000 */
[----:B------:R-:W-:Y:S01]  /*9850*/  UMOV UR4, UR37 ;  /* 0x0000002500047c82 */ /* 0x000fe20008000000 */
[----:B----4-:R-:W-:Y:S01]  /*9860*/  IMAD.U32 R12, RZ, RZ, UR9 ;  /* 0x00000009ff0c7e24 */ /* 0x010fe2000f8e00ff */
[----:B------:R-:W-:Y:S01]  /*9870*/  ULOP3.LUT UR8, UR36, 0x2400000, URZ, 0xfc, !UPT ;  /* 0x0240000024087892 */ /* 0x000fe2000f8efc3f */
[----:B------:R-:W-:-:S03]  /*9880*/  VIADD R149, R149, 0x1 ;  /* 0x0000000195957836 */ /* 0x000fc60000000000 */
[----:B------:R-:W-:Y:S02]  /*9890*/  UIMAD UR8, UR39, 0x6c0, UR8 ;  /* 0x000006c0270878a4 */ /* 0x000fe4000f8e0208 */
[----:B------:R-:W-:-:S04]  /*98a0*/  UIADD3 UR39, UR39, 0x1, URZ ;  /* 0x0000000127277890 */ /* 0x000fc8000fffe03f */
[----:B------:R-:W-:Y:S01]  /*98b0*/  UISETP.NE.AND UP0, UPT, UR39, 0x2, UPT ;  /* 0x000000022700788c */ /* 0x000fe2000bf05270 */
[----:B------:R-:W-:Y:S02]  /*98c0*/  UMOV UR6, UR8 ;  /* 0x0000000800067c82 */ /* 0x000fe40008000000 */
[----:B------:R-:W-:Y:S01]  /*98d0*/  HGMMA.64x96x16.F32 R24, gdesc[UR4].tnspB, R24, gsb0 ;  /* 0x41600000041879f0 */ /* 0x000fe20008000818 */
[----:B------:R-:W-:Y:S01]  /*98e0*/  UIADD3 UR4, UR37, 0x180, URZ ;  /* 0x0000018025047890 */ /* 0x000fe2000fffe03f */
[----:B0-----:R-:W-:Y:S01]  /*98f0*/  FADD.FTZ R6, R0, R3 ;  /* 0x0000000300067221 */ /* 0x001fe20000010000 */
[----:B------:R-:W-:Y:S01]  /*9900*/  UIADD3 UR6, UR8, 0x40, URZ ;  /* 0x0000004008067890 */ /* 0x000fe2000fffe03f */
[----:B------:R-:W-:Y:S01]  /*9910*/  MOV R3, 0xff800000 ;  /* 0xff80000000037802 */ /* 0x000fe20000000f00 */
[----:B------:R-:W-:Y:S01]  /*9920*/  UMOV UR5, 0xc0000010 ;  /* 0xc000001000057882 */ /* 0x000fe20000000000 */
[----:B------:R-:W-:Y:S01]  /*9930*/  UMOV UR7, 0x80000020 ;  /* 0x8000002000077882 */ /* 0x000fe20000000000 */
[----:B-1----:R-:W-:Y:S01]  /*9940*/  FADD.FTZ R5, R5, R4 ;  /* 0x0000000405057221 */ /* 0x002fe20000010000 */
[----:B------:R-:W0:Y:S01]  /*9950*/  SHFL.BFLY PT, R7, R6, 0x1, 0x1f ;  /* 0x0c201f0006077f89 */ /* 0x000e2200000e0000 */
[----:B------:R-:W-:Y:S01]  /*9960*/  IMAD.MOV.U32 R4, RZ, RZ, RZ ;  /* 0x000000ffff047224 */ /* 0x000fe200078e00ff */
[----:B------:R-:W-:-:S02]  /*9970*/  USEL UR39, UR39, URZ, UP0 ;  /* 0x0000003f27277287 */ /* 0x000fc40008000000 */
[----:B------:R-:W1:Y:S01]  /*9980*/  SHFL.BFLY PT, R0, R5, 0x1, 0x1f ;  /* 0x0c201f0005007f89 */ /* 0x000e6200000e0000 */
[----:B0-----:R-:W-:Y:S01]  /*9990*/  FADD.FTZ R11, R6, R7 ;  /* 0x00000007060b7221 */ /* 0x001fe20000010000 */
[----:B-1----:R-:W-:-:S04]  /*99a0*/  FADD.FTZ R10, R5, R0 ;  /* 0x00000000050a7221 */ /* 0x002fc80000010000 */
[----:B------:R-:W-:Y:S01]  /*99b0*/  FSETP.NE.FTZ.AND P2, PT, R11, RZ, PT ;  /* 0x000000ff0b00720b */ /* 0x000fe20003f55000 */
[----:B------:R-:W-:Y:S01]  /*99c0*/  IMAD.MOV.U32 R0, RZ, RZ, -0x800000 ;  /* 0xff800000ff007424 */ /* 0x000fe200078e00ff */
[----:B------:R-:W-:-:S11]  /*99d0*/  FSETP.NE.FTZ.AND P0, PT, R10, RZ, PT ;  /* 0x000000ff0a00720b */ /* 0x000fd60003f15000 */
[----:B------:R-:W0:Y:S02]  /*99e0*/  @P2 MUFU.LG2 R8, R11 ;  /* 0x0000000b00082308 */ /* 0x000e240000000c00 */
[C---:B------:R-:W-:Y:S01]  /*99f0*/  @P0 FMUL.FTZ R6, R74.reuse, 0.69314718246459960938 ;  /* 0x3f3172184a060820 */ /* 0x040fe20000410000 */
[----:B------:R-:W-:-:S05]  /*9a00*/  @P2 FMUL.FTZ R74, R74, 0.69314718246459960938 ;  /* 0x3f3172184a4a2820 */ /* 0x000fca0000410000 */
[----:B------:R-:W1:Y:S08]  /*9a10*/  @P0 MUFU.LG2 R7, R10 ;  /* 0x0000000a00070308 */ /* 0x000e700000000c00 */
[----:B------:R-:W2:Y:S01]  /*9a20*/  @P0 MUFU.RCP R4, R10 ;  /* 0x0000000a00040308 */ /* 0x000ea20000001000 */
[----:B0-----:R-:W-:Y:S01]  /*9a30*/  @P2 FMUL.FTZ R5, R8, 0.69314718246459960938 ;  /* 0x3f31721808052820 */ /* 0x001fe20000410000 */
[----:B------:R-:W-:-:S03]  /*9a40*/  @!P1 VIADD R8, R12, 0x31c60 ;  /* 0x00031c600c089836 */ /* 0x000fc60000000000 */
[----:B------:R-:W-:Y:S02]  /*9a50*/  @P2 FFMA.FTZ R0, R74, R72, R5 ;  /* 0x000000484a002223 */ /* 0x000fe40000010005 */
[----:B------:R-:W-:Y:S01]  /*9a60*/  @!P1 PRMT R8, RZ, 0x654, R8 ;  /* 0x00000654ff089816 */ /* 0x000fe20000000008 */
[----:B------:R-:W0:Y:S01]  /*9a70*/  @P2 MUFU.RCP R9, R11 ;  /* 0x0000000b00092308 */ /* 0x000e220000001000 */
[----:B-1----:R-:W-:-:S04]  /*9a80*/  @P0 FMUL.FTZ R7, R7, 0.69314718246459960938 ;  /* 0x3f31721807070820 */ /* 0x002fc80000410000 */
[----:B------:R-:W-:Y:S01]  /*9a90*/  @P0 FFMA.FTZ R3, R6, R75, R7 ;  /* 0x0000004b06030223 */ /* 0x000fe20000010007 */
[----:B------:R-:W-:Y:S01]  /*9aa0*/  PLOP3.LUT P0, PT, PT, PT, PT, 0x8, 0x0 ;  /* 0x000000000000781c */ /* 0x000fe20003f0e170 */
        /* <DEDUP_REMOVED lines=52> */
[----:B------:R-:W-:-:S06]  /*9df0*/  USEL UR4, URZ, 0x1, UP0 ;  /* 0x000000013f047887 */ /* 0x000fcc0008000000 */
[----:B------:R-:W-:Y:S01]  /*9e00*/  LOP3.LUT R16, R16, UR4, RZ, 0x3c, !PT ;  /* 0x0000000410107c12 */ /* 0x000fe2000f8e3cff */
[----:B------:R-:W-:Y:S02]  /*9e10*/  WARPGROUP.DEPBAR.LE gsb0, 0x0 ;  /* 0x00008000000079c5 */ /* 0x000fe40000010000 */
[-C--:B--2---:R-:W-:Y:S01]  /*9e20*/  FMUL.FTZ R79, R41, R4.reuse ;  /* 0x00000004294f7220 */ /* 0x084fe20000410000 */
        /* <DEDUP_REMOVED lines=19> */
[----:B------:R1:W-:Y:S01]  /*9f60*/  @!P1 SYNCS.ARRIVE.TRANS64.RED.A1T0 RZ, [R8+URZ], RZ ;  /* 0x000000ff08ff99a7 */ /* 0x0003e2000810043f */
[-C--:B0-----:R-:W-:Y:S01]  /*9f70*/  FMUL.FTZ R78, R34, R9.reuse ;  /* 0x00000009224e7220 */ /* 0x081fe20000410000 */
        /* <DEDUP_REMOVED lines=15> */
[-C--:B-1----:R-:W-:Y:S01]  /*a070*/  FMUL.FTZ R8, R30, R9.reuse ;  /* 0x000000091e087220 */ /* 0x082fe20000410000 */
        /* <DEDUP_REMOVED lines=10> */
[----:B------:R-:W-:-:S07]  /*a120*/  FMUL.FTZ R39, R71, R9 ;  /* 0x0000000947277220 */ /* 0x000fce0000410000 */
.L_x_126:
[----:B------:R-:W0:Y:S08]  /*a130*/  S2UR UR4, SR_CgaCtaId ;  /* 0x00000000000479c3 */ /* 0x000e300000008800 */
[----:B------:R-:W-:Y:S06]  /*a140*/  BAR.SYNC.DEFER_BLOCKING 0x5, 0x1a0 ;  /* 0x0146800000007b1d */ /* 0x000fec0000010000 */
[----:B------:R-:W-:Y:S01]  /*a150*/  UMOV UR36, 0x400 ;  /* 0x0000040000247882 */ /* 0x000fe20000000000 */
[----:B------:R-:W-:Y:S01]  /*a160*/  BSSY B0, `(.L_x_147) ;  /* 0x0000168000007945 */ /* 0x000fe20003800000 */
[----:B0-----:R-:W-:-:S09]  /*a170*/  ULEA UR36, UR4, UR36, 0x18 ;  /* 0x0000002404247291 */ /* 0x001fd2000f8ec03f */
[----:B------:R-:W0:Y:S01]  /*a180*/  LDS.128 R28, [UR36+0x31cd0] ;  /* 0x031cd024ff1c7984 */ /* 0x000e220008000c00 */
[----:B------:R-:W-:Y:S06]  /*a190*/  BAR.ARV 0x4, 0x1a0 ;  /* 0x0106800000007b1d */ /* 0x000fec0000002000 */
[----:B------:R-:W-:Y:S05]  /*a1a0*/  @P0 BRA `(.L_x_148) ;  /* 0x0000000c00ac0947 */ /* 0x000fea0003800000 */
[----:B------:R-:W1:Y:S08]  /*a1b0*/  S2UR UR6, SR_SWINHI ;  /* 0x00000000000679c3 */ /* 0x000e700000002f00 */
[----:B------:R-:W-:Y:S01]  /*a1c0*/  BAR.SYNC.DEFER_BLOCKING 0x1, 0x180 ;  /* 0x0046000000007b1d */ /* 0x000fe20000010000 */
[----:B------:R-:W-:Y:S02]  /*a1d0*/  F2FP.F16.F32.PACK_AB R7, R7, R8 ;  /* 0x000000080707723e */ /* 0x000fe400000000ff */
[----:B------:R-:W-:-:S02]  /*a1e0*/  F2FP.F16.F32.PACK_AB R6, R6, R81 ;  /* 0x000000510606723e */ /* 0x000fc400000000ff */
[----:B------:R-:W-:Y:S02]  /*a1f0*/  F2FP.F16.F32.PACK_AB R36, R45, R36 ;  /* 0x000000242d24723e */ /* 0x000fe400000000ff */
[----:B------:R-:W-:Y:S01]  /*a200*/  F2FP.F16.F32.PACK_AB R39, R39, R34 ;  /* 0x000000222727723e */ /* 0x000fe200000000ff */
[----:B------:R-:W-:Y:S01]  /*a210*/  UMOV UR4, UR36 ;  /* 0x0000002400047c82 */ /* 0x000fe20008000000 */
[----:B-1----:R-:W-:Y:S01]  /*a220*/  UMOV UR5, UR6 ;  /* 0x0000000600057c82 */ /* 0x002fe20008000000 */
[----:B------:R-:W-:Y:S02]  /*a230*/  IMAD.U32 R24, RZ, RZ, UR4 ;  /* 0x00000004ff187e24 */ /* 0x000fe4000f8e00ff */
[----:B------:R-:W-:Y:S01]  /*a240*/  IMAD.U32 R25, RZ, RZ, UR5 ;  /* 0x00000005ff197e24 */ /* 0x000fe2000f8e00ff */
[----:B------:R-:W-:Y:S01]  /*a250*/  ULDC.64 UR4, c[0x0][0xbe0] ;  /* 0x0002f80000047ab9 */ /* 0x000fe20000000a00 */
[----:B------:R-:W-:-:S03]  /*a260*/  IMAD.WIDE R4, R154, 0x2, R24 ;  /* 0x000000029a047825 */ /* 0x000fc600078e0218 */
[C---:B------:R-:W-:Y:S02]  /*a270*/  LOP3.LUT R21, R4.reuse, 0x180, RZ, 0xc0, !PT ;  /* 0x0000018004157812 */ /* 0x040fe400078ec0ff */
[C---:B------:R-:W-:Y:S02]  /*a280*/  IADD3 R27, P4, R4.reuse, 0x20, RZ ;  /* 0x00000020041b7810 */ /* 0x040fe40007f9e0ff */
[----:B------:R-:W-:Y:S02]  /*a290*/  SHF.R.U64 R21, R21, 0x3, RZ ;  /* 0x0000000315157819 */ /* 0x000fe400000012ff */
[C---:B------:R-:W-:Y:S02]  /*a2a0*/  IADD3 R55, P3, R4.reuse, 0x3000, RZ ;  /* 0x0000300004377810 */ /* 0x040fe40007f7e0ff */
[C---:B------:R-:W-:Y:S02]  /*a2b0*/  IADD3 R59, P2, R4.reuse, 0x3020, RZ ;  /* 0x00003020043b7810 */ /* 0x040fe40007f5e0ff */
[C---:B------:R-:W-:Y:S01]  /*a2c0*/  IADD3 R63, P1, R4.reuse, 0x6000, RZ ;  /* 0x00006000043f7810 */ /* 0x040fe20007f3e0ff */
[--C-:B------:R-:W-:Y:S01]  /*a2d0*/  IMAD.X R13, RZ, RZ, R5.reuse, P3 ;  /* 0x000000ffff0d7224 */ /* 0x100fe200018e0605 */
[----:B------:R-:W-:Y:S01]  /*a2e0*/  IADD3 R67, P0, R4, 0x6020, RZ ;  /* 0x0000602004437810 */ /* 0x000fe20007f1e0ff */
[--C-:B------:R-:W-:Y:S01]  /*a2f0*/  IMAD.X R9, RZ, RZ, R5.reuse, P2 ;  /* 0x000000ffff097224 */ /* 0x100fe200010e0605 */
[----:B------:R-:W-:Y:S01]  /*a300*/  LOP3.LUT R4, R21, R4, RZ, 0x3c, !PT ;  /* 0x0000000415047212 */ /* 0x000fe200078e3cff */
[--C-:B------:R-:W-:Y:S01]  /*a310*/  IMAD.X R21, RZ, RZ, R5.reuse, P1 ;  /* 0x000000ffff157224 */ /* 0x100fe200008e0605 */
[-C--:B------:R-:W-:Y:S01]  /*a320*/  IADD3.X R11, RZ, R5.reuse, RZ, P4, !PT ;  /* 0x00000005ff0b7210 */ /* 0x080fe200027fe4ff */
[----:B------:R-:W-:Y:S01]  /*a330*/  IMAD.X R23, RZ, RZ, R5, P0 ;  /* 0x000000ffff177224 */ /* 0x000fe200000e0605 */
[----:B------:R-:W-:-:S02]  /*a340*/  MOV R54, R4 ;  /* 0x0000000400367202 */ /* 0x000fc40000000f00 */
[----:B------:R-:W-:Y:S02]  /*a350*/  F2FP.F16.F32.PACK_AB R5, R20, R83 ;  /* 0x000000531405723e */ /* 0x000fe400000000ff */
[----:B------:R-:W-:Y:S02]  /*a360*/  LOP3.LUT R20, R59, 0x180, RZ, 0xc0, !PT ;  /* 0x000001803b147812 */ /* 0x000fe400078ec0ff */
[----:B------:R-:W-:Y:S02]  /*a370*/  LOP3.LUT R22, R63, 0x180, RZ, 0xc0, !PT ;  /* 0x000001803f167812 */ /* 0x000fe400078ec0ff */
[----:B------:R-:W-:Y:S02]  /*a380*/  LOP3.LUT R26, R67, 0x180, RZ, 0xc0, !PT ;  /* 0x00000180431a7812 */ /* 0x000fe400078ec0ff */
[----:B------:R-:W-:Y:S02]  /*a390*/  LOP3.LUT R10, R27, 0x180, RZ, 0xc0, !PT ;  /* 0x000001801b0a7812 */ /* 0x000fe400078ec0ff */
[----:B------:R-:W-:-:S02]  /*a3a0*/  SHF.R.U64 R20, R20, 0x3, RZ ;  /* 0x0000000314147819 */ /* 0x000fc400000012ff */
[----:B------:R-:W-:Y:S02]  /*a3b0*/  SHF.R.U64 R22, R22, 0x3, RZ ;  /* 0x0000000316167819 */ /* 0x000fe400000012ff */
[----:B------:R-:W-:Y:S02]  /*a3c0*/  SHF.R.U64 R26, R26, 0x3, RZ ;  /* 0x000000031a1a7819 */ /* 0x000fe400000012ff */
[----:B------:R-:W-:Y:S02]  /*a3d0*/  SHF.R.U64 R10, R10, 0x3, RZ ;  /* 0x000000030a0a7819 */ /* 0x000fe400000012ff */
[----:B------:R-:W-:Y:S02]  /*a3e0*/  LOP3.LUT R8, R20, R59, RZ, 0x3c, !PT ;  /* 0x0000003b14087212 */ /* 0x000fe400078e3cff */
[----:B------:R-:W-:Y:S02]  /*a3f0*/  LOP3.LUT R20, R22, R63, RZ, 0x3c, !PT ;  /* 0x0000003f16147212 */ /* 0x000fe400078e3cff */
[----:B------:R-:W-:-:S02]  /*a400*/  LOP3.LUT R10, R10, R27, RZ, 0x3c, !PT ;  /* 0x0000001b0a0a7212 */ /* 0x000fc400078e3cff */
[----:B------:R-:W-:Y:S02]  /*a410*/  LOP3.LUT R22, R26, R67, RZ, 0x3c, !PT ;  /* 0x000000431a167212 */ /* 0x000fe400078e3cff */
[----:B------:R-:W1:Y:S01]  /*a420*/  LDC.64 R26, c[0x0][0xbd8] ;  /* 0x0002f600ff1a7b82 */ /* 0x000e620000000a00 */
[----:B------:R-:W-:Y:S02]  /*a430*/  LOP3.LUT R12, R55, 0x180, RZ, 0xc0, !PT ;  /* 0x00000180370c7812 */ /* 0x000fe400078ec0ff */
[----:B------:R-:W-:Y:S02]  /*a440*/  F2FP.F16.F32.PACK_AB R4, R80, R85 ;  /* 0x000000555004723e */ /* 0x000fe400000000ff */
[----:B------:R-:W-:Y:S02]  /*a450*/  MOV R59, R10 ;  /* 0x0000000a003b7202 */ /* 0x000fe40000000f00 */
[----:B------:R-:W-:Y:S01]  /*a460*/  MOV R58, R8 ;  /* 0x00000008003a7202 */ /* 0x000fe20000000f00 */
[----:B------:R2:W-:Y:S01]  /*a470*/  STSM.16.M88.4 [R54], R4 ;  /* 0x0000000436007844 */ /* 0x0005e20000000200 */
[----:B------:R-:W-:-:S02]  /*a480*/  F2FP.F16.F32.PACK_AB R8, R75, R14 ;  /* 0x0000000e4b08723e */ /* 0x000fc400000000ff */
[----:B------:R-:W-:Y:S02]  /*a490*/  F2FP.F16.F32.PACK_AB R9, R69, R78 ;  /* 0x0000004e4509723e */ /* 0x000fe400000000ff */
[----:B------:R-:W-:Y:S02]  /*a4a0*/  F2FP.F16.F32.PACK_AB R10, R77, R74 ;  /* 0x0000004a4d0a723e */ /* 0x000fe400000000ff */
[----:B------:R-:W-:Y:S02]  /*a4b0*/  F2FP.F16.F32.PACK_AB R11, R65, R68 ;  /* 0x00000044410b723e */ /* 0x000fe400000000ff */
[----:B------:R-:W-:Y:S02]  /*a4c0*/  SHF.R.U64 R12, R12, 0x3, RZ ;  /* 0x000000030c0c7819 */ /* 0x000fe400000012ff */
[----:B------:R-:W-:Y:S01]  /*a4d0*/  F2FP.F16.F32.PACK_AB R14, R76, R15 ;  /* 0x0000000f4c0e723e */ /* 0x000fe200000000ff */
[----:B------:R3:W-:Y:S01]  /*a4e0*/  STSM.16.M88.4 [R59], R8 ;  /* 0x000000083b007844 */ /* 0x0007e20000000200 */
[----:B------:R-:W-:-:S02]  /*a4f0*/  LOP3.LUT R12, R12, R55, RZ, 0x3c, !PT ;  /* 0x000000370c0c7212 */ /* 0x000fc400078e3cff */
[----:B------:R-:W-:Y:S02]  /*a500*/  F2FP.F16.F32.PACK_AB R15, R57, R60 ;  /* 0x0000003c390f723e */ /* 0x000fe400000000ff */
[----:B0-----:R-:W-:Y:S02]  /*a510*/  MOV R28, R12 ;  /* 0x0000000c001c7202 */ /* 0x001fe40000000f00 */
[----:B------:R-:W-:Y:S02]  /*a520*/  F2FP.F16.F32.PACK_AB R12, R79, R72 ;  /* 0x000000484f0c723e */ /* 0x000fe400000000ff */
[----:B------:R-:W-:Y:S02]  /*a530*/  F2FP.F16.F32.PACK_AB R13, R61, R64 ;  /* 0x000000403d0d723e */ /* 0x000fe400000000ff */
[----:B--2---:R-:W-:Y:S02]  /*a540*/  MOV R54, R22 ;  /* 0x0000001600367202 */ /* 0x004fe40000000f00 */
[----:B-1----:R-:W-:Y:S01]  /*a550*/  ISETP.NE.U32.AND P0, PT, R26, RZ, PT ;  /* 0x000000ff1a00720c */ /* 0x002fe20003f05070 */
[----:B------:R0:W-:Y:S01]  /*a560*/  STSM.16.M88.4 [R28], R12 ;  /* 0x0000000c1c007844 */ /* 0x0001e20000000200 */
[----:B------:R-:W-:Y:S01]  /*a570*/  MOV R55, R20 ;  /* 0x0000001400377202 */ /* 0x000fe20000000f00 */
[----:B---3--:R-:W-:Y:S01]  /*a580*/  IMAD.SHL.U32 R9, R145, 0x4, RZ ;  /* 0x0000000491097824 */ /* 0x008fe200078e00ff */
[----:B------:R-:W-:-:S02]  /*a590*/  F2FP.F16.F32.PACK_AB R4, R73, R44 ;  /* 0x0000002c4904723e */ /* 0x000fc400000000ff */
[----:B------:R-:W-:Y:S02]  /*a5a0*/  F2FP.F16.F32.PACK_AB R5, R53, R56 ;  /* 0x000000383505723e */ /* 0x000fe400000000ff */
[----:B------:R-:W-:Y:S02]  /*a5b0*/  F2FP.F16.F32.PACK_AB R6, R52, R41 ;  /* 0x000000293406723e */ /* 0x000fe400000000ff */
[----:B------:R-:W-:Y:S02]  /*a5c0*/  F2FP.F16.F32.PACK_AB R7, R50, R51 ;  /* 0x000000333207723e */ /* 0x000fe400000000ff */
[----:B------:R-:W-:Y:S02]  /*a5d0*/  F2FP.F16.F32.PACK_AB R22, R48, R37 ;  /* 0x000000253016723e */ /* 0x000fe400000000ff */
[----:B------:R-:W-:Y:S01]  /*a5e0*/  SHF.L.U64.HI R10, R145, 0x2, R148 ;  /* 0x00000002910a7819 */ /* 0x000fe20000010294 */
[----:B------:R1:W-:Y:S01]  /*a5f0*/  STSM.16.M88.4 [R58], R4 ;  /* 0x000000043a007844 */ /* 0x0003e20000000200 */
[----:B------:R-:W-:-:S02]  /*a600*/  IADD3 R26, P1, R9, R26, RZ ;  /* 0x0000001a091a7210 */ /* 0x000fc40007f3e0ff */
[----:B------:R-:W-:Y:S02]  /*a610*/  F2FP.F16.F32.PACK_AB R20, R49, R40 ;  /* 0x000000283114723e */ /* 0x000fe400000000ff */
[----:B------:R-:W-:Y:S02]  /*a620*/  F2FP.F16.F32.PACK_AB R21, R46, R47 ;  /* 0x0000002f2e15723e */ /* 0x000fe400000000ff */
[----:B------:R-:W-:Y:S02]  /*a630*/  F2FP.F16.F32.PACK_AB R23, R42, R43 ;  /* 0x0000002b2a17723e */ /* 0x000fe400000000ff */
[----:B------:R-:W-:Y:S02]  /*a640*/  F2FP.F16.F32.PACK_AB R37, R35, R38 ;  /* 0x000000262325723e */ /* 0x000fe400000000ff */
[----:B------:R-:W-:Y:S01]  /*a650*/  F2FP.F16.F32.PACK_AB R38, R33, R32 ;  /* 0x000000202126723e */ /* 0x000fe200000000ff */
[----:B------:R2:W-:Y:S01]  /*a660*/  STSM.16.M88.4 [R55], R20 ;  /* 0x0000001437007844 */ /* 0x0005e20000000200 */
[----:B------:R-:W-:Y:S01]  /*a670*/  ISETP.NE.AND.EX P0, PT, R27, RZ, PT, P0 ;  /* 0x000000ff1b00720c */ /* 0x000fe20003f05300 */
[----:B------:R-:W-:Y:S01]  /*a680*/  IMAD.X R27, R10, 0x1, R27, P1 ;  /* 0x000000010a1b7824 */ /* 0x000fe200008e061b */
[----:B------:R-:W-:Y:S01]  /*a690*/  ISETP.NE.U32.AND P1, PT, RZ, UR4, PT ;  /* 0x00000004ff007c0c */ /* 0x000fe2000bf25070 */
[----:B------:R2:W-:Y:S01]  /*a6a0*/  STSM.16.M88.4 [R54], R36 ;  /* 0x0000002436007844 */ /* 0x0005e20000000200 */
[----:B0-----:R-:W0:Y:S01]  /*a6b0*/  LDC R28, c[0x0][0xa88] ;  /* 0x0002a200ff1c7b82 */ /* 0x001e220000000800 */
[----:B------:R-:W-:-:S07]  /*a6c0*/  MOV R43, RZ ;  /* 0x000000ff002b7202 */ /* 0x000fce0000000f00 */
[----:B------:R-:W-:Y:S01]  /*a6d0*/  BAR.SYNC.DEFER_BLOCKING 0x1, 0x180 ;  /* 0x0046000000007b1d */ /* 0x000fe20000010000 */
[----:B------:R-:W-:-:S13]  /*a6e0*/  ISETP.NE.AND.EX P1, PT, RZ, UR5, PT, P1 ;  /* 0x00000005ff007c0c */ /* 0x000fda000bf25310 */
[----:B------:R-:W-:-:S04]  /*a6f0*/  @P1 IADD3 R8, P2, R9, UR4, RZ ;  /* 0x0000000409081c10 */ /* 0x000fc8000ff5e0ff */
[----:B------:R-:W-:Y:S01]  /*a700*/  @P1 IADD3.X R9, R10, UR5, RZ, P2, !PT ;  /* 0x000000050a091c10 */ /* 0x000fe200097fe4ff */
[----:B------:R2:W5:Y:S01]  /*a710*/  @P0 LDG.E R43, desc[UR60][R26.64] ;  /* 0x0000003c1a2b0981 */ /* 0x000562000c1e1900 */
[----:B-1----:R-:W-:Y:S01]  /*a720*/  IMAD R5, R18, 0x20, R17 ;  /* 0x0000002012057824 */ /* 0x002fe200078e0211 */
[----:B------:R-:W-:Y:S02]  /*a730*/  SHF.R.S32.HI R44, RZ, 0x1f, R146 ;  /* 0x0000001fff2c7819 */ /* 0x000fe40000011492 */
[----:B0-----:R2:W5:Y:S01]  /*a740*/  @P1 LDG.E R28, desc[UR60][R8.64] ;  /* 0x0000003c081c1981 */ /* 0x001562000c1e1900 */
[----:B------:R-:W-:Y:S01]  /*a750*/  IMAD.WIDE R24, R5, 0x2, R24 ;  /* 0x0000000205187825 */ /* 0x000fe200078e0218 */
[----:B------:R-:W-:Y:S06]  /*a760*/  @P1 BRA `(.L_x_149) ;  /* 0x0000000000101947 */ /* 0x000fec0003800000 */
[----:B------:R-:W-:Y:S05]  /*a770*/  @!P0 BRA `(.L_x_149) ;  /* 0x00000000000c8947 */ /* 0x000fea0003800000 */
[----:B------:R-:W3:Y:S04]  /*a780*/  LDG.E R5, desc[UR60][R26.64] ;  /* 0x0000003c1a057981 */ /* 0x000ee8000c1e1900 */
[----:B-----5:R-:W3:Y:S02]  /*a790*/  LDG.E R28, desc[UR60][R26.64+0x4] ;  /* 0x0000043c1a1c7981 */ /* 0x020ee4000c1e1900 */
[----:B---3--:R-:W-:-:S07]  /*a7a0*/  IMAD.IADD R28, R28, 0x1, -R5 ;  /* 0x000000011c1c7824 */ /* 0x008fce00078e0a05 */
.L_x_149:
[----:B------:R-:W-:Y:S01]  /*a7b0*/  ULDC.64 UR4, c[0x0][0xb70] ;  /* 0x0002dc0000047ab9 */ /* 0x000fe20000000a00 */
[--C-:B--2--5:R-:W-:Y:S01]  /*a7c0*/  SHF.R.S32.HI R37, RZ, 0x1f, R43.reuse ;  /* 0x0000001fff257819 */ /* 0x124fe2000001142b */
[----:B------:R-:W-:Y:S01]  /*a7d0*/  IMAD R5, R44, UR4, RZ ;  /* 0x000000042c057c24 */ /* 0x000fe2000f8e02ff */
[----:B------:R-:W-:Y:S01]  /*a7e0*/  IADD3 R7, P1, R24, 0x1800, RZ ;  /* 0x0000180018077810 */ /* 0x000fe20007f3e0ff */
[----:B------:R-:W-:Y:S01]  /*a7f0*/  IMAD.MOV.U32 R36, RZ, RZ, R43 ;  /* 0x000000ffff247224 */ /* 0x000fe200078e002b */
[----:B------:R-:W-:Y:S01]  /*a800*/  SEL R148, R148, RZ, !P0 ;  /* 0x000000ff94947207 */ /* 0x000fe20004000000 */
[C---:B------:R-:W-:Y:S01]  /*a810*/  IMAD R9, R146.reuse, UR5, R5 ;  /* 0x0000000592097c24 */ /* 0x040fe2000f8e0205 */
[----:B------:R-:W-:Y:S01]  /*a820*/  LOP3.LUT R6, R7, 0x180, RZ, 0xc0, !PT ;  /* 0x0000018007067812 */ /* 0x000fe200078ec0ff */
[----:B------:R-:W-:Y:S01]  /*a830*/  IMAD.WIDE.U32 R4, R146, UR4, R36 ;  /* 0x0000000492047c25 */ /* 0x000fe2000f8e0024 */
[----:B------:R-:W-:Y:S01]  /*a840*/  SEL R145, R145, RZ, !P0 ;  /* 0x000000ff91917207 */ /* 0x000fe20004000000 */
[----:B------:R-:W-:Y:S01]  /*a850*/  ULDC.64 UR4, c[0x0][0xb78] ;  /* 0x0002de0000047ab9 */ /* 0x000fe20000000a00 */
[----:B------:R-:W-:Y:S01]  /*a860*/  SHF.R.U64 R6, R6, 0x3, RZ ;  /* 0x0000000306067819 */ /* 0x000fe200000012ff */
[----:B------:R-:W-:Y:S01]  /*a870*/  IMAD.IADD R5, R5, 0x1, R9 ;  /* 0x0000000105057824 */ /* 0x000fe200078e0209 */
[----:B------:R-:W-:Y:S01]  /*a880*/  LOP3.LUT P0, RZ, R150, 0x3, RZ, 0xc0, !PT ;  /* 0x0000000396ff7812 */ /* 0x000fe2000780c0ff */
[----:B------:R-:W-:Y:S01]  /*a890*/  IMAD R9, R147, 0xc0, R153 ;  /* 0x000000c093097824 */ /* 0x000fe200078e0299 */
[----:B------:R-:W-:Y:S01]  /*a8a0*/  LOP3.LUT R6, R6, R7, RZ, 0x3c, !PT ;  /* 0x0000000706067212 */ /* 0x000fe200078e3cff */
[----:B------:R-:W-:Y:S01]  /*a8b0*/  IMAD R7, R148, UR4, RZ ;  /* 0x0000000494077c24 */ /* 0x000fe2000f8e02ff */
[C---:B------:R-:W-:Y:S01]  /*a8c0*/  IADD3 R21, P4, R24.reuse, 0x3000, RZ ;  /* 0x0000300018157810 */ /* 0x040fe20007f9e0ff */
[C---:B------:R-:W-:Y:S01]  /*a8d0*/  IMAD.WIDE.U32 R4, R145.reuse, UR4, R4 ;  /* 0x0000000491047c25 */ /* 0x040fe2000f8e0004 */
[C---:B------:R-:W-:Y:S01]  /*a8e0*/  IADD3 R13, P3, R24.reuse, 0x4800, RZ ;  /* 0x00004800180d7810 */ /* 0x040fe20007f7e0ff */
[----:B------:R-:W-:Y:S01]  /*a8f0*/  ULDC.64 UR6, c[0x0][0xae0] ;  /* 0x0002b80000067ab9 */ /* 0x000fe20000000a00 */
[----:B------:R-:W-:Y:S01]  /*a900*/  IADD3 R33, P2, R24, 0x6000, RZ ;  /* 0x0000600018217810 */ /* 0x000fe20007f5e0ff */
[----:B------:R-:W-:Y:S01]  /*a910*/  IMAD R8, R145, UR5, R7 ;  /* 0x0000000591087c24 */ /* 0x000fe2000f8e0207 */
[----:B------:R-:W-:Y:S01]  /*a920*/  SHF.R.S32.HI R7, RZ, 0x1f, R9 ;  /* 0x0000001fff077819 */ /* 0x000fe20000011409 */
[----:B------:R-:W-:Y:S01]  /*a930*/  ULDC.64 UR4, c[0x0][0xb40] ;  /* 0x0002d00000047ab9 */ /* 0x000fe20000000a00 */
[----:B------:R-:W-:-:S02]  /*a940*/  IADD3 R4, P5, R9, R4, RZ ;  /* 0x0000000409047210 */ /* 0x000fc40007fbe0ff */
[----:B------:R-:W-:Y:S02]  /*a950*/  LOP3.LUT R20, R21, 0x180, RZ, 0xc0, !PT ;  /* 0x0000018015147812 */ /* 0x000fe400078ec0ff */
[----:B------:R-:W-:Y:S01]  /*a960*/  IADD3.X R7, R7, R5, R8, P5, !PT ;  /* 0x0000000507077210 */ /* 0x000fe20002ffe408 */
[C---:B------:R-:W-:Y:S01]  /*a970*/  VIADD R5, R9.reuse, 0x8 ;  /* 0x0000000809057836 */ /* 0x040fe20000000000 */
[C---:B------:R-:W-:Y:S02]  /*a980*/  LEA R40, P6, R4.reuse, UR4, 0x2 ;  /* 0x0000000404287c11 */ /* 0x040fe4000f8c10ff */
[----:B------:R-:W-:Y:S02]  /*a990*/  ISETP.GE.OR P5, PT, R9, R28, P0 ;  /* 0x0000001c0900720c */ /* 0x000fe400007a6670 */
[----:B------:R-:W-:Y:S01]  /*a9a0*/  LEA.HI.X R41, R4, UR5, R7, 0x2, P6 ;  /* 0x0000000504297c11 */ /* 0x000fe2000b0f1407 */
[----:B------:R-:W-:Y:S01]  /*a9b0*/  IMAD.X R7, RZ, RZ, R25, P1 ;  /* 0x000000ffff077224 */ /* 0x000fe200008e0619 */
[----:B------:R-:W-:Y:S01]  /*a9c0*/  IADD3 R11, P6, R24, 0x7800, RZ ;  /* 0x00007800180b7810 */ /* 0x000fe20007fde0ff */
[----:B------:R-:W-:Y:S01]  /*a9d0*/  ULDC.64 UR4, c[0x0][0xaa0] ;  /* 0x0002a80000047ab9 */ /* 0x000fe20000000a00 */
[----:B------:R-:W-:-:S02]  /*a9e0*/  LOP3.LUT R12, R13, 0x180, RZ, 0xc0, !PT ;  /* 0x000001800d0c7812 */ /* 0x000fc400078ec0ff */
[----:B------:R-:W-:Y:S01]  /*a9f0*/  LOP3.LUT R32, R33, 0x180, RZ, 0xc0, !PT ;  /* 0x0000018021207812 */ /* 0x000fe200078ec0ff */
[----:B------:R-:W-:Y:S01]  /*aa00*/  IMAD.X R27, RZ, RZ, R25, P6 ;  /* 0x000000ffff1b7224 */ /* 0x000fe200030e0619 */
[----:B------:R-:W-:Y:S02]  /*aa10*/  LOP3.LUT R9, R24, 0x180, RZ, 0xc0, !PT ;  /* 0x0000018018097812 */ /* 0x000fe400078ec0ff */
[----:B------:R-:W-:Y:S01]  /*aa20*/  ISETP.GE.OR P0, PT, R5, R28, P0 ;  /* 0x0000001c0500720c */ /* 0x000fe20000706670 */
[----:B------:R0:W-:Y:S01]  /*aa30*/  @!P5 STG.E desc[UR60][R40.64], R3 ;  /* 0x000000032800d986 */ /* 0x0001e2000c10193c */
[----:B------:R-:W-:Y:S02]  /*aa40*/  LOP3.LUT R4, R11, 0x180, RZ, 0xc0, !PT ;  /* 0x000001800b047812 */ /* 0x000fe400078ec0ff */
[----:B------:R-:W-:Y:S02]  /*aa50*/  SHF.R.U64 R20, R20, 0x3, RZ ;  /* 0x0000000314147819 */ /* 0x000fe400000012ff */
[----:B------:R-:W-:-:S02]  /*aa60*/  SHF.R.U64 R12, R12, 0x3, RZ ;  /* 0x000000030c0c7819 */ /* 0x000fc400000012ff */
[----:B------:R-:W-:Y:S02]  /*aa70*/  SHF.R.U64 R32, R32, 0x3, RZ ;  /* 0x0000000320207819 */ /* 0x000fe400000012ff */
[----:B------:R-:W-:Y:S02]  /*aa80*/  SHF.R.U64 R9, R9, 0x3, RZ ;  /* 0x0000000309097819 */ /* 0x000fe400000012ff */
[----:B------:R-:W-:Y:S01]  /*aa90*/  SHF.R.U64 R4, R4, 0x3, RZ ;  /* 0x0000000304047819 */ /* 0x000fe200000012ff */
[----:B------:R1:W-:Y:S01]  /*aaa0*/  @!P0 STG.E desc[UR60][R40.64+0x20], R0 ;  /* 0x0000200028008986 */ /* 0x0003e2000c10193c */
[----:B------:R-:W-:Y:S02]  /*aab0*/  LOP3.LUT R20, R20, R21, RZ, 0x3c, !PT ;  /* 0x0000001514147212 */ /* 0x000fe400078e3cff */
[----:B------:R-:W-:Y:S01]  /*aac0*/  LOP3.LUT R12, R12, R13, RZ, 0x3c, !PT ;  /* 0x0000000d0c0c7212 */ /* 0x000fe200078e3cff */
[--C-:B------:R-:W-:Y:S01]  /*aad0*/  IMAD.X R13, RZ, RZ, R25.reuse, P3 ;  /* 0x000000ffff0d7224 */ /* 0x100fe200018e0619 */
[----:B------:R-:W-:Y:S01]  /*aae0*/  LOP3.LUT R32, R32, R33, RZ, 0x3c, !PT ;  /* 0x0000002120207212 */ /* 0x000fe200078e3cff */
[--C-:B------:R-:W-:Y:S01]  /*aaf0*/  IMAD.X R33, RZ, RZ, R25.reuse, P2 ;  /* 0x000000ffff217224 */ /* 0x100fe200010e0619 */
[----:B------:R-:W-:Y:S01]  /*ab00*/  LOP3.LUT R8, R9, R24, RZ, 0x3c, !PT ;  /* 0x0000001809087212 */ /* 0x000fe200078e3cff */
[----:B------:R-:W-:Y:S01]  /*ab10*/  IMAD.MOV.U32 R9, RZ, RZ, R25 ;  /* 0x000000ffff097224 */ /* 0x000fe200078e0019 */
[----:B------:R-:W-:Y:S01]  /*ab20*/  IADD3.X R21, RZ, R25, RZ, P4, !PT ;  /* 0x00000019ff157210 */ /* 0x000fe200027fe4ff */
[----:B------:R-:W5:Y:S01]  /*ab30*/  LD.E.128 R12, desc[UR60][R12.64] ;  /* 0x0000003c0c0c7980 */ /* 0x000f62000c101d00 */
[----:B------:R-:W-:-:S03]  /*ab40*/  LOP3.LUT R26, R4, R11, RZ, 0x3c, !PT ;  /* 0x0000000b041a7212 */ /* 0x000fc600078e3cff */
[----:B------:R-:W5:Y:S01]  /*ab50*/  LD.E.128 R8, desc[UR60][R8.64] ;  /* 0x0000003c08087980 */ /* 0x000f62000c101d00 */
[----:B------:R-:W-:-:S03]  /*ab60*/  SHF.R.S32.HI R39, RZ, 0x1f, R17 ;  /* 0x0000001fff277819 */ /* 0x000fc60000011411 */
[----:B------:R-:W5:Y:S01]  /*ab70*/  LD.E.128 R4, desc[UR60][R6.64] ;  /* 0x0000003c06047980 */ /* 0x000f62000c101d00 */
[----:B------:R-:W-:-:S03]  /*ab80*/  IMAD.MOV.U32 R38, RZ, RZ, R17 ;  /* 0x000000ffff267224 */ /* 0x000fc600078e0011 */
[----:B------:R-:W5:Y:S04]  /*ab90*/  LD.E.128 R20, desc[UR60][R20.64] ;  /* 0x0000003c14147980 */ /* 0x000f68000c101d00 */
[----:B------:R-:W5:Y:S04]  /*aba0*/  LD.E.128 R32, desc[UR60][R32.64] ;  /* 0x0000003c20207980 */ /* 0x000f68000c101d00 */
[----:B------:R-:W5:Y:S01]  /*abb0*/  LD.E.128 R24, desc[UR60][R26.64] ;  /* 0x0000003c1a187980 */ /* 0x000f62000c101d00 */
[----:B------:R-:W-:Y:S01]  /*abc0*/  IMAD R42, R37, UR4, RZ ;  /* 0x00000004252a7c24 */ /* 0x000fe2000f8e02ff */
[----:B------:R-:W-:Y:S01]  /*abd0*/  @!PT LDS RZ, [RZ] ;  /* 0x00000000fffff984 */ /* 0x000fe20000000800 */
[----:B------:R-:W-:Y:S01]  /*abe0*/  @!PT LDS RZ, [RZ] ;  /* 0x00000000fffff984 */ /* 0x000fe20000000800 */
[----:B------:R-:W-:Y:S01]  /*abf0*/  @!PT LDS RZ, [RZ] ;  /* 0x00000000fffff984 */ /* 0x000fe20000000800 */
[----:B------:R-:W-:Y:S01]  /*ac00*/  @!PT LDS RZ, [RZ] ;  /* 0x00000000fffff984 */ /* 0x000fe20000000800 */
[----:B------:R2:W-:Y:S06]  /*ac10*/  MEMBAR.ALL.CTA ;  /* 0x0000000000007992 */ /* 0x0005ec0000008000 */
[----:B--2---:R-:W2:Y:S01]  /*ac20*/  FENCE.VIEW.ASYNC.S ;  /* 0x00000000000073c6 */ /* 0x004ea20000000000 */
[----:B------:R-:W-:-:S04]  /*ac30*/  IMAD.WIDE.U32 R36, R43, UR4, R38 ;  /* 0x000000042b247c25 */ /* 0x000fc8000f8e0026 */
[----:B------:R-:W-:Y:S02]  /*ac40*/  IMAD R43, R43, UR5, R42 ;  /* 0x000000052b2b7c24 */ /* 0x000fe4000f8e022a */
[----:B------:R-:W-:Y:S01]  /*ac50*/  IMAD R19, R147, -0xc0, R28 ;  /* 0xffffff4093137824 */ /* 0x000fe200078e021c */
[----:B------:R-:W-:Y:S01]  /*ac60*/  UIADD3 UR4, UR36, 0x31c20, URZ ;  /* 0x00031c2024047890 */ /* 0x000fe2000fffe03f */
[----:B------:R-:W-:Y:S02]  /*ac70*/  IMAD.IADD R37, R37, 0x1, R43 ;  /* 0x0000000125257824 */ /* 0x000fe400078e022b */
[----:B0-----:R-:W-:Y:S01]  /*ac80*/  IMAD R3, R44, UR6, RZ ;  /* 0x000000062c037c24 */ /* 0x001fe2000f8e02ff */
[----:B------:R-:W-:Y:S01]  /*ac90*/  ISETP.GE.AND P0, PT, R18, R19, PT ;  /* 0x000000131200720c */ /* 0x000fe20003f06270 */
[----:B------:R-:W-:Y:S01]  /*aca0*/  IMAD.WIDE.U32 R36, R146, UR6, R36 ;  /* 0x0000000692247c25 */ /* 0x000fe2000f8e0024 */
[----:B-1----:R-:W-:Y:S01]  /*acb0*/  IADD3 R0, R18, 0x60, RZ ;  /* 0x0000006012007810 */ /* 0x002fe20007ffe0ff */
[----:B------:R-:W-:-:S02]  /*acc0*/  UPRMT UR4, URZ, 0x654, UR4 ;  /* 0x000006543f047896 */ /* 0x000fc40008000004 */
[----:B------:R-:W-:Y:S01]  /*acd0*/  IMAD R3, R146, UR7, R3 ;  /* 0x0000000792037c24 */ /* 0x000fe2000f8e0203 */
[----:B------:R-:W-:Y:S01]  /*ace0*/  ULDC.64 UR6, c[0x0][0xae8] ;  /* 0x0002ba0000067ab9 */ /* 0x000fe20000000a00 */
[----:B------:R-:W-:Y:S01]  /*acf0*/  ISETP.GE.AND P3, PT, R0, R19, PT ;  /* 0x000000130000720c */ /* 0x000fe20003f66270 */
[----:B------:R-:W-:Y:S02]  /*ad00*/  IMAD R0, R148, UR6, RZ ;  /* 0x0000000694007c24 */ /* 0x000fe4000f8e02ff */
[----:B------:R-:W-:Y:S01]  /*ad10*/  IMAD.IADD R37, R37, 0x1, R3 ;  /* 0x0000000125257824 */ /* 0x000fe200078e0203 */
[----:B------:R-:W-:Y:S01]  /*ad20*/  SHF.R.S32.HI R19, RZ, 0x1f, R18 ;  /* 0x0000001fff137819 */ /* 0x000fe20000011412 */
[C---:B------:R-:W-:Y:S01]  /*ad30*/  IMAD R3, R145.reuse, UR7, R0 ;  /* 0x0000000791037c24 */ /* 0x040fe2000f8e0200 */
[----:B--2---:R-:W-:Y:S01]  /*ad40*/  SYNCS.ARRIVE.TRANS64.RED.A1T0 RZ, [UR4], RZ ;  /* 0x000000ffffff79a7 */ /* 0x004fe20008100404 */
[----:B------:R-:W-:Y:S01]  /*ad50*/  IMAD.WIDE.U32 R40, R145, UR6, R36 ;  /* 0x0000000691287c25 */ /* 0x000fe2000f8e0024 */
[----:B------:R-:W-:Y:S03]  /*ad60*/  BSSY B1, `(.L_x_150) ;  /* 0x0000017000017945 */ /* 0x000fe60003800000 */
[----:B------:R-:W-:-:S04]  /*ad70*/  IMAD.WIDE R38, R147, 0xc0, R18 ;  /* 0x000000c093267825 */ /* 0x000fc800078e0212 */
[----:B------:R-:W-:Y:S01]  /*ad80*/  IMAD.IADD R45, R41, 0x1, R3 ;  /* 0x00000001292d7824 */ /* 0x000fe200078e0203 */
[----:B------:R-:W-:Y:S06]  /*ad90*/  @P0 BRA `(.L_x_151) ;  /* 0x00000000004c0947 */ /* 0x000fec0003800000 */
[----:B------:R-:W-:Y:S01]  /*ada0*/  ULDC.64 UR6, c[0x0][0xad8] ;  /* 0x0002b60000067ab9 */ /* 0x000fe20000000a00 */
[C---:B------:R-:W-:Y:S01]  /*adb0*/  VIADD R0, R17.reuse, 0x20 ;  /* 0x0000002011007836 */ /* 0x040fe20000000000 */
[----:B------:R-:W-:Y:S01]  /*adc0*/  ULDC UR4, c[0x0][0xa8c] ;  /* 0x0002a30000047ab9 */ /* 0x000fe20000000800 */
[C---:B------:R-:W-:Y:S01]  /*add0*/  VIADD R28, R17.reuse, 0x40 ;  /* 0x00000040111c7836 */ /* 0x040fe20000000000 */
[----:B------:R-:W-:Y:S01]  /*ade0*/  ISETP.GE.AND P0, PT, R17, UR4, PT ;  /* 0x0000000411007c0c */ /* 0x000fe2000bf06270 */
[----:B------:R-:W-:Y:S01]  /*adf0*/  IMAD R3, R39, UR6, RZ ;  /* 0x0000000627037c24 */ /* 0x000fe2000f8e02ff */
[----:B------:R-:W-:Y:S01]  /*ae00*/  ISETP.GE.AND P1, PT, R0, UR4, PT ;  /* 0x0000000400007c0c */ /* 0x000fe2000bf26270 */
[----:B------:R-:W-:Y:S01]  /*ae10*/  IMAD.MOV.U32 R36, RZ, RZ, R40 ;  /* 0x000000ffff247224 */ /* 0x000fe200078e0028 */
[----:B------:R-:W-:Y:S01]  /*ae20*/  ISETP.GE.AND P2, PT, R28, UR4, PT ;  /* 0x000000041c007c0c */ /* 0x000fe2000bf46270 */
[----:B------:R-:W-:Y:S02]  /*ae30*/  IMAD.MOV.U32 R37, RZ, RZ, R45 ;  /* 0x000000ffff257224 */ /* 0x000fe400078e002d */
[----:B------:R-:W-:-:S02]  /*ae40*/  IMAD R3, R38, UR7, R3 ;  /* 0x0000000726037c24 */ /* 0x000fc4000f8e0203 */
[----:B------:R-:W-:Y:S01]  /*ae50*/  IMAD.WIDE.U32 R36, R38, UR6, R36 ;  /* 0x0000000626247c25 */ /* 0x000fe2000f8e0024 */
[----:B------:R-:W-:Y:S02]  /*ae60*/  ULDC.64 UR6, c[0x0][0xa80] ;  /* 0x0002a00000067ab9 */ /* 0x000fe40000000a00 */
[----:B------:R-:W-:Y:S02]  /*ae70*/  LEA R42, P4, R36, UR6, 0x1 ;  /* 0x00000006242a7c11 */ /* 0x000fe4000f8808ff */
[----:B------:R-:W-:-:S04]  /*ae80*/  IADD3 R3, R37, R3, RZ ;  /* 0x0000000325037210 */ /* 0x000fc80007ffe0ff */
[----:B------:R-:W-:-:S05]  /*ae90*/  LEA.HI.X R43, R36, UR7, R3, 0x1, P4 ;  /* 0x00000007242b7c11 */ /* 0x000fca000a0f0c03 */
[----:B-----5:R0:W-:Y:S04]  /*aea0*/  @!P0 STG.E.128 desc[UR60][R42.64], R8 ;  /* 0x000000082a008986 */ /* 0x0201e8000c101d3c */
[----:B------:R0:W-:Y:S04]  /*aeb0*/  @!P1 STG.E.128 desc[UR60][R42.64+0x40], R20 ;  /* 0x000040142a009986 */ /* 0x0001e8000c101d3c */
[----:B------:R0:W-:Y:S02]  /*aec0*/  @!P2 STG.E.128 desc[UR60][R42.64+0x80], R32 ;  /* 0x000080202a00a986 */ /* 0x0001e4000c101d3c */
.L_x_151:
[----:B------:R-:W-:Y:S05]  /*aed0*/  BSYNC B1 ;  /* 0x0000000000017941 */ /* 0x000fea0003800000 */
.L_x_150:
[----:B------:R-:W-:Y:S05]  /*aee0*/  @P3 BRA `(.L_x_152) ;  /* 0x00000008003c3947 */ /* 0x000fea0003800000 */
[----:B------:R-:W-:Y:S01]  /*aef0*/  IADD3 R3, P0, R38, 0x60, RZ ;  /* 0x0000006026037810 */ /* 0x000fe20007f1e0ff */
[----:B------:R-:W-:Y:S01]  /*af00*/  ULDC.64 UR4, c[0x0][0xad8] ;  /* 0x0002b60000047ab9 */ /* 0x000fe20000000a00 */
[----:B0----5:R-:W-:Y:S01]  /*af10*/  IMAD.MOV.U32 R8, RZ, RZ, R40 ;  /* 0x000000ffff087224 */ /* 0x021fe200078e0028 */
[----:B------:R-:W-:Y:S01]  /*af20*/  ULDC.64 UR6, c[0x0][0xa80] ;  /* 0x0002a00000067ab9 */ /* 0x000fe20000000a00 */
[----:B------:R-:W-:Y:S02]  /*af30*/  IMAD.MOV.U32 R9, RZ, RZ, R45 ;  /* 0x000000ffff097224 */ /* 0x000fe400078e002d */
[----:B------:R-:W-:Y:S02]  /*af40*/  IMAD.X R38, RZ, RZ, R39, P0 ;  /* 0x000000ffff267224 */ /* 0x000fe400000e0627 */
[----:B------:R-:W-:Y:S02]  /*af50*/  VIADD R0, R17, 0x20 ;  /* 0x0000002011007836 */ /* 0x000fe40000000000 */
[----:B------:R-:W-:-:S02]  /*af60*/  IMAD R38, R38, UR4, RZ ;  /* 0x0000000426267c24 */ /* 0x000fc4000f8e02ff */
[----:B------:R-:W-:Y:S01]  /*af70*/  IMAD.WIDE.U32 R8, R3, UR4, R8 ;  /* 0x0000000403087c25 */ /* 0x000fe2000f8e0008 */
[----:B------:R-:W-:Y:S02]  /*af80*/  ULDC UR4, c[0x0][0xa8c] ;  /* 0x0002a30000047ab9 */ /* 0x000fe40000000800 */
[----:B------:R-:W-:Y:S01]  /*af90*/  ISETP.GE.AND P1, PT, R17, UR4, PT ;  /* 0x0000000411007c0c */ /* 0x000fe2000bf26270 */
[----:B------:R-:W-:Y:S01]  /*afa0*/  IMAD R3, R3, UR5, R38 ;  /* 0x0000000503037c24 */ /* 0x000fe2000f8e0226 */
[----:B------:R-:W-:Y:S01]  /*afb0*/  ISETP.GE.AND P2, PT, R0, UR4, PT ;  /* 0x0000000400007c0c */ /* 0x000fe2000bf46270 */
[----:B------:R-:W-:Y:S01]  /*afc0*/  VIADD R0, R17, 0x40 ;  /* 0x0000004011007836 */ /* 0x000fe20000000000 */
[----:B------:R-:W-:Y:S01]  /*afd0*/  LEA R10, P0, R8, UR6, 0x1 ;  /* 0x00000006080a7c11 */ /* 0x000fe2000f8008ff */
[----:B------:R-:W-:-:S05]  /*afe0*/  IMAD.IADD R3, R9, 0x1, R3 ;  /* 0x0000000109037824 */ /* 0x000fca00078e0203 */
[----:B------:R-:W-:Y:S02]  /*aff0*/  LEA.HI.X R11, R8, UR7, R3, 0x1, P0 ;  /* 0x00000007080b7c11 */ /* 0x000fe400080f0c03 */
[----:B------:R-:W-:-:S03]  /*b000*/  ISETP.GE.AND P0, PT, R0, UR4, PT ;  /* 0x0000000400007c0c */ /* 0x000fc6000bf06270 */
[----:B------:R3:W-:Y:S04]  /*b010*/  @!P1 STG.E.128 desc[UR60][R10.64], R4 ;  /* 0x000000040a009986 */ /* 0x0007e8000c101d3c */
[----:B------:R3:W-:Y:S06]  /*b020*/  @!P2 STG.E.128 desc[UR60][R10.64+0x40], R12 ;  /* 0x0000400c0a00a986 */ /* 0x0007ec000c101d3c */
[----:B------:R-:W-:Y:S05]  /*b030*/  @P0 BRA `(.L_x_152) ;  /* 0x0000000400e80947 */ /* 0x000fea0003800000 */
[----:B------:R4:W-:Y:S01]  /*b040*/  STG.E.128 desc[UR60][R10.64+0x80], R24 ;  /* 0x000080180a007986 */ /* 0x0009e2000c101d3c */
[----:B------:R-:W-:Y:S05]  /*b050*/  BRA `(.L_x_152) ;  /* 0x0000000400e07947 */ /* 0x000fea0003800000 */
.L_x_148:
[----:B------:R-:W1:Y:S01]  /*b060*/  LDC.64 R6, c[0x0][0xbd8] ;  /* 0x0002f600ff067b82 */ /* 0x000e620000000a00 */
[C---:B------:R-:W-:Y:S01]  /*b070*/  SHF.L.U32 R5, R145.reuse, 0x2, RZ ;  /* 0x0000000291057819 */ /* 0x040fe200000006ff */
[----:B------:R-:W-:Y:S01]  /*b080*/  ULDC.64 UR4, c[0x0][0xbe0] ;  /* 0x0002f80000047ab9 */ /* 0x000fe20000000a00 */
[----:B------:R-:W-:Y:S01]  /*b090*/  SHF.L.U64.HI R8, R145, 0x2, R148 ;  /* 0x0000000291087819 */ /* 0x000fe20000010294 */
[----:B------:R-:W-:-:S04]  /*b0a0*/  IMAD.MOV.U32 R3, RZ, RZ, RZ ;  /* 0x000000ffff037224 */ /* 0x000fc800078e00ff */
[----:B------:R-:W2:Y:S01]  /*b0b0*/  LDC R0, c[0x0][0xa88] ;  /* 0x0002a200ff007b82 */ /* 0x000ea20000000800 */
[----:B-1----:R-:W-:Y:S02]  /*b0c0*/  ISETP.NE.U32.AND P0, PT, R6, RZ, PT ;  /* 0x000000ff0600720c */ /* 0x002fe40003f05070 */
[----:B------:R-:W-:Y:S02]  /*b0d0*/  IADD3 R6, P1, R5, R6, RZ ;  /* 0x0000000605067210 */ /* 0x000fe40007f3e0ff */
[----:B------:R-:W-:-:S03]  /*b0e0*/  ISETP.NE.AND.EX P0, PT, R7, RZ, PT, P0 ;  /* 0x000000ff0700720c */ /* 0x000fc60003f05300 */
[----:B------:R-:W-:Y:S01]  /*b0f0*/  IMAD.X R7, R8, 0x1, R7, P1 ;  /* 0x0000000108077824 */ /* 0x000fe200008e0607 */
[----:B------:R-:W-:-:S04]  /*b100*/  ISETP.NE.U32.AND P1, PT, RZ, UR4, PT ;  /* 0x00000004ff007c0c */ /* 0x000fc8000bf25070 */
[----:B------:R-:W-:-:S05]  /*b110*/  ISETP.NE.AND.EX P1, PT, RZ, UR5, PT, P1 ;  /* 0x00000005ff007c0c */ /* 0x000fca000bf25310 */
[----:B------:R1:W5:Y:S08]  /*b120*/  @P0 LDG.E R3, desc[UR60][R6.64] ;  /* 0x0000003c06030981 */ /* 0x000370000c1e1900 */
[----:B------:R-:W-:-:S04]  /*b130*/  @P1 IADD3 R4, P2, R5, UR4, RZ ;  /* 0x0000000405041c10 */ /* 0x000fc8000ff5e0ff */
[----:B------:R-:W-:-:S05]  /*b140*/  @P1 IADD3.X R5, R8, UR5, RZ, P2, !PT ;  /* 0x0000000508051c10 */ /* 0x000fca00097fe4ff */
[----:B--2---:R1:W5:Y:S01]  /*b150*/  @P1 LDG.E R0, desc[UR60][R4.64] ;  /* 0x0000003c04001981 */ /* 0x004362000c1e1900 */
[----:B------:R-:W-:Y:S01]  /*b160*/  ISETP.GT.AND P2, PT, R155, 0xbf, PT ;  /* 0x000000bf9b00780c */ /* 0x000fe20003f44270 */
[----:B------:R-:W-:-:S12]  /*b170*/  @P1 BRA `(.L_x_153) ;  /* 0x0000000000101947 */ /* 0x000fd80003800000 */
[----:B------:R-:W-:Y:S05]  /*b180*/  @!P0 BRA `(.L_x_153) ;  /* 0x00000000000c8947 */ /* 0x000fea0003800000 */
[----:B-1----:R-:W2:Y:S04]  /*b190*/  LDG.E R5, desc[UR60][R6.64] ;  /* 0x0000003c06057981 */ /* 0x002ea8000c1e1900 */
[----:B-----5:R-:W2:Y:S02]  /*b1a0*/  LDG.E R0, desc[UR60][R6.64+0x4] ;  /* 0x0000043c06007981 */ /* 0x020ea4000c1e1900 */
[----:B--2---:R-:W-:-:S07]  /*b1b0*/  IMAD.IADD R0, R0, 0x1, -R5 ;  /* 0x0000000100007824 */ /* 0x004fce00078e0a05 */
.L_x_153:
[----:B------:R-:W-:Y:S01]  /*b1c0*/  BSSY B1, `(.L_x_154) ;  /* 0x000001d000017945 */ /* 0x000fe20003800000 */
[----:B------:R-:W-:Y:S02]  /*b1d0*/  SHF.R.S32.HI R9, RZ, 0x1f, R146 ;  /* 0x0000001fff097819 */ /* 0x000fe40000011492 */
[----:B------:R-:W-:Y:S02]  /*b1e0*/  SHF.R.S32.HI R10, RZ, 0x1f, R17 ;  /* 0x0000001fff0a7819 */ /* 0x000fe40000011411 */
[----:B------:R-:W-:Y:S02]  /*b1f0*/  SEL R145, R145, RZ, !P0 ;  /* 0x000000ff91917207 */ /* 0x000fe40004000000 */
[----:B------:R-:W-:Y:S02]  /*b200*/  SEL R148, R148, RZ, !P0 ;  /* 0x000000ff94947207 */ /* 0x000fe40004000000 */
[----:B-----5:R-:W-:Y:S01]  /*b210*/  SHF.R.S32.HI R8, RZ, 0x1f, R3 ;  /* 0x0000001fff087819 */ /* 0x020fe20000011403 */
[----:B------:R-:W-:Y:S06]  /*b220*/  @P2 BRA `(.L_x_155) ;  /* 0x0000000000582947 */ /* 0x000fec0003800000 */
[----:B-1----:R-:W1:Y:S02]  /*b230*/  S2R R4, SR_TID.X ;  /* 0x0000000000047919 */ /* 0x002e640000002100 */
[----:B-1----:R-:W-:-:S04]  /*b240*/  IMAD R4, R147, 0xc0, R4 ;  /* 0x000000c093047824 */ /* 0x002fc800078e0204 */
[----:B------:R-:W-:-:S05]  /*b250*/  VIADD R5, R4, 0xffffff80 ;  /* 0xffffff8004057836 */ /* 0x000fca0000000000 */
[----:B------:R-:W-:-:S13]  /*b260*/  ISETP.GE.AND P0, PT, R5, R0, PT ;  /* 0x000000000500720c */ /* 0x000fda0003f06270 */
[----:B------:R-:W-:Y:S05]  /*b270*/  @P0 BRA `(.L_x_155) ;  /* 0x0000000000440947 */ /* 0x000fea0003800000 */
[----:B------:R-:W-:Y:S01]  /*b280*/  IADD3 R4, P0, R5, R3, RZ ;  /* 0x0000000305047210 */ /* 0x000fe20007f1e0ff */
[----:B------:R-:W-:Y:S02]  /*b290*/  ULDC.64 UR4, c[0x0][0xb70] ;  /* 0x0002dc0000047ab9 */ /* 0x000fe40000000a00 */
[----:B------:R-:W-:Y:S01]  /*b2a0*/  IMAD R7, R9, UR4, RZ ;  /* 0x0000000409077c24 */ /* 0x000fe2000f8e02ff */
[----:B------:R-:W-:-:S03]  /*b2b0*/  LEA.HI.X.SX32 R5, R5, R8, 0x1, P0 ;  /* 0x0000000805057211 */ /* 0x000fc600000f0eff */
[C---:B------:R-:W-:Y:S02]  /*b2c0*/  IMAD R7, R146.reuse, UR5, R7 ;  /* 0x0000000592077c24 */ /* 0x040fe4000f8e0207 */
[----:B------:R-:W-:Y:S01]  /*b2d0*/  IMAD.WIDE.U32 R4, R146, UR4, R4 ;  /* 0x0000000492047c25 */ /* 0x000fe2000f8e0004 */
[----:B------:R-:W-:-:S03]  /*b2e0*/  ULDC.64 UR4, c[0x0][0xb78] ;  /* 0x0002de0000047ab9 */ /* 0x000fc60000000a00 */
[----:B------:R-:W-:Y:S02]  /*b2f0*/  IMAD R6, R148, UR4, RZ ;  /* 0x0000000494067c24 */ /* 0x000fe4000f8e02ff */
[----:B------:R-:W-:Y:S02]  /*b300*/  IMAD.IADD R5, R5, 0x1, R7 ;  /* 0x0000000105057824 */ /* 0x000fe400078e0207 */
[C---:B------:R-:W-:Y:S02]  /*b310*/  IMAD R7, R145.reuse, UR5, R6 ;  /* 0x0000000591077c24 */ /* 0x040fe4000f8e0206 */
[----:B------:R-:W-:Y:S01]  /*b320*/  IMAD.WIDE.U32 R4, R145, UR4, R4 ;  /* 0x0000000491047c25 */ /* 0x000fe2000f8e0004 */
[----:B------:R-:W-:-:S03]  /*b330*/  ULDC.64 UR4, c[0x0][0xb40] ;  /* 0x0002d00000047ab9 */ /* 0x000fc60000000a00 */
[----:B------:R-:W-:Y:S01]  /*b340*/  IMAD.IADD R5, R5, 0x1, R7 ;  /* 0x0000000105057824 */ /* 0x000fe200078e0207 */
[----:B------:R-:W-:-:S04]  /*b350*/  LEA R6, P0, R4, UR4, 0x2 ;  /* 0x0000000404067c11 */ /* 0x000fc8000f8010ff */
[----:B------:R-:W-:Y:S02]  /*b360*/  LEA.HI.X R7, R4, UR5, R5, 0x2, P0 ;  /* 0x0000000504077c11 */ /* 0x000fe400080f1405 */
[----:B------:R-:W-:-:S05]  /*b370*/  MOV R5, 0xff800000 ;  /* 0xff80000000057802 */ /* 0x000fca0000000f00 */
[----:B------:R2:W-:Y:S02]  /*b380*/  STG.E desc[UR60][R6.64], R5 ;  /* 0x0000000506007986 */ /* 0x0005e4000c10193c */
.L_x_155:
[----:B------:R-:W-:Y:S05]  /*b390*/  BSYNC B1 ;  /* 0x0000000000017941 */ /* 0x000fea0003800000 */
.L_x_154:
[----:B------:R-:W-:Y:S01]  /*b3a0*/  ULDC.64 UR4, c[0x0][0xaa0] ;  /* 0x0002a80000047ab9 */ /* 0x000fe20000000a00 */
[----:B-1----:R-:W-:Y:S01]  /*b3b0*/  IMAD.MOV.U32 R4, RZ, RZ, R17 ;  /* 0x000000ffff047224 */ /* 0x002fe200078e0011 */
[----:B------:R-:W-:Y:S01]  /*b3c0*/  BSSY B1, `(.L_x_156) ;  /* 0x000002b000017945 */ /* 0x000fe20003800000 */
[----:B--2---:R-:W-:Y:S02]  /*b3d0*/  IMAD.MOV.U32 R5, RZ, RZ, R10 ;  /* 0x000000ffff057224 */ /* 0x004fe400078e000a */
[----:B------:R-:W-:Y:S02]  /*b3e0*/  IMAD R6, R8, UR4, RZ ;  /* 0x0000000408067c24 */ /* 0x000fe4000f8e02ff */
[----:B------:R-:W-:-:S04]  /*b3f0*/  IMAD.WIDE.U32 R4, R3, UR4, R4 ;  /* 0x0000000403047c25 */ /* 0x000fc8000f8e0004 */
[----:B------:R-:W-:Y:S01]  /*b400*/  IMAD R3, R3, UR5, R6 ;  /* 0x0000000503037c24 */ /* 0x000fe2000f8e0206 */
[----:B------:R-:W-:Y:S01]  /*b410*/  ULDC.64 UR4, c[0x0][0xae0] ;  /* 0x0002b80000047ab9 */ /* 0x000fe20000000a00 */
[----:B------:R-:W-:Y:S02]  /*b420*/  IMAD.MOV.U32 R8, RZ, RZ, R18 ;  /* 0x000000ffff087224 */ /* 0x000fe400078e0012 */
[----:B------:R-:W-:Y:S02]  /*b430*/  IMAD.IADD R5, R5, 0x1, R3 ;  /* 0x0000000105057824 */ /* 0x000fe400078e0203 */
[----:B------:R-:W-:Y:S02]  /*b440*/  IMAD R3, R147, -0xc0, R0 ;  /* 0xffffff4093037824 */ /* 0x000fe400078e0200 */
[----:B------:R-:W-:Y:S01]  /*b450*/  IMAD R7, R9, UR4, RZ ;  /* 0x0000000409077c24 */ /* 0x000fe2000f8e02ff */
[----:B------:R-:W-:Y:S01]  /*b460*/  SHF.R.S32.HI R9, RZ, 0x1f, R18 ;  /* 0x0000001fff097819 */ /* 0x000fe20000011412 */
[C---:B------:R-:W-:Y:S01]  /*b470*/  VIADD R0, R18.reuse, 0x60 ;  /* 0x0000006012007836 */ /* 0x040fe20000000000 */
[----:B------:R-:W-:Y:S01]  /*b480*/  ISETP.GE.AND P0, PT, R18, R3, PT ;  /* 0x000000031200720c */ /* 0x000fe20003f06270 */
[----:B------:R-:W-:-:S02]  /*b490*/  IMAD R7, R146, UR5, R7 ;  /* 0x0000000592077c24 */ /* 0x000fc4000f8e0207 */
[----:B------:R-:W-:Y:S01]  /*b4a0*/  IMAD.WIDE.U32 R4, R146, UR4, R4 ;  /* 0x0000000492047c25 */ /* 0x000fe2000f8e0004 */
[----:B------:R-:W-:Y:S01]  /*b4b0*/  ULDC.64 UR4, c[0x0][0xae8] ;  /* 0x0002ba0000047ab9 */ /* 0x000fe20000000a00 */
[----:B------:R-:W-:Y:S02]  /*b4c0*/  ISETP.GE.AND P1, PT, R0, R3, PT ;  /* 0x000000030000720c */ /* 0x000fe40003f26270 */
[----:B------:R-:W-:Y:S02]  /*b4d0*/  IMAD.IADD R5, R5, 0x1, R7 ;  /* 0x0000000105057824 */ /* 0x000fe400078e0207 */
[----:B------:R-:W-:Y:S02]  /*b4e0*/  IMAD R0, R148, UR4, RZ ;  /* 0x0000000494007c24 */ /* 0x000fe4000f8e02ff */
[----:B------:R-:W-:-:S04]  /*b4f0*/  IMAD.WIDE.U32 R6, R145, UR4, R4 ;  /* 0x0000000491067c25 */ /* 0x000fc8000f8e0004 */
[----:B------:R-:W-:Y:S02]  /*b500*/  IMAD R3, R145, UR5, R0 ;  /* 0x0000000591037c24 */ /* 0x000fe4000f8e0200 */
[----:B------:R-:W-:-:S03]  /*b510*/  IMAD.WIDE R8, R147, 0xc0, R8 ;  /* 0x000000c093087825 */ /* 0x000fc600078e0208 */
[----:B------:R-:W-:Y:S01]  /*b520*/  IADD3 R11, R7, R3, RZ ;  /* 0x00000003070b7210 */ /* 0x000fe20007ffe0ff */
        /* <DEDUP_REMOVED lines=13> */
[----:B------:R-:W-:-:S03]  /*b600*/  ULDC.64 UR6, c[0x0][0xa80] ;  /* 0x0002a00000067ab9 */ /* 0x000fc60000000a00 */
[----:B------:R-:W-:Y:S01]  /*b610*/  IMAD.IADD R3, R5, 0x1, R3 ;  /* 0x0000000105037824 */ /* 0x000fe200078e0203 */
[----:B------:R-:W-:-:S04]  /*b620*/  LEA R12, P0, R4, UR6, 0x1 ;  /* 0x00000006040c7c11 */ /* 0x000fc8000f8008ff */
[----:B------:R-:W-:-:S05]  /*b630*/  LEA.HI.X R13, R4, UR7, R3, 0x1, P0 ;  /* 0x00000007040d7c11 */ /* 0x000fca00080f0c03 */
[----:B------:R1:W-:Y:S04]  /*b640*/  @!P2 STG.E.128 desc[UR60][R12.64], RZ ;  /* 0x000000ff0c00a986 */ /* 0x0003e8000c101d3c */
[----:B------:R1:W-:Y:S04]  /*b650*/  @!P3 STG.E.128 desc[UR60][R12.64+0x40], RZ ;  /* 0x000040ff0c00b986 */ /* 0x0003e8000c101d3c */
[----:B------:R1:W-:Y:S02]  /*b660*/  @!P4 STG.E.128 desc[UR60][R12.64+0x80], RZ ;  /* 0x000080ff0c00c986 */ /* 0x0003e4000c101d3c */
.L_x_157:
[----:B------:R-:W-:Y:S05]  /*b670*/  BSYNC B1 ;  /* 0x0000000000017941 */ /* 0x000fea0003800000 */
.L_x_156:
[----:B------:R-:W-:Y:S05]  /*b680*/  @P1 BRA `(.L_x_152) ;  /* 0x0000000000541947 */ /* 0x000fea0003800000 */
[----:B------:R-:W-:Y:S01]  /*b690*/  IADD3 R3, P0, R8, 0x60, RZ ;  /* 0x0000006008037810 */ /* 0x000fe20007f1e0ff */
[C---:B------:R-:W-:Y:S01]  /*b6a0*/  VIADD R0, R17.reuse, 0x20 ;  /* 0x0000002011007836 */ /* 0x040fe20000000000 */
[----:B------:R-:W-:Y:S01]  /*b6b0*/  ULDC UR4, c[0x0][0xa8c] ;  /* 0x0002a30000047ab9 */ /* 0x000fe20000000800 */
[----:B------:R-:W-:Y:S01]  /*b6c0*/  MOV R4, R6 ;  /* 0x0000000600047202 */ /* 0x000fe20000000f00 */
[----:B------:R-:W-:Y:S01]  /*b6d0*/  ULDC.64 UR6, c[0x0][0xad8] ;  /* 0x0002b60000067ab9 */ /* 0x000fe20000000a00 */
[----:B------:R-:W-:Y:S01]  /*b6e0*/  IMAD.X R8, RZ, RZ, R9, P0 ;  /* 0x000000ffff087224 */ /* 0x000fe200000e0609 */
[----:B------:R-:W-:Y:S01]  /*b6f0*/  ISETP.GE.AND P2, PT, R0, UR4, PT ;  /* 0x0000000400007c0c */ /* 0x000fe2000bf46270 */
[----:B------:R-:W-:Y:S01]  /*b700*/  IMAD.MOV.U32 R5, RZ, RZ, R11 ;  /* 0x000000ffff057224 */ /* 0x000fe200078e000b */
[C---:B------:R-:W-:Y:S01]  /*b710*/  ISETP.GE.AND P1, PT, R17.reuse, UR4, PT ;  /* 0x0000000411007c0c */ /* 0x040fe2000bf26270 */
[----:B------:R-:W-:Y:S02]  /*b720*/  IMAD R8, R8, UR6, RZ ;  /* 0x0000000608087c24 */ /* 0x000fe4000f8e02ff */
[----:B------:R-:W-:-:S02]  /*b730*/  VIADD R0, R17, 0x40 ;  /* 0x0000004011007836 */ /* 0x000fc40000000000 */
[----:B------:R-:W-:-:S03]  /*b740*/  IMAD.WIDE.U32 R4, R3, UR6, R4 ;  /* 0x0000000603047c25 */ /* 0x000fc6000f8e0004 */
[----:B------:R-:W-:Y:S01]  /*b750*/  ISETP.GE.AND P3, PT, R0, UR4, PT ;  /* 0x0000000400007c0c */ /* 0x000fe2000bf66270 */
[----:B------:R-:W-:Y:S01]  /*b760*/  IMAD R3, R3, UR7, R8 ;  /* 0x0000000703037c24 */ /* 0x000fe2000f8e0208 */
[----:B------:R-:W-:Y:S02]  /*b770*/  ULDC.64 UR6, c[0x0][0xa80] ;  /* 0x0002a00000067ab9 */ /* 0x000fe40000000a00 */
[----:B------:R-:W-:Y:S01]  /*b780*/  LEA R6, P0, R4, UR6, 0x1 ;  /* 0x0000000604067c11 */ /* 0x000fe2000f8008ff */
[----:B------:R-:W-:-:S05]  /*b790*/  IMAD.IADD R3, R5, 0x1, R3 ;  /* 0x0000000105037824 */ /* 0x000fca00078e0203 */
[----:B------:R-:W-:-:S05]  /*b7a0*/  LEA.HI.X R7, R4, UR7, R3, 0x1, P0 ;  /* 0x0000000704077c11 */ /* 0x000fca00080f0c03 */
[----:B------:R2:W-:Y:S04]  /*b7b0*/  @!P1 STG.E.128 desc[UR60][R6.64], RZ ;  /* 0x000000ff06009986 */ /* 0x0005e8000c101d3c */
[----:B------:R2:W-:Y:S04]  /*b7c0*/  @!P2 STG.E.128 desc[UR60][R6.64+0x40], RZ ;  /* 0x000040ff0600a986 */ /* 0x0005e8000c101d3c */
[----:B------:R2:W-:Y:S02]  /*b7d0*/  @!P3 STG.E.128 desc[UR60][R6.64+0x80], RZ ;  /* 0x000080ff0600b986 */ /* 0x0005e4000c101d3c */
.L_x_152:
[----:B------:R-:W-:Y:S05]  /*b7e0*/  BSYNC B0 ;  /* 0x0000000000007941 */ /* 0x000fea0003800000 */
.L_x_147:
[----:B------:R-:W-:Y:S02]  /*b7f0*/  ULDC UR4, c[0x0][0xc14] ;  /* 0x0003050000047ab9 */ /* 0x000fe40000000800 */
[----:B0-----:R-:W-:-:S13]  /*b800*/  ISETP.GE.AND P0, PT, R31, UR4, PT ;  /* 0x000000041f007c0c */ /* 0x001fda000bf06270 */
[----:B------:R-:W-:Y:S05]  /*b810*/  @!P0 BRA `(.L_x_158) ;  /* 0xffffff5400a08947 */ /* 0x000fea000383ffff */
[----:B------:R-:W-:Y:S05]  /*b820*/  EXIT ;  /* 0x000000000000794d */ /* 0x000fea0003800000 */
.L_x_123:
[----:B------:R-:W-:-:S08]  /*b830*/  NOP ;  /* 0x0000000000007918 */ /* 0x000fd00000000000 */
[----:B--2---:R-:W0:-:S00]  /*b840*/  USETMAXREG.DEALLOC.CTAPOOL 0x20 ;  /* 0x00000020000079c8 */ /* 0x004e0000080e0500 */
[----:B0-----:R-:W-:-:S06]  /*b850*/  LOP3.LUT R0, R0, 0x3, RZ, 0xc0, !PT ;  /* 0x0000000300007812 */ /* 0x001fcc00078ec0ff */
[----:B------:R-:W0:Y:S02]  /*b860*/  SHFL.IDX PT, R0, R0, RZ, 0x1f ;  /* 0x00001fff00007589 */ /* 0x000e2400000e0000 */
[----:B0-----:R-:W-:-:S13]  /*b870*/  ISETP.NE.AND P0, PT, R0, RZ, PT ;  /* 0x000000ff0000720c */ /* 0x001fda0003f05270 */
[----:B------:R-:W-:Y:S05]  /*b880*/  @P0 EXIT ;  /* 0x000000000000094d */ /* 0x000fea0003800000 */
[----:B------:R-:W0:Y:S01]  /*b890*/  S2R R2, SR_TID.X ;  /* 0x0000000000027919 */ /* 0x000e220000002100 */
[----:B------:R-:W-:Y:S01]  /*b8a0*/  LOP3.LUT R6, R6, 0xffffffdf, RZ, 0xc0, !PT ;  /* 0xffffffdf06067812 */ /* 0x000fe200078ec0ff */
[----:B------:R-:W-:Y:S01]  /*b8b0*/  ULDC UR5, c[0x0][0xc14] ;  /* 0x0003050000057ab9 */ /* 0x000fe20000000800 */
[----:B------:R-:W-:Y:S01]  /*b8c0*/  IMAD.MOV.U32 R0, RZ, RZ, RZ ;  /* 0x000000ffff007224 */ /* 0x000fe200078e00ff */
[----:B------:R-:W1:Y:S01]  /*b8d0*/  S2UR UR6, SR_CTAID.X ;  /* 0x00000000000679c3 */ /* 0x000e620000002500 */
[----:B------:R-:W-:Y:S01]  /*b8e0*/  ULDC UR4, c[0x0][0xc10] ;  /* 0x0003040000047ab9 */ /* 0x000fe20000000800 */
[----:B0-----:R-:W-:-:S04]  /*b8f0*/  LOP3.LUT R27, R2, 0x1f, RZ, 0xc0, !PT ;  /* 0x0000001f021b7812 */ /* 0x001fc800078ec0ff */
[----:B------:R-:W-:-:S13]  /*b900*/  ISETP.NE.AND P0, PT, R27, 0x1f, PT ;  /* 0x0000001f1b00780c */ /* 0x000fda0003f05270 */
[----:B------:R-:W-:Y:S02]  /*b910*/  @P0 LOP3.LUT R6, R6, 0x20, RZ, 0xfc, !PT ;  /* 0x0000002006060812 */ /* 0x000fe400078efcff */
[----:B------:R-:W-:-:S13]  /*b920*/  ISETP.GE.OR P0, PT, R27, UR5, !P0 ;  /* 0x000000051b007c0c */ /* 0x000fda000c706670 */
[----:B------:R-:W0:Y:S02]  /*b930*/  @!P0 LDC.64 R2, c[0x0][0xc58] ;  /* 0x00031600ff028b82 */ /* 0x000e240000000a00 */
[----:B0-----:R-:W-:-:S05]  /*b940*/  @!P0 IMAD.WIDE.U32 R2, R27, 0x4, R2 ;  /* 0x000000041b028825 */ /* 0x001fca00078e0002 */
[----:B------:R-:W2:Y:S01]  /*b950*/  @!P0 LDG.E R0, desc[UR60][R2.64] ;  /* 0x0000003c02008981 */ /* 0x000ea2000c1e1900 */
[C---:B------:R-:W-:Y:S01]  /*b960*/  ISETP.NE.AND P1, PT, R27.reuse, RZ, PT ;  /* 0x000000ff1b00720c */ /* 0x040fe20003f25270 */
[----:B------:R-:W-:Y:S01]  /*b970*/  IMAD.MOV.U32 R16, RZ, RZ, RZ ;  /* 0x000000ffff107224 */ /* 0x000fe200078e00ff */
[----:B------:R-:W-:Y:S02]  /*b980*/  ISETP.GE.U32.AND P0, PT, R27, 0x2, PT ;  /* 0x000000021b00780c */ /* 0x000fe40003f06070 */
[----:B------:R-:W-:-:S09]  /*b990*/  LOP3.LUT R6, R6, 0xfffffffe, RZ, 0xc0, !PT ;  /* 0xfffffffe06067812 */ /* 0x000fd200078ec0ff */
[----:B------:R-:W-:-:S04]  /*b9a0*/  @P1 LOP3.LUT R6, R6, 0x1, RZ, 0xfc, !PT ;  /* 0x0000000106061812 */ /* 0x000fc800078efcff */
[----:B------:R-:W-:-:S04]  /*b9b0*/  LOP3.LUT R6, R6, 0xffffffef, RZ, 0xc0, !PT ;  /* 0xffffffef06067812 */ /* 0x000fc800078ec0ff */
[----:B------:R-:W-:-:S04]  /*b9c0*/  @P0 LOP3.LUT R6, R6, 0x10, RZ, 0xfc, !PT ;  /* 0x0000001006060812 */ /* 0x000fc800078efcff */
[----:B------:R-:W-:Y:S01]  /*b9d0*/  LOP3.LUT R6, R6, 0xfffffff7, RZ, 0xc0, !PT ;  /* 0xfffffff706067812 */ /* 0x000fe200078ec0ff */
[----:B--2---:R-:W0:Y:S02]  /*b9e0*/  SHFL.UP PT, R4, R0, 0x1, RZ ;  /* 0x0420000000047989 */ /* 0x004e2400000e00ff */
[----:B0-----:R-:W-:-:S05]  /*b9f0*/  SEL R5, R4, RZ, P1 ;  /* 0x000000ff04057207 */ /* 0x001fca0000800000 */
[----:B------:R-:W-:-:S05]  /*ba00*/  IMAD.IADD R5, R0, 0x1, R5 ;  /* 0x0000000100057824 */ /* 0x000fca00078e0205 */
[----:B------:R-:W0:Y:S02]  /*ba10*/  SHFL.UP PT, R4, R5, 0x2, RZ ;  /* 0x0440000005047989 */ /* 0x000e2400000e00ff */
[----:B0-----:R-:W-:Y:S02]  /*ba20*/  SEL R4, R4, RZ, P0 ;  /* 0x000000ff04047207 */ /* 0x001fe40000000000 */
[----:B------:R-:W-:Y:S02]  /*ba30*/  ISETP.GE.U32.AND P0, PT, R27, 0x4, PT ;  /* 0x000000041b00780c */ /* 0x000fe40003f06070 */
[----:B------:R-:W-:-:S05]  /*ba40*/  IADD3 R4, R5, R4, RZ ;  /* 0x0000000405047210 */ /* 0x000fca0007ffe0ff */
[----:B------:R-:W0:Y:S06]  /*ba50*/  SHFL.UP PT, R7, R4, 0x4, RZ ;  /* 0x0480000004077989 */ /* 0x000e2c00000e00ff */
[----:B------:R-:W-:-:S04]  /*ba60*/  @P0 LOP3.LUT R6, R6, 0x8, RZ, 0xfc, !PT ;  /* 0x0000000806060812 */ /* 0x000fc800078efcff */
[----:B------:R-:W-:Y:S02]  /*ba70*/  LOP3.LUT R6, R6, 0xfffffffb, RZ, 0xc0, !PT ;  /* 0xfffffffb06067812 */ /* 0x000fe400078ec0ff */
[----:B0-----:R-:W-:Y:S02]  /*ba80*/  SEL R7, R7, RZ, P0 ;  /* 0x000000ff07077207 */ /* 0x001fe40000000000 */
[----:B------:R-:W-:-:S03]  /*ba90*/  ISETP.GE.U32.AND P0, PT, R27, 0x8, PT ;  /* 0x000000081b00780c */ /* 0x000fc60003f06070 */
[----:B------:R-:W-:Y:S02]  /*baa0*/  IMAD.IADD R7, R4, 0x1, R7 ;  /* 0x0000000104077824 */ /* 0x000fe400078e0207 */
[----:B------:R-:W-:-:S03]  /*bab0*/  IMAD.MOV.U32 R4, RZ, RZ, RZ ;  /* 0x000000ffff047224 */ /* 0x000fc600078e00ff */
[----:B------:R-:W0:Y:S05]  /*bac0*/  SHFL.UP PT, R2, R7, 0x8, RZ ;  /* 0x0500000007027989 */ /* 0x000e2a00000e00ff */
[----:B------:R-:W-:-:S04]  /*bad0*/  @P0 LOP3.LUT R6, R6, 0x4, RZ, 0xfc, !PT ;  /* 0x0000000406060812 */ /* 0x000fc800078efcff */
[----:B------:R-:W-:Y:S02]  /*bae0*/  LOP3.LUT R6, R6, 0xfffffffd, RZ, 0xc0, !PT ;  /* 0xfffffffd06067812 */ /* 0x000fe400078ec0ff */
[----:B0-----:R-:W-:Y:S02]  /*baf0*/  SEL R2, R2, RZ, P0 ;  /* 0x000000ff02027207 */ /* 0x001fe40000000000 */
[----:B------:R-:W-:-:S03]  /*bb00*/  ISETP.GE.U32.AND P0, PT, R27, 0x10, PT ;  /* 0x000000101b00780c */ /* 0x000fc60003f06070 */
[----:B------:R-:W-:-:S05]  /*bb10*/  IMAD.IADD R2, R7, 0x1, R2 ;  /* 0x0000000107027824 */ /* 0x000fca00078e0202 */
[----:B------:R-:W0:Y:S05]  /*bb20*/  SHFL.UP PT, R3, R2, 0x10, RZ ;  /* 0x0600000002037989 */ /* 0x000e2a00000e00ff */
[----:B------:R-:W-:Y:S02]  /*bb30*/  @P0 LOP3.LUT R6, R6, 0x2, RZ, 0xfc, !PT ;  /* 0x0000000206060812 */ /* 0x000fe400078efcff */
[----:B0-----:R-:W-:-:S05]  /*bb40*/  SEL R3, R3, RZ, P0 ;  /* 0x000000ff03037207 */ /* 0x001fca0000000000 */
[----:B------:R-:W-:-:S05]  /*bb50*/  IMAD.IADD R8, R2, 0x1, R3 ;  /* 0x0000000102087824 */ /* 0x000fca00078e0203 */
[----:B------:R-:W0:Y:S02]  /*bb60*/  SHFL.IDX PT, R5, R8, 0x1f, 0x1f ;  /* 0x03e01f0008057f89 */ /* 0x000e2400000e0000 */
[----:B0-----:R-:W-:-:S04]  /*bb70*/  IMAD R5, R5, UR4, RZ ;  /* 0x0000000405057c24 */ /* 0x001fc8000f8e02ff */
[----:B------:R-:W-:Y:S01]  /*bb80*/  IMAD.MOV.U32 R2, RZ, RZ, R5 ;  /* 0x000000ffff027224 */ /* 0x000fe200078e0005 */
[----:B-1----:R-:W-:-:S13]  /*bb90*/  ISETP.GT.AND P0, PT, R5, UR6, PT ;  /* 0x0000000605007c0c */ /* 0x002fda000bf04270 */
[----:B------:R-:W-:Y:S05]  /*bba0*/  @P0 BRA `(.L_x_159) ;  /* 0x0000000000b00947 */ /* 0x000fea0003800000 */
[----:B------:R-:W-:Y:S01]  /*bbb0*/  MOV R5, R2 ;  /* 0x0000000200057202 */ /* 0x000fe20000000f00 */
[----:B------:R-:W-:Y:S01]  /*bbc0*/  IMAD.MOV.U32 R4, RZ, RZ, RZ ;  /* 0x000000ffff047224 */ /* 0x000fe200078e00ff */
[----:B------:R-:W-:Y:S01]  /*bbd0*/  ULDC UR5, c[0x0][0xc14] ;  /* 0x0003050000057ab9 */ /* 0x000fe20000000800 */
[----:B------:R-:W-:Y:S01]  /*bbe0*/  ULDC UR7, c[0x0][0xc14] ;  /* 0x0003050000077ab9 */ /* 0x000fe20000000800 */
[----:B------:R-:W-:-:S05]  /*bbf0*/  ULDC UR4, c[0x0][0xc10] ;  /* 0x0003040000047ab9 */ /* 0x000fca0000000800 */
.L_x_163:
[----:B------:R-:W-:Y:S02]  /*bc00*/  VIADD R4, R4, 0x1f ;  /* 0x0000001f04047836 */ /* 0x000fe40000000000 */
[----:B------:R-:W-:-:S03]  /*bc10*/  IMAD.U32 R19, RZ, RZ, UR7 ;  /* 0x00000007ff137e24 */ /* 0x000fc6000f8e00ff */
[----:B------:R-:W-:-:S13]  /*bc20*/  ISETP.GE.AND P0, PT, R4, UR5, PT ;  /* 0x0000000504007c0c */ /* 0x000fda000bf06270 */
[----:B------:R-:W-:Y:S05]  /*bc30*/  @P0 BRA `(.L_x_160) ;  /* 0x0000000400380947 */ /* 0x000fea0003800000 */
[C---:B------:R-:W-:Y:S01]  /*bc40*/  IMAD.IADD R7, R27.reuse, 0x1, R4 ;  /* 0x000000011b077824 */ /* 0x040fe200078e0204 */
[----:B------:R-:W-:Y:S01]  /*bc50*/  ISETP.NE.AND P1, PT, R27, 0x1f, PT ;  /* 0x0000001f1b00780c */ /* 0x000fe20003f25270 */
[----:B------:R-:W-:Y:S01]  /*bc60*/  BSSY B0, `(.L_x_161) ;  /* 0x0000007000007945 */ /* 0x000fe20003800000 */
[----:B------:R-:W-:Y:S02]  /*bc70*/  IMAD.MOV.U32 R0, RZ, RZ, RZ ;  /* 0x000000ffff007224 */ /* 0x000fe400078e00ff */
[----:B------:R-:W-:-:S13]  /*bc80*/  ISETP.GE.OR P0, PT, R7, UR5, !P1 ;  /* 0x0000000507007c0c */ /* 0x000fda000cf06670 */
[----:B------:R-:W-:Y:S05]  /*bc90*/  @P0 BRA `(.L_x_162) ;  /* 0x00000000000c0947 */ /* 0x000fea0003800000 */
[----:B------:R-:W0:Y:S02]  /*bca0*/  LDC.64 R2, c[0x0][0xc58] ;  /* 0x00031600ff027b82 */ /* 0x000e240000000a00 */
[----:B0-----:R-:W-:-:S05]  /*bcb0*/  IMAD.WIDE R2, R7, 0x4, R2 ;  /* 0x0000000407027825 */ /* 0x001fca00078e0202 */
[----:B------:R0:W5:Y:S02]  /*bcc0*/  LDG.E R0, desc[UR60][R2.64] ;  /* 0x0000003c02007981 */ /* 0x000164000c1e1900 */
.L_x_162:
[----:B------:R-:W-:Y:S05]  /*bcd0*/  BSYNC B0 ;  /* 0x0000000000007941 */ /* 0x000fea0003800000 */
.L_x_161:
[----:B0----5:R-:W0:Y:S01]  /*bce0*/  SHFL.UP PT, R2, R0, 0x1, RZ ;  /* 0x0420000000027989 */ /* 0x021e2200000e00ff */
[C---:B------:R-:W-:Y:S02]  /*bcf0*/  ISETP.NE.AND P0, PT, R27.reuse, RZ, PT ;  /* 0x000000ff1b00720c */ /* 0x040fe40003f05270 */
[C---:B------:R-:W-:Y:S02]  /*bd00*/  ISETP.GE.U32.AND P1, PT, R27.reuse, 0x2, PT ;  /* 0x000000021b00780c */ /* 0x040fe40003f26070 */
[----:B0-----:R-:W-:Y:S02]  /*bd10*/  SEL R3, R2, RZ, P0 ;  /* 0x000000ff02037207 */ /* 0x001fe40000000000 */
[----:B------:R-:W-:-:S03]  /*bd20*/  ISETP.GE.U32.AND P0, PT, R27, 0x4, PT ;  /* 0x000000041b00780c */ /* 0x000fc60003f06070 */
[----:B------:R-:W-:-:S05]  /*bd30*/  IMAD.IADD R3, R0, 0x1, R3 ;  /* 0x0000000100037824 */ /* 0x000fca00078e0203 */
[----:B------:R-:W0:Y:S02]  /*bd40*/  SHFL.UP PT, R2, R3, 0x2, RZ ;  /* 0x0440000003027989 */ /* 0x000e2400000e00ff */
[----:B0-----:R-:W-:Y:S02]  /*bd50*/  SEL R2, R2, RZ, P1 ;  /* 0x000000ff02027207 */ /* 0x001fe40000800000 */
[----:B------:R-:W-:Y:S02]  /*bd60*/  ISETP.GE.U32.AND P1, PT, R27, 0x8, PT ;  /* 0x000000081b00780c */ /* 0x000fe40003f26070 */
[----:B------:R-:W-:-:S05]  /*bd70*/  IADD3 R2, R3, R2, RZ ;  /* 0x0000000203027210 */ /* 0x000fca0007ffe0ff */
[----:B------:R-:W0:Y:S02]  /*bd80*/  SHFL.UP PT, R7, R2, 0x4, RZ ;  /* 0x0480000002077989 */ /* 0x000e2400000e00ff */
[----:B0-----:R-:W-:Y:S02]  /*bd90*/  SEL R7, R7, RZ, P0 ;  /* 0x000000ff07077207 */ /* 0x001fe40000000000 */
[----:B------:R-:W-:-:S03]  /*bda0*/  ISETP.GE.U32.AND P0, PT, R27, 0x10, PT ;  /* 0x000000101b00780c */ /* 0x000fc60003f06070 */
[----:B------:R-:W-:-:S05]  /*bdb0*/  IMAD.IADD R7, R2, 0x1, R7 ;  /* 0x0000000102077824 */ /* 0x000fca00078e0207 */
[----:B------:R-:W0:Y:S02]  /*bdc0*/  SHFL.UP PT, R8, R7, 0x8, RZ ;  /* 0x0500000007087989 */ /* 0x000e2400000e00ff */
[----:B0-----:R-:W-:-:S05]  /*bdd0*/  SEL R8, R8, RZ, P1 ;  /* 0x000000ff08087207 */ /* 0x001fca0000800000 */
[----:B------:R-:W-:-:S05]  /*bde0*/  IMAD.IADD R8, R7, 0x1, R8 ;  /* 0x0000000107087824 */ /* 0x000fca00078e0208 */
[----:B------:R-:W0:Y:S02]  /*bdf0*/  SHFL.UP PT, R9, R8, 0x10, RZ ;  /* 0x0600000008097989 */ /* 0x000e2400000e00ff */
[----:B0-----:R-:W-:-:S05]  /*be00*/  SEL R9, R9, RZ, P0 ;  /* 0x000000ff09097207 */ /* 0x001fca0000000000 */
[----:B------:R-:W-:-:S05]  /*be10*/  IMAD.IADD R8, R8, 0x1, R9 ;  /* 0x0000000108087824 */ /* 0x000fca00078e0209 */
[----:B------:R-:W0:Y:S02]  /*be20*/  SHFL.IDX PT, R3, R8, 0x1f, 0x1f ;  /* 0x03e01f0008037f89 */ /* 0x000e2400000e0000 */
[----:B0-----:R-:W-:-:S04]  /*be30*/  IMAD R2, R3, UR4, RZ ;  /* 0x0000000403027c24 */ /* 0x001fc8000f8e02ff */
[----:B------:R-:W-:-:S05]  /*be40*/  IMAD.IADD R5, R2, 0x1, R5 ;  /* 0x0000000102057824 */ /* 0x000fca00078e0205 */
[----:B------:R-:W-:-:S13]  /*be50*/  ISETP.GT.AND P0, PT, R5, UR6, PT ;  /* 0x0000000605007c0c */ /* 0x000fda000bf04270 */
[----:B------:R-:W-:Y:S05]  /*be60*/  @!P0 BRA `(.L_x_163) ;  /* 0xfffffffc00648947 */ /* 0x000fea000383ffff */
.L_x_159:
[----:B------:R-:W-:-:S04]  /*be70*/  IMAD.IADD R11, R5, 0x1, -R2 ;  /* 0x00000001050b7824 */ /* 0x000fc800078e0a02 */
[----:B------:R-:W-:-:S05]  /*be80*/  IMAD R2, R8, UR4, R11 ;  /* 0x0000000408027c24 */ /* 0x000fca000f8e020b */
[----:B------:R-:W-:-:S13]  /*be90*/  ISETP.GT.AND P0, PT, R2, UR6, PT ;  /* 0x0000000602007c0c */ /* 0x000fda000bf04270 */
[----:B------:R-:W-:-:S04]  /*bea0*/  VOTE.ANY R7, PT, !P0 ;  /* 0x0000000000077806 */ /* 0x000fc800040e0100 */
[----:B------:R-:W0:Y:S01]  /*beb0*/  POPC R19, R7 ;  /* 0x0000000700137309 */ /* 0x000e220000000000 */
[----:B------:R-:W-:Y:S01]  /*bec0*/  ISETP.NE.AND P0, PT, R7, RZ, PT ;  /* 0x000000ff0700720c */ /* 0x000fe20003f05270 */
[----:B0-----:R-:W0:Y:S02]  /*bed0*/  SHFL.IDX PT, R0, R0, R19, 0x1f ;  /* 0x00001f1300007589 */ /* 0x001e2400000e0000 */
[----:B0-----:R-:W-:-:S04]  /*bee0*/  IABS R5, R0 ;  /* 0x0000000000057213 */ /* 0x001fc80000000000 */
[----:B------:R-:W0:Y:S08]  /*bef0*/  I2F.RP R9, R5 ;  /* 0x0000000500097306 */ /* 0x000e300000209400 */
[----:B0-----:R-:W0:Y:S02]  /*bf00*/  MUFU.RCP R9, R9 ;  /* 0x0000000900097308 */ /* 0x001e240000001000 */
[----:B0-----:R-:W-:-:S06]  /*bf10*/  VIADD R2, R9, 0xffffffe ;  /* 0x0ffffffe09027836 */ /* 0x001fcc0000000000 */
[----:B------:R0:W1:Y:S01]  /*bf20*/  F2I.FTZ.U32.TRUNC.NTZ R3, R2 ;  /* 0x0000000200037305 */ /* 0x000062000021f000 */
[----:B------:R-:W-:Y:S05]  /*bf30*/  @!P0 BRA `(.L_x_164) ;  /* 0x0000000000088947 */ /* 0x000fea0003800000 */
[----:B------:R-:W-:-:S05]  /*bf40*/  IADD3 R7, R19, -0x1, RZ ;  /* 0xffffffff13077810 */ /* 0x000fca0007ffe0ff */
[----:B------:R2:W3:Y:S02]  /*bf50*/  SHFL.IDX PT, R16, R8, R7, 0x1f ;  /* 0x00001f0708107589 */ /* 0x0004e400000e0000 */
.L_x_164:
[----:B---3--:R-:W-:Y:S01]  /*bf60*/  IMAD R16, R16, UR4, R11 ;  /* 0x0000000410107c24 */ /* 0x008fe2000f8e020b */
[----:B------:R-:W-:Y:S01]  /*bf70*/  IABS R10, R0 ;  /* 0x00000000000a7213 */ /* 0x000fe20000000000 */
[----:B01----:R-:W-:Y:S02]  /*bf80*/  IMAD.MOV R2, RZ, RZ, -R3 ;  /* 0x000000ffff027224 */ /* 0x003fe400078e0a03 */
[----:B------:R-:W-:Y:S01]  /*bf90*/  IMAD.IADD R19, R19, 0x1, R4 ;  /* 0x0000000113137824 */ /* 0x000fe200078e0204 */
[----:B------:R-:W-:Y:S01]  /*bfa0*/  IADD3 R9, -R16, UR6, RZ ;  /* 0x0000000610097c10 */ /* 0x000fe2000fffe1ff */
[----:B--2---:R-:W-:Y:S02]  /*bfb0*/  IMAD R7, R2, R5, RZ ;  /* 0x0000000502077224 */ /* 0x004fe400078e02ff */
[----:B------:R-:W-:Y:S01]  /*bfc0*/  IMAD.MOV.U32 R2, RZ, RZ, RZ ;  /* 0x000000ffff027224 */ /* 0x000fe200078e00ff */
[----:B------:R-:W-:Y:S01]  /*bfd0*/  IABS R8, R9 ;  /* 0x0000000900087213 */ /* 0x000fe20000000000 */
[----:B------:R-:W-:-:S02]  /*bfe0*/  IMAD.MOV R10, RZ, RZ, -R10 ;  /* 0x000000ffff0a7224 */ /* 0x000fc400078e0a0a */
[----:B------:R-:W-:-:S04]  /*bff0*/  IMAD.HI.U32 R2, R3, R7, R2 ;  /* 0x0000000703027227 */ /* 0x000fc800078e0002 */
[----:B------:R-:W-:Y:S02]  /*c000*/  IMAD.MOV.U32 R3, RZ, RZ, R8 ;  /* 0x000000ffff037224 */ /* 0x000fe400078e0008 */
[----:B------:R-:W-:Y:S02]  /*c010*/  IMAD.MOV.U32 R8, RZ, RZ, R10 ;  /* 0x000000ffff087224 */ /* 0x000fe400078e000a */
[----:B------:R-:W-:-:S04]  /*c020*/  IMAD.HI.U32 R2, R2, R3, RZ ;  /* 0x0000000302027227 */ /* 0x000fc800078e00ff */
[----:B------:R-:W-:Y:S01]  /*c030*/  IMAD R8, R2, R8, R3 ;  /* 0x0000000802087224 */ /* 0x000fe200078e0203 */
[----:B------:R-:W-:-:S04]  /*c040*/  LOP3.LUT R3, R9, R0, RZ, 0x3c, !PT ;  /* 0x0000000009037212 */ /* 0x000fc800078e3cff */
[----:B------:R-:W-:-:S13]  /*c050*/  ISETP.GT.U32.AND P0, PT, R5, R8, PT ;  /* 0x000000080500720c */ /* 0x000fda0003f04070 */
[----:B------:R-:W-:Y:S01]  /*c060*/  @!P0 IADD3 R8, R8, -R5, RZ ;  /* 0x8000000508088210 */ /* 0x000fe20007ffe0ff */
[----:B------:R-:W-:-:S03]  /*c070*/  @!P0 VIADD R2, R2, 0x1 ;  /* 0x0000000102028836 */ /* 0x000fc60000000000 */
[----:B------:R-:W-:-:S13]  /*c080*/  ISETP.GE.U32.AND P0, PT, R8, R5, PT ;  /* 0x000000050800720c */ /* 0x000fda0003f06070 */
[----:B------:R-:W-:Y:S01]  /*c090*/  @P0 VIADD R2, R2, 0x1 ;  /* 0x0000000102020836 */ /* 0x000fe20000000000 */
[----:B------:R-:W-:-:S13]  /*c0a0*/  ISETP.GE.AND P0, PT, R3, RZ, PT ;  /* 0x000000ff0300720c */ /* 0x000fda0003f06270 */
[----:B------:R-:W-:Y:S01]  /*c0b0*/  @!P0 IMAD.MOV R2, RZ, RZ, -R2 ;  /* 0x000000ffff028224 */ /* 0x000fe200078e0a02 */
[----:B------:R-:W-:-:S13]  /*c0c0*/  ISETP.NE.AND P0, PT, R0, RZ, PT ;  /* 0x000000ff0000720c */ /* 0x000fda0003f05270 */
[----:B------:R-:W-:-:S05]  /*c0d0*/  @!P0 LOP3.LUT R2, RZ, R0, RZ, 0x33, !PT ;  /* 0x00000000ff028212 */ /* 0x000fca00078e33ff */
[--C-:B------:R-:W-:Y:S02]  /*c0e0*/  IMAD.MOV R17, RZ, RZ, -R2.reuse ;  /* 0x000000ffff117224 */ /* 0x100fe400078e0a02 */
[----:B------:R-:W-:Y:S02]  /*c0f0*/  IMAD.MOV.U32 R18, RZ, RZ, R2 ;  /* 0x000000ffff127224 */ /* 0x000fe400078e0002 */
[----:B------:R-:W-:Y:S01]  /*c100*/  IMAD R17, R0, R17, R9 ;  /* 0x0000001100117224 */ /* 0x000fe200078e0209 */
[----:B------:R-:W-:Y:S06]  /*c110*/  BRA `(.L_x_165) ;  /* 0x00000000000c7947 */ /* 0x000fec0003800000 */
.L_x_160:
[----:B------:R-:W-:Y:S01]  /*c120*/  IMAD.MOV.U32 R17, RZ, RZ, RZ ;  /* 0x000000ffff117224 */ /* 0x000fe200078e00ff */
[----:B------:R-:W-:Y:S01]  /*c130*/  MOV R16, UR6 ;  /* 0x0000000600107c02 */ /* 0x000fe20008000f00 */
[----:B------:R-:W-:-:S07]  /*c140*/  IMAD.MOV.U32 R18, RZ, RZ, RZ ;  /* 0x000000ffff127224 */ /* 0x000fce00078e00ff */
.L_x_165:
[----:B------:R-:W-:Y:S01]  /*c150*/  ISETP.NE.AND P0, PT, R27, RZ, PT ;  /* 0x000000ff1b00720c */ /* 0x000fe20003f05270 */
[----:B------:R0:W-:Y:S01]  /*c160*/  STL [R1+0xc], RZ ;  /* 0x00000cff01007387 */ /* 0x0001e20000100800 */
[----:B------:R-:W-:Y:S02]  /*c170*/  IMAD.MOV.U32 R24, RZ, RZ, 0x1 ;  /* 0x00000001ff187424 */ /* 0x000fe400078e00ff */
[----:B------:R-:W-:-:S09]  /*c180*/  IMAD.MOV.U32 R22, RZ, RZ, RZ ;  /* 0x000000ffff167224 */ /* 0x000fd200078e00ff */
[----:B------:R-:W1:Y:S01]  /*c190*/  @!P0 S2R R3, SR_CgaCtaId ;  /* 0x0000000000038919 */ /* 0x000e620000008800 */
[----:B------:R-:W-:-:S04]  /*c1a0*/  @!P0 MOV R0, 0x400 ;  /* 0x0000040000008802 */ /* 0x000fc80000000f00 */
[----:B-1----:R-:W-:-:S05]  /*c1b0*/  @!P0 LEA R0, R3, R0, 0x18 ;  /* 0x0000000003008211 */ /* 0x002fca00078ec0ff */
[----:B------:R0:W-:Y:S01]  /*c1c0*/  @!P0 STS.128 [R0+0x31cd0], R16 ;  /* 0x031cd01000008388 */ /* 0x0001e20000000c00 */
[----:B------:R-:W-:Y:S06]  /*c1d0*/  BAR.ARV 0x5, 0x1a0 ;  /* 0x0146800000007b1d */ /* 0x000fec0000002000 */
[----:B------:R-:W-:-:S13]  /*c1e0*/  ISETP.GE.AND P0, PT, R19, UR5, PT ;  /* 0x0000000513007c0c */ /* 0x000fda000bf06270 */
[----:B------:R-:W-:Y:S05]  /*c1f0*/  @P0 BRA `(.L_x_166) ;  /* 0x0000003800100947 */ /* 0x000fea0003800000 */
[----:B------:R1:W-:Y:S01]  /*c200*/  STL [R1+0xc], RZ ;  /* 0x00000cff01007387 */ /* 0x0003e20000100800 */
[----:B------:R-:W-:Y:S01]  /*c210*/  IMAD.MOV.U32 R24, RZ, RZ, 0x1 ;  /* 0x00000001ff187424 */ /* 0x000fe200078e00ff */
[----:B------:R-:W-:Y:S01]  /*c220*/  ULDC UR36, c[0x0][0xc] ;  /* 0x0000030000247ab9 */ /* 0x000fe20000000800 */
[----:B------:R-:W-:Y:S01]  /*c230*/  IMAD.MOV.U32 R22, RZ, RZ, RZ ;  /* 0x000000ffff167224 */ /* 0x000fe200078e00ff */
[----:B------:R-:W-:-:S06]  /*c240*/  ULDC.64 UR38, c[0x0][0x198] ;  /* 0x0000660000267ab9 */ /* 0x000fcc0000000a00 */
.L_x_231:
[----:B--2---:R-:W2:Y:S02]  /*c250*/  LDC.64 R28, c[0x0][0xc60] ;  /* 0x00031800ff1c7b82 */ /* 0x004ea40000000a00 */
[----:B--2---:R-:W-:-:S06]  /*c260*/  IMAD.WIDE R28, R19, 0x4, R28 ;  /* 0x00000004131c7825 */ /* 0x004fcc00078e021c */
[----:B------:R-:W2:Y:S01]  /*c270*/  LDG.E R28, desc[UR60][R28.64] ;  /* 0x0000003c1c1c7981 */ /* 0x000ea2000c1e1900 */
[----:B------:R-:W-:Y:S05]  /*c280*/  YIELD ;  /* 0x0000000000007946 */ /* 0x000fea0003800000 */
[----:B------:R-:W-:Y:S01]  /*c290*/  ULDC.64 UR4, c[0x0][0xa28] ;  /* 0x00028a0000047ab9 */ /* 0x000fe20000000a00 */
[----:B------:R-:W-:Y:S01]  /*c2a0*/  IMAD.MOV.U32 R23, RZ, RZ, RZ ;  /* 0x000000ffff177224 */ /* 0x000fe200078e00ff */
[----:B------:R-:W-:-:S04]  /*c2b0*/  ISETP.NE.U32.AND P0, PT, RZ, UR4, PT ;  /* 0x00000004ff007c0c */ /* 0x000fc8000bf05070 */
[----:B------:R-:W-:Y:S02]  /*c2c0*/  ISETP.NE.AND.EX P0, PT, RZ, UR5, PT, P0 ;  /* 0x00000005ff007c0c */ /* 0x000fe4000bf05300 */
[----:B0-----:R-:W-:Y:S02]  /*c2d0*/  MOV R0, RZ ;  /* 0x000000ff00007202 */ /* 0x001fe40000000f00 */
[----:B--2---:R-:W-:-:S09]  /*c2e0*/  SHF.R.S32.HI R5, RZ, 0x1f, R28 ;  /* 0x0000001fff057819 */ /* 0x004fd2000001141c */
[----:B------:R-:W-:-:S04]  /*c2f0*/  @P0 LEA R2, P1, R28, UR4, 0x2 ;  /* 0x000000041c020c11 */ /* 0x000fc8000f8210ff */
[----:B------:R-:W-:Y:S01]  /*c300*/  @P0 LEA.HI.X R3, R28, UR5, R5, 0x2, P1 ;  /* 0x000000051c030c11 */ /* 0x000fe200088f1405 */
[----:B------:R-:W-:-:S04]  /*c310*/  ULDC.64 UR4, c[0x0][0xa00] ;  /* 0x0002800000047ab9 */ /* 0x000fc80000000a00 */
[----:B------:R0:W5:Y:S01]  /*c320*/  @P0 LDG.E R23, desc[UR60][R2.64] ;  /* 0x0000003c02170981 */ /* 0x000162000c1e1900 */
[----:B------:R-:W-:-:S04]  /*c330*/  ISETP.NE.U32.AND P0, PT, RZ, UR4, PT ;  /* 0x00000004ff007c0c */ /* 0x000fc8000bf05070 */
[----:B------:R-:W-:-:S13]  /*c340*/  ISETP.NE.AND.EX P0, PT, RZ, UR5, PT, P0 ;  /* 0x00000005ff007c0c */ /* 0x000fda000bf05300 */
[----:B0-----:R-:W-:-:S04]  /*c350*/  @P0 LEA R2, P1, R28, UR4, 0x2 ;  /* 0x000000041c020c11 */ /* 0x001fc8000f8210ff */
[----:B------:R-:W-:Y:S01]  /*c360*/  @P0 LEA.HI.X R3, R28, UR5, R5, 0x2, P1 ;  /* 0x000000051c030c11 */ /* 0x000fe200088f1405 */
[----:B------:R-:W-:-:S04]  /*c370*/  ULDC.64 UR4, c[0x0][0xa20] ;  /* 0x0002880000047ab9 */ /* 0x000fc80000000a00 */
[----:B------:R-:W2:Y:S01]  /*c380*/  @P0 LDG.E R0, desc[UR60][R2.64] ;  /* 0x0000003c02000981 */ /* 0x000ea2000c1e1900 */
[----:B------:R-:W-:Y:S01]  /*c390*/  ISETP.NE.U32.AND P0, PT, RZ, UR4, PT ;  /* 0x00000004ff007c0c */ /* 0x000fe2000bf05070 */
[----:B------:R-:W-:-:S03]  /*c3a0*/  IMAD.SHL.U32 R6, R28, 0x4, RZ ;  /* 0x000000041c067824 */ /* 0x000fc600078e00ff */
[----:B------:R-:W-:-:S13]  /*c3b0*/  ISETP.NE.AND.EX P0, PT, RZ, UR5, PT, P0 ;  /* 0x00000005ff007c0c */ /* 0x000fda000bf05300 */
[----:B------:R-:W-:Y:S01]  /*c3c0*/  @P0 IADD3 R4, P1, R6, UR4, RZ ;  /* 0x0000000406040c10 */ /* 0x000fe2000ff3e0ff */
[----:B--2---:R0:W-:Y:S04]  /*c3d0*/  STL [R1+0x10], R0 ;  /* 0x0000100001007387 */ /* 0x0041e80000100800 */
[----:B------:R2:W-:Y:S01]  /*c3e0*/  STL [R1], R6 ;  /* 0x0000000601007387 */ /* 0x0005e20000100800 */
[----:B0-----:R-:W-:-:S04]  /*c3f0*/  SHF.L.U64.HI R0, R28, 0x2, R5 ;  /* 0x000000021c007819 */ /* 0x001fc80000010205 */
[----:B------:R-:W-:Y:S01]  /*c400*/  @P0 IADD3.X R5, R0, UR5, RZ, P1, !PT ;  /* 0x0000000500050c10 */ /* 0x000fe20008ffe4ff */
[----:B------:R-:W-:Y:S01]  /*c410*/  ULDC.64 UR4, c[0x0][0xa08] ;  /* 0x0002820000047ab9 */ /* 0x000fe20000000a00 */
[----:B------:R0:W-:Y:S01]  /*c420*/  STL [R1+0x4], R0 ;  /* 0x0000040001007387 */ /* 0x0001e20000100800 */
[----:B------:R-:W-:Y:S01]  /*c430*/  IADD3 R2, P1, R6, UR4, RZ ;  /* 0x0000000406027c10 */ /* 0x000fe2000ff3e0ff */
[----:B--2---:R-:W-:-:S03]  /*c440*/  IMAD.MOV.U32 R6, RZ, RZ, RZ ;  /* 0x000000ffff067224 */ /* 0x004fc600078e00ff */
[----:B------:R-:W-:Y:S02]  /*c450*/  IADD3.X R3, R0, UR5, RZ, P1, !PT ;  /* 0x0000000500037c10 */ /* 0x000fe40008ffe4ff */
[----:B------:R-:W-:-:S04]  /*c460*/  ISETP.NE.U32.AND P1, PT, RZ, UR4, PT ;  /* 0x00000004ff007c0c */ /* 0x000fc8000bf25070 */
[----:B------:R-:W-:Y:S01]  /*c470*/  ISETP.NE.AND.EX P1, PT, RZ, UR5, PT, P1 ;  /* 0x00000005ff007c0c */ /* 0x000fe2000bf25310 */
[----:B------:R-:W-:Y:S02]  /*c480*/  ULDC.64 UR4, c[0x0][0x3f8] ;  /* 0x0000fe0000047ab9 */ /* 0x000fe40000000a00 */
[----:B------:R-:W-:-:S03]  /*c490*/  UISETP.NE.U32.AND UP0, UPT, UR4, URZ, UPT ;  /* 0x0000003f0400728c */ /* 0x000fc6000bf05070 */
[----:B------:R-:W-:Y:S01]  /*c4a0*/  ULDC UR4, c[0x0][0x404] ;  /* 0x0001010000047ab9 */ /* 0x000fe20000000800 */
[----:B------:R-:W-:-:S03]  /*c4b0*/  UISETP.NE.AND.EX UP0, UPT, UR5, URZ, UPT, UP0 ;  /* 0x0000003f0500728c */ /* 0x000fc6000bf05300 */
[----:B------:R-:W-:Y:S01]  /*c4c0*/  ULDC UR5, c[0x0][0x2e0] ;  /* 0x0000b80000057ab9 */ /* 0x000fe20000000800 */
[----:B------:R-:W-:Y:S02]  /*c4d0*/  USEL UR4, UR4, 0x1, UP0 ;  /* 0x0000000104047887 */ /* 0x000fe40008000000 */
[----:B------:R2:W5:Y:S02]  /*c4e0*/  @P1 LDG.E R6, desc[UR60][R2.64] ;  /* 0x0000003c02061981 */ /* 0x000564000c1e1900 */
[----:B------:R-:W-:-:S06]  /*c4f0*/  UIMAD UR4, UR4, UR5, URZ ;  /* 0x00000005040472a4 */ /* 0x000fcc000f8e023f */
[----:B0-----:R-:W-:-:S06]  /*c500*/  IMAD.U32 R0, RZ, RZ, UR4 ;  /* 0x00000004ff007e24 */ /* 0x001fcc000f8e00ff */
[----:B------:R2:W5:Y:S01]  /*c510*/  @P0 LDG.E R0, desc[UR60][R4.64] ;  /* 0x0000003c04000981 */ /* 0x000562000c1e1900 */
[----:B------:R-:W-:Y:S05]  /*c520*/  @P0 BRA `(.L_x_167) ;  /* 0x0000000000100947 */ /* 0x000fea0003800000 */
[----:B------:R-:W-:Y:S05]  /*c530*/  @!P1 BRA `(.L_x_167) ;  /* 0x00000000000c9947 */ /* 0x000fea0003800000 */
[----:B--2---:R-:W2:Y:S04]  /*c540*/  LDG.E R5, desc[UR60][R2.64] ;  /* 0x0000003c02057981 */ /* 0x004ea8000c1e1900 */
[----:B-----5:R-:W2:Y:S02]  /*c550*/  LDG.E R0, desc[UR60][R2.64+0x4] ;  /* 0x0000043c02007981 */ /* 0x020ea4000c1e1900 */
[----:B--2---:R-:W-:-:S07]  /*c560*/  IMAD.IADD R0, R0, 0x1, -R5 ;  /* 0x0000000100007824 */ /* 0x004fce00078e0a05 */
.L_x_167:
[----:B--2--5:R-:W-:Y:S01]  /*c570*/  IMAD.IADD R2, R0, 0x1, -R23 ;  /* 0x0000000100027824 */ /* 0x024fe200078e0a17 */
[----:B------:R-:W-:Y:S01]  /*c580*/  BSSY B6, `(.L_x_168) ;  /* 0x00002b4000067945 */ /* 0x000fe20003800000 */
[----:B------:R-:W-:Y:S02]  /*c590*/  IADD3 R23, R6, R23, RZ ;  /* 0x0000001706177210 */ /* 0x000fe40007ffe0ff */
[C---:B------:R-:W-:Y:S01]  /*c5a0*/  VIADD R0, R2.reuse, 0x8f ;  /* 0x0000008f02007836 */ /* 0x040fe20000000000 */
[----:B------:R0:W-:Y:S01]  /*c5b0*/  STL [R1+0x8], R2 ;  /* 0x0000080201007387 */ /* 0x0001e20000100800 */
[----:B------:R-:W-:Y:S02]  /*c5c0*/  ISETP.GT.AND P0, PT, R2, RZ, PT ;  /* 0x000000ff0200720c */ /* 0x000fe40003f04270 */
[----:B------:R-:W-:-:S05]  /*c5d0*/  IMAD.HI R0, R0, 0x38e38e39, RZ ;  /* 0x38e38e3900007827 */ /* 0x000fca00078e02ff */
[----:B------:R-:W-:-:S04]  /*c5e0*/  SHF.R.U32.HI R29, RZ, 0x1f, R0 ;  /* 0x0000001fff1d7819 */ /* 0x000fc80000011600 */
[----:B------:R-:W-:Y:S02]  /*c5f0*/  LEA.HI.SX32 R29, R0, R29, 0x1b ;  /* 0x0000001d001d7211 */ /* 0x000fe400078fdaff */
[----:B0-----:R-:W-:Y:S05]  /*c600*/  @P0 BRA `(.L_x_169) ;  /* 0x00000000003c0947 */ /* 0x001fea0003800000 */
[----:B------:R-:W-:-:S13]  /*c610*/  ISETP.NE.AND P1, PT, R27, RZ, PT ;  /* 0x000000ff1b00720c */ /* 0x000fda0003f25270 */
[----:B------:R-:W-:Y:S05]  /*c620*/  @P1 BRA `(.L_x_170) ;  /* 0x0000002800a41947 */ /* 0x000fea0003800000 */
[----:B------:R-:W0:Y:S01]  /*c630*/  S2R R7, SR_LANEID ;  /* 0x0000000000077919 */ /* 0x000e220000000000 */
[----:B------:R-:W-:Y:S01]  /*c640*/  VOTEU.ANY UR4, UPT, PT ;  /* 0x0000000000047886 */ /* 0x000fe200038e0100 */
[----:B------:R-:W2:Y:S01]  /*c650*/  LDC.64 R2, c[0x0][0xc38] ;  /* 0x00030e00ff027b82 */ /* 0x000ea20000000a00 */
[----:B------:R-:W0:Y:S08]  /*c660*/  FLO.U32 R0, UR4 ;  /* 0x0000000400007d00 */ /* 0x000e3000080e0000 */
[----:B------:R-:W2:Y:S01]  /*c670*/  POPC R5, UR4 ;  /* 0x0000000400057d09 */ /* 0x000ea20008000000 */
[----:B0-----:R-:W-:-:S13]  /*c680*/  ISETP.EQ.U32.AND P0, PT, R0, R7, PT ;  /* 0x000000070000720c */ /* 0x001fda0003f02070 */
[----:B--2---:R-:W2:Y:S01]  /*c690*/  @P0 ATOMG.E.ADD.STRONG.GPU PT, R3, desc[UR60][R2.64], R5 ;  /* 0x00000005020309a8 */ /* 0x004ea200081ee1fc */
[----:B------:R-:W0:Y:S02]  /*c6a0*/  S2R R4, SR_LTMASK ;  /* 0x0000000000047919 */ /* 0x000e240000003900 */
[----:B0-----:R-:W-:-:S04]  /*c6b0*/  LOP3.LUT R4, R4, UR4, RZ, 0xc0, !PT ;  /* 0x0000000404047c12 */ /* 0x001fc8000f8ec0ff */
[----:B------:R-:W0:Y:S01]  /*c6c0*/  POPC R7, R4 ;  /* 0x0000000400077309 */ /* 0x000e220000000000 */
[----:B--2---:R-:W0:Y:S02]  /*c6d0*/  SHFL.IDX PT, R0, R3, R0, 0x1f ;  /* 0x00001f0003007589 */ /* 0x004e2400000e0000 */
[----:B0-----:R-:W-:Y:S01]  /*c6e0*/  IADD3 R16, R0, UR36, R7 ;  /* 0x0000002400107c10 */ /* 0x001fe2000fffe007 */
[----:B------:R-:W-:Y:S06]  /*c6f0*/  BRA `(.L_x_170) ;  /* 0x0000002800707947 */ /* 0x000fec0003800000 */
.L_x_169:
[----:B------:R-:W0:Y:S01]  /*c700*/  S2R R3, SR_CgaCtaId ;  /* 0x0000000000037919 */ /* 0x000e220000008800 */
[----:B------:R-:W-:-:S04]  /*c710*/  MOV R26, 0x400 ;  /* 0x00000400001a7802 */ /* 0x000fc80000000f00 */
[----:B0-----:R-:W-:-:S05]  /*c720*/  LEA R26, R3, R26, 0x18 ;  /* 0x0000001a031a7211 */ /* 0x001fca00078ec0ff */
[----:B------:R-:W-:-:S05]  /*c730*/  VIADD R0, R26, 0x16a00 ;  /* 0x00016a001a007836 */ /* 0x000fca0000000000 */
[----:B------:R-:W-:-:S13]  /*c740*/  LOP3.LUT P0, RZ, R0, 0x1bf, RZ, 0xc0, !PT ;  /* 0x000001bf00ff7812 */ /* 0x000fda000780c0ff */
[----:B------:R-:W-:Y:S05]  /*c750*/  @!P0 BRA `(.L_x_171) ;  /* 0x0000000000408947 */ /* 0x000fea0003800000 */
[----:B------:R-:W-:Y:S01]  /*c760*/  MOV R2, 0x0 ;  /* 0x0000000000027802 */ /* 0x000fe20000000f00 */
[----:B------:R-:W-:Y:S01]  /*c770*/  ULDC.64 UR6, c[0x4][0xa8] ;  /* 0x01002a0000067ab9 */ /* 0x000fe20000000a00 */
[----:B------:R-:W-:Y:S01]  /*c780*/  ULDC.64 UR8, c[0x4][0xb0] ;  /* 0x01002c0000087ab9 */ /* 0x000fe20000000a00 */
[----:B------:R-:W-:Y:S01]  /*c790*/  ULDC.64 UR4, c[0x4][0x8] ;  /* 0x0100020000047ab9 */ /* 0x000fe20000000a00 */
[----:B------:R-:W-:Y:S01]  /*c7a0*/  IMAD.U32 R4, RZ, RZ, UR6 ;  /* 0x00000006ff047e24 */ /* 0x000fe2000f8e00ff */
[----:B------:R-:W-:Y:S01]  /*c7b0*/  MOV R11, UR5 ;  /* 0x00000005000b7c02 */ /* 0x000fe20008000f00 */
[----:B------:R-:W0:Y:S01]  /*c7c0*/  LDC.64 R2, c[0x4][R2] ;  /* 0x0100000002027b82 */ /* 0x000e220000000a00 */
[----:B------:R-:W-:Y:S02]  /*c7d0*/  IMAD.U32 R5, RZ, RZ, UR7 ;  /* 0x00000007ff057e24 */ /* 0x000fe4000f8e00ff */
[----:B------:R-:W-:Y:S02]  /*c7e0*/  IMAD.U32 R6, RZ, RZ, UR8 ;  /* 0x00000008ff067e24 */ /* 0x000fe4000f8e00ff */
[----:B------:R-:W-:-:S02]  /*c7f0*/  IMAD.U32 R7, RZ, RZ, UR9 ;  /* 0x00000009ff077e24 */ /* 0x000fc4000f8e00ff */
[----:B------:R-:W-:Y:S02]  /*c800*/  IMAD.U32 R10, RZ, RZ, UR4 ;  /* 0x00000004ff0a7e24 */ /* 0x000fe4000f8e00ff */
[----:B------:R-:W-:Y:S02]  /*c810*/  IMAD.MOV.U32 R8, RZ, RZ, 0x70 ;  /* 0x00000070ff087424 */ /* 0x000fe400078e00ff */
[----:B------:R-:W-:Y:S02]  /*c820*/  IMAD.MOV.U32 R12, RZ, RZ, 0x1 ;  /* 0x00000001ff0c7424 */ /* 0x000fe400078e00ff */
[----:B------:R-:W-:-:S07]  /*c830*/  IMAD.MOV.U32 R13, RZ, RZ, RZ ;  /* 0x000000ffff0d7224 */ /* 0x000fce00078e00ff */
[----:B------:R-:W-:-:S07]  /*c840*/  LEPC R20, `(.L_x_171) ;  /* 0x000000001014794e */ /* 0x000fce0000000000 */
[----:B01----:R-:W-:Y:S05]  /*c850*/  CALL.ABS.NOINC R2 ;  /* 0x0000000002007343 */ /* 0x003fea0003c00000 */
.L_x_171:
        /* <DEDUP_REMOVED lines=10> */
[----:B------:R-:W-:Y:S02]  /*c900*/  IMAD.U32 R5, RZ, RZ, UR7 ;  /* 0x00000007ff057e24 */ /* 0x000fe4000f8e00ff */
[----:B------:R-:W-:Y:S02]  /*c910*/  IMAD.U32 R7, RZ, RZ, UR9 ;  /* 0x00000009ff077e24 */ /* 0x000fe4000f8e00ff */
[----:B------:R-:W-:-:S02]  /*c920*/  IMAD.U32 R10, RZ, RZ, UR4 ;  /* 0x00000004ff0a7e24 */ /* 0x000fc4000f8e00ff */
[----:B------:R-:W-:Y:S02]  /*c930*/  IMAD.U32 R11, RZ, RZ, UR5 ;  /* 0x00000005ff0b7e24 */ /* 0x000fe4000f8e00ff */
[----:B------:R-:W-:Y:S02]  /*c940*/  IMAD.MOV.U32 R8, RZ, RZ, 0x70 ;  /* 0x00000070ff087424 */ /* 0x000fe400078e00ff */
[----:B------:R-:W-:Y:S02]  /*c950*/  IMAD.MOV.U32 R12, RZ, RZ, 0x1 ;  /* 0x00000001ff0c7424 */ /* 0x000fe400078e00ff */
[----:B0-----:R-:W-:-:S07]  /*c960*/  IMAD.MOV.U32 R13, RZ, RZ, RZ ;  /* 0x000000ffff0d7224 */ /* 0x001fce00078e00ff */
[----:B------:R-:W-:-:S07]  /*c970*/  LEPC R20, `(.L_x_173) ;  /* 0x000000001014794e */ /* 0x000fce0000000000 */
[----:B-12---:R-:W-:Y:S05]  /*c980*/  CALL.ABS.NOINC R2 ;  /* 0x0000000002007343 */ /* 0x006fea0003c00000 */
.L_x_173:
[----:B------:R-:W-:Y:S01]  /*c990*/  MOV R2, 0x0 ;  /* 0x0000000000027802 */ /* 0x000fe20000000f00 */
[----:B------:R-:W-:Y:S01]  /*c9a0*/  ULDC.64 UR6, c[0x4][0xa8] ;  /* 0x01002a0000067ab9 */ /* 0x000fe20000000a00 */
[----:B------:R-:W-:Y:S01]  /*c9b0*/  ULDC.64 UR8, c[0x4][0xb0] ;  /* 0x01002c0000087ab9 */ /* 0x000fe20000000a00 */
[----:B------:R-:W-:Y:S01]  /*c9c0*/  ULDC.64 UR4, c[0x4][0x18] ;  /* 0x0100060000047ab9 */ /* 0x000fe20000000a00 */
[----:B------:R-:W-:Y:S01]  /*c9d0*/  MOV R4, UR6 ;  /* 0x0000000600047c02 */ /* 0x000fe20008000f00 */
[----:B------:R-:W-:Y:S01]  /*c9e0*/  IMAD.U32 R5, RZ, RZ, UR7 ;  /* 0x00000007ff057e24 */ /* 0x000fe2000f8e00ff */
[----:B------:R-:W0:Y:S01]  /*c9f0*/  LDC.64 R2, c[0x4][R2] ;  /* 0x0100000002027b82 */ /* 0x000e220000000a00 */
        /* <DEDUP_REMOVED lines=8> */
[----:B0-----:R-:W-:Y:S05]  /*ca80*/  CALL.ABS.NOINC R2 ;  /* 0x0000000002007343 */ /* 0x001fea0003c00000 */
.L_x_172:
[----:B------:R-:W2:Y:S01]  /*ca90*/  LDL.LU R2, [R1] ;  /* 0x0000000001027983 */ /* 0x000ea20000300800 */
[----:B------:R-:W-:Y:S01]  /*caa0*/  ULDC.64 UR4, c[0x0][0x9f8] ;  /* 0x00027e0000047ab9 */ /* 0x000fe20000000a00 */
[----:B------:R-:W0:Y:S02]  /*cab0*/  LDC R0, c[0x0][0x428] ;  /* 0x00010a00ff007b82 */ /* 0x000e240000000800 */
[----:B------:R-:W3:Y:S04]  /*cac0*/  LDL.LU R21, [R1+0x4] ;  /* 0x0000040001157983 */ /* 0x000ee80000300800 */
[----:B------:R-:W4:Y:S01]  /*cad0*/  LDL.LU R20, [R1+0x10] ;  /* 0x0000100001147983 */ /* 0x000f220000300800 */
[----:B------:R-:W-:Y:S01]  /*cae0*/  ISETP.NE.U32.AND P0, PT, RZ, UR4, PT ;  /* 0x00000004ff007c0c */ /* 0x000fe2000bf05070 */
[----:B------:R-:W-:-:S03]  /*caf0*/  IMAD.MOV.U32 R6, RZ, RZ, R28 ;  /* 0x000000ffff067224 */ /* 0x000fc600078e001c */
[----:B------:R-:W-:Y:S02]  /*cb00*/  ISETP.NE.AND.EX P0, PT, RZ, UR5, PT, P0 ;  /* 0x00000005ff007c0c */ /* 0x000fe4000bf05300 */
[----:B------:R-:W-:-:S13]  /*cb10*/  ISETP.NE.AND P6, PT, R27, RZ, PT ;  /* 0x000000ff1b00720c */ /* 0x000fda0003fc5270 */
[----:B------:R-:W-:-:S05]  /*cb20*/  VOTEU.ALL UP1, P6 ;  /* 0x00000000003f7886 */ /* 0x000fca0003020000 */
[----:B------:R-:W-:-:S04]  /*cb30*/  @!UP1 UIADD3 UR8, UP0, UR38, 0x270, URZ ;  /* 0x0000027026089890 */ /* 0x000fc8000ff1e03f */
[----:B------:R-:W-:-:S03]  /*cb40*/  @!UP1 UIADD3.X UR9, URZ, UR39, URZ, UP0, !UPT ;  /* 0x000000273f099290 */ /* 0x000fc600087fe43f */
[----:B------:R-:W-:Y:S01]  /*cb50*/  VOTEU.ALL UP0, P6 ;  /* 0x00000000003f7886 */ /* 0x000fe20003000000 */
[----:B--2---:R-:W-:-:S04]  /*cb60*/  @P0 IADD3 R2, P1, R2, UR4, RZ ;  /* 0x0000000402020c10 */ /* 0x004fc8000ff3e0ff */
[----:B---3--:R-:W-:Y:S01]  /*cb70*/  @P0 IADD3.X R3, R21, UR5, RZ, P1, !PT ;  /* 0x0000000515030c10 */ /* 0x008fe20008ffe4ff */
[----:B------:R-:W-:-:S04]  /*cb80*/  ULDC.64 UR4, c[0x0][0xa00] ;  /* 0x0002800000047ab9 */ /* 0x000fc80000000a00 */
[----:B------:R2:W5:Y:S01]  /*cb90*/  @P0 LDG.E R6, desc[UR60][R2.64] ;  /* 0x0000003c02060981 */ /* 0x000562000c1e1900 */
[----:B0-----:R-:W-:Y:S01]  /*cba0*/  ISETP.NE.AND P0, PT, R0, 0x1, PT ;  /* 0x000000010000780c */ /* 0x001fe20003f05270 */
[----:B------:R-:W-:Y:S01]  /*cbb0*/  IMAD.MOV.U32 R0, RZ, RZ, R18 ;  /* 0x000000ffff007224 */ /* 0x000fe200078e0012 */
[----:B------:R-:W-:Y:S01]  /*cbc0*/  PLOP3.LUT P1, PT, P6, PT, PT, 0x8, 0x0 ;  /* 0x000000000000781c */ /* 0x000fe2000372e170 */
[----:B----4-:R-:W-:-:S10]  /*cbd0*/  IMAD R17, R17, 0xc0, R20 ;  /* 0x000000c011117824 */ /* 0x010fd400078e0214 */
[----:B------:R-:W0:Y:S08]  /*cbe0*/  @P0 LDC R5, c[0x0][0x42c] ;  /* 0x00010b00ff050b82 */ /* 0x000e300000000800 */
[----:B------:R-:W3:Y:S01]  /*cbf0*/  @P0 LDC R7, c[0x0][0x430] ;  /* 0x00010c00ff070b82 */ /* 0x000ee20000000800 */
[----:B0-----:R-:W-:-:S05]  /*cc00*/  @P0 IMAD.HI.U32 R4, R18, R5, RZ ;  /* 0x0000000512040227 */ /* 0x001fca00078e00ff */
[----:B---3--:R-:W-:Y:S02]  /*cc10*/  @P0 SHF.R.U32.HI R0, RZ, R7, R4 ;  /* 0x00000007ff000219 */ /* 0x008fe40000011604 */
[----:B------:R-:W-:-:S04]  /*cc20*/  ISETP.NE.U32.AND P0, PT, RZ, UR4, PT ;  /* 0x00000004ff007c0c */ /* 0x000fc8000bf05070 */
[----:B------:R-:W-:-:S04]  /*cc30*/  ISETP.NE.AND.EX P0, PT, RZ, UR5, PT, P0 ;  /* 0x00000005ff007c0c */ /* 0x000fc8000bf05300 */
[----:B--2---:R-:W-:-:S09]  /*cc40*/  SEL R9, R28, RZ, !P0 ;  /* 0x000000ff1c097207 */ /* 0x004fd20004000000 */
.L_x_174:
        /* <DEDUP_REMOVED lines=9> */
[----:B0-----:R-:W-:Y:S05]  /*cce0*/  @P1 BRA.U.ANY `(.L_x_174) ;  /* 0xfffffffd00d81947 */ /* 0x001fea000393ffff */
[----:B------:R-:W-:Y:S01]  /*ccf0*/  ISETP.NE.AND P2, PT, R27, RZ, PT ;  /* 0x000000ff1b00720c */ /* 0x000fe20003f45270 */
[----:B------:R-:W-:-:S03]  /*cd00*/  UMOV UR4, 0x20 ;  /* 0x0000002000047882 */ /* 0x000fc60000000000 */
[----:B------:R-:W-:-:S09]  /*cd10*/  PLOP3.LUT P1, PT, P2, PT, PT, 0x8, 0x0 ;  /* 0x000000000000781c */ /* 0x000fd2000172e170 */
[----:B------:R-:W-:-:S05]  /*cd20*/  VOTEU.ALL UP0, P2 ;  /* 0x00000000003f7886 */ /* 0x000fca0001000000 */
.L_x_175:
        /* <DEDUP_REMOVED lines=13> */
.L_x_176:
        /* <DEDUP_REMOVED lines=9> */
[----:B------:R-:W0:Y:S01]  /*ce90*/  LDC.64 R2, c[0x0][0x3f8] ;  /* 0x0000fe00ff027b82 */ /* 0x000e220000000a00 */
[----:B------:R-:W-:Y:S02]  /*cea0*/  ULDC.64 UR4, c[0x0][0xa08] ;  /* 0x0002820000047ab9 */ /* 0x000fe40000000a00 */
[----:B0-----:R-:W-:Y:S01]  /*ceb0*/  LOP3.LUT P0, RZ, R2, UR4, RZ, 0xfc, !PT ;  /* 0x0000000402ff7c12 */ /* 0x001fe2000f80fcff */
[----:B------:R-:W-:-:S03]  /*cec0*/  UMOV UR4, 0xffffffff ;  /* 0xffffffff00047882 */ /* 0x000fc60000000000 */
[----:B------:R-:W-:-:S04]  /*ced0*/  LOP3.LUT P0, RZ, R3, UR5, RZ, 0xfc, P0 ;  /* 0x0000000503ff7c12 */ /* 0x000fc8000800fcff */
[----:B-----5:R-:W-:Y:S01]  /*cee0*/  SEL R7, R6, RZ, !P0 ;  /* 0x000000ff06077207 */ /* 0x020fe20004000000 */
[----:B------:R-:W-:Y:S08]  /*cef0*/  BRA.DIV UR4, `(.L_x_177) ;  /* 0x00000032042c7947 */ /* 0x000ff0000b800000 */
.L_x_247:
[----:B------:R-:W-:Y:S01]  /*cf00*/  UMOV UR4, 0xffffffff ;  /* 0xffffffff00047882 */ /* 0x000fe20000000000 */
[----:B------:R-:W-:Y:S01]  /*cf10*/  SHF.R.S32.HI R8, RZ, 0x1f, R6 ;  /* 0x0000001fff087819 */ /* 0x000fe20000011406 */
[----:B------:R-:W-:Y:S01]  /*cf20*/  VIADD R10, R29, 0xffffffff ;  /* 0xffffffff1d0a7836 */ /* 0x000fe20000000000 */
[----:B------:R-:W-:Y:S06]  /*cf30*/  BRA.DIV UR4, `(.L_x_178) ;  /* 0x0000003204507947 */ /* 0x000fec000b800000 */
[----:B------:R-:W-:-:S13]  /*cf40*/  ELECT P6, URZ, PT ;  /* 0x00000000003f782f */ /* 0x000fda00038c0000 */
.L_x_250:
[----:B------:R-:W-:Y:S05]  /*cf50*/  @!P6 BRA `(.L_x_179) ;  /* 0x0000000000fce947 */ /* 0x000fea0003800000 */
[----:B------:R-:W-:Y:S01]  /*cf60*/  ISETP.NE.U32.AND P0, PT, R2, RZ, PT ;  /* 0x000000ff0200720c */ /* 0x000fe20003f05070 */
[----:B------:R-:W-:-:S03]  /*cf70*/  IMAD.MOV.U32 R25, RZ, RZ, R10 ;  /* 0x000000ffff197224 */ /* 0x000fc600078e000a */
[----:B------:R-:W-:-:S13]  /*cf80*/  ISETP.NE.AND.EX P0, PT, R3, RZ, PT, P0 ;  /* 0x000000ff0300720c */ /* 0x000fda0003f05300 */
[----:B------:R-:W-:Y:S05]  /*cf90*/  @!P0 BRA `(.L_x_180) ;  /* 0x0000000000488947 */ /* 0x000fea0003800000 */
[----:B------:R-:W0:Y:S01]  /*cfa0*/  LDC R25, c[0x0][0x41c] ;  /* 0x00010700ff197b82 */ /* 0x000e220000000800 */
[----:B------:R-:W-:Y:S01]  /*cfb0*/  IMAD.MOV.U32 R7, RZ, RZ, R10 ;  /* 0x000000ffff077224 */ /* 0x000fe200078e000a */
[----:B------:R-:W-:Y:S02]  /*cfc0*/  ULDC.64 UR4, c[0x0][0x408] ;  /* 0x0001020000047ab9 */ /* 0x000fe40000000a00 */
[----:B------:R-:W-:-:S04]  /*cfd0*/  IMAD R11, R8, UR4, RZ ;  /* 0x00000004080b7c24 */ /* 0x000fc8000f8e02ff */
[----:B------:R-:W-:Y:S01]  /*cfe0*/  IMAD R11, R6, UR5, R11 ;  /* 0x00000005060b7c24 */ /* 0x000fe2000f8e020b */
[----:B0-----:R-:W-:-:S13]  /*cff0*/  ISETP.NE.AND P0, PT, R25, 0x1, PT ;  /* 0x000000011900780c */ /* 0x001fda0003f05270 */
[----:B------:R-:W0:Y:S02]  /*d000*/  @P0 LDC.64 R4, c[0x0][0x420] ;  /* 0x00010800ff040b82 */ /* 0x000e240000000a00 */
[----:B0-----:R-:W-:-:S05]  /*d010*/  @P0 IMAD.HI.U32 R4, R10, R4, RZ ;  /* 0x000000040a040227 */ /* 0x001fca00078e00ff */
[----:B------:R-:W-:-:S04]  /*d020*/  @P0 SHF.R.U32.HI R7, RZ, R5, R4 ;  /* 0x00000005ff070219 */ /* 0x000fc80000011604 */
[----:B------:R-:W-:Y:S02]  /*d030*/  SHF.R.S32.HI R5, RZ, 0x1f, R7 ;  /* 0x0000001fff057819 */ /* 0x000fe40000011407 */
[----:B------:R-:W-:-:S05]  /*d040*/  MOV R4, R7 ;  /* 0x0000000700047202 */ /* 0x000fca0000000f00 */
[----:B------:R-:W-:-:S04]  /*d050*/  IMAD.WIDE.U32 R4, R6, UR4, R4 ;  /* 0x0000000406047c25 */ /* 0x000fc8000f8e0004 */
[----:B------:R-:W-:Y:S01]  /*d060*/  IMAD.IADD R5, R5, 0x1, R11 ;  /* 0x0000000105057824 */ /* 0x000fe200078e020b */
[----:B------:R-:W-:-:S04]  /*d070*/  LEA R12, P0, R4, R2, 0x2 ;  /* 0x00000002040c7211 */ /* 0x000fc800078010ff */
[----:B------:R-:W-:Y:S01]  /*d080*/  LEA.HI.X R13, R4, R3, R5, 0x2, P0 ;  /* 0x00000003040d7211 */ /* 0x000fe200000f1405 */
[----:B------:R-:W-:-:S04]  /*d090*/  IMAD.MOV R4, RZ, RZ, -R7 ;  /* 0x000000ffff047224 */ /* 0x000fc800078e0a07 */
[----:B------:R0:W5:Y:S01]  /*d0a0*/  LDG.E R7, desc[UR60][R12.64] ;  /* 0x0000003c0c077981 */ /* 0x000162000c1e1900 */
[----:B------:R-:W-:-:S07]  /*d0b0*/  IMAD R25, R25, R4, R10 ;  /* 0x0000000419197224 */ /* 0x000fce00078e020a */
.L_x_180:
[----:B------:R-:W-:Y:S01]  /*d0c0*/  IMAD R5, R22, 0x8, R26 ;  /* 0x0000000816057824 */ /* 0x000fe200078e021a */
[----:B------:R-:W-:-:S04]  /*d0d0*/  SHF.L.U32 R4, R24, 0x1f, RZ ;  /* 0x0000001f18047819 */ /* 0x000fc800000006ff */
[----:B------:R-:W2:Y:S02]  /*d0e0*/  SYNCS.PHASECHK.TRANS64.TRYWAIT P0, [R5+URZ+0x31c40], R4 ;  /* 0x031c4004050075a7 */ /* 0x000ea4000800017f */
[----:B--2---:R-:W-:Y:S05]  /*d0f0*/  @!P0 BRA `(.L_x_181) ;  /* 0x0000003000008947 */ /* 0x004fea0003800000 */
.L_x_251:
[----:B------:R-:W3:Y:S02]  /*d100*/  S2R R11, SR_TID.X ;  /* 0x00000000000b7919 */ /* 0x000ee40000002100 */
[----:B---3--:R-:W-:-:S04]  /*d110*/  LOP3.LUT R11, R11, 0x7f, RZ, 0xc0, !PT ;  /* 0x0000007f0b0b7812 */ /* 0x008fc800078ec0ff */
[----:B------:R-:W-:-:S13]  /*d120*/  ISETP.NE.AND P0, PT, R11, RZ, PT ;  /* 0x000000ff0b00720c */ /* 0x000fda0003f05270 */
[----:B------:R-:W-:Y:S05]  /*d130*/  @P0 BRA `(.L_x_182) ;  /* 0x0000000000140947 */ /* 0x000fea0003800000 */
[----:B------:R-:W-:Y:S01]  /*d140*/  ISETP.NE.AND P1, PT, R27, RZ, PT ;  /* 0x000000ff1b00720c */ /* 0x000fe20003f25270 */
[----:B--2---:R-:W-:-:S04]  /*d150*/  IMAD.MOV.U32 R4, RZ, RZ, 0x6c00 ;  /* 0x00006c00ff047424 */ /* 0x004fc800078e00ff */
[----:B------:R3:W-:Y:S08]  /*d160*/  SYNCS.ARRIVE.TRANS64 RZ, [R5+URZ+0x31c30], R4 ;  /* 0x031c300405ff79a7 */ /* 0x0007f0000800003f */
[----:B------:R-:W-:Y:S05]  /*d170*/  @!P1 BRA `(.L_x_182) ;  /* 0x0000000000049947 */ /* 0x000fea0003800000 */
[----:B------:R-:W-:Y:S01]  /*d180*/  BPT.TRAP 0x1 ;  /* 0x000000040000795c */ /* 0x000fe20000300000 */
.L_x_182:
[----:B--23--:R-:W-:Y:S01]  /*d190*/  IMAD R4, R22, 0x6c00, R26 ;  /* 0x00006c0016047824 */ /* 0x00cfe200078e021a */
[----:B------:R-:W-:Y:S01]  /*d1a0*/  R2UR UR11, R25 ;  /* 0x00000000190b72ca */ /* 0x000fe200000e0000 */
[----:B------:R-:W-:Y:S01]  /*d1b0*/  UIADD3 UR4, UP0, UR38, 0x370, URZ ;  /* 0x0000037026047890 */ /* 0x000fe2000ff1e03f */
[----:B------:R-:W-:Y:S01]  /*d1c0*/  R2UR UR5, R23 ;  /* 0x00000000170572ca */ /* 0x000fe200000e0000 */
[----:B------:R-:W-:Y:S01]  /*d1d0*/  UMOV UR10, URZ ;  /* 0x0000003f000a7c82 */ /* 0x000fe20008000000 */
[----:B------:R-:W-:Y:S01]  /*d1e0*/  R2UR UR9, R5 ;  /* 0x00000000050972ca */ /* 0x000fe200000e0000 */
[----:B------:R-:W-:Y:S01]  /*d1f0*/  UMOV UR6, 0x0 ;  /* 0x0000000000067882 */ /* 0x000fe20000000000 */
[----:B------:R-:W-:Y:S01]  /*d200*/  R2UR UR8, R4 ;  /* 0x00000000040872ca */ /* 0x000fe200000e0000 */
[----:B------:R-:W-:Y:S01]  /*d210*/  UMOV UR7, 0x14f00000 ;  /* 0x14f0000000077882 */ /* 0x000fe20000000000 */
[----:B------:R-:W-:Y:S01]  /*d220*/  R2UR UR12, R0 ;  /* 0x00000000000c72ca */ /* 0x000fe200000e0000 */
[----:B------:R-:W-:Y:S01]  /*d230*/  UMOV UR16, 0x20 ;  /* 0x0000002000107882 */ /* 0x000fe20000000000 */
[----:B-----5:R-:W-:-:S05]  /*d240*/  R2UR UR13, R7 ;  /* 0x00000000070d72ca */ /* 0x020fca00000e0000 */
[----:B------:R-:W-:Y:S02]  /*d250*/  UIMAD UR11, UR11, 0x90, UR5 ;  /* 0x000000900b0b78a4 */ /* 0x000fe4000f8e0205 */
[----:B------:R-:W-:Y:S02]  /*d260*/  UIADD3 UR9, UR9, 0x31c30, URZ ;  /* 0x00031c3009097890 */ /* 0x000fe4000fffe03f */
[----:B------:R-:W-:Y:S02]  /*d270*/  UIADD3 UR14, UR8, 0x16a00, URZ ;  /* 0x00016a00080e7890 */ /* 0x000fe4000fffe03f */
[----:B------:R-:W-:Y:S02]  /*d280*/  UIADD3.X UR5, URZ, UR39, URZ, UP0, !UPT ;  /* 0x000000273f057290 */ /* 0x000fe400087fe43f */
        /* <DEDUP_REMOVED lines=12> */
.L_x_179:
[----:B------:R-:W2:Y:S01]  /*d350*/  LDL.LU R11, [R1+0xc] ;  /* 0x00000c00010b7983 */ /* 0x000ea20000300800 */
[----:B------:R-:W-:Y:S05]  /*d360*/  WARPSYNC.ALL ;  /* 0x0000000000007948 */ /* 0x000fea0003800000 */
        /* <DEDUP_REMOVED lines=15> */
[----:B------:R-:W-:Y:S01]  /*d460*/  BAR.SYNC.DEFER_BLOCKING 0x8, 0x1a0 ;  /* 0x0206800000007b1d */ /* 0x000fe20000010000 */
[----:B------:R-:W-:Y:S01]  /*d470*/  UIADD3 UR9, UR24, 0x31c00, URZ ;  /* 0x00031c0018097890 */ /* 0x000fe2000fffe03f */
[----:B------:R-:W-:Y:S01]  /*d480*/  @P0 R2UR UR19, R17 ;  /* 0x00000000111302ca */ /* 0x000fe200000e0000 */
[----:B------:R-:W-:-:S03]  /*d490*/  UIADD3 UR16, UR24, 0x10a00, URZ ;  /* 0x00010a0018107890 */ /* 0x000fc6000fffe03f */
[----:B------:R-:W-:Y:S01]  /*d4a0*/  UMOV UR15, 0x12f00000 ;  /* 0x12f00000000f7882 */ /* 0x000fe20000000000 */
[----:B------:R-:W-:Y:S01]  /*d4b0*/  UMOV UR18, 0x20 ;  /* 0x0000002000127882 */ /* 0x000fe20000000000 */
[----:B------:R-:W-:Y:S01]  /*d4c0*/  UMOV UR17, UR9 ;  /* 0x0000000900117c82 */ /* 0x000fe20008000000 */
[----:B------:R-:W-:Y:S01]  /*d4d0*/  UMOV UR22, 0x0 ;  /* 0x0000000000167882 */ /* 0x000fe20000000000 */
[----:B------:R-:W-:Y:S01]  /*d4e0*/  UMOV UR23, 0x12f00000 ;  /* 0x12f0000000177882 */ /* 0x000fe20000000000 */
[----:B------:R-:W-:Y:S01]  /*d4f0*/  BSSY B0, `(.L_x_183) ;  /* 0x0000012000007945 */ /* 0x000fe20003800000 */
[----:B------:R3:W-:Y:S01]  /*d500*/  @P0 SYNCS.ARRIVE.TRANS64 RZ, [R26+URZ+0x31c00], R5 ;  /* 0x031c00051aff09a7 */ /* 0x0007e2000800003f */
[----:B------:R4:W-:Y:S02]  /*d510*/  UTMALDG.4D [UR8], [UR4], desc[UR6] ;  /* 0x00000608040075b4 */ /* 0x0009e40008019000 */
[----:B------:R0:W-:Y:S01]  /*d520*/  UTMALDG.4D [UR16], [UR4], desc[UR14] ;  /* 0x00000e10040075b4 */ /* 0x0001e20008019000 */
[----:B----4-:R-:W-:Y:S01]  /*d530*/  @P0 R2UR UR13, R9 ;  /* 0x00000000090d02ca */ /* 0x010fe200000e0000 */
[----:B------:R-:W-:Y:S01]  /*d540*/  UIADD3 UR8, UR24, 0x13a00, URZ ;  /* 0x00013a0018087890 */ /* 0x000fe2000fffe03f */
[----:B------:R-:W-:Y:S01]  /*d550*/  @P0 R2UR UR12, R18 ;  /* 0x00000000120c02ca */ /* 0x000fe200000e0000 */
[----:B------:R-:W-:Y:S01]  /*d560*/  UMOV UR10, 0x40 ;  /* 0x00000040000a7882 */ /* 0x000fe20000000000 */
[----:B------:R-:W-:-:S13]  /*d570*/  @P0 R2UR UR11, R17 ;  /* 0x00000000110b02ca */ /* 0x000fda00000e0000 */
[----:B------:R0:W-:Y:S01]  /*d580*/  UTMALDG.4D [UR8], [UR4], desc[UR22] ;  /* 0x00001608040075b4 */ /* 0x0001e20008019000 */
[----:B--2---:R-:W-:-:S05]  /*d590*/  VIADD R11, R11, 0x1 ;  /* 0x000000010b0b7836 */ /* 0x004fca0000000000 */
[----:B------:R-:W-:Y:S01]  /*d5a0*/  LEA.HI R4, R11, R11, RZ, 0x1 ;  /* 0x0000000b0b047211 */ /* 0x000fe200078f08ff */
[----:B------:R0:W-:Y:S03]  /*d5b0*/  STL [R1+0xc], R11 ;  /* 0x00000c0b01007387 */ /* 0x0001e60000100800 */
[----:B------:R-:W-:-:S04]  /*d5c0*/  LOP3.LUT R4, R4, 0xfffffffe, RZ, 0xc0, !PT ;  /* 0xfffffffe04047812 */ /* 0x000fc800078ec0ff */
[----:B------:R-:W-:-:S04]  /*d5d0*/  IADD3 R4, R11, -R4, RZ ;  /* 0x800000040b047210 */ /* 0x000fc80007ffe0ff */
[----:B---3--:R-:W-:-:S04]  /*d5e0*/  SHF.L.U32 R5, R4, 0x1f, RZ ;  /* 0x0000001f04057819 */ /* 0x008fc800000006ff */
[----:B------:R-:W2:Y:S02]  /*d5f0*/  SYNCS.PHASECHK.TRANS64.TRYWAIT P0, [R26+URZ+0x31c20], R5 ;  /* 0x031c20051a0075a7 */ /* 0x000ea4000800017f */
[----:B0-2---:R-:W-:Y:S05]  /*d600*/  @!P0 BRA `(.L_x_184) ;  /* 0x0000002800d08947 */ /* 0x005fea0003800000 */
.L_x_252:
[----:B------:R-:W-:Y:S05]  /*d610*/  BSYNC B0 ;  /* 0x0000000000007941 */ /* 0x000fea0003800000 */
.L_x_183:
[----:B------:R-:W2:Y:S01]  /*d620*/  LDL.LU R4, [R1+0x8] ;  /* 0x0000080001047983 */ /* 0x000ea20000300800 */
[----:B------:R-:W-:Y:S01]  /*d630*/  BSSY B0, `(.L_x_185) ;  /* 0x0000167000007945 */ /* 0x000fe20003800000 */
[----:B--2---:R-:W-:-:S13]  /*d640*/  ISETP.GE.AND P0, PT, R4, 0x91, PT ;  /* 0x000000910400780c */ /* 0x004fda0003f06270 */
[----:B------:R-:W-:Y:S05]  /*d650*/  @!P0 BRA `(.L_x_186) ;  /* 0x0000001400908947 */ /* 0x000fea0003800000 */
[----:B------:R-:W-:Y:S01]  /*d660*/  IMAD.MOV R11, RZ, RZ, -R29 ;  /* 0x000000ffff0b7224 */ /* 0x000fe200078e0a1d */
[----:B------:R-:W-:Y:S01]  /*d670*/  BSSY B1, `(.L_x_187) ;  /* 0x000007a000017945 */ /* 0x000fe20003800000 */
[----:B------:R-:W-:Y:S02]  /*d680*/  IMAD.MOV.U32 R4, RZ, RZ, 0x1 ;  /* 0x00000001ff047424 */ /* 0x000fe400078e00ff */
[----:B------:R-:W-:-:S03]  /*d690*/  VIADD R9, R29, 0xfffffffe ;  /* 0xfffffffe1d097836 */ /* 0x000fc60000000000 */
[----:B------:R-:W-:-:S05]  /*d6a0*/  VIADDMNMX R11, R11, R4, 0xffffffff, !PT ;  /* 0xffffffff0b0b7446 */ /* 0x000fca0007800104 */
[----:B------:R-:W-:-:S05]  /*d6b0*/  IMAD.IADD R4, R29, 0x1, R11 ;  /* 0x000000011d047824 */ /* 0x000fca00078e020b */
[----:B------:R-:W-:-:S04]  /*d6c0*/  LOP3.LUT R4, R4, 0x1, RZ, 0xc0, !PT ;  /* 0x0000000104047812 */ /* 0x000fc800078ec0ff */
[----:B------:R-:W-:-:S13]  /*d6d0*/  ISETP.NE.U32.AND P0, PT, R4, 0x1, PT ;  /* 0x000000010400780c */ /* 0x000fda0003f05070 */
[----:B------:R-:W-:Y:S05]  /*d6e0*/  @P0 BRA `(.L_x_188) ;  /* 0x0000000400c80947 */ /* 0x000fea0003800000 */
[----:B------:R-:W-:Y:S01]  /*d6f0*/  VIADD R12, R22, 0x1 ;  /* 0x00000001160c7836 */ /* 0x000fe20000000000 */
[----:B------:R-:W-:Y:S04]  /*d700*/  BSSY B2, `(.L_x_189) ;  /* 0x000006d000027945 */ /* 0x000fe80003800000 */
[----:B------:R-:W-:-:S04]  /*d710*/  ISETP.NE.AND P0, PT, R12, 0x2, PT ;  /* 0x000000020c00780c */ /* 0x000fc80003f05270 */
[----:B------:R-:W-:Y:S02]  /*d720*/  SEL R13, RZ, 0x1, P0 ;  /* 0x00000001ff0d7807 */ /* 0x000fe40000000000 */
[----:B------:R-:W-:Y:S02]  /*d730*/  SEL R12, R12, RZ, P0 ;  /* 0x000000ff0c0c7207 */ /* 0x000fe40000000000 */
[----:B------:R-:W-:Y:S01]  /*d740*/  LOP3.LUT R13, R24, R13, RZ, 0x3c, !PT ;  /* 0x0000000d180d7212 */ /* 0x000fe200078e3cff */
[----:B------:R-:W-:Y:S06]  /*d750*/  @!P6 BRA `(.L_x_190) ;  /* 0x00000004009ce947 */ /* 0x000fec0003800000 */
[----:B------:R-:W-:Y:S01]  /*d760*/  ISETP.NE.U32.AND P0, PT, R2, RZ, PT ;  /* 0x000000ff0200720c */ /* 0x000fe20003f05070 */
[----:B------:R-:W-:-:S03]  /*d770*/  IMAD.MOV.U32 R4, RZ, RZ, R7 ;  /* 0x000000ffff047224 */ /* 0x000fc600078e0007 */
[----:B------:R-:W-:-:S13]  /*d780*/  ISETP.NE.AND.EX P0, PT, R3, RZ, PT, P0 ;  /* 0x000000ff0300720c */ /* 0x000fda0003f05300 */
[----:B------:R-:W-:Y:S05]  /*d790*/  @!P0 BRA `(.L_x_191) ;  /* 0x0000000000488947 */ /* 0x000fea0003800000 */
[----:B------:R-:W2:Y:S01]  /*d7a0*/  LDC R17, c[0x0][0x41c] ;  /* 0x00010700ff117b82 */ /* 0x000ea20000000800 */
[----:B------:R-:W-:Y:S01]  /*d7b0*/  MOV R14, R9 ;  /* 0x00000009000e7202 */ /* 0x000fe20000000f00 */
[----:B------:R-:W-:Y:S02]  /*d7c0*/  ULDC.64 UR4, c[0x0][0x408] ;  /* 0x0001020000047ab9 */ /* 0x000fe40000000a00 */
[----:B------:R-:W-:-:S04]  /*d7d0*/  IMAD R15, R8, UR4, RZ ;  /* 0x00000004080f7c24 */ /* 0x000fc8000f8e02ff */
[----:B------:R-:W-:Y:S01]  /*d7e0*/  IMAD R15, R6, UR5, R15 ;  /* 0x00000005060f7c24 */ /* 0x000fe2000f8e020f */
[----:B--2---:R-:W-:-:S13]  /*d7f0*/  ISETP.NE.AND P0, PT, R17, 0x1, PT ;  /* 0x000000011100780c */ /* 0x004fda0003f05270 */
[----:B0-----:R-:W0:Y:S02]  /*d800*/  @P0 LDC.64 R4, c[0x0][0x420] ;  /* 0x00010800ff040b82 */ /* 0x001e240000000a00 */
[----:B0-----:R-:W-:-:S05]  /*d810*/  @P0 IMAD.HI.U32 R4, R9, R4, RZ ;  /* 0x0000000409040227 */ /* 0x001fca00078e00ff */
[----:B------:R-:W-:-:S04]  /*d820*/  @P0 SHF.R.U32.HI R14, RZ, R5, R4 ;  /* 0x00000005ff0e0219 */ /* 0x000fc80000011604 */
[--C-:B------:R-:W-:Y:S01]  /*d830*/  SHF.R.S32.HI R5, RZ, 0x1f, R14.reuse ;  /* 0x0000001fff057819 */ /* 0x100fe2000001140e */
[----:B------:R-:W-:-:S04]  /*d840*/  IMAD.MOV.U32 R4, RZ, RZ, R14 ;  /* 0x000000ffff047224 */ /* 0x000fc800078e000e */
[----:B------:R-:W-:-:S04]  /*d850*/  IMAD.WIDE.U32 R4, R6, UR4, R4 ;  /* 0x0000000406047c25 */ /* 0x000fc8000f8e0004 */
[----:B------:R-:W-:Y:S01]  /*d860*/  IMAD.IADD R15, R15, 0x1, R5 ;  /* 0x000000010f0f7824 */ /* 0x000fe200078e0205 */
[----:B------:R-:W-:-:S04]  /*d870*/  LEA R2, P0, R4, R2, 0x2 ;  /* 0x0000000204027211 */ /* 0x000fc800078010ff */
[----:B------:R-:W-:Y:S01]  /*d880*/  LEA.HI.X R3, R4, R3, R15, 0x2, P0 ;  /* 0x0000000304037211 */ /* 0x000fe200000f140f */
[----:B------:R-:W-:-:S04]  /*d890*/  IMAD.MOV R4, RZ, RZ, -R14 ;  /* 0x000000ffff047224 */ /* 0x000fc800078e0a0e */
[----:B------:R-:W-:Y:S02]  /*d8a0*/  IMAD R9, R17, R4, R9 ;  /* 0x0000000411097224 */ /* 0x000fe400078e0209 */
[----:B------:R2:W5:Y:S05]  /*d8b0*/  LDG.E R4, desc[UR60][R2.64] ;  /* 0x0000003c02047981 */ /* 0x00056a000c1e1900 */
.L_x_191:
[----:B--2---:R-:W-:Y:S01]  /*d8c0*/  IMAD R3, R12, 0x8, R26 ;  /* 0x000000080c037824 */ /* 0x004fe200078e021a */
[----:B------:R-:W-:-:S04]  /*d8d0*/  SHF.L.U32 R2, R13, 0x1f, RZ ;  /* 0x0000001f0d027819 */ /* 0x000fc800000006ff */
[----:B------:R-:W2:Y:S02]  /*d8e0*/  SYNCS.PHASECHK.TRANS64.TRYWAIT P0, [R3+URZ+0x31c40], R2 ;  /* 0x031c4002030075a7 */ /* 0x000ea4000800017f */
[----:B--2---:R-:W-:Y:S05]  /*d8f0*/  @!P0 BRA `(.L_x_192) ;  /* 0x0000002800288947 */ /* 0x004fea0003800000 */
.L_x_253:
[----:B0-----:R-:W0:Y:S02]  /*d900*/  S2R R5, SR_TID.X ;  /* 0x0000000000057919 */ /* 0x001e240000002100 */
[----:B0-----:R-:W-:-:S04]  /*d910*/  LOP3.LUT R5, R5, 0x7f, RZ, 0xc0, !PT ;  /* 0x0000007f05057812 */ /* 0x001fc800078ec0ff */
[----:B------:R-:W-:-:S13]  /*d920*/  ISETP.NE.AND P1, PT, R5, RZ, PT ;  /* 0x000000ff0500720c */ /* 0x000fda0003f25270 */
[----:B------:R-:W-:Y:S05]  /*d930*/  @P1 BRA `(.L_x_193) ;  /* 0x0000000000141947 */ /* 0x000fea0003800000 */
[----:B------:R-:W-:Y:S01]  /*d940*/  ISETP.NE.AND P0, PT, R27, RZ, PT ;  /* 0x000000ff1b00720c */ /* 0x000fe20003f05270 */
[----:B--2---:R-:W-:-:S04]  /*d950*/  IMAD.MOV.U32 R2, RZ, RZ, 0x6c00 ;  /* 0x00006c00ff027424 */ /* 0x004fc800078e00ff */
[----:B------:R0:W-:Y:S08]  /*d960*/  SYNCS.ARRIVE.TRANS64 RZ, [R3+URZ+0x31c30], R2 ;  /* 0x031c300203ff79a7 */ /* 0x0001f0000800003f */
[----:B------:R-:W-:Y:S05]  /*d970*/  @!P0 BRA `(.L_x_193) ;  /* 0x0000000000048947 */ /* 0x000fea0003800000 */
[----:B------:R-:W-:Y:S01]  /*d980*/  BPT.TRAP 0x1 ;  /* 0x000000040000795c */ /* 0x000fe20000300000 */
.L_x_193:
[----:B0-2---:R-:W-:Y:S01]  /*d990*/  IMAD R2, R12, 0x6c00, R26 ;  /* 0x00006c000c027824 */ /* 0x005fe200078e021a */
        /* <DEDUP_REMOVED lines=9> */
[----:B------:R-:W-:Y:S01]  /*da30*/  VIADD R3, R26, 0x31c00 ;  /* 0x00031c001a037836 */ /* 0x000fe20000000000 */
[----:B-----5:R-:W-:Y:S01]  /*da40*/  R2UR UR13, R4 ;  /* 0x00000000040d72ca */ /* 0x020fe200000e0000 */
[----:B------:R-:W-:Y:S01]  /*da50*/  UMOV UR16, 0x20 ;  /* 0x0000002000107882 */ /* 0x000fe20000000000 */
[----:B------:R-:W-:Y:S01]  /*da60*/  UMOV UR17, 0x40 ;  /* 0x0000004000117882 */ /* 0x000fe20000000000 */
[----:B------:R-:W-:-:S02]  /*da70*/  SHF.L.U32 R5, R24, 0x1f, RZ ;  /* 0x0000001f18057819 */ /* 0x000fc400000006ff */
[----:B------:R-:W-:Y:S01]  /*da80*/  UIMAD UR11, UR11, 0x90, UR5 ;  /* 0x000000900b0b78a4 */ /* 0x000fe2000f8e0205 */
[----:B------:R-:W-:Y:S01]  /*da90*/  LEA R2, R22, R3, 0x3 ;  /* 0x0000000316027211 */ /* 0x000fe200078e18ff */
[----:B------:R-:W-:Y:S02]  /*daa0*/  UIADD3 UR9, UR9, 0x31c30, URZ ;  /* 0x00031c3009097890 */ /* 0x000fe4000fffe03f */
[----:B------:R-:W-:Y:S02]  /*dab0*/  UIADD3 UR8, UR14, 0x16a00, URZ ;  /* 0x00016a000e087890 */ /* 0x000fe4000fffe03f */
[----:B------:R-:W-:Y:S02]  /*dac0*/  UIADD3.X UR5, URZ, UR39, URZ, UP0, !UPT ;  /* 0x000000273f057290 */ /* 0x000fe400087fe43f */
[----:B------:R-:W-:Y:S02]  /*dad0*/  UIADD3 UR15, UR14, 0x18e00, URZ ;  /* 0x00018e000e0f7890 */ /* 0x000fe4000fffe03f */
[----:B------:R-:W-:-:S05]  /*dae0*/  UIADD3 UR14, UR14, 0x1b200, URZ ;  /* 0x0001b2000e0e7890 */ /* 0x000fca000fffe03f */
[----:B------:R0:W-:Y:S02]  /*daf0*/  UTMALDG.4D [UR8], [UR4], desc[UR6] ;  /* 0x00000608040075b4 */ /* 0x0001e40008019000 */
[----:B0-----:R-:W-:Y:S01]  /*db00*/  UMOV UR8, UR15 ;  /* 0x0000000f00087c82 */ /* 0x001fe20008000000 */
[----:B------:R-:W-:Y:S02]  /*db10*/  UMOV UR10, UR16 ;  /* 0x00000010000a7c82 */ /* 0x000fe40008000000 */
[----:B------:R0:W-:Y:S02]  /*db20*/  UTMALDG.4D [UR8], [UR4], desc[UR6] ;  /* 0x00000608040075b4 */ /* 0x0001e40008019000 */
[----:B0-----:R-:W-:Y:S01]  /*db30*/  UMOV UR8, UR14 ;  /* 0x0000000e00087c82 */ /* 0x001fe20008000000 */
[----:B------:R-:W-:Y:S02]  /*db40*/  UMOV UR10, UR17 ;  /* 0x00000011000a7c82 */ /* 0x000fe40008000000 */
[----:B------:R0:W-:Y:S01]  /*db50*/  UTMALDG.4D [UR8], [UR4], desc[UR6] ;  /* 0x00000608040075b4 */ /* 0x0001e20008019000 */
[----:B------:R-:W2:Y:S02]  /*db60*/  SYNCS.PHASECHK.TRANS64.TRYWAIT P0, [R2+URZ+0x60], R5 ;  /* 0x00006005020075a7 */ /* 0x000ea4000800017f */
[----:B0-2---:R-:W-:Y:S05]  /*db70*/  @!P0 BRA `(.L_x_194) ;  /* 0x00000024009c8947 */ /* 0x005fea0003800000 */
.L_x_254:
[----:B------:R-:W-:Y:S05]  /*db80*/  @P1 BRA `(.L_x_195) ;  /* 0x0000000000181947 */ /* 0x000fea0003800000 */
[----:B------:R-:W-:Y:S01]  /*db90*/  ISETP.NE.AND P0, PT, R27, RZ, PT ;  /* 0x000000ff1b00720c */ /* 0x000fe20003f05270 */
[----:B0-----:R-:W-:Y:S02]  /*dba0*/  IMAD R2, R22, 0x8, R26 ;  /* 0x0000000816027824 */ /* 0x001fe400078e021a */
[----:B------:R-:W-:-:S04]  /*dbb0*/  IMAD.MOV.U32 R3, RZ, RZ, 0x6c00 ;  /* 0x00006c00ff037424 */ /* 0x000fc800078e00ff */
[----:B------:R2:W-:Y:S06]  /*dbc0*/  SYNCS.ARRIVE.TRANS64 RZ, [R2+URZ+0x31c50], R3 ;  /* 0x031c500302ff79a7 */ /* 0x0005ec000800003f */
[----:B------:R-:W-:Y:S05]  /*dbd0*/  @!P0 BRA `(.L_x_195) ;  /* 0x0000000000048947 */ /* 0x000fea0003800000 */
[----:B------:R-:W-:Y:S01]  /*dbe0*/  BPT.TRAP 0x1 ;  /* 0x000000040000795c */ /* 0x000fe20000300000 */
.L_x_195:
[C-C-:B0-2---:R-:W-:Y:S01]  /*dbf0*/  IMAD R2, R22.reuse, 0x8, R26.reuse ;  /* 0x0000000816027824 */ /* 0x145fe200078e021a */
[----:B------:R-:W-:Y:S01]  /*dc00*/  R2UR UR11, R25 ;  /* 0x00000000190b72ca */ /* 0x000fe200000e0000 */
[----:B------:R-:W-:Y:S01]  /*dc10*/  IMAD R3, R22, 0x6c00, R26 ;  /* 0x00006c0016037824 */ /* 0x000fe200078e021a */
        /* <DEDUP_REMOVED lines=12> */
[----:B------:R-:W-:Y:S02]  /*dce0*/  UIMAD UR11, UR11, 0x90, UR5 ;  /* 0x000000900b0b78a4 */ /* 0x000fe4000f8e0205 */
[----:B------:R-:W-:Y:S02]  /*dcf0*/  UIADD3 UR9, UR9, 0x31c50, URZ ;  /* 0x00031c5009097890 */ /* 0x000fe4000fffe03f */
[----:B------:R-:W-:Y:S02]  /*dd00*/  UIADD3 UR8, UR15, 0x200, URZ ;  /* 0x000002000f087890 */ /* 0x000fe4000fffe03f */
[----:B------:R-:W-:Y:S02]  /*dd10*/  UIADD3.X UR5, URZ, UR39, URZ, UP0, !UPT ;  /* 0x000000273f057290 */ /* 0x000fe400087fe43f */
[----:B------:R-:W-:Y:S02]  /*dd20*/  UIADD3 UR14, UR15, 0x2600, URZ ;  /* 0x000026000f0e7890 */ /* 0x000fe4000fffe03f */
[----:B------:R-:W-:-:S05]  /*dd30*/  UIADD3 UR15, UR15, 0x4a00, URZ ;  /* 0x00004a000f0f7890 */ /* 0x000fca000fffe03f */
[----:B------:R0:W-:Y:S02]  /*dd40*/  UTMALDG.4D [UR8], [UR4], desc[UR6] ;  /* 0x00000608040075b4 */ /* 0x0001e40008019000 */
[----:B0-----:R-:W-:Y:S01]  /*dd50*/  UMOV UR8, UR14 ;  /* 0x0000000e00087c82 */ /* 0x001fe20008000000 */
[----:B------:R-:W-:Y:S01]  /*dd60*/  UMOV UR10, UR16 ;  /* 0x00000010000a7c82 */ /* 0x000fe20008000000 */
[----:B------:R-:W-:Y:S01]  /*dd70*/  UMOV UR14, 0x40 ;  /* 0x00000040000e7882 */ /* 0x000fe20000000000 */
[----:B------:R0:W-:Y:S02]  /*dd80*/  UTMALDG.4D [UR8], [UR4], desc[UR6] ;  /* 0x00000608040075b4 */ /* 0x0001e40008019000 */
[----:B0-----:R-:W-:Y:S01]  /*dd90*/  UMOV UR8, UR15 ;  /* 0x0000000f00087c82 */ /* 0x001fe20008000000 */
[----:B------:R-:W-:Y:S02]  /*dda0*/  UMOV UR10, UR14 ;  /* 0x0000000e000a7c82 */ /* 0x000fe40008000000 */
[----:B------:R2:W-:Y:S02]  /*ddb0*/  UTMALDG.4D [UR8], [UR4], desc[UR6] ;  /* 0x00000608040075b4 */ /* 0x0005e40008019000 */
[----:B--2---:R-:W-:Y:S01]  /*ddc0*/  NOP ;  /* 0x0000000000007918 */ /* 0x004fe20000000000 */
.L_x_190:
[----:B------:R-:W-:Y:S05]  /*ddd0*/  BSYNC B2 ;  /* 0x0000000000027941 */ /* 0x000fea0003800000 */
.L_x_189:
[----:B------:R-:W-:Y:S01]  /*dde0*/  VIADD R9, R29, 0xfffffffd ;  /* 0xfffffffd1d097836 */ /* 0x000fe20000000000 */
[----:B------:R-:W-:Y:S01]  /*ddf0*/  MOV R22, R12 ;  /* 0x0000000c00167202 */ /* 0x000fe20000000f00 */
[----:B------:R-:W-:-:S07]  /*de00*/  IMAD.MOV.U32 R24, RZ, RZ, R13 ;  /* 0x000000ffff187224 */ /* 0x000fce00078e000d */
.L_x_188:
[----:B------:R-:W-:Y:S05]  /*de10*/  BSYNC B1 ;  /* 0x0000000000017941 */ /* 0x000fea0003800000 */
.L_x_187:
[----:B------:R-:W-:-:S05]  /*de20*/  IMAD.MOV R11, RZ, RZ, -R11 ;  /* 0x000000ffff0b7224 */ /* 0x000fca00078e0a0b */
[----:B------:R-:W-:-:S13]  /*de30*/  ISETP.NE.AND P0, PT, R10, R11, PT ;  /* 0x0000000b0a00720c */ /* 0x000fda0003f05270 */
[----:B------:R-:W-:Y:S05]  /*de40*/  @!P0 BRA `(.L_x_186) ;  /* 0x0000000c00948947 */ /* 0x000fea0003800000 */
[----:B------:R-:W-:-:S07]  /*de50*/  IMAD.MOV.U32 R4, RZ, RZ, R7 ;  /* 0x000000ffff047224 */ /* 0x000fce00078e0007 */
.L_x_210:
[----:B------:R-:W-:Y:S01]  /*de60*/  VIADD R10, R22, 0x1 ;  /* 0x00000001160a7836 */ /* 0x000fe20000000000 */
[----:B------:R-:W-:Y:S05]  /*de70*/  YIELD ;  /* 0x0000000000007946 */ /* 0x000fea0003800000 */
[----:B------:R-:W-:Y:S01]  /*de80*/  ISETP.NE.AND P0, PT, R10, 0x2, PT ;  /* 0x000000020a00780c */ /* 0x000fe20003f05270 */
[----:B------:R-:W-:Y:S03]  /*de90*/  BSSY B1, `(.L_x_196) ;  /* 0x000006c000017945 */ /* 0x000fe60003800000 */
[----:B------:R-:W-:-:S02]  /*dea0*/  SEL R11, RZ, 0x1, P0 ;  /* 0x00000001ff0b7807 */ /* 0x000fc40000000000 */
[----:B------:R-:W-:Y:S02]  /*deb0*/  SEL R10, R10, RZ, P0 ;  /* 0x000000ff0a0a7207 */ /* 0x000fe40000000000 */
[----:B------:R-:W-:Y:S01]  /*dec0*/  LOP3.LUT R11, R24, R11, RZ, 0x3c, !PT ;  /* 0x0000000b180b7212 */ /* 0x000fe200078e3cff */
[----:B------:R-:W-:Y:S06]  /*ded0*/  @!P6 BRA `(.L_x_197) ;  /* 0x00000004009ce947 */ /* 0x000fec0003800000 */
[----:B------:R-:W-:Y:S01]  /*dee0*/  ULDC.64 UR4, c[0x0][0x3f8] ;  /* 0x0000fe0000047ab9 */ /* 0x000fe20000000a00 */
[----:B------:R-:W-:Y:S01]  /*def0*/  IMAD.MOV.U32 R12, RZ, RZ, R9 ;  /* 0x000000ffff0c7224 */ /* 0x000fe200078e0009 */
[----:B------:R-:W-:-:S04]  /*df00*/  ISETP.NE.U32.AND P0, PT, RZ, UR4, PT ;  /* 0x00000004ff007c0c */ /* 0x000fc8000bf05070 */
[----:B------:R-:W-:-:S13]  /*df10*/  ISETP.NE.AND.EX P0, PT, RZ, UR5, PT, P0 ;  /* 0x00000005ff007c0c */ /* 0x000fda000bf05300 */
[----:B------:R-:W-:Y:S05]  /*df20*/  @!P0 BRA `(.L_x_198) ;  /* 0x0000000000488947 */ /* 0x000fea0003800000 */
[----:B------:R-:W2:Y:S01]  /*df30*/  LDC R12, c[0x0][0x41c] ;  /* 0x00010700ff0c7b82 */ /* 0x000ea20000000800 */
[----:B------:R-:W-:Y:S01]  /*df40*/  IMAD.MOV.U32 R13, RZ, RZ, R9 ;  /* 0x000000ffff0d7224 */ /* 0x000fe200078e0009 */
[----:B------:R-:W-:Y:S02]  /*df50*/  ULDC.64 UR6, c[0x0][0x408] ;  /* 0x0001020000067ab9 */ /* 0x000fe40000000a00 */
[----:B0-----:R-:W-:-:S04]  /*df60*/  IMAD R5, R8, UR6, RZ ;  /* 0x0000000608057c24 */ /* 0x001fc8000f8e02ff */
[----:B------:R-:W-:Y:S01]  /*df70*/  IMAD R5, R6, UR7, R5 ;  /* 0x0000000706057c24 */ /* 0x000fe2000f8e0205 */
[----:B--2---:R-:W-:-:S13]  /*df80*/  ISETP.NE.AND P0, PT, R12, 0x1, PT ;  /* 0x000000010c00780c */ /* 0x004fda0003f05270 */
[----:B------:R-:W0:Y:S02]  /*df90*/  @P0 LDC.64 R2, c[0x0][0x420] ;  /* 0x00010800ff020b82 */ /* 0x000e240000000a00 */
[----:B0-----:R-:W-:-:S05]  /*dfa0*/  @P0 IMAD.HI.U32 R2, R9, R2, RZ ;  /* 0x0000000209020227 */ /* 0x001fca00078e00ff */
[----:B------:R-:W-:-:S04]  /*dfb0*/  @P0 SHF.R.U32.HI R13, RZ, R3, R2 ;  /* 0x00000003ff0d0219 */ /* 0x000fc80000011602 */
[----:B------:R-:W-:Y:S02]  /*dfc0*/  SHF.R.S32.HI R3, RZ, 0x1f, R13 ;  /* 0x0000001fff037819 */ /* 0x000fe4000001140d */
[----:B------:R-:W-:-:S05]  /*dfd0*/  MOV R2, R13 ;  /* 0x0000000d00027202 */ /* 0x000fca0000000f00 */
[----:B------:R-:W-:-:S04]  /*dfe0*/  IMAD.WIDE.U32 R2, R6, UR6, R2 ;  /* 0x0000000606027c25 */ /* 0x000fc8000f8e0002 */
[----:B------:R-:W-:Y:S01]  /*dff0*/  IMAD.IADD R3, R5, 0x1, R3 ;  /* 0x0000000105037824 */ /* 0x000fe200078e0203 */
[----:B------:R-:W-:-:S04]  /*e000*/  LEA R4, P0, R2, UR4, 0x2 ;  /* 0x0000000402047c11 */ /* 0x000fc8000f8010ff */
[----:B------:R-:W-:-:S05]  /*e010*/  LEA.HI.X R5, R2, UR5, R3, 0x2, P0 ;  /* 0x0000000502057c11 */ /* 0x000fca00080f1403 */
[----:B------:R2:W5:Y:S01]  /*e020*/  LDG.E R4, desc[UR60][R4.64] ;  /* 0x0000003c04047981 */ /* 0x000562000c1e1900 */
[----:B------:R-:W-:-:S04]  /*e030*/  IMAD.MOV R2, RZ, RZ, -R13 ;  /* 0x000000ffff027224 */ /* 0x000fc800078e0a0d */
[----:B------:R-:W-:-:S07]  /*e040*/  IMAD R12, R12, R2, R9 ;  /* 0x000000020c0c7224 */ /* 0x000fce00078e0209 */
.L_x_198:
[----:B------:R-:W-:Y:S01]  /*e050*/  IMAD R3, R10, 0x8, R26 ;  /* 0x000000080a037824 */ /* 0x000fe200078e021a */
[----:B------:R-:W-:-:S04]  /*e060*/  SHF.L.U32 R2, R11, 0x1f, RZ ;  /* 0x0000001f0b027819 */ /* 0x000fc800000006ff */
[----:B------:R-:W3:Y:S02]  /*e070*/  SYNCS.PHASECHK.TRANS64.TRYWAIT P0, [R3+URZ+0x31c40], R2 ;  /* 0x031c4002030075a7 */ /* 0x000ee4000800017f */
[----:B---3--:R-:W-:Y:S05]  /*e080*/  @!P0 BRA `(.L_x_199) ;  /* 0x00000020006c8947 */ /* 0x008fea0003800000 */
.L_x_255:
[----:B0-2---:R-:W0:Y:S02]  /*e090*/  S2R R5, SR_TID.X ;  /* 0x0000000000057919 */ /* 0x005e240000002100 */
[----:B0-----:R-:W-:-:S04]  /*e0a0*/  LOP3.LUT R5, R5, 0x7f, RZ, 0xc0, !PT ;  /* 0x0000007f05057812 */ /* 0x001fc800078ec0ff */
[----:B------:R-:W-:-:S13]  /*e0b0*/  ISETP.NE.AND P0, PT, R5, RZ, PT ;  /* 0x000000ff0500720c */ /* 0x000fda0003f05270 */
[----:B------:R-:W-:Y:S05]  /*e0c0*/  @P0 BRA `(.L_x_200) ;  /* 0x0000000000140947 */ /* 0x000fea0003800000 */
[----:B------:R-:W-:Y:S01]  /*e0d0*/  ISETP.NE.AND P1, PT, R27, RZ, PT ;  /* 0x000000ff1b00720c */ /* 0x000fe20003f25270 */
[----:B---3--:R-:W-:-:S04]  /*e0e0*/  IMAD.MOV.U32 R2, RZ, RZ, 0x6c00 ;  /* 0x00006c00ff027424 */ /* 0x008fc800078e00ff */
[----:B------:R0:W-:Y:S08]  /*e0f0*/  SYNCS.ARRIVE.TRANS64 RZ, [R3+URZ+0x31c30], R2 ;  /* 0x031c300203ff79a7 */ /* 0x0001f0000800003f */
[----:B------:R-:W-:Y:S05]  /*e100*/  @!P1 BRA `(.L_x_200) ;  /* 0x0000000000049947 */ /* 0x000fea0003800000 */
[----:B------:R-:W-:Y:S01]  /*e110*/  BPT.TRAP 0x1 ;  /* 0x000000040000795c */ /* 0x000fe20000300000 */
.L_x_200:
[----:B0--3--:R-:W-:Y:S01]  /*e120*/  IMAD R2, R10, 0x6c00, R26 ;  /* 0x00006c000a027824 */ /* 0x009fe200078e021a */
        /* <DEDUP_REMOVED lines=10> */
[----:B-----5:R-:W-:Y:S01]  /*e1d0*/  R2UR UR13, R4 ;  /* 0x00000000040d72ca */ /* 0x020fe200000e0000 */
[----:B------:R-:W-:Y:S01]  /*e1e0*/  VIADD R3, R26, 0x31c00 ;  /* 0x00031c001a037836 */ /* 0x000fe20000000000 */
[----:B------:R-:W-:Y:S01]  /*e1f0*/  UMOV UR17, 0x40 ;  /* 0x0000004000117882 */ /* 0x000fe20000000000 */
[----:B------:R-:W-:-:S02]  /*e200*/  SHF.L.U32 R24, R24, 0x1f, RZ ;  /* 0x0000001f18187819 */ /* 0x000fc400000006ff */
[----:B------:R-:W-:Y:S01]  /*e210*/  UIMAD UR11, UR11, 0x90, UR5 ;  /* 0x000000900b0b78a4 */ /* 0x000fe2000f8e0205 */
[----:B------:R-:W-:Y:S01]  /*e220*/  IMAD R3, R22, 0x8, R3 ;  /* 0x0000000816037824 */ /* 0x000fe200078e0203 */
        /* <DEDUP_REMOVED lines=14> */
.L_x_256:
[----:B------:R-:W-:Y:S05]  /*e310*/  @P0 BRA `(.L_x_202) ;  /* 0x0000000000140947 */ /* 0x000fea0003800000 */
[----:B------:R-:W-:Y:S02]  /*e320*/  ISETP.NE.AND P1, PT, R27, RZ, PT ;  /* 0x000000ff1b00720c */ /* 0x000fe40003f25270 */
[----:B------:R-:W-:-:S04]  /*e330*/  MOV R2, 0x6c00 ;  /* 0x00006c0000027802 */ /* 0x000fc80000000f00 */
[----:B------:R2:W-:Y:S07]  /*e340*/  SYNCS.ARRIVE.TRANS64 RZ, [R3+URZ+0x50], R2 ;  /* 0x0000500203ff79a7 */ /* 0x0005ee000800003f */
[----:B------:R-:W-:Y:S05]  /*e350*/  @!P1 BRA `(.L_x_202) ;  /* 0x0000000000049947 */ /* 0x000fea0003800000 */
[----:B------:R-:W-:Y:S01]  /*e360*/  BPT.TRAP 0x1 ;  /* 0x000000040000795c */ /* 0x000fe20000300000 */
.L_x_202:
        /* <DEDUP_REMOVED lines=11> */
[----:B------:R-:W-:Y:S01]  /*e420*/  R2UR UR12, R0 ;  /* 0x00000000000c72ca */ /* 0x000fe200000e0000 */
[----:B------:R-:W-:-:S02]  /*e430*/  IMAD.MOV.U32 R25, RZ, RZ, R12 ;  /* 0x000000ffff197224 */ /* 0x000fc400078e000c */
[----:B------:R-:W-:Y:S02]  /*e440*/  IMAD.MOV.U32 R7, RZ, RZ, R4 ;  /* 0x000000ffff077224 */ /* 0x000fe400078e0004 */
[----:B------:R-:W-:Y:S02]  /*e450*/  UIMAD UR11, UR11, 0x90, UR5 ;  /* 0x000000900b0b78a4 */ /* 0x000fe4000f8e0205 */
[----:B------:R-:W-:Y:S02]  /*e460*/  UIADD3 UR9, UR9, 0x50, URZ ;  /* 0x0000005009097890 */ /* 0x000fe4000fffe03f */
[----:B------:R-:W-:Y:S02]  /*e470*/  UIADD3 UR14, UR8, 0x200, URZ ;  /* 0x00000200080e7890 */ /* 0x000fe4000fffe03f */
[----:B------:R-:W-:Y:S02]  /*e480*/  UIADD3.X UR5, URZ, UR39, URZ, UP0, !UPT ;  /* 0x000000273f057290 */ /* 0x000fe400087fe43f */
[----:B------:R-:W-:-:S02]  /*e490*/  UIADD3 UR15, UR8, 0x2600, URZ ;  /* 0x00002600080f7890 */ /* 0x000fc4000fffe03f */
        /* <DEDUP_REMOVED lines=11> */
.L_x_197:
[----:B------:R-:W-:Y:S05]  /*e550*/  BSYNC B1 ;  /* 0x0000000000017941 */ /* 0x000fea0003800000 */
.L_x_196:
[----:B------:R-:W-:Y:S01]  /*e560*/  VIADD R22, R10, 0x1 ;  /* 0x000000010a167836 */ /* 0x000fe20000000000 */
[----:B------:R-:W-:Y:S04]  /*e570*/  BSSY B1, `(.L_x_203) ;  /* 0x000006e000017945 */ /* 0x000fe80003800000 */
[----:B------:R-:W-:-:S04]  /*e580*/  ISETP.NE.AND P0, PT, R22, 0x2, PT ;  /* 0x000000021600780c */ /* 0x000fc80003f05270 */
[----:B0-----:R-:W-:Y:S02]  /*e590*/  SEL R24, RZ, 0x1, P0 ;  /* 0x00000001ff187807 */ /* 0x001fe40000000000 */
[----:B------:R-:W-:Y:S02]  /*e5a0*/  SEL R22, R22, RZ, P0 ;  /* 0x000000ff16167207 */ /* 0x000fe40000000000 */
[----:B------:R-:W-:Y:S01]  /*e5b0*/  LOP3.LUT R24, R11, R24, RZ, 0x3c, !PT ;  /* 0x000000180b187212 */ /* 0x000fe200078e3cff */
[----:B------:R-:W-:Y:S06]  /*e5c0*/  @!P6 BRA `(.L_x_204) ;  /* 0x0000000400a0e947 */ /* 0x000fec0003800000 */
[----:B------:R-:W-:Y:S01]  /*e5d0*/  ULDC.64 UR4, c[0x0][0x3f8] ;  /* 0x0000fe0000047ab9 */ /* 0x000fe20000000a00 */
[----:B------:R-:W-:Y:S01]  /*e5e0*/  VIADD R13, R9, 0xffffffff ;  /* 0xffffffff090d7836 */ /* 0x000fe20000000000 */
[----:B------:R-:W-:-:S04]  /*e5f0*/  ISETP.NE.U32.AND P0, PT, RZ, UR4, PT ;  /* 0x00000004ff007c0c */ /* 0x000fc8000bf05070 */
[----:B------:R-:W-:-:S13]  /*e600*/  ISETP.NE.AND.EX P0, PT, RZ, UR5, PT, P0 ;  /* 0x00000005ff007c0c */ /* 0x000fda000bf05300 */
[----:B------:R-:W-:Y:S05]  /*e610*/  @!P0 BRA `(.L_x_205) ;  /* 0x0000000000488947 */ /* 0x000fea0003800000 */
[----:B------:R-:W0:Y:S01]  /*e620*/  LDC R12, c[0x0][0x41c] ;  /* 0x00010700ff0c7b82 */ /* 0x000e220000000800 */
[----:B------:R-:W-:Y:S01]  /*e630*/  IMAD.MOV.U32 R15, RZ, RZ, R13 ;  /* 0x000000ffff0f7224 */ /* 0x000fe200078e000d */
[----:B------:R-:W-:Y:S02]  /*e640*/  ULDC.64 UR6, c[0x0][0x408] ;  /* 0x0001020000067ab9 */ /* 0x000fe40000000a00 */
[----:B------:R-:W-:-:S04]  /*e650*/  IMAD R5, R8, UR6, RZ ;  /* 0x0000000608057c24 */ /* 0x000fc8000f8e02ff */
[----:B------:R-:W-:Y:S01]  /*e660*/  IMAD R5, R6, UR7, R5 ;  /* 0x0000000706057c24 */ /* 0x000fe2000f8e0205 */
[----:B0-----:R-:W-:-:S13]  /*e670*/  ISETP.NE.AND P0, PT, R12, 0x1, PT ;  /* 0x000000010c00780c */ /* 0x001fda0003f05270 */
[----:B--2---:R-:W0:Y:S02]  /*e680*/  @P0 LDC.64 R2, c[0x0][0x420] ;  /* 0x00010800ff020b82 */ /* 0x004e240000000a00 */
[----:B0-----:R-:W-:-:S05]  /*e690*/  @P0 IMAD.HI.U32 R2, R13, R2, RZ ;  /* 0x000000020d020227 */ /* 0x001fca00078e00ff */
[----:B------:R-:W-:-:S04]  /*e6a0*/  @P0 SHF.R.U32.HI R15, RZ, R3, R2 ;  /* 0x00000003ff0f0219 */ /* 0x000fc80000011602 */
[--C-:B------:R-:W-:Y:S01]  /*e6b0*/  SHF.R.S32.HI R3, RZ, 0x1f, R15.reuse ;  /* 0x0000001fff037819 */ /* 0x100fe2000001140f */
[----:B------:R-:W-:-:S04]  /*e6c0*/  IMAD.MOV.U32 R2, RZ, RZ, R15 ;  /* 0x000000ffff027224 */ /* 0x000fc800078e000f */
[----:B------:R-:W-:-:S05]  /*e6d0*/  IMAD.WIDE.U32 R2, R6, UR6, R2 ;  /* 0x0000000606027c25 */ /* 0x000fca000f8e0002 */
[----:B------:R-:W-:Y:S02]  /*e6e0*/  IADD3 R3, R5, R3, RZ ;  /* 0x0000000305037210 */ /* 0x000fe40007ffe0ff */
[----:B------:R-:W-:-:S04]  /*e6f0*/  LEA R4, P0, R2, UR4, 0x2 ;  /* 0x0000000402047c11 */ /* 0x000fc8000f8010ff */
[----:B------:R-:W-:-:S05]  /*e700*/  LEA.HI.X R5, R2, UR5, R3, 0x2, P0 ;  /* 0x0000000502057c11 */ /* 0x000fca00080f1403 */
[----:B------:R0:W5:Y:S01]  /*e710*/  LDG.E R4, desc[UR60][R4.64] ;  /* 0x0000003c04047981 */ /* 0x000162000c1e1900 */
[----:B------:R-:W-:-:S04]  /*e720*/  IMAD.MOV R2, RZ, RZ, -R15 ;  /* 0x000000ffff027224 */ /* 0x000fc800078e0a0f */
[----:B------:R-:W-:-:S07]  /*e730*/  IMAD R13, R12, R2, R13 ;  /* 0x000000020c0d7224 */ /* 0x000fce00078e020d */
.L_x_205:
[----:B--2---:R-:W-:Y:S01]  /*e740*/  IMAD R2, R22, 0x8, R26 ;  /* 0x0000000816027824 */ /* 0x004fe200078e021a */
[----:B------:R-:W-:-:S04]  /*e750*/  SHF.L.U32 R3, R24, 0x1f, RZ ;  /* 0x0000001f18037819 */ /* 0x000fc800000006ff */
[----:B------:R-:W2:Y:S02]  /*e760*/  SYNCS.PHASECHK.TRANS64.TRYWAIT P0, [R2+URZ+0x31c40], R3 ;  /* 0x031c4003020075a7 */ /* 0x000ea4000800017f */
[----:B--2---:R-:W-:Y:S05]  /*e770*/  @!P0 BRA `(.L_x_206) ;  /* 0x0000001800d88947 */ /* 0x004fea0003800000 */
.L_x_257:
        /* <DEDUP_REMOVED lines=9> */
.L_x_207:
[----:B0-2---:R-:W-:Y:S01]  /*e810*/  IMAD R2, R22, 0x6c00, R26 ;  /* 0x00006c0016027824 */ /* 0x005fe200078e021a */
[----:B------:R-:W-:Y:S01]  /*e820*/  R2UR UR11, R13 ;  /* 0x000000000d0b72ca */ /* 0x000fe200000e0000 */
[----:B------:R-:W-:Y:S01]  /*e830*/  VIADD R3, R26, 0x31c00 ;  /* 0x00031c001a037836 */ /* 0x000fe20000000000 */
[----:B------:R-:W-:Y:S01]  /*e840*/  R2UR UR5, R23 ;  /* 0x00000000170572ca */ /* 0x000fe200000e0000 */
[----:B------:R-:W-:Y:S01]  /*e850*/  UIADD3 UR4, UP0, UR38, 0x370, URZ ;  /* 0x0000037026047890 */ /* 0x000fe2000ff1e03f */
[----:B------:R-:W-:Y:S01]  /*e860*/  R2UR UR8, R2 ;  /* 0x00000000020872ca */ /* 0x000fe200000e0000 */
[--C-:B------:R-:W-:Y:S01]  /*e870*/  IMAD R2, R22, 0x8, R3.reuse ;  /* 0x0000000816027824 */ /* 0x100fe200078e0203 */
[----:B------:R-:W-:Y:S01]  /*e880*/  R2UR UR12, R0 ;  /* 0x00000000000c72ca */ /* 0x000fe200000e0000 */
[----:B------:R-:W-:Y:S01]  /*e890*/  UMOV UR10, URZ ;  /* 0x0000003f000a7c82 */ /* 0x000fe20008000000 */
[----:B-----5:R-:W-:Y:S01]  /*e8a0*/  R2UR UR13, R4 ;  /* 0x00000000040d72ca */ /* 0x020fe200000e0000 */
[----:B------:R-:W-:Y:S01]  /*e8b0*/  UMOV UR6, 0x0 ;  /* 0x0000000000067882 */ /* 0x000fe20000000000 */
[----:B------:R-:W-:Y:S01]  /*e8c0*/  R2UR UR9, R2 ;  /* 0x00000000020972ca */ /* 0x000fe200000e0000 */
[----:B------:R-:W-:Y:S01]  /*e8d0*/  UMOV UR7, 0x14f00000 ;  /* 0x14f0000000077882 */ /* 0x000fe20000000000 */
[----:B------:R-:W-:Y:S01]  /*e8e0*/  UMOV UR17, 0x20 ;  /* 0x0000002000117882 */ /* 0x000fe20000000000 */
[----:B------:R-:W-:Y:S01]  /*e8f0*/  UMOV UR18, 0x40 ;  /* 0x0000004000127882 */ /* 0x000fe20000000000 */
[----:B------:R-:W-:Y:S01]  /*e900*/  SHF.L.U32 R11, R11, 0x1f, RZ ;  /* 0x0000001f0b0b7819 */ /* 0x000fe200000006ff */
[----:B------:R-:W-:Y:S01]  /*e910*/  UIMAD UR11, UR11, 0x90, UR5 ;  /* 0x000000900b0b78a4 */ /* 0x000fe2000f8e0205 */
[----:B------:R-:W-:Y:S01]  /*e920*/  IMAD R2, R10, 0x8, R3 ;  /* 0x000000080a027824 */ /* 0x000fe200078e0203 */
[----:B------:R-:W-:-:S02]  /*e930*/  UIADD3 UR14, UR8, 0x16a00, URZ ;  /* 0x00016a00080e7890 */ /* 0x000fc4000fffe03f */
[----:B------:R-:W-:Y:S02]  /*e940*/  UIADD3.X UR5, URZ, UR39, URZ, UP0, !UPT ;  /* 0x000000273f057290 */ /* 0x000fe400087fe43f */
[----:B------:R-:W-:Y:S02]  /*e950*/  UIADD3 UR15, UR8, 0x18e00, URZ ;  /* 0x00018e00080f7890 */ /* 0x000fe4000fffe03f */
[----:B------:R-:W-:Y:S02]  /*e960*/  UIADD3 UR9, UR9, 0x30, URZ ;  /* 0x0000003009097890 */ /* 0x000fe4000fffe03f */
[----:B------:R-:W-:-:S03]  /*e970*/  UIADD3 UR16, UR8, 0x1b200, URZ ;  /* 0x0001b20008107890 */ /* 0x000fc6000fffe03f */
[----:B------:R-:W-:-:S04]  /*e980*/  UMOV UR8, UR14 ;  /* 0x0000000e00087c82 */ /* 0x000fc80008000000 */
        /* <DEDUP_REMOVED lines=9> */
.L_x_258:
[----:B------:R-:W-:Y:S05]  /*ea20*/  @P0 BRA `(.L_x_209) ;  /* 0x0000000000140947 */ /* 0x000fea0003800000 */
[----:B------:R-:W-:Y:S02]  /*ea30*/  ISETP.NE.AND P1, PT, R27, RZ, PT ;  /* 0x000000ff1b00720c */ /* 0x000fe40003f25270 */
[----:B------:R-:W-:-:S04]  /*ea40*/  MOV R3, 0x6c00 ;  /* 0x00006c0000037802 */ /* 0x000fc80000000f00 */
[----:B------:R2:W-:Y:S07]  /*ea50*/  SYNCS.ARRIVE.TRANS64 RZ, [R2+URZ+0x50], R3 ;  /* 0x0000500302ff79a7 */ /* 0x0005ee000800003f */
[----:B------:R-:W-:Y:S05]  /*ea60*/  @!P1 BRA `(.L_x_209) ;  /* 0x0000000000049947 */ /* 0x000fea0003800000 */
[----:B------:R-:W-:Y:S01]  /*ea70*/  BPT.TRAP 0x1 ;  /* 0x000000040000795c */ /* 0x000fe20000300000 */
.L_x_209:
        /* <DEDUP_REMOVED lines=29> */
.L_x_204:
[----:B------:R-:W-:Y:S05]  /*ec50*/  BSYNC B1 ;  /* 0x0000000000017941 */ /* 0x000fea0003800000 */
.L_x_203:
[C---:B------:R-:W-:Y:S01]  /*ec60*/  ISETP.GT.AND P0, PT, R9.reuse, 0x1, PT ;  /* 0x000000010900780c */ /* 0x040fe20003f04270 */
[----:B0-2---:R-:W-:-:S04]  /*ec70*/  VIADD R2, R9, 0xfffffffe ;  /* 0xfffffffe09027836 */ /* 0x005fc80000000000 */
[----:B------:R-:W-:-:S08]  /*ec80*/  IMAD.MOV.U32 R9, RZ, RZ, R2 ;  /* 0x000000ffff097224 */ /* 0x000fd000078e0002 */
[----:B------:R-:W-:Y:S05]  /*ec90*/  @P0 BRA `(.L_x_210) ;  /* 0xfffffff000700947 */ /* 0x000fea000383ffff */
.L_x_186:
[----:B------:R-:W-:Y:S05]  /*eca0*/  BSYNC B0 ;  /* 0x0000000000007941 */ /* 0x000fea0003800000 */
.L_x_185:
[----:B------:R-:W-:Y:S01]  /*ecb0*/  ISETP.NE.AND P0, PT, R27, RZ, PT ;  /* 0x000000ff1b00720c */ /* 0x000fe20003f05270 */
[----:B------:R-:W-:-:S12]  /*ecc0*/  BSSY B0, `(.L_x_211) ;  /* 0x000000e000007945 */ /* 0x000fd80003800000 */
[----:B------:R-:W-:Y:S05]  /*ecd0*/  @P0 BRA `(.L_x_212) ;  /* 0x0000000000300947 */ /* 0x000fea0003800000 */
[----:B------:R-:W2:Y:S01]  /*ece0*/  S2R R9, SR_LANEID ;  /* 0x0000000000097919 */ /* 0x000ea20000000000 */
[----:B------:R-:W-:Y:S01]  /*ecf0*/  VOTEU.ANY UR4, UPT, PT ;  /* 0x0000000000047886 */ /* 0x000fe200038e0100 */
[----:B------:R-:W3:Y:S01]  /*ed00*/  LDC.64 R2, c[0x0][0xc38] ;  /* 0x00030e00ff027b82 */ /* 0x000ee20000000a00 */
[----:B------:R-:W2:Y:S08]  /*ed10*/  FLO.U32 R4, UR4 ;  /* 0x0000000400047d00 */ /* 0x000eb000080e0000 */
[----:B0-----:R-:W3:Y:S01]  /*ed20*/  POPC R5, UR4 ;  /* 0x0000000400057d09 */ /* 0x001ee20008000000 */
[----:B--2---:R-:W-:-:S13]  /*ed30*/  ISETP.EQ.U32.AND P0, PT, R4, R9, PT ;  /* 0x000000090400720c */ /* 0x004fda0003f02070 */
[----:B---3--:R-:W2:Y:S01]  /*ed40*/  @P0 ATOMG.E.ADD.STRONG.GPU PT, R3, desc[UR60][R2.64], R5 ;  /* 0x00000005020309a8 */ /* 0x008ea200081ee1fc */
[----:B------:R-:W0:Y:S02]  /*ed50*/  S2R R6, SR_LTMASK ;  /* 0x0000000000067919 */ /* 0x000e240000003900 */
[----:B0-----:R-:W-:-:S04]  /*ed60*/  LOP3.LUT R6, R6, UR4, RZ, 0xc0, !PT ;  /* 0x0000000406067c12 */ /* 0x001fc8000f8ec0ff */
[----:B------:R-:W0:Y:S01]  /*ed70*/  POPC R9, R6 ;  /* 0x0000000600097309 */ /* 0x000e220000000000 */
[----:B--2---:R-:W0:Y:S02]  /*ed80*/  SHFL.IDX PT, R4, R3, R4, 0x1f ;  /* 0x00001f0403047589 */ /* 0x004e2400000e0000 */
[----:B0-----:R-:W-:-:S07]  /*ed90*/  IADD3 R16, R4, UR36, R9 ;  /* 0x0000002404107c10 */ /* 0x001fce000fffe009 */
.L_x_212:
[----:B------:R-:W-:Y:S05]  /*eda0*/  BSYNC B0 ;  /* 0x0000000000007941 */ /* 0x000fea0003800000 */
.L_x_211:
[----:B------:R-:W-:Y:S04]  /*edb0*/  BSSY B0, `(.L_x_213) ;  /* 0x000002b000007945 */ /* 0x000fe80003800000 */
[----:B------:R-:W-:Y:S05]  /*edc0*/  @!P6 BRA `(.L_x_214) ;  /* 0x0000000000a4e947 */ /* 0x000fea0003800000 */
[----:B------:R-:W-:Y:S01]  /*edd0*/  IMAD R3, R22, 0x8, R26 ;  /* 0x0000000816037824 */ /* 0x000fe200078e021a */
[----:B------:R-:W-:-:S04]  /*ede0*/  SHF.L.U32 R2, R24, 0x1f, RZ ;  /* 0x0000001f18027819 */ /* 0x000fc800000006ff */
[----:B------:R-:W2:Y:S02]  /*edf0*/  SYNCS.PHASECHK.TRANS64.TRYWAIT P0, [R3+URZ+0x31c60], R2 ;  /* 0x031c6002030075a7 */ /* 0x000ea4000800017f */
[----:B--2---:R-:W-:Y:S05]  /*ee00*/  @!P0 BRA `(.L_x_215) ;  /* 0x00000014005c8947 */ /* 0x004fea0003800000 */
.L_x_259:
        /* <DEDUP_REMOVED lines=9> */
.L_x_216:
[----:B0-----:R-:W-:Y:S01]  /*eea0*/  IMAD R26, R22, 0x6c00, R26 ;  /* 0x00006c00161a7824 */ /* 0x001fe200078e021a */
        /* <DEDUP_REMOVED lines=10> */
[----:B------:R-:W-:-:S05]  /*ef50*/  R2UR UR13, R7 ;  /* 0x00000000070d72ca */ /* 0x000fca00000e0000 */
        /* <DEDUP_REMOVED lines=9> */
[----:B0-----:R-:W-:Y:S01]  /*eff0*/  UMOV UR8, UR15 ;  /* 0x0000000f00087c82 */ /* 0x001fe20008000000 */
[----:B------:R-:W-:Y:S02]  /*f000*/  UMOV UR10, UR17 ;  /* 0x00000011000a7c82 */ /* 0x000fe40008000000 */
[----:B------:R0:W-:Y:S02]  /*f010*/  UTMALDG.4D [UR8], [UR4], desc[UR6] ;  /* 0x00000608040075b4 */ /* 0x0001e40008019000 */
[----:B0-----:R-:W-:Y:S01]  /*f020*/  UMOV UR8, UR16 ;  /* 0x0000001000087c82 */ /* 0x001fe20008000000 */
[----:B------:R-:W-:-:S02]  /*f030*/  UMOV UR10, UR14 ;  /* 0x0000000e000a7c82 */ /* 0x000fc40008000000 */
[----:B------:R4:W-:Y:S02]  /*f040*/  UTMALDG.4D [UR8], [UR4], desc[UR6] ;  /* 0x00000608040075b4 */ /* 0x0009e40008019000 */
[----:B----4-:R-:W-:Y:S01]  /*f050*/  NOP ;  /* 0x0000000000007918 */ /* 0x010fe20000000000 */
.L_x_214:
[----:B------:R-:W-:Y:S05]  /*f060*/  BSYNC B0 ;  /* 0x0000000000007941 */ /* 0x000fea0003800000 */
.L_x_213:
[----:B------:R-:W-:-:S04]  /*f070*/  IADD3 R22, R22, 0x1, RZ ;  /* 0x0000000116167810 */ /* 0x000fc80007ffe0ff */
[----:B------:R-:W-:-:S04]  /*f080*/  ISETP.NE.AND P0, PT, R22, 0x2, PT ;  /* 0x000000021600780c */ /* 0x000fc80003f05270 */
[----:B--23--:R-:W-:Y:S02]  /*f090*/  SEL R3, RZ, 0x1, P0 ;  /* 0x00000001ff037807 */ /* 0x00cfe40000000000 */
[----:B------:R-:W-:Y:S02]  /*f0a0*/  SEL R22, R22, RZ, P0 ;  /* 0x000000ff16167207 */ /* 0x000fe40000000000 */
[----:B------:R-:W-:-:S07]  /*f0b0*/  LOP3.LUT R24, R24, R3, RZ, 0x3c, !PT ;  /* 0x0000000318187212 */ /* 0x000fce00078e3cff */
.L_x_170:
[----:B------:R-:W-:Y:S05]  /*f0c0*/  BSYNC B6 ;  /* 0x0000000000067941 */ /* 0x000fea0003800000 */
.L_x_168:
[----:B------:R-:W-:-:S03]  /*f0d0*/  UMOV UR4, 0xffffffff ;  /* 0xffffffff00047882 */ /* 0x000fc60000000000 */
[----:B------:R-:W-:Y:S05]  /*f0e0*/  BRA.DIV UR4, `(.L_x_217) ;  /* 0x0000001204b87947 */ /* 0x000fea000b800000 */
[----:B0-----:R0:W2:Y:S04]  /*f0f0*/  SHFL.IDX PT, R5, R16, RZ, 0x1f ;  /* 0x00001fff10057589 */ /* 0x0010a800000e0000 */
[----:B------:R0:W3:Y:S02]  /*f100*/  SHFL.IDX PT, R4, R16, 0x1, 0x1f ;  /* 0x00201f0010047f89 */ /* 0x0000e400000e0000 */
.L_x_263:
[----:B------:R-:W-:Y:S01]  /*f110*/  ULDC UR4, c[0x0][0xc14] ;  /* 0x0003050000047ab9 */ /* 0x000fe20000000800 */
[C---:B------:R-:W-:Y:S01]  /*f120*/  IMAD.IADD R7, R27.reuse, 0x1, R19 ;  /* 0x000000011b077824 */ /* 0x040fe200078e0213 */
[----:B------:R-:W-:Y:S01]  /*f130*/  ISETP.NE.AND P0, PT, R27, 0x1f, PT ;  /* 0x0000001f1b00780c */ /* 0x000fe20003f05270 */
[----:B------:R-:W-:Y:S01]  /*f140*/  IMAD.U32 R0, RZ, RZ, UR4 ;  /* 0x00000004ff007e24 */ /* 0x000fe2000f8e00ff */
[----:B------:R-:W-:Y:S01]  /*f150*/  BSSY B0, `(.L_x_218) ;  /* 0x0000007000007945 */ /* 0x000fe20003800000 */
[----:B------:R-:W-:-:S03]  /*f160*/  IMAD.MOV.U32 R2, RZ, RZ, RZ ;  /* 0x000000ffff027224 */ /* 0x000fc600078e00ff */
[----:B------:R-:W-:-:S13]  /*f170*/  ISETP.GE.OR P0, PT, R7, R0, !P0 ;  /* 0x000000000700720c */ /* 0x000fda0004706670 */
[----:B------:R-:W-:Y:S05]  /*f180*/  @P0 BRA `(.L_x_219) ;  /* 0x00000000000c0947 */ /* 0x000fea0003800000 */
[----:B------:R-:W4:Y:S02]  /*f190*/  LDC.64 R2, c[0x0][0xc58] ;  /* 0x00031600ff027b82 */ /* 0x000f240000000a00 */
[----:B----4-:R-:W-:-:S06]  /*f1a0*/  IMAD.WIDE R2, R7, 0x4, R2 ;  /* 0x0000000407027825 */ /* 0x010fcc00078e0202 */
[----:B------:R4:W5:Y:S02]  /*f1b0*/  LDG.E R2, desc[UR60][R2.64] ;  /* 0x0000003c02027981 */ /* 0x000964000c1e1900 */
.L_x_219:
[----:B------:R-:W-:Y:S05]  /*f1c0*/  BSYNC B0 ;  /* 0x0000000000007941 */ /* 0x000fea0003800000 */
.L_x_218:
[----:B------:R-:W-:-:S03]  /*f1d0*/  UMOV UR4, 0xffffffff ;  /* 0xffffffff00047882 */ /* 0x000fc60000000000 */
[----:B------:R-:W-:Y:S05]  /*f1e0*/  BRA.DIV UR4, `(.L_x_220) ;  /* 0x0000001204c47947 */ /* 0x000fea000b800000 */
[----:B-----5:R-:W0:Y:S01]  /*f1f0*/  SHFL.UP PT, R14, R2, 0x1, RZ ;  /* 0x04200000020e7989 */ /* 0x020e2200000e00ff */
[C---:B------:R-:W-:Y:S02]  /*f200*/  ISETP.NE.AND P0, PT, R27.reuse, RZ, PT ;  /* 0x000000ff1b00720c */ /* 0x040fe40003f05270 */
[C---:B------:R-:W-:Y:S02]  /*f210*/  ISETP.GE.U32.AND P1, PT, R27.reuse, 0x2, PT ;  /* 0x000000021b00780c */ /* 0x040fe40003f26070 */
[----:B0-----:R-:W-:Y:S02]  /*f220*/  SEL R13, R14, RZ, P0 ;  /* 0x000000ff0e0d7207 */ /* 0x001fe40000000000 */
[----:B------:R-:W-:-:S03]  /*f230*/  ISETP.GE.U32.AND P0, PT, R27, 0x4, PT ;  /* 0x000000041b00780c */ /* 0x000fc60003f06070 */
[----:B------:R-:W-:-:S05]  /*f240*/  IMAD.IADD R13, R2, 0x1, R13 ;  /* 0x00000001020d7824 */ /* 0x000fca00078e020d */
[----:B------:R-:W0:Y:S02]  /*f250*/  SHFL.UP PT, R14, R13, 0x2, RZ ;  /* 0x044000000d0e7989 */ /* 0x000e2400000e00ff */
[----:B0-----:R-:W-:Y:S02]  /*f260*/  SEL R14, R14, RZ, P1 ;  /* 0x000000ff0e0e7207 */ /* 0x001fe40000800000 */
[----:B------:R-:W-:-:S03]  /*f270*/  ISETP.GE.U32.AND P1, PT, R27, 0x8, PT ;  /* 0x000000081b00780c */ /* 0x000fc60003f26070 */
[----:B----4-:R-:W-:-:S05]  /*f280*/  IMAD.IADD R3, R13, 0x1, R14 ;  /* 0x000000010d037824 */ /* 0x010fca00078e020e */
[----:B------:R-:W0:Y:S02]  /*f290*/  SHFL.UP PT, R14, R3, 0x4, RZ ;  /* 0x04800000030e7989 */ /* 0x000e2400000e00ff */
[----:B0-----:R-:W-:Y:S02]  /*f2a0*/  SEL R6, R14, RZ, P0 ;  /* 0x000000ff0e067207 */ /* 0x001fe40000000000 */
[----:B------:R-:W-:-:S03]  /*f2b0*/  ISETP.GE.U32.AND P0, PT, R27, 0x10, PT ;  /* 0x000000101b00780c */ /* 0x000fc60003f06070 */
[----:B------:R-:W-:-:S05]  /*f2c0*/  IMAD.IADD R6, R3, 0x1, R6 ;  /* 0x0000000103067824 */ /* 0x000fca00078e0206 */
[----:B------:R-:W0:Y:S02]  /*f2d0*/  SHFL.UP PT, R14, R6, 0x8, RZ ;  /* 0x05000000060e7989 */ /* 0x000e2400000e00ff */
[----:B0-----:R-:W-:-:S04]  /*f2e0*/  SEL R7, R14, RZ, P1 ;  /* 0x000000ff0e077207 */ /* 0x001fc80000800000 */
[----:B------:R-:W-:-:S05]  /*f2f0*/  IADD3 R7, R6, R7, RZ ;  /* 0x0000000706077210 */ /* 0x000fca0007ffe0ff */
[----:B------:R-:W0:Y:S02]  /*f300*/  SHFL.UP PT, R14, R7, 0x10, RZ ;  /* 0x06000000070e7989 */ /* 0x000e2400000e00ff */
[----:B0-----:R-:W-:-:S05]  /*f310*/  SEL R8, R14, RZ, P0 ;  /* 0x000000ff0e087207 */ /* 0x001fca0000000000 */
[----:B------:R-:W-:-:S05]  /*f320*/  IMAD.IADD R8, R7, 0x1, R8 ;  /* 0x0000000107087824 */ /* 0x000fca00078e0208 */
[----:B------:R0:W4:Y:S02]  /*f330*/  SHFL.IDX PT, R14, R8, 0x1f, 0x1f ;  /* 0x03e01f00080e7f89 */ /* 0x00012400000e0000 */
.L_x_271:
[----:B------:R-:W-:Y:S02]  /*f340*/  ULDC UR4, c[0x0][0xc10] ;  /* 0x0003040000047ab9 */ /* 0x000fe40000000800 */
[----:B------:R-:W-:-:S04]  /*f350*/  IMAD.U32 R7, RZ, RZ, UR4 ;  /* 0x00000004ff077e24 */ /* 0x000fc8000f8e00ff */
[----:B----4-:R-:W-:-:S04]  /*f360*/  IMAD R3, R14, R7, RZ ;  /* 0x000000070e037224 */ /* 0x010fc800078e02ff */
[----:B---3--:R-:W-:-:S05]  /*f370*/  IMAD.IADD R4, R4, 0x1, R3 ;  /* 0x0000000104047824 */ /* 0x008fca00078e0203 */
[----:B--2---:R-:W-:-:S13]  /*f380*/  ISETP.GT.AND P0, PT, R4, R5, PT ;  /* 0x000000050400720c */ /* 0x004fda0003f04270 */
[----:B------:R-:W-:Y:S05]  /*f390*/  @P0 BRA `(.L_x_221) ;  /* 0x0000000000ac0947 */ /* 0x000fea0003800000 */
[----:B------:R-:W2:Y:S02]  /*f3a0*/  LDC R0, c[0x0][0xc14] ;  /* 0x00030500ff007b82 */ /* 0x000ea40000000800 */
.L_x_226:
[----:B------:R-:W-:-:S05]  /*f3b0*/  VIADD R19, R19, 0x1f ;  /* 0x0000001f13137836 */ /* 0x000fca0000000000 */
[----:B--2---:R-:W-:-:S13]  /*f3c0*/  ISETP.GE.AND P0, PT, R19, R0, PT ;  /* 0x000000001300720c */ /* 0x004fda0003f06270 */
[----:B------:R-:W-:Y:S05]  /*f3d0*/  @P0 BRA `(.L_x_222) ;  /* 0x0000000400540947 */ /* 0x000fea0003800000 */
[C---:B------:R-:W-:Y:S01]  /*f3e0*/  IMAD.IADD R7, R27.reuse, 0x1, R19 ;  /* 0x000000011b077824 */ /* 0x040fe200078e0213 */
[----:B------:R-:W-:Y:S01]  /*f3f0*/  ISETP.NE.AND P1, PT, R27, 0x1f, PT ;  /* 0x0000001f1b00780c */ /* 0x000fe20003f25270 */
[----:B------:R-:W-:Y:S01]  /*f400*/  BSSY B0, `(.L_x_223) ;  /* 0x0000007000007945 */ /* 0x000fe20003800000 */
[----:B------:R-:W-:Y:S02]  /*f410*/  IMAD.MOV.U32 R2, RZ, RZ, RZ ;  /* 0x000000ffff027224 */ /* 0x000fe400078e00ff */
[----:B------:R-:W-:-:S13]  /*f420*/  ISETP.GE.OR P0, PT, R7, R0, !P1 ;  /* 0x000000000700720c */ /* 0x000fda0004f06670 */
[----:B------:R-:W-:Y:S05]  /*f430*/  @P0 BRA `(.L_x_224) ;  /* 0x00000000000c0947 */ /* 0x000fea0003800000 */
[----:B------:R-:W2:Y:S02]  /*f440*/  LDC.64 R2, c[0x0][0xc58] ;  /* 0x00031600ff027b82 */ /* 0x000ea40000000a00 */
[----:B--2---:R-:W-:-:S06]  /*f450*/  IMAD.WIDE R2, R7, 0x4, R2 ;  /* 0x0000000407027825 */ /* 0x004fcc00078e0202 */
[----:B------:R2:W5:Y:S02]  /*f460*/  LDG.E R2, desc[UR60][R2.64] ;  /* 0x0000003c02027981 */ /* 0x000564000c1e1900 */
.L_x_224:
[----:B------:R-:W-:Y:S05]  /*f470*/  BSYNC B0 ;  /* 0x0000000000007941 */ /* 0x000fea0003800000 */
.L_x_223:
[----:B------:R-:W-:-:S03]  /*f480*/  UMOV UR4, 0xffffffff ;  /* 0xffffffff00047882 */ /* 0x000fc60000000000 */
[----:B------:R-:W-:Y:S05]  /*f490*/  BRA.DIV UR4, `(.L_x_225) ;  /* 0x0000001204e87947 */ /* 0x000fea000b800000 */
[----:B-----5:R-:W3:Y:S01]  /*f4a0*/  SHFL.UP PT, R14, R2, 0x1, RZ ;  /* 0x04200000020e7989 */ /* 0x020ee200000e00ff */
[C---:B------:R-:W-:Y:S02]  /*f4b0*/  ISETP.NE.AND P0, PT, R27.reuse, RZ, PT ;  /* 0x000000ff1b00720c */ /* 0x040fe40003f05270 */
[C---:B------:R-:W-:Y:S02]  /*f4c0*/  ISETP.GE.U32.AND P1, PT, R27.reuse, 0x2, PT ;  /* 0x000000021b00780c */ /* 0x040fe40003f26070 */
[----:B---3--:R-:W-:Y:S02]  /*f4d0*/  SEL R13, R14, RZ, P0 ;  /* 0x000000ff0e0d7207 */ /* 0x008fe40000000000 */
[----:B------:R-:W-:Y:S02]  /*f4e0*/  ISETP.GE.U32.AND P0, PT, R27, 0x4, PT ;  /* 0x000000041b00780c */ /* 0x000fe40003f06070 */
[----:B------:R-:W-:-:S05]  /*f4f0*/  IADD3 R13, R2, R13, RZ ;  /* 0x0000000d020d7210 */ /* 0x000fca0007ffe0ff */
[----:B------:R-:W3:Y:S02]  /*f500*/  SHFL.UP PT, R14, R13, 0x2, RZ ;  /* 0x044000000d0e7989 */ /* 0x000ee400000e00ff */
[----:B---3--:R-:W-:Y:S02]  /*f510*/  SEL R14, R14, RZ, P1 ;  /* 0x000000ff0e0e7207 */ /* 0x008fe40000800000 */
[----:B------:R-:W-:-:S03]  /*f520*/  ISETP.GE.U32.AND P1, PT, R27, 0x8, PT ;  /* 0x000000081b00780c */ /* 0x000fc60003f26070 */
[----:B--2---:R-:W-:-:S05]  /*f530*/  IMAD.IADD R3, R13, 0x1, R14 ;  /* 0x000000010d037824 */ /* 0x004fca00078e020e */
[----:B------:R-:W2:Y:S02]  /*f540*/  SHFL.UP PT, R14, R3, 0x4, RZ ;  /* 0x04800000030e7989 */ /* 0x000ea400000e00ff */
[----:B--2---:R-:W-:Y:S02]  /*f550*/  SEL R6, R14, RZ, P0 ;  /* 0x000000ff0e067207 */ /* 0x004fe40000000000 */
[----:B------:R-:W-:-:S03]  /*f560*/  ISETP.GE.U32.AND P0, PT, R27, 0x10, PT ;  /* 0x000000101b00780c */ /* 0x000fc60003f06070 */
[----:B------:R-:W-:-:S05]  /*f570*/  IMAD.IADD R6, R3, 0x1, R6 ;  /* 0x0000000103067824 */ /* 0x000fca00078e0206 */
[----:B------:R-:W2:Y:S02]  /*f580*/  SHFL.UP PT, R14, R6, 0x8, RZ ;  /* 0x05000000060e7989 */ /* 0x000ea400000e00ff */
[----:B--2---:R-:W-:-:S05]  /*f590*/  SEL R7, R14, RZ, P1 ;  /* 0x000000ff0e077207 */ /* 0x004fca0000800000 */
[----:B------:R-:W-:-:S05]  /*f5a0*/  IMAD.IADD R7, R6, 0x1, R7 ;  /* 0x0000000106077824 */ /* 0x000fca00078e0207 */
[----:B------:R-:W0:Y:S02]  /*f5b0*/  SHFL.UP PT, R14, R7, 0x10, RZ ;  /* 0x06000000070e7989 */ /* 0x000e2400000e00ff */
[----:B0-----:R-:W-:-:S05]  /*f5c0*/  SEL R8, R14, RZ, P0 ;  /* 0x000000ff0e087207 */ /* 0x001fca0000000000 */
[----:B------:R-:W-:-:S05]  /*f5d0*/  IMAD.IADD R8, R7, 0x1, R8 ;  /* 0x0000000107087824 */ /* 0x000fca00078e0208 */
[----:B------:R0:W2:Y:S02]  /*f5e0*/  SHFL.IDX PT, R14, R8, 0x1f, 0x1f ;  /* 0x03e01f00080e7f89 */ /* 0x0000a400000e0000 */
.L_x_279:
[----:B------:R-:W-:Y:S02]  /*f5f0*/  ULDC UR4, c[0x0][0xc10] ;  /* 0x0003040000047ab9 */ /* 0x000fe40000000800 */
[----:B------:R-:W-:-:S04]  /*f600*/  IMAD.U32 R7, RZ, RZ, UR4 ;  /* 0x00000004ff077e24 */ /* 0x000fc8000f8e00ff */
[----:B--2---:R-:W-:-:S04]  /*f610*/  IMAD R3, R14, R7, RZ ;  /* 0x000000070e037224 */ /* 0x004fc800078e02ff */
[----:B------:R-:W-:-:S05]  /*f620*/  IMAD.IADD R4, R3, 0x1, R4 ;  /* 0x0000000103047824 */ /* 0x000fca00078e0204 */
[----:B------:R-:W-:-:S13]  /*f630*/  ISETP.GT.AND P0, PT, R4, R5, PT ;  /* 0x000000050400720c */ /* 0x000fda0003f04270 */
[----:B------:R-:W-:Y:S05]  /*f640*/  @!P0 BRA `(.L_x_226) ;  /* 0xfffffffc00588947 */ /* 0x000fea000383ffff */
.L_x_221:
[----:B------:R-:W-:Y:S01]  /*f650*/  IADD3 R16, -R3, R4, RZ ;  /* 0x0000000403107210 */ /* 0x000fe20007ffe1ff */
[----:B------:R-:W-:-:S04]  /*f660*/  UMOV UR4, 0xffffffff ;  /* 0xffffffff00047882 */ /* 0x000fc80000000000 */
[----:B------:R-:W-:-:S05]  /*f670*/  IMAD R4, R8, R7, R16 ;  /* 0x0000000708047224 */ /* 0x000fca00078e0210 */
[----:B------:R-:W-:Y:S01]  /*f680*/  ISETP.GT.AND P6, PT, R4, R5, PT ;  /* 0x000000050400720c */ /* 0x000fe20003fc4270 */
[----:B------:R-:W-:-:S12]  /*f690*/  BRA.DIV UR4, `(.L_x_227) ;  /* 0x0000001604387947 */ /* 0x000fd8000b800000 */
[----:B------:R-:W-:-:S04]  /*f6a0*/  VOTE.ANY R3, PT, !P6 ;  /* 0x0000000000037806 */ /* 0x000fc800070e0100 */
[----:B------:R-:W2:Y:S02]  /*f6b0*/  POPC R4, R3 ;  /* 0x0000000300047309 */ /* 0x000ea40000000000 */
[----:B--2---:R2:W3:Y:S02]  /*f6c0*/  SHFL.IDX PT, R17, R2, R4, 0x1f ;  /* 0x00001f0402117589 */ /* 0x0044e400000e0000 */
.L_x_283:
[----:B------:R-:W-:Y:S01]  /*f6d0*/  ISETP.NE.AND P0, PT, R3, RZ, PT ;  /* 0x000000ff0300720c */ /* 0x000fe20003f05270 */
[----:B------:R-:W-:-:S12]  /*f6e0*/  IMAD.MOV.U32 R14, RZ, RZ, RZ ;  /* 0x000000ffff0e7224 */ /* 0x000fd800078e00ff */
[----:B------:R-:W-:Y:S05]  /*f6f0*/  @!P0 BRA `(.L_x_228) ;  /* 0x0000000000108947 */ /* 0x000fea0003800000 */
[----:B------:R-:W-:Y:S01]  /*f700*/  UMOV UR4, 0xffffffff ;  /* 0xffffffff00047882 */ /* 0x000fe20000000000 */
[----:B------:R-:W-:Y:S02]  /*f710*/  VIADD R12, R4, 0xffffffff ;  /* 0xffffffff040c7836 */ /* 0x000fe40000000000 */
[----:B------:R-:W-:Y:S05]  /*f720*/  BRA.DIV UR4, `(.L_x_229) ;  /* 0x00000016045c7947 */ /* 0x000fea000b800000 */
[----:B------:R4:W0:Y:S02]  /*f730*/  SHFL.IDX PT, R14, R8, R12, 0x1f ;  /* 0x00001f0c080e7589 */ /* 0x00082400000e0000 */
.L_x_228:
[----:B---3--:R-:W-:Y:S01]  /*f740*/  IABS R6, R17 ;  /* 0x0000001100067213 */ /* 0x008fe20000000000 */
[----:B0-----:R-:W-:Y:S02]  /*f750*/  IMAD R16, R14, R7, R16 ;  /* 0x000000070e107224 */ /* 0x001fe400078e0210 */
[----:B------:R-:W-:Y:S01]  /*f760*/  IMAD.IADD R19, R4, 0x1, R19 ;  /* 0x0000000104137824 */ /* 0x000fe200078e0213 */
[----:B----4-:R-:W0:Y:S01]  /*f770*/  I2F.RP R8, R6 ;  /* 0x0000000600087306 */ /* 0x010e220000209400 */
[----:B------:R-:W-:Y:S01]  /*f780*/  IMAD.IADD R10, R5, 0x1, -R16 ;  /* 0x00000001050a7824 */ /* 0x000fe200078e0a10 */
[----:B------:R-:W-:-:S04]  /*f790*/  IABS R5, R17 ;  /* 0x0000001100057213 */ /* 0x000fc80000000000 */
[----:B------:R-:W-:Y:S02]  /*f7a0*/  IADD3 R5, RZ, -R5, RZ ;  /* 0x80000005ff057210 */ /* 0x000fe40007ffe0ff */
[----:B0-----:R-:W2:Y:S02]  /*f7b0*/  MUFU.RCP R8, R8 ;  /* 0x0000000800087308 */ /* 0x001ea40000001000 */
[----:B--2---:R-:W-:-:S06]  /*f7c0*/  VIADD R2, R8, 0xffffffe ;  /* 0x0ffffffe08027836 */ /* 0x004fcc0000000000 */
[----:B------:R0:W2:Y:S02]  /*f7d0*/  F2I.FTZ.U32.TRUNC.NTZ R3, R2 ;  /* 0x0000000200037305 */ /* 0x0000a4000021f000 */
[----:B0-----:R-:W-:Y:S02]  /*f7e0*/  IMAD.MOV.U32 R2, RZ, RZ, RZ ;  /* 0x000000ffff027224 */ /* 0x001fe400078e00ff */
[----:B--2---:R-:W-:-:S04]  /*f7f0*/  IMAD.MOV R7, RZ, RZ, -R3 ;  /* 0x000000ffff077224 */ /* 0x004fc800078e0a03 */
[----:B------:R-:W-:-:S04]  /*f800*/  IMAD R7, R7, R6, RZ ;  /* 0x0000000607077224 */ /* 0x000fc800078e02ff */
[----:B------:R-:W-:Y:S01]  /*f810*/  IMAD.HI.U32 R3, R3, R7, R2 ;  /* 0x0000000703037227 */ /* 0x000fe200078e0002 */
[----:B------:R-:W-:-:S05]  /*f820*/  IABS R2, R10 ;  /* 0x0000000a00027213 */ /* 0x000fca0000000000 */
[----:B------:R-:W-:-:S04]  /*f830*/  IMAD.HI.U32 R3, R3, R2, RZ ;  /* 0x0000000203037227 */ /* 0x000fc800078e00ff */
[----:B------:R-:W-:Y:S01]  /*f840*/  IMAD R5, R3, R5, R2 ;  /* 0x0000000503057224 */ /* 0x000fe200078e0202 */
[----:B------:R-:W-:-:S04]  /*f850*/  LOP3.LUT R2, R10, R17, RZ, 0x3c, !PT ;  /* 0x000000110a027212 */ /* 0x000fc800078e3cff */
[----:B------:R-:W-:-:S13]  /*f860*/  ISETP.GT.U32.AND P0, PT, R6, R5, PT ;  /* 0x000000050600720c */ /* 0x000fda0003f04070 */
[----:B------:R-:W-:Y:S02]  /*f870*/  @!P0 IMAD.IADD R5, R5, 0x1, -R6 ;  /* 0x0000000105058824 */ /* 0x000fe400078e0a06 */
[----:B------:R-:W-:-:S03]  /*f880*/  @!P0 VIADD R3, R3, 0x1 ;  /* 0x0000000103038836 */ /* 0x000fc60000000000 */
[----:B------:R-:W-:-:S13]  /*f890*/  ISETP.GE.U32.AND P0, PT, R5, R6, PT ;  /* 0x000000060500720c */ /* 0x000fda0003f06070 */
[----:B------:R-:W-:Y:S01]  /*f8a0*/  @P0 VIADD R3, R3, 0x1 ;  /* 0x0000000103030836 */ /* 0x000fe20000000000 */
[----:B------:R-:W-:-:S13]  /*f8b0*/  ISETP.GE.AND P0, PT, R2, RZ, PT ;  /* 0x000000ff0200720c */ /* 0x000fda0003f06270 */
[----:B------:R-:W-:Y:S01]  /*f8c0*/  @!P0 IMAD.MOV R3, RZ, RZ, -R3 ;  /* 0x000000ffff038224 */ /* 0x000fe200078e0a03 */
[----:B------:R-:W-:-:S13]  /*f8d0*/  ISETP.NE.AND P0, PT, R17, RZ, PT ;  /* 0x000000ff1100720c */ /* 0x000fda0003f05270 */
[----:B------:R-:W-:-:S04]  /*f8e0*/  @!P0 LOP3.LUT R3, RZ, R17, RZ, 0x33, !PT ;  /* 0x00000011ff038212 */ /* 0x000fc800078e33ff */
[----:B------:R-:W-:Y:S01]  /*f8f0*/  MOV R18, R3 ;  /* 0x0000000300127202 */ /* 0x000fe20000000f00 */
[----:B------:R-:W-:-:S04]  /*f900*/  IMAD.MOV R2, RZ, RZ, -R3 ;  /* 0x000000ffff027224 */ /* 0x000fc800078e0a03 */
[----:B------:R-:W-:Y:S01]  /*f910*/  IMAD R17, R17, R2, R10 ;  /* 0x0000000211117224 */ /* 0x000fe200078e020a */
[----:B------:R-:W-:Y:S06]  /*f920*/  BRA `(.L_x_230) ;  /* 0x00000000001c7947 */ /* 0x000fec0003800000 */
.L_x_222:
[----:B------:R-:W-:Y:S01]  /*f930*/  UMOV UR4, URZ ;  /* 0x0000003f00047c82 */ /* 0x000fe20008000000 */
[----:B------:R-:W-:Y:S01]  /*f940*/  UMOV UR5, URZ ;  /* 0x0000003f00057c82 */ /* 0x000fe20008000000 */
[----:B------:R-:W-:Y:S01]  /*f950*/  ULDC UR6, c[0x0][0xc14] ;  /* 0x0003050000067ab9 */ /* 0x000fe20000000800 */
[----:B------:R-:W-:Y:S02]  /*f960*/  IMAD.MOV.U32 R16, RZ, RZ, R5 ;  /* 0x000000ffff107224 */ /* 0x000fe400078e0005 */
[----:B------:R-:W-:Y:S02]  /*f970*/  IMAD.U32 R17, RZ, RZ, UR4 ;  /* 0x00000004ff117e24 */ /* 0x000fe4000f8e00ff */
[----:B------:R-:W-:Y:S02]  /*f980*/  IMAD.U32 R18, RZ, RZ, UR5 ;  /* 0x00000005ff127e24 */ /* 0x000fe4000f8e00ff */
[----:B------:R-:W-:-:S07]  /*f990*/  IMAD.U32 R19, RZ, RZ, UR6 ;  /* 0x00000006ff137e24 */ /* 0x000fce000f8e00ff */
.L_x_230:
[----:B------:R-:W-:Y:S01]  /*f9a0*/  ISETP.NE.AND P0, PT, R27, RZ, PT ;  /* 0x000000ff1b00720c */ /* 0x000fe20003f05270 */
[----:B------:R-:W-:Y:S05]  /*f9b0*/  WARPSYNC.ALL ;  /* 0x0000000000007948 */ /* 0x000fea0003800000 */
[----:B------:R-:W-:Y:S07]  /*f9c0*/  BAR.SYNC.DEFER_BLOCKING 0x4, 0x1a0 ;  /* 0x0106800000007b1d */ /* 0x000fee0000010000 */
[----:B------:R-:W-:Y:S01]  /*f9d0*/  @!P0 MOV R2, 0x400 ;  /* 0x0000040000028802 */ /* 0x000fe20000000f00 */
[----:B------:R-:W2:Y:S03]  /*f9e0*/  @!P0 S2R R3, SR_CgaCtaId ;  /* 0x0000000000038919 */ /* 0x000ea60000008800 */
[----:B--2---:R-:W-:-:S05]  /*f9f0*/  @!P0 LEA R2, R3, R2, 0x18 ;  /* 0x0000000203028211 */ /* 0x004fca00078ec0ff */
[----:B------:R2:W-:Y:S01]  /*fa00*/  @!P0 STS.128 [R2+0x31cd0], R16 ;  /* 0x031cd01002008388 */ /* 0x0005e20000000c00 */
[----:B------:R-:W-:Y:S06]  /*fa10*/  BAR.ARV 0x5, 0x1a0 ;  /* 0x0146800000007b1d */ /* 0x000fec0000002000 */
[----:B------:R-:W-:-:S13]  /*fa20*/  ISETP.GE.AND P0, PT, R19, R0, PT ;  /* 0x000000001300720c */ /* 0x000fda0003f06270 */
[----:B------:R-:W-:Y:S05]  /*fa30*/  @!P0 BRA `(.L_x_231) ;  /* 0xffffffc800048947 */ /* 0x000fea000383ffff */
.L_x_166:
[----:B0-----:R-:W3:Y:S01]  /*fa40*/  LDL.LU R0, [R1+0xc] ;  /* 0x00000c0001007983 */ /* 0x001ee20000300800 */
[----:B------:R-:W-:Y:S01]  /*fa50*/  BSSY B0, `(.L_x_232) ;  /* 0x000000b000007945 */ /* 0x000fe20003800000 */
[----:B------:R-:W0:Y:S01]  /*fa60*/  S2R R5, SR_CgaCtaId ;  /* 0x0000000000057919 */ /* 0x000e220000008800 */
[----:B---3--:R-:W-:-:S05]  /*fa70*/  VIADD R0, R0, 0x1 ;  /* 0x0000000100007836 */ /* 0x008fca0000000000 */
[----:B--2---:R-:W-:-:S04]  /*fa80*/  LEA.HI R2, R0, R0, RZ, 0x1 ;  /* 0x0000000000027211 */ /* 0x004fc800078f08ff */
[----:B------:R-:W-:Y:S02]  /*fa90*/  LOP3.LUT R3, R2, 0xfffffffe, RZ, 0xc0, !PT ;  /* 0xfffffffe02037812 */ /* 0x000fe400078ec0ff */
[----:B------:R-:W-:-:S03]  /*faa0*/  MOV R2, 0x400 ;  /* 0x0000040000027802 */ /* 0x000fc60000000f00 */
[----:B------:R-:W-:Y:S01]  /*fab0*/  IMAD.IADD R0, R0, 0x1, -R3 ;  /* 0x0000000100007824 */ /* 0x000fe200078e0a03 */
[----:B0-----:R-:W-:-:S04]  /*fac0*/  LEA R9, R5, R2, 0x18 ;  /* 0x0000000205097211 */ /* 0x001fc800078ec0ff */
[----:B------:R-:W-:-:S04]  /*fad0*/  SHF.L.U32 R0, R0, 0x1f, RZ ;  /* 0x0000001f00007819 */ /* 0x000fc800000006ff */
[----:B------:R-:W0:Y:S02]  /*fae0*/  SYNCS.PHASECHK.TRANS64.TRYWAIT P0, [R9+URZ+0x31c20], R0 ;  /* 0x031c2000090075a7 */ /* 0x000e24000800017f */
[----:B0-----:R-:W-:Y:S05]  /*faf0*/  @!P0 BRA `(.L_x_233) ;  /* 0x00000010008c8947 */ /* 0x001fea0003800000 */
.L_x_286:
[----:B------:R-:W-:Y:S05]  /*fb00*/  BSYNC B0 ;  /* 0x0000000000007941 */ /* 0x000fea0003800000 */
.L_x_232:
[----:B------:R-:W-:-:S03]  /*fb10*/  UMOV UR4, 0xffffffff ;  /* 0xffffffff00047882 */ /* 0x000fc60000000000 */
[----:B------:R-:W-:Y:S05]  /*fb20*/  BRA.DIV UR4, `(.L_x_234) ;  /* 0x0000001204947947 */ /* 0x000fea000b800000 */
[----:B0-----:R-:W0:Y:S02]  /*fb30*/  S2R R0, SR_TID.X ;  /* 0x0000000000007919 */ /* 0x001e240000002100 */
[----:B0-----:R-:W-:-:S04]  /*fb40*/  SHF.R.U32.HI R0, RZ, 0x5, R0 ;  /* 0x00000005ff007819 */ /* 0x001fc80000011600 */
[----:B------:R-:W-:-:S05]  /*fb50*/  LOP3.LUT R0, R0, 0x3, RZ, 0xc0, !PT ;  /* 0x0000000300007812 */ /* 0x000fca00078ec0ff */
[----:B------:R0:W2:Y:S02]  /*fb60*/  SHFL.IDX PT, R14, R0, RZ, 0x1f ;  /* 0x00001fff000e7589 */ /* 0x0000a400000e0000 */
.L_x_289:
[----:B--2---:R-:W-:Y:S01]  /*fb70*/  ISETP.NE.AND P0, PT, R14, RZ, PT ;  /* 0x000000ff0e00720c */ /* 0x004fe20003f05270 */
[----:B------:R-:W-:-:S12]  /*fb80*/  BSSY B0, `(.L_x_235) ;  /* 0x0000024000007945 */ /* 0x000fd80003800000 */
[----:B------:R-:W-:Y:S05]  /*fb90*/  @P0 BRA `(.L_x_236) ;  /* 0x0000000000880947 */ /* 0x000fea0003800000 */
[----:B------:R-:W-:-:S03]  /*fba0*/  UMOV UR4, 0xffffffff ;  /* 0xffffffff00047882 */ /* 0x000fc60000000000 */
[----:B------:R-:W-:Y:S05]  /*fbb0*/  BRA.DIV UR4, `(.L_x_237) ;  /* 0x0000001204a47947 */ /* 0x000fea000b800000 */
[----:B------:R-:W-:-:S13]  /*fbc0*/  ELECT P6, URZ, PT ;  /* 0x00000000003f782f */ /* 0x000fda00038c0000 */
.L_x_292:
[----:B------:R-:W-:Y:S05]  /*fbd0*/  @!P6 BRA `(.L_x_236) ;  /* 0x000000000078e947 */ /* 0x000fea0003800000 */
[----:B0-----:R-:W2:Y:S02]  /*fbe0*/  LDL.LU R0, [R1+0x14] ;  /* 0x0000140001007983 */ /* 0x001ea40000300800 */
[----:B--2---:R-:W-:-:S04]  /*fbf0*/  LOP3.LUT R0, R0, 0x2, RZ, 0xfc, !PT ;  /* 0x0000000200007812 */ /* 0x004fc800078efcff */
[----:B------:R-:W-:-:S13]  /*fc00*/  ISETP.NE.AND P2, PT, R0, 0x3, PT ;  /* 0x000000030000780c */ /* 0x000fda0003f45270 */
[----:B------:R-:W-:Y:S05]  /*fc10*/  @!P2 BRA `(.L_x_238) ;  /* 0x000000000004a947 */ /* 0x000fea0003800000 */
[----:B------:R-:W-:Y:S01]  /*fc20*/  BPT.TRAP 0x1 ;  /* 0x000000040000795c */ /* 0x000fe20000300000 */
.L_x_238:
[----:B------:R-:W-:Y:S01]  /*fc30*/  IADD3 R3, R9, 0x31c40, RZ ;  /* 0x00031c4009037810 */ /* 0x000fe20007ffe0ff */
[----:B------:R-:W-:Y:S01]  /*fc40*/  VIADD R0, R22, 0x1 ;  /* 0x0000000116007836 */ /* 0x000fe20000000000 */
[----:B------:R-:W-:-:S03]  /*fc50*/  SHF.L.U32 R2, R24, 0x1f, RZ ;  /* 0x0000001f18027819 */ /* 0x000fc600000006ff */
[----:B------:R-:W-:Y:S01]  /*fc60*/  IMAD R7, R22, 0x8, R3 ;  /* 0x0000000816077824 */ /* 0x000fe200078e0203 */
[----:B------:R-:W-:-:S03]  /*fc70*/  ISETP.NE.AND P1, PT, R0, 0x2, PT ;  /* 0x000000020000780c */ /* 0x000fc60003f25270 */
[----:B------:R-:W0:Y:S01]  /*fc80*/  SYNCS.PHASECHK.TRANS64.TRYWAIT P0, [R7+URZ], R2 ;  /* 0x00000002070075a7 */ /* 0x000e22000800017f */
[----:B------:R-:W-:Y:S02]  /*fc90*/  SEL R5, RZ, 0x1, P1 ;  /* 0x00000001ff057807 */ /* 0x000fe40000800000 */
[----:B------:R-:W-:Y:S02]  /*fca0*/  SEL R4, R0, RZ, P1 ;  /* 0x000000ff00047207 */ /* 0x000fe40000800000 */
[----:B------:R-:W-:-:S03]  /*fcb0*/  LOP3.LUT R0, R24, R5, RZ, 0x3c, !PT ;  /* 0x0000000518007212 */ /* 0x000fc600078e3cff */
[----:B------:R-:W-:Y:S01]  /*fcc0*/  IMAD R3, R4, 0x8, R3 ;  /* 0x0000000804037824 */ /* 0x000fe200078e0203 */
[----:B------:R-:W-:Y:S01]  /*fcd0*/  SHF.L.U32 R0, R0, 0x1f, RZ ;  /* 0x0000001f00007819 */ /* 0x000fe200000006ff */
[----:B0-----:R-:W-:Y:S06]  /*fce0*/  @!P0 BRA `(.L_x_239) ;  /* 0x0000001000788947 */ /* 0x001fec0003800000 */
.L_x_293:
[----:B------:R-:W2:Y:S02]  /*fcf0*/  SYNCS.PHASECHK.TRANS64.TRYWAIT P0, [R3+URZ], R0 ;  /* 0x00000000030075a7 */ /* 0x000ea4000800017f */
[----:B--2---:R-:W-:Y:S05]  /*fd00*/  @!P0 BRA `(.L_x_240) ;  /* 0x0000001000848947 */ /* 0x004fea0003800000 */
.L_x_294:
[----:B------:R-:W-:Y:S05]  /*fd10*/  @!P2 BRA `(.L_x_241) ;  /* 0x000000000004a947 */ /* 0x000fea0003800000 */
[----:B------:R-:W-:Y:S01]  /*fd20*/  BPT.TRAP 0x1 ;  /* 0x000000040000795c */ /* 0x000fe20000300000 */
.L_x_241:
[----:B--2---:R-:W-:-:S04]  /*fd30*/  VIADD R3, R9, 0x31c60 ;  /* 0x00031c6009037836 */ /* 0x004fc80000000000 */
[----:B------:R-:W-:-:S04]  /*fd40*/  IMAD R5, R22, 0x8, R3 ;  /* 0x0000000816057824 */ /* 0x000fc800078e0203 */
[----:B------:R-:W2:Y:S02]  /*fd50*/  SYNCS.PHASECHK.TRANS64.TRYWAIT P0, [R5+URZ], R2 ;  /* 0x00000002050075a7 */ /* 0x000ea4000800017f */
[----:B--2---:R-:W-:Y:S05]  /*fd60*/  @!P0 BRA `(.L_x_242) ;  /* 0x0000001000808947 */ /* 0x004fea0003800000 */
.L_x_295:
[----:B------:R-:W-:-:S07]  /*fd70*/  IMAD R3, R4, 0x8, R3 ;  /* 0x0000000804037824 */ /* 0x000fce00078e0203 */
.L_x_243:
[----:B---3--:R3:W4:Y:S02]  /*fd80*/  SYNCS.PHASECHK.TRANS64.TRYWAIT P0, [R3+URZ], R0 ;  /* 0x00000000030075a7 */ /* 0x008724000800017f */
[----:B----4-:R-:W-:Y:S05]  /*fd90*/  @!P0 NANOSLEEP.SYNCS 0x989680 ;  /* 0x009896800000895d */ /* 0x010fea0003900000 */
[----:B------:R-:W4:Y:S02]  /*fda0*/  @!P0 SYNCS.PHASECHK.TRANS64 P0, [R3+URZ], R0 ;  /* 0x00000000030085a7 */ /* 0x000f24000800007f */
[----:B----4-:R-:W-:Y:S05]  /*fdb0*/  @!P0 BRA `(.L_x_243) ;  /* 0xfffffffc00f08947 */ /* 0x010fea000383ffff */
.L_x_236:
[----:B------:R-:W-:Y:S05]  /*fdc0*/  BSYNC B0 ;  /* 0x0000000000007941 */ /* 0x000fea0003800000 */
.L_x_235:
[----:B------:R-:W-:Y:S05]  /*fdd0*/  EXIT ;  /* 0x000000000000794d */ /* 0x000fea0003800000 */
.L_x_128:
[----:B0-----:R-:W-:-:S04]  /*fde0*/  MOV R3, UR36 ;  /* 0x0000002400037c02 */ /* 0x001fc80008000f00 */
[----:B------:R0:W1:Y:S03]  /*fdf0*/  SYNCS.PHASECHK.TRANS64.TRYWAIT P1, [R3+URZ+0x31c00], R0 ;  /* 0x031c0000030075a7 */ /* 0x000066000802017f */
[----:B-1----:R-:W-:Y:S05]  /*fe00*/  @!P1 NANOSLEEP.SYNCS 0x989680 ;  /* 0x009896800000995d */ /* 0x002fea0003900000 */
[----:B------:R-:W1:Y:S02]  /*fe10*/  @!P1 SYNCS.PHASECHK.TRANS64 P1, [R3+URZ+0x31c00], R0 ;  /* 0x031c0000030095a7 */ /* 0x000e64000802007f */
[----:B-1----:R-:W-:Y:S05]  /*fe20*/  @!P1 BRA `(.L_x_128) ;  /* 0xfffffffc00ec9947 */ /* 0x002fea000383ffff */
[----:B------:R-:W-:Y:S05]  /*fe30*/  BRA `(.L_x_244) ;  /* 0xffffff1400c87947 */ /* 0x000fea000383ffff */
.L_x_132:
[----:B-1----:R1:W2:Y:S02]  /*fe40*/  SYNCS.PHASECHK.TRANS64.TRYWAIT P2, [R0+URZ+0x31c30], R3 ;  /* 0x031c3003000075a7 */ /* 0x0022a4000804017f */
[----:B--2---:R-:W-:Y:S05]  /*fe50*/  @!P2 NANOSLEEP.SYNCS 0x989680 ;  /* 0x009896800000a95d */ /* 0x004fea0003900000 */
[----:B------:R-:W2:Y:S02]  /*fe60*/  @!P2 SYNCS.PHASECHK.TRANS64 P2, [R0+URZ+0x31c30], R3 ;  /* 0x031c30030000a5a7 */ /* 0x000ea4000804007f */
[----:B--2---:R-:W-:Y:S05]  /*fe70*/  @!P2 BRA `(.L_x_132) ;  /* 0xfffffffc00f0a947 */ /* 0x004fea000383ffff */
[----:B------:R-:W-:Y:S05]  /*fe80*/  BRA `(.L_x_131) ;  /* 0xffffff1400ec7947 */ /* 0x000fea000383ffff */
.L_x_137:
[----:B-1----:R-:W-:-:S04]  /*fe90*/  IMAD.U32 R9, RZ, RZ, UR6 ;  /* 0x00000006ff097e24 */ /* 0x002fc8000f8e00ff */
[----:B------:R1:W2:Y:S03]  /*fea0*/  SYNCS.PHASECHK.TRANS64.TRYWAIT P2, [R9+URZ+0x31c30], R8 ;  /* 0x031c3008090075a7 */ /* 0x0002a6000804017f */
[----:B--2---:R-:W-:Y:S05]  /*feb0*/  @!P2 NANOSLEEP.SYNCS 0x989680 ;  /* 0x009896800000a95d */ /* 0x004fea0003900000 */
[----:B------:R-:W2:Y:S02]  /*fec0*/  @!P2 SYNCS.PHASECHK.TRANS64 P2, [R9+URZ+0x31c30], R8 ;  /* 0x031c30080900a5a7 */ /* 0x000ea4000804007f */
[----:B--2---:R-:W-:Y:S05]  /*fed0*/  @!P2 BRA `(.L_x_137) ;  /* 0xfffffffc00eca947 */ /* 0x004fea000383ffff */
[----:B------:R-:W-:Y:S05]  /*fee0*/  BRA `(.L_x_134) ;  /* 0xffffff5800447947 */ /* 0x000fea000383ffff */
.L_x_141:
[----:B-1----:R-:W-:-:S04]  /*fef0*/  IMAD.U32 R8, RZ, RZ, UR6 ;  /* 0x00000006ff087e24 */ /* 0x002fc8000f8e00ff */
[----:B------:R1:W2:Y:S03]  /*ff00*/  SYNCS.PHASECHK.TRANS64.TRYWAIT P2, [R8+URZ+0x31c50], R7 ;  /* 0x031c5007080075a7 */ /* 0x0002a6000804017f */
[----:B--2---:R-:W-:Y:S05]  /*ff10*/  @!P2 NANOSLEEP.SYNCS 0x989680 ;  /* 0x009896800000a95d */ /* 0x004fea0003900000 */
[----:B------:R-:W2:Y:S02]  /*ff20*/  @!P2 SYNCS.PHASECHK.TRANS64 P2, [R8+URZ+0x31c50], R7 ;  /* 0x031c50070800a5a7 */ /* 0x000ea4000804007f */
[----:B--2---:R-:W-:Y:S05]  /*ff30*/  @!P2 BRA `(.L_x_141) ;  /* 0xfffffffc00eca947 */ /* 0x004fea000383ffff */
[----:B------:R-:W-:Y:S05]  /*ff40*/  BRA `(.L_x_138) ;  /* 0xffffff6c00e87947 */ /* 0x000fea000383ffff */
.L_x_146:
[----:B-1----:R-:W-:-:S04]  /*ff50*/  IMAD.U32 R5, RZ, RZ, UR9 ;  /* 0x00000009ff057e24 */ /* 0x002fc8000f8e00ff */
[----:B------:R1:W2:Y:S03]  /*ff60*/  SYNCS.PHASECHK.TRANS64.TRYWAIT P0, [R5+URZ+0x31c50], R0 ;  /* 0x031c5000050075a7 */ /* 0x0002a6000800017f */
[----:B--2---:R-:W-:Y:S05]  /*ff70*/  @!P0 NANOSLEEP.SYNCS 0x989680 ;  /* 0x009896800000895d */ /* 0x004fea0003900000 */
[----:B------:R-:W2:Y:S02]  /*ff80*/  @!P0 SYNCS.PHASECHK.TRANS64 P0, [R5+URZ+0x31c50], R0 ;  /* 0x031c5000050085a7 */ /* 0x000ea4000800007f */
[----:B--2---:R-:W-:Y:S05]  /*ff90*/  @!P0 BRA `(.L_x_146) ;  /* 0xfffffffc00ec8947 */ /* 0x004fea000383ffff */
[----:B------:R-:W-:Y:S05]  /*ffa0*/  BRA `(.L_x_145) ;  /* 0xffffff9800007947 */ /* 0x000fea000383ffff */
.L_x_177:
[----:B------:R-:W0:Y:S01]  /*ffb0*/  S2R R4, SR_TID.X ;  /* 0x0000000000047919 */ /* 0x000e220000002100 */
[----:B------:R-:W-:Y:S01]  /*ffc0*/  BSSY B0, `(.L_x_245) ;  /* 0x000000a000007945 */ /* 0x000fe20003800000 */
[----:B------:R-:W-:Y:S01]  /*ffd0*/  IMAD.MOV.U32 R12, RZ, RZ, RZ ;  /* 0x000000ffff0c7224 */ /* 0x000fe200078e00ff */
[----:B------:R-:W-:Y:S01]  /*ffe0*/  MOV R15, 0xffffffff ;  /* 0xffffffff000f7802 */ /* 0x000fe20000000f00 */
[----:B------:R-:W-:Y:S01]  /*fff0*/  IMAD.MOV.U32 R11, RZ, RZ, 0x1f ;  /* 0x0000001fff0b7424 */ /* 0x000fe200078e00ff */
[----:B0-----:R-:W-:-:S04]  /*10000*/  SHF.R.U32.HI R4, RZ, 0x5, R4 ;  /* 0x00000005ff047819 */ /* 0x001fc80000011604 */
[----:B------:R-:W-:-:S05]  /*10010*/  LOP3.LUT R4, R4, 0x3, RZ, 0xc0, !PT ;  /* 0x0000000304047812 */ /* 0x000fca00078ec0ff */
[----:B------:R-:W-:-:S07]  /*10020*/  IMAD.MOV.U32 R13, RZ, RZ, R4 ;  /* 0x000000ffff0d7224 */ /* 0x000fce00078e0004 */
[----:B-1----:R-:W-:Y:S05]  /*10030*/  WARPSYNC.COLLECTIVE R15, `(.L_x_246) ;  /* 0x000000000f087348 */ /* 0x002fea0003c00000 */
[----:B------:R0:W2:Y:S02]  /*10040*/  SHFL.IDX P6, R14, R13, R12, R11 ;  /* 0x0000000c0d0e7389 */ /* 0x0000a400000c000b */
[----:B012---:R-:W-:Y:S01]  /*10050*/  ENDCOLLECTIVE ;  /* 0x000000000000791b */ /* 0x007fe20003800000 */
.L_x_246:
[----:B------:R-:W-:Y:S05]  /*10060*/  BSYNC B0 ;  /* 0x0000000000007941 */ /* 0x000fea0003800000 */
.L_x_245:
[----:B------:R-:W-:Y:S05]  /*10070*/  BRA `(.L_x_247) ;  /* 0xffffffcc00a07947 */ /* 0x000fea000383ffff */
.L_x_178:
[----:B------:R-:W-:Y:S01]  /*10080*/  BSSY B0, `(.L_x_248) ;  /* 0x0000006000007945 */ /* 0x000fe20003800000 */
[----:B------:R-:W-:-:S07]  /*10090*/  IMAD.MOV.U32 R15, RZ, RZ, -0x1 ;  /* 0xffffffffff0f7424 */ /* 0x000fce00078e00ff */
[----:B-1----:R-:W-:Y:S05]  /*100a0*/  WARPSYNC.COLLECTIVE R15, `(.L_x_249) ;  /* 0x000000000f0c7348 */ /* 0x002fea0003c00000 */
[----:B------:R-:W-:Y:S02]  /*100b0*/  ELECT P6, UR62, PT ;  /* 0x00000000003e782f */ /* 0x000fe400038c0000 */
[----:B------:R-:W-:Y:S01]  /*100c0*/  MOV R14, UR62 ;  /* 0x0000003e000e7c02 */ /* 0x000fe20008000f00 */
[----:B-1----:R-:W-:Y:S10]  /*100d0*/  ENDCOLLECTIVE ;  /* 0x000000000000791b */ /* 0x002ff40003800000 */
.L_x_249:
[----:B------:R-:W-:Y:S05]  /*100e0*/  BSYNC B0 ;  /* 0x0000000000007941 */ /* 0x000fea0003800000 */
.L_x_248:
[----:B------:R-:W-:Y:S05]  /*100f0*/  BRA `(.L_x_250) ;  /* 0xffffffcc00947947 */ /* 0x000fea000383ffff */
.L_x_181:
[----:B--2---:R2:W3:Y:S02]  /*10100*/  SYNCS.PHASECHK.TRANS64.TRYWAIT P0, [R5+URZ+0x31c40], R4 ;  /* 0x031c4004050075a7 */ /* 0x0044e4000800017f */
[----:B---3--:R-:W-:Y:S05]  /*10110*/  @!P0 NANOSLEEP.SYNCS 0x989680 ;  /* 0x009896800000895d */ /* 0x008fea0003900000 */
[----:B------:R-:W3:Y:S02]  /*10120*/  @!P0 SYNCS.PHASECHK.TRANS64 P0, [R5+URZ+0x31c40], R4 ;  /* 0x031c4004050085a7 */ /* 0x000ee4000800007f */
[----:B---3--:R-:W-:Y:S05]  /*10130*/  @!P0 BRA `(.L_x_181) ;  /* 0xfffffffc00f08947 */ /* 0x008fea000383ffff */
[----:B------:R-:W-:Y:S05]  /*10140*/  BRA `(.L_x_251) ;  /* 0xffffffcc00ec7947 */ /* 0x000fea000383ffff */
.L_x_184:
[----:B0-----:R0:W2:Y:S02]  /*10150*/  SYNCS.PHASECHK.TRANS64.TRYWAIT P0, [R26+URZ+0x31c20], R5 ;  /* 0x031c20051a0075a7 */ /* 0x0010a4000800017f */
[----:B--2---:R-:W-:Y:S05]  /*10160*/  @!P0 NANOSLEEP.SYNCS 0x989680 ;  /* 0x009896800000895d */ /* 0x004fea0003900000 */
[----:B------:R-:W2:Y:S02]  /*10170*/  @!P0 SYNCS.PHASECHK.TRANS64 P0, [R26+URZ+0x31c20], R5 ;  /* 0x031c20051a0085a7 */ /* 0x000ea4000800007f */
[----:B--2---:R-:W-:Y:S05]  /*10180*/  @!P0 BRA `(.L_x_184) ;  /* 0xfffffffc00f08947 */ /* 0x004fea000383ffff */
[----:B------:R-:W-:Y:S05]  /*10190*/  BRA `(.L_x_252) ;  /* 0xffffffd4001c7947 */ /* 0x000fea000383ffff */
.L_x_192:
[----:B--2---:R2:W3:Y:S02]  /*101a0*/  SYNCS.PHASECHK.TRANS64.TRYWAIT P0, [R3+URZ+0x31c40], R2 ;  /* 0x031c4002030075a7 */ /* 0x0044e4000800017f */
[----:B---3--:R-:W-:Y:S05]  /*101b0*/  @!P0 NANOSLEEP.SYNCS 0x989680 ;  /* 0x009896800000895d */ /* 0x008fea0003900000 */
[----:B------:R-:W3:Y:S02]  /*101c0*/  @!P0 SYNCS.PHASECHK.TRANS64 P0, [R3+URZ+0x31c40], R2 ;  /* 0x031c4002030085a7 */ /* 0x000ee4000800007f */
[----:B---3--:R-:W-:Y:S05]  /*101d0*/  @!P0 BRA `(.L_x_192) ;  /* 0xfffffffc00f08947 */ /* 0x008fea000383ffff */
[----:B------:R-:W-:Y:S05]  /*101e0*/  BRA `(.L_x_253) ;  /* 0xffffffd400c47947 */ /* 0x000fea000383ffff */
.L_x_194:
[----:B0-----:R0:W2:Y:S02]  /*101f0*/  SYNCS.PHASECHK.TRANS64.TRYWAIT P0, [R2+URZ+0x60], R5 ;  /* 0x00006005020075a7 */ /* 0x0010a4000800017f */
[----:B--2---:R-:W-:Y:S05]  /*10200*/  @!P0 NANOSLEEP.SYNCS 0x989680 ;  /* 0x009896800000895d */ /* 0x004fea0003900000 */
[----:B------:R-:W2:Y:S02]  /*10210*/  @!P0 SYNCS.PHASECHK.TRANS64 P0, [R2+URZ+0x60], R5 ;  /* 0x00006005020085a7 */ /* 0x000ea4000800007f */
[----:B--2---:R-:W-:Y:S05]  /*10220*/  @!P0 BRA `(.L_x_194) ;  /* 0xfffffffc00f08947 */ /* 0x004fea000383ffff */
[----:B------:R-:W-:Y:S05]  /*10230*/  BRA `(.L_x_254) ;  /* 0xffffffd800507947 */ /* 0x000fea000383ffff */
.L_x_199:
[----:B---3--:R3:W4:Y:S02]  /*10240*/  SYNCS.PHASECHK.TRANS64.TRYWAIT P0, [R3+URZ+0x31c40], R2 ;  /* 0x031c4002030075a7 */ /* 0x008724000800017f */
[----:B----4-:R-:W-:Y:S05]  /*10250*/  @!P0 NANOSLEEP.SYNCS 0x989680 ;  /* 0x009896800000895d */ /* 0x010fea0003900000 */
[----:B------:R-:W4:Y:S02]  /*10260*/  @!P0 SYNCS.PHASECHK.TRANS64 P0, [R3+URZ+0x31c40], R2 ;  /* 0x031c4002030085a7 */ /* 0x000f24000800007f */
[----:B----4-:R-:W-:Y:S05]  /*10270*/  @!P0 BRA `(.L_x_199) ;  /* 0xfffffffc00f08947 */ /* 0x010fea000383ffff */
[----:B------:R-:W-:Y:S05]  /*10280*/  BRA `(.L_x_255) ;  /* 0xffffffdc00807947 */ /* 0x000fea000383ffff */
.L_x_201:
[----:B0-----:R0:W2:Y:S02]  /*10290*/  SYNCS.PHASECHK.TRANS64.TRYWAIT P1, [R3+URZ+0x60], R24 ;  /* 0x00006018030075a7 */ /* 0x0010a4000802017f */
[----:B--2---:R-:W-:Y:S05]  /*102a0*/  @!P1 NANOSLEEP.SYNCS 0x989680 ;  /* 0x009896800000995d */ /* 0x004fea0003900000 */
[----:B------:R-:W2:Y:S02]  /*102b0*/  @!P1 SYNCS.PHASECHK.TRANS64 P1, [R3+URZ+0x60], R24 ;  /* 0x00006018030095a7 */ /* 0x000ea4000802007f */
[----:B--2---:R-:W-:Y:S05]  /*102c0*/  @!P1 BRA `(.L_x_201) ;  /* 0xfffffffc00f09947 */ /* 0x004fea000383ffff */
[----:B------:R-:W-:Y:S05]  /*102d0*/  BRA `(.L_x_256) ;  /* 0xffffffe0000c7947 */ /* 0x000fea000383ffff */
.L_x_206:
[----:B--2---:R2:W3:Y:S02]  /*102e0*/  SYNCS.PHASECHK.TRANS64.TRYWAIT P0, [R2+URZ+0x31c40], R3 ;  /* 0x031c4003020075a7 */ /* 0x0044e4000800017f */
[----:B---3--:R-:W-:Y:S05]  /*102f0*/  @!P0 NANOSLEEP.SYNCS 0x989680 ;  /* 0x009896800000895d */ /* 0x008fea0003900000 */
[----:B------:R-:W3:Y:S02]  /*10300*/  @!P0 SYNCS.PHASECHK.TRANS64 P0, [R2+URZ+0x31c40], R3 ;  /* 0x031c4003020085a7 */ /* 0x000ee4000800007f */
[----:B---3--:R-:W-:Y:S05]  /*10310*/  @!P0 BRA `(.L_x_206) ;  /* 0xfffffffc00f08947 */ /* 0x008fea000383ffff */
[----:B------:R-:W-:Y:S05]  /*10320*/  BRA `(.L_x_257) ;  /* 0xffffffe400147947 */ /* 0x000fea000383ffff */
.L_x_208:
[----:B0-----:R0:W2:Y:S02]  /*10330*/  SYNCS.PHASECHK.TRANS64.TRYWAIT P1, [R2+URZ+0x60], R11 ;  /* 0x0000600b020075a7 */ /* 0x0010a4000802017f */
[----:B--2---:R-:W-:Y:S05]  /*10340*/  @!P1 NANOSLEEP.SYNCS 0x989680 ;  /* 0x009896800000995d */ /* 0x004fea0003900000 */
[----:B------:R-:W2:Y:S02]  /*10350*/  @!P1 SYNCS.PHASECHK.TRANS64 P1, [R2+URZ+0x60], R11 ;  /* 0x0000600b020095a7 */ /* 0x000ea4000802007f */
[----:B--2---:R-:W-:Y:S05]  /*10360*/  @!P1 BRA `(.L_x_208) ;  /* 0xfffffffc00f09947 */ /* 0x004fea000383ffff */
[----:B------:R-:W-:Y:S05]  /*10370*/  BRA `(.L_x_258) ;  /* 0xffffffe400a87947 */ /* 0x000fea000383ffff */
.L_x_215:
[----:B--2---:R2:W3:Y:S02]  /*10380*/  SYNCS.PHASECHK.TRANS64.TRYWAIT P0, [R3+URZ+0x31c60], R2 ;  /* 0x031c6002030075a7 */ /* 0x0044e4000800017f */
[----:B---3--:R-:W-:Y:S05]  /*10390*/  @!P0 NANOSLEEP.SYNCS 0x989680 ;  /* 0x009896800000895d */ /* 0x008fea0003900000 */
[----:B------:R-:W3:Y:S02]  /*103a0*/  @!P0 SYNCS.PHASECHK.TRANS64 P0, [R3+URZ+0x31c60], R2 ;  /* 0x031c6002030085a7 */ /* 0x000ee4000800007f */
[----:B---3--:R-:W-:Y:S05]  /*103b0*/  @!P0 BRA `(.L_x_215) ;  /* 0xfffffffc00f08947 */ /* 0x008fea000383ffff */
[----:B------:R-:W-:Y:S05]  /*103c0*/  BRA `(.L_x_259) ;  /* 0xffffffe800907947 */ /* 0x000fea000383ffff */
.L_x_217:
[----:B------:R-:W-:Y:S01]  /*103d0*/  BSSY B0, `(.L_x_260) ;  /* 0x0000008000007945 */ /* 0x000fe20003800000 */
[----:B------:R-:W-:Y:S02]  /*103e0*/  IMAD.MOV.U32 R13, RZ, RZ, R16 ;  /* 0x000000ffff0d7224 */ /* 0x000fe400078e0010 */
[----:B------:R-:W-:Y:S02]  /*103f0*/  IMAD.MOV.U32 R12, RZ, RZ, RZ ;  /* 0x000000ffff0c7224 */ /* 0x000fe400078e00ff */
[----:B------:R-:W-:Y:S02]  /*10400*/  IMAD.MOV.U32 R11, RZ, RZ, 0x1f ;  /* 0x0000001fff0b7424 */ /* 0x000fe400078e00ff */
[----:B------:R-:W-:-:S07]  /*10410*/  IMAD.MOV.U32 R15, RZ, RZ, -0x1 ;  /* 0xffffffffff0f7424 */ /* 0x000fce00078e00ff */
[----:B01----:R-:W-:Y:S05]  /*10420*/  WARPSYNC.COLLECTIVE R15, `(.L_x_261) ;  /* 0x000000000f087348 */ /* 0x003fea0003c00000 */
[----:B------:R2:W3:Y:S02]  /*10430*/  SHFL.IDX P6, R14, R13, R12, R11 ;  /* 0x0000000c0d0e7389 */ /* 0x0004e400000c000b */
[----:B0123--:R-:W-:Y:S01]  /*10440*/  ENDCOLLECTIVE ;  /* 0x000000000000791b */ /* 0x00ffe20003800000 */
.L_x_261:
[----:B------:R-:W-:Y:S05]  /*10450*/  BSYNC B0 ;  /* 0x0000000000007941 */ /* 0x000fea0003800000 */
.L_x_260:
[----:B------:R-:W-:Y:S01]  /*10460*/  MOV R13, R16 ;  /* 0x00000010000d7202 */ /* 0x000fe20000000f00 */
[----:B------:R-:W-:Y:S02]  /*10470*/  IMAD.MOV.U32 R12, RZ, RZ, 0x1 ;  /* 0x00000001ff0c7424 */ /* 0x000fe400078e00ff */
[----:B------:R-:W-:Y:S02]  /*10480*/  IMAD.MOV.U32 R11, RZ, RZ, 0x1f ;  /* 0x0000001fff0b7424 */ /* 0x000fe400078e00ff */
[----:B------:R-:W-:Y:S02]  /*10490*/  IMAD.MOV.U32 R15, RZ, RZ, -0x1 ;  /* 0xffffffffff0f7424 */ /* 0x000fe400078e00ff */
[----:B------:R-:W-:-:S07]  /*104a0*/  IMAD.MOV.U32 R5, RZ, RZ, R14 ;  /* 0x000000ffff057224 */ /* 0x000fce00078e000e */
[----:B------:R-:W-:Y:S05]  /*104b0*/  WARPSYNC.COLLECTIVE R15, `(.L_x_262) ;  /* 0x000000000f087348 */ /* 0x000fea0003c00000 */
[----:B------:R0:W1:Y:S02]  /*104c0*/  SHFL.IDX P6, R14, R13, R12, R11 ;  /* 0x0000000c0d0e7389 */ /* 0x00006400000c000b */
[----:B01----:R-:W-:Y:S01]  /*104d0*/  ENDCOLLECTIVE ;  /* 0x000000000000791b */ /* 0x003fe20003800000 */
.L_x_262:
[----:B------:R-:W-:Y:S01]  /*104e0*/  IMAD.MOV.U32 R4, RZ, RZ, R14 ;  /* 0x000000ffff047224 */ /* 0x000fe200078e000e */
[----:B------:R-:W-:Y:S06]  /*104f0*/  BRA `(.L_x_263) ;  /* 0xffffffec00047947 */ /* 0x000fec000383ffff */
.L_x_220:
[----:B------:R-:W-:Y:S01]  /*10500*/  BSSY B0, `(.L_x_264) ;  /* 0x0000008000007945 */ /* 0x000fe20003800000 */
[----:B-----5:R-:W-:Y:S01]  /*10510*/  IMAD.MOV.U32 R13, RZ, RZ, R2 ;  /* 0x000000ffff0d7224 */ /* 0x020fe200078e0002 */
[----:B------:R-:W-:Y:S01]  /*10520*/  MOV R11, RZ ;  /* 0x000000ff000b7202 */ /* 0x000fe20000000f00 */
[----:B------:R-:W-:Y:S02]  /*10530*/  IMAD.MOV.U32 R12, RZ, RZ, 0x1 ;  /* 0x00000001ff0c7424 */ /* 0x000fe400078e00ff */
[----:B------:R-:W-:-:S07]  /*10540*/  IMAD.MOV.U32 R15, RZ, RZ, -0x1 ;  /* 0xffffffffff0f7424 */ /* 0x000fce00078e00ff */
[----:B01234-:R-:W-:Y:S05]  /*10550*/  WARPSYNC.COLLECTIVE R15, `(.L_x_265) ;  /* 0x000000000f087348 */ /* 0x01ffea0003c00000 */
[----:B------:R0:W0:Y:S02]  /*10560*/  SHFL.UP P6, R14, R13, R12, R11 ;  /* 0x0400000c0d0e7389 */ /* 0x00002400000c000b */
[----:B01234-:R-:W-:Y:S01]  /*10570*/  ENDCOLLECTIVE ;  /* 0x000000000000791b */ /* 0x01ffe20003800000 */
.L_x_265:
[----:B------:R-:W-:Y:S05]  /*10580*/  BSYNC B0 ;  /* 0x0000000000007941 */ /* 0x000fea0003800000 */
.L_x_264:
[C---:B------:R-:W-:Y:S01]  /*10590*/  ISETP.NE.AND P0, PT, R27.reuse, RZ, PT ;  /* 0x000000ff1b00720c */ /* 0x040fe20003f05270 */
[----:B------:R-:W-:Y:S02]  /*105a0*/  IMAD.MOV.U32 R12, RZ, RZ, 0x2 ;  /* 0x00000002ff0c7424 */ /* 0x000fe400078e00ff */
[----:B------:R-:W-:Y:S01]  /*105b0*/  IMAD.MOV.U32 R11, RZ, RZ, RZ ;  /* 0x000000ffff0b7224 */ /* 0x000fe200078e00ff */
[----:B------:R-:W-:Y:S01]  /*105c0*/  SEL R13, R14, RZ, P0 ;  /* 0x000000ff0e0d7207 */ /* 0x000fe20000000000 */
[----:B------:R-:W-:Y:S01]  /*105d0*/  IMAD.MOV.U32 R15, RZ, RZ, -0x1 ;  /* 0xffffffffff0f7424 */ /* 0x000fe200078e00ff */
[----:B------:R-:W-:-:S03]  /*105e0*/  ISETP.GE.U32.AND P0, PT, R27, 0x2, PT ;  /* 0x000000021b00780c */ /* 0x000fc60003f06070 */
[----:B------:R-:W-:-:S10]  /*105f0*/  IMAD.IADD R13, R2, 0x1, R13 ;  /* 0x00000001020d7824 */ /* 0x000fd400078e020d */
[----:B------:R-:W-:Y:S05]  /*10600*/  WARPSYNC.COLLECTIVE R15, `(.L_x_266) ;  /* 0x000000000f087348 */ /* 0x000fea0003c00000 */
[----:B------:R0:W1:Y:S02]  /*10610*/  SHFL.UP P6, R14, R13, R12, R11 ;  /* 0x0400000c0d0e7389 */ /* 0x00006400000c000b */
[----:B01----:R-:W-:Y:S01]  /*10620*/  ENDCOLLECTIVE ;  /* 0x000000000000791b */ /* 0x003fe20003800000 */
.L_x_266:
[----:B------:R-:W-:Y:S01]  /*10630*/  IMAD.MOV.U32 R12, RZ, RZ, 0x4 ;  /* 0x00000004ff0c7424 */ /* 0x000fe200078e00ff */
[----:B------:R-:W-:Y:S02]  /*10640*/  SEL R14, R14, RZ, P0 ;  /* 0x000000ff0e0e7207 */ /* 0x000fe40000000000 */
[----:B------:R-:W-:-:S03]  /*10650*/  ISETP.GE.U32.AND P0, PT, R27, 0x4, PT ;  /* 0x000000041b00780c */ /* 0x000fc60003f06070 */
[----:B------:R-:W-:-:S05]  /*10660*/  IMAD.IADD R3, R13, 0x1, R14 ;  /* 0x000000010d037824 */ /* 0x000fca00078e020e */
[----:B------:R-:W-:-:S07]  /*10670*/  MOV R13, R3 ;  /* 0x00000003000d7202 */ /* 0x000fce0000000f00 */
[----:B------:R-:W-:Y:S05]  /*10680*/  WARPSYNC.COLLECTIVE R15, `(.L_x_267) ;  /* 0x000000000f087348 */ /* 0x000fea0003c00000 */
[----:B------:R0:W1:Y:S02]  /*10690*/  SHFL.UP P6, R14, R13, R12, R11 ;  /* 0x0400000c0d0e7389 */ /* 0x00006400000c000b */
[----:B01----:R-:W-:Y:S01]  /*106a0*/  ENDCOLLECTIVE ;  /* 0x000000000000791b */ /* 0x003fe20003800000 */
.L_x_267:
[----:B------:R-:W-:Y:S01]  /*106b0*/  IMAD.MOV.U32 R12, RZ, RZ, 0x8 ;  /* 0x00000008ff0c7424 */ /* 0x000fe200078e00ff */
[----:B------:R-:W-:Y:S02]  /*106c0*/  SEL R6, R14, RZ, P0 ;  /* 0x000000ff0e067207 */ /* 0x000fe40000000000 */
[----:B------:R-:W-:-:S03]  /*106d0*/  ISETP.GE.U32.AND P0, PT, R27, 0x8, PT ;  /* 0x000000081b00780c */ /* 0x000fc60003f06070 */
[----:B------:R-:W-:-:S04]  /*106e0*/  IMAD.IADD R6, R3, 0x1, R6 ;  /* 0x0000000103067824 */ /* 0x000fc800078e0206 */
[----:B------:R-:W-:-:S07]  /*106f0*/  IMAD.MOV.U32 R13, RZ, RZ, R6 ;  /* 0x000000ffff0d7224 */ /* 0x000fce00078e0006 */
[----:B------:R-:W-:Y:S05]  /*10700*/  WARPSYNC.COLLECTIVE R15, `(.L_x_268) ;  /* 0x000000000f087348 */ /* 0x000fea0003c00000 */
[----:B------:R0:W1:Y:S02]  /*10710*/  SHFL.UP P6, R14, R13, R12, R11 ;  /* 0x0400000c0d0e7389 */ /* 0x00006400000c000b */
[----:B01----:R-:W-:Y:S01]  /*10720*/  ENDCOLLECTIVE ;  /* 0x000000000000791b */ /* 0x003fe20003800000 */
.L_x_268:
[----:B------:R-:W-:Y:S02]  /*10730*/  MOV R12, 0x10 ;  /* 0x00000010000c7802 */ /* 0x000fe40000000f00 */
[----:B------:R-:W-:Y:S02]  /*10740*/  SEL R7, R14, RZ, P0 ;  /* 0x000000ff0e077207 */ /* 0x000fe40000000000 */
[----:B------:R-:W-:-:S03]  /*10750*/  ISETP.GE.U32.AND P0, PT, R27, 0x10, PT ;  /* 0x000000101b00780c */ /* 0x000fc60003f06070 */
[----:B------:R-:W-:-:S04]  /*10760*/  IMAD.IADD R7, R6, 0x1, R7 ;  /* 0x0000000106077824 */ /* 0x000fc800078e0207 */
[----:B------:R-:W-:-:S07]  /*10770*/  IMAD.MOV.U32 R13, RZ, RZ, R7 ;  /* 0x000000ffff0d7224 */ /* 0x000fce00078e0007 */
[----:B------:R-:W-:Y:S05]  /*10780*/  WARPSYNC.COLLECTIVE R15, `(.L_x_269) ;  /* 0x000000000f087348 */ /* 0x000fea0003c00000 */
[----:B------:R0:W1:Y:S02]  /*10790*/  SHFL.UP P6, R14, R13, R12, R11 ;  /* 0x0400000c0d0e7389 */ /* 0x00006400000c000b */
[----:B01----:R-:W-:Y:S01]  /*107a0*/  ENDCOLLECTIVE ;  /* 0x000000000000791b */ /* 0x003fe20003800000 */
.L_x_269:
[----:B------:R-:W-:Y:S02]  /*107b0*/  IMAD.MOV.U32 R12, RZ, RZ, 0x1f ;  /* 0x0000001fff0c7424 */ /* 0x000fe400078e00ff */
[----:B------:R-:W-:Y:S01]  /*107c0*/  IMAD.MOV.U32 R11, RZ, RZ, 0x1f ;  /* 0x0000001fff0b7424 */ /* 0x000fe200078e00ff */
[----:B------:R-:W-:-:S05]  /*107d0*/  SEL R8, R14, RZ, P0 ;  /* 0x000000ff0e087207 */ /* 0x000fca0000000000 */
[----:B------:R-:W-:-:S04]  /*107e0*/  IMAD.IADD R8, R7, 0x1, R8 ;  /* 0x0000000107087824 */ /* 0x000fc800078e0208 */
[----:B------:R-:W-:-:S07]  /*107f0*/  IMAD.MOV.U32 R13, RZ, RZ, R8 ;  /* 0x000000ffff0d7224 */ /* 0x000fce00078e0008 */
[----:B------:R-:W-:Y:S05]  /*10800*/  WARPSYNC.COLLECTIVE R15, `(.L_x_270) ;  /* 0x000000000f087348 */ /* 0x000fea0003c00000 */
[----:B------:R0:W1:Y:S02]  /*10810*/  SHFL.IDX P6, R14, R13, R12, R11 ;  /* 0x0000000c0d0e7389 */ /* 0x00006400000c000b */
[----:B01----:R-:W-:Y:S01]  /*10820*/  ENDCOLLECTIVE ;  /* 0x000000000000791b */ /* 0x003fe20003800000 */
.L_x_270:
[----:B------:R-:W-:Y:S05]  /*10830*/  BRA `(.L_x_271) ;  /* 0xffffffe800c07947 */ /* 0x000fea000383ffff */
.L_x_225:
[----:B------:R-:W-:Y:S01]  /*10840*/  BSSY B0, `(.L_x_272) ;  /* 0x0000008000007945 */ /* 0x000fe20003800000 */
[----:B-----5:R-:W-:Y:S01]  /*10850*/  IMAD.MOV.U32 R13, RZ, RZ, R2 ;  /* 0x000000ffff0d7224 */ /* 0x020fe200078e0002 */
[----:B------:R-:W-:Y:S01]  /*10860*/  MOV R11, RZ ;  /* 0x000000ff000b7202 */ /* 0x000fe20000000f00 */
[----:B------:R-:W-:Y:S02]  /*10870*/  IMAD.MOV.U32 R12, RZ, RZ, 0x1 ;  /* 0x00000001ff0c7424 */ /* 0x000fe400078e00ff */
[----:B------:R-:W-:-:S07]  /*10880*/  IMAD.MOV.U32 R15, RZ, RZ, -0x1 ;  /* 0xffffffffff0f7424 */ /* 0x000fce00078e00ff */
[----:B012---:R-:W-:Y:S05]  /*10890*/  WARPSYNC.COLLECTIVE R15, `(.L_x_273) ;  /* 0x000000000f087348 */ /* 0x007fea0003c00000 */
[----:B------:R3:W4:Y:S02]  /*108a0*/  SHFL.UP P6, R14, R13, R12, R11 ;  /* 0x0400000c0d0e7389 */ /* 0x00072400000c000b */
[----:B01234-:R-:W-:Y:S01]  /*108b0*/  ENDCOLLECTIVE ;  /* 0x000000000000791b */ /* 0x01ffe20003800000 */
.L_x_273:
[----:B------:R-:W-:Y:S05]  /*108c0*/  BSYNC B0 ;  /* 0x0000000000007941 */ /* 0x000fea0003800000 */
.L_x_272:
        /* <DEDUP_REMOVED lines=10> */
.L_x_274:
        /* <DEDUP_REMOVED lines=8> */
.L_x_275:
        /* <DEDUP_REMOVED lines=8> */
.L_x_276:
        /* <DEDUP_REMOVED lines=8> */
.L_x_277:
        /* <DEDUP_REMOVED lines=8> */
.L_x_278:
[----:B------:R-:W-:Y:S05]  /*10b70*/  BRA `(.L_x_279) ;  /* 0xffffffe8009c7947 */ /* 0x000fea000383ffff */
.L_x_227:
[----:B------:R-:W-:Y:S01]  /*10b80*/  BSSY B0, `(.L_x_280) ;  /* 0x0000006000007945 */ /* 0x000fe20003800000 */
[----:B------:R-:W-:Y:S01]  /*10b90*/  PLOP3.LUT P6, PT, P6, PT, PT, 0x8, 0x0 ;  /* 0x000000000000781c */ /* 0x000fe200037ce170 */
[----:B------:R-:W-:-:S12]  /*10ba0*/  IMAD.MOV.U32 R15, RZ, RZ, -0x1 ;  /* 0xffffffffff0f7424 */ /* 0x000fd800078e00ff */
[----:B01----:R-:W-:Y:S05]  /*10bb0*/  WARPSYNC.COLLECTIVE R15, `(.L_x_281) ;  /* 0x000000000f087348 */ /* 0x003fea0003c00000 */
[----:B------:R-:W-:Y:S01]  /*10bc0*/  VOTE.ANY R14, PT, P6 ;  /* 0x00000000000e7806 */ /* 0x000fe200030e0100 */
[----:B01----:R-:W-:Y:S06]  /*10bd0*/  ENDCOLLECTIVE ;  /* 0x000000000000791b */ /* 0x003fec0003800000 */
.L_x_281:
[----:B------:R-:W-:Y:S05]  /*10be0*/  BSYNC B0 ;  /* 0x0000000000007941 */ /* 0x000fea0003800000 */
.L_x_280:
[----:B------:R-:W-:Y:S01]  /*10bf0*/  IMAD.MOV.U32 R3, RZ, RZ, R14 ;  /* 0x000000ffff037224 */ /* 0x000fe200078e000e */
[----:B------:R-:W-:Y:S01]  /*10c00*/  MOV R13, R2 ;  /* 0x00000002000d7202 */ /* 0x000fe20000000f00 */
[----:B------:R-:W-:Y:S02]  /*10c10*/  IMAD.MOV.U32 R11, RZ, RZ, 0x1f ;  /* 0x0000001fff0b7424 */ /* 0x000fe400078e00ff */
[----:B------:R-:W0:Y:S01]  /*10c20*/  POPC R4, R3 ;  /* 0x0000000300047309 */ /* 0x000e220000000000 */
[----:B------:R-:W-:Y:S02]  /*10c30*/  IMAD.MOV.U32 R15, RZ, RZ, -0x1 ;  /* 0xffffffffff0f7424 */ /* 0x000fe400078e00ff */
[----:B0-----:R-:W-:-:S07]  /*10c40*/  IMAD.MOV.U32 R12, RZ, RZ, R4 ;  /* 0x000000ffff0c7224 */ /* 0x001fce00078e0004 */
[----:B------:R-:W-:Y:S05]  /*10c50*/  WARPSYNC.COLLECTIVE R15, `(.L_x_282) ;  /* 0x000000000f087348 */ /* 0x000fea0003c00000 */
[----:B------:R0:W1:Y:S02]  /*10c60*/  SHFL.IDX P6, R14, R13, R12, R11 ;  /* 0x0000000c0d0e7389 */ /* 0x00006400000c000b */
[----:B01----:R-:W-:Y:S01]  /*10c70*/  ENDCOLLECTIVE ;  /* 0x000000000000791b */ /* 0x003fe20003800000 */
.L_x_282:
[----:B------:R-:W-:Y:S01]  /*10c80*/  IMAD.MOV.U32 R17, RZ, RZ, R14 ;  /* 0x000000ffff117224 */ /* 0x000fe200078e000e */
[----:B------:R-:W-:Y:S06]  /*10c90*/  BRA `(.L_x_283) ;  /* 0xffffffe8008c7947 */ /* 0x000fec000383ffff */
.L_x_229:
[----:B------:R-:W-:Y:S01]  /*10ca0*/  BSSY B0, `(.L_x_284) ;  /* 0x0000007000007945 */ /* 0x000fe20003800000 */
[----:B------:R-:W-:Y:S01]  /*10cb0*/  IMAD.MOV.U32 R13, RZ, RZ, R8 ;  /* 0x000000ffff0d7224 */ /* 0x000fe200078e0008 */
[----:B------:R-:W-:Y:S01]  /*10cc0*/  MOV R15, 0xffffffff ;  /* 0xffffffff000f7802 */ /* 0x000fe20000000f00 */
[----:B------:R-:W-:-:S07]  /*10cd0*/  IMAD.MOV.U32 R11, RZ, RZ, 0x1f ;  /* 0x0000001fff0b7424 */ /* 0x000fce00078e00ff */
[----:B0123--:R-:W-:Y:S05]  /*10ce0*/  WARPSYNC.COLLECTIVE R15, `(.L_x_285) ;  /* 0x000000000f087348 */ /* 0x00ffea0003c00000 */
[----:B------:R4:W0:Y:S02]  /*10cf0*/  SHFL.IDX P6, R14, R13, R12, R11 ;  /* 0x0000000c0d0e7389 */ /* 0x00082400000c000b */
[----:B01234-:R-:W-:Y:S01]  /*10d00*/  ENDCOLLECTIVE ;  /* 0x000000000000791b */ /* 0x01ffe20003800000 */
.L_x_285:
[----:B------:R-:W-:Y:S05]  /*10d10*/  BSYNC B0 ;  /* 0x0000000000007941 */ /* 0x000fea0003800000 */
.L_x_284:
[----:B------:R-:W-:Y:S05]  /*10d20*/  BRA `(.L_x_228) ;  /* 0xffffffe800847947 */ /* 0x000fea000383ffff */
.L_x_233:
[----:B0-----:R0:W2:Y:S02]  /*10d30*/  SYNCS.PHASECHK.TRANS64.TRYWAIT P0, [R9+URZ+0x31c20], R0 ;  /* 0x031c2000090075a7 */ /* 0x0010a4000800017f */
[----:B--2---:R-:W-:Y:S05]  /*10d40*/  @!P0 NANOSLEEP.SYNCS 0x989680 ;  /* 0x009896800000895d */ /* 0x004fea0003900000 */
[----:B------:R-:W2:Y:S02]  /*10d50*/  @!P0 SYNCS.PHASECHK.TRANS64 P0, [R9+URZ+0x31c20], R0 ;  /* 0x031c2000090085a7 */ /* 0x000ea4000800007f */
[----:B--2---:R-:W-:Y:S05]  /*10d60*/  @!P0 BRA `(.L_x_233) ;  /* 0xfffffffc00f08947 */ /* 0x004fea000383ffff */
[----:B------:R-:W-:Y:S05]  /*10d70*/  BRA `(.L_x_286) ;  /* 0xffffffec00607947 */ /* 0x000fea000383ffff */
.L_x_234:
[----:B------:R-:W2:Y:S01]  /*10d80*/  S2R R2, SR_TID.X ;  /* 0x0000000000027919 */ /* 0x000ea20000002100 */
[----:B------:R-:W-:Y:S01]  /*10d90*/  BSSY B0, `(.L_x_287) ;  /* 0x000000a000007945 */ /* 0x000fe20003800000 */
[----:B------:R-:W-:Y:S02]  /*10da0*/  IMAD.MOV.U32 R12, RZ, RZ, RZ ;  /* 0x000000ffff0c7224 */ /* 0x000fe400078e00ff */
[----:B------:R-:W-:Y:S02]  /*10db0*/  IMAD.MOV.U32 R11, RZ, RZ, 0x1f ;  /* 0x0000001fff0b7424 */ /* 0x000fe400078e00ff */
[----:B------:R-:W-:Y:S01]  /*10dc0*/  IMAD.MOV.U32 R15, RZ, RZ, -0x1 ;  /* 0xffffffffff0f7424 */ /* 0x000fe200078e00ff */
[----:B--2---:R-:W-:-:S04]  /*10dd0*/  SHF.R.U32.HI R2, RZ, 0x5, R2 ;  /* 0x00000005ff027819 */ /* 0x004fc80000011602 */
[----:B------:R-:W-:-:S05]  /*10de0*/  LOP3.LUT R2, R2, 0x3, RZ, 0xc0, !PT ;  /* 0x0000000302027812 */ /* 0x000fca00078ec0ff */
[----:B------:R-:W-:-:S07]  /*10df0*/  IMAD.MOV.U32 R13, RZ, RZ, R2 ;  /* 0x000000ffff0d7224 */ /* 0x000fce00078e0002 */
[----:B01----:R-:W-:Y:S05]  /*10e00*/  WARPSYNC.COLLECTIVE R15, `(.L_x_288) ;  /* 0x000000000f087348 */ /* 0x003fea0003c00000 */
[----:B------:R2:W3:Y:S02]  /*10e10*/  SHFL.IDX P6, R14, R13, R12, R11 ;  /* 0x0000000c0d0e7389 */ /* 0x0004e400000c000b */
[----:B0123--:R-:W-:Y:S01]  /*10e20*/  ENDCOLLECTIVE ;  /* 0x000000000000791b */ /* 0x00ffe20003800000 */
.L_x_288:
[----:B------:R-:W-:Y:S05]  /*10e30*/  BSYNC B0 ;  /* 0x0000000000007941 */ /* 0x000fea0003800000 */
.L_x_287:
[----:B------:R-:W-:Y:S05]  /*10e40*/  BRA `(.L_x_289) ;  /* 0xffffffec00487947 */ /* 0x000fea000383ffff */
.L_x_237:
[----:B------:R-:W-:Y:S01]  /*10e50*/  BSSY B1, `(.L_x_290) ;  /* 0x0000006000017945 */ /* 0x000fe20003800000 */
[----:B------:R-:W-:-:S07]  /*10e60*/  IMAD.MOV.U32 R15, RZ, RZ, -0x1 ;  /* 0xffffffffff0f7424 */ /* 0x000fce00078e00ff */
[----:B01----:R-:W-:Y:S05]  /*10e70*/  WARPSYNC.COLLECTIVE R15, `(.L_x_291) ;  /* 0x000000000f0c7348 */ /* 0x003fea0003c00000 */
[----:B------:R-:W-:Y:S02]  /*10e80*/  ELECT P6, UR62, PT ;  /* 0x00000000003e782f */ /* 0x000fe400038c0000 */
[----:B------:R-:W-:Y:S01]  /*10e90*/  MOV R14, UR62 ;  /* 0x0000003e000e7c02 */ /* 0x000fe20008000f00 */
[----:B01----:R-:W-:Y:S10]  /*10ea0*/  ENDCOLLECTIVE ;  /* 0x000000000000791b */ /* 0x003ff40003800000 */
.L_x_291:
[----:B------:R-:W-:Y:S05]  /*10eb0*/  BSYNC B1 ;  /* 0x0000000000017941 */ /* 0x000fea0003800000 */
.L_x_290:
[----:B------:R-:W-:Y:S05]  /*10ec0*/  BRA `(.L_x_292) ;  /* 0xffffffec00407947 */ /* 0x000fea000383ffff */
.L_x_239:
[----:B0-----:R0:W2:Y:S02]  /*10ed0*/  SYNCS.PHASECHK.TRANS64.TRYWAIT P0, [R7+URZ], R2 ;  /* 0x00000002070075a7 */ /* 0x0010a4000800017f */
[----:B--2---:R-:W-:Y:S05]  /*10ee0*/  @!P0 NANOSLEEP.SYNCS 0x989680 ;  /* 0x009896800000895d */ /* 0x004fea0003900000 */
[----:B------:R-:W2:Y:S02]  /*10ef0*/  @!P0 SYNCS.PHASECHK.TRANS64 P0, [R7+URZ], R2 ;  /* 0x00000002070085a7 */ /* 0x000ea4000800007f */
[----:B--2---:R-:W-:Y:S05]  /*10f00*/  @!P0 BRA `(.L_x_239) ;  /* 0xfffffffc00f08947 */ /* 0x004fea000383ffff */
[----:B------:R-:W-:Y:S05]  /*10f10*/  BRA `(.L_x_293) ;  /* 0xffffffec00747947 */ /* 0x000fea000383ffff */
.L_x_240:
[----:B--2---:R2:W3:Y:S02]  /*10f20*/  SYNCS.PHASECHK.TRANS64.TRYWAIT P0, [R3+URZ], R0 ;  /* 0x00000000030075a7 */ /* 0x0044e4000800017f */
[----:B---3--:R-:W-:Y:S05]  /*10f30*/  @!P0 NANOSLEEP.SYNCS 0x989680 ;  /* 0x009896800000895d */ /* 0x008fea0003900000 */
[----:B------:R-:W3:Y:S02]  /*10f40*/  @!P0 SYNCS.PHASECHK.TRANS64 P0, [R3+URZ], R0 ;  /* 0x00000000030085a7 */ /* 0x000ee4000800007f */
[----:B---3--:R-:W-:Y:S05]  /*10f50*/  @!P0 BRA `(.L_x_240) ;  /* 0xfffffffc00f08947 */ /* 0x008fea000383ffff */
[----:B------:R-:W-:Y:S05]  /*10f60*/  BRA `(.L_x_294) ;  /* 0xffffffec00687947 */ /* 0x000fea000383ffff */
.L_x_242:
[----:B--2---:R2:W3:Y:S02]  /*10f70*/  SYNCS.PHASECHK.TRANS64.TRYWAIT P0, [R5+URZ], R2 ;  /* 0x00000002050075a7 */ /* 0x0044e4000800017f */
[----:B---3--:R-:W-:Y:S05]  /*10f80*/  @!P0 NANOSLEEP.SYNCS 0x989680 ;  /* 0x009896800000895d */ /* 0x008fea0003900000 */
[----:B------:R-:W3:Y:S02]  /*10f90*/  @!P0 SYNCS.PHASECHK.TRANS64 P0, [R5+URZ], R2 ;  /* 0x00000002050085a7 */ /* 0x000ee4000800007f */
[----:B---3--:R-:W-:Y:S05]  /*10fa0*/  @!P0 BRA `(.L_x_242) ;  /* 0xfffffffc00f08947 */ /* 0x008fea000383ffff */
[----:B------:R-:W-:Y:S05]  /*10fb0*/  BRA `(.L_x_295) ;  /* 0xffffffec006c7947 */ /* 0x000fea000383ffff */
.L_x_296:
        /* <DEDUP_REMOVED lines=12> */
.L_x_2205:


//--------------------- .text._ZN7cutlass13device_kernelIN5flash11enable_sm90INS1_16FlashAttnFwdSm90INS1_25CollectiveMainloopFwdSm90ILi2EN4cute5tupleIJNS5_1CILi1EEES8_S8_EEENS6_IJNS7_ILi192EEENS7_ILi144EEENS7_ILi96EEEEEELi96ENS_6half_tEfNS_4arch4Sm90ELb0ELb0ELb1ELb1ELb0ELb1ELb0ELb0ELb1ELb0ELb0ELb0EEENS1_21CollectiveEpilogueFwdINS6_IJSA_SC_SB_EEES9_SE_SG_Li384ELb1ELb0ELb0ELb0EEENS1_36VarlenDynamicPersistentTileSchedulerILi192ELi144ELi384ELi32ELb0ELb0ELb1ELb0ELb1ELb1EEEEEEEEEvNT_6ParamsE --------------------------
	.section	.text._ZN7cutlass13device_kernelIN5flash11enable_sm90INS1_16FlashAttnFwdSm90INS1_25CollectiveMainloopFwdSm90ILi2EN4cute5tupleIJNS5_1CILi1EEES8_S8_EEENS6_IJNS7_ILi192EEENS7_ILi144EEENS7_ILi96EEEEEELi96ENS_6half_tEfNS_4arch4Sm90ELb0ELb0ELb1ELb1ELb0ELb1ELb0ELb0ELb1ELb0ELb0ELb0EEENS1_21CollectiveEpilogueFwdINS6_IJSA_SC_SB_EEES9_SE_SG_Li384ELb1ELb0ELb0ELb0EEENS1_36VarlenDynamicPersistentTileSchedulerILi192ELi144ELi384ELi32ELb0ELb0ELb1ELb0ELb1ELb1EEEEEEEEEvNT_6ParamsE,"ax",@progbits
	.align	128
.text._ZN7cutlass13device_kernelIN5flash11enable_sm90INS1_16FlashAttnFwdSm90INS1_25CollectiveMainloopFwdSm90ILi2EN4cute5tupleIJNS5_1CILi1EEES8_S8_EEENS6_IJNS7_ILi192EEENS7_ILi144EEENS7_ILi96EEEEEELi96ENS_6half_tEfNS_4arch4Sm90ELb0ELb0ELb1ELb1ELb0ELb1ELb0ELb0ELb1ELb0ELb0ELb0EEENS1_21CollectiveEpilogueFwdINS6_IJSA_SC_SB_EEES9_SE_SG_Li384ELb1ELb0ELb0ELb0EEENS1_36VarlenDynamicPersistentTileSchedulerILi192ELi144ELi384ELi32ELb0ELb0ELb1ELb0ELb1ELb1EEEEEEEEEvNT_6ParamsE:
        .type           _ZN7cutlass13device_kernelIN5flash11enable_sm90INS1_16FlashAttnFwdSm90INS1_25CollectiveMainloopFwdSm90ILi2EN4cute5tupleIJNS5_1CILi1EEES8_S8_EEENS6_IJNS7_ILi192EEENS7_ILi144EEENS7_ILi96EEEEEELi96ENS_6half_tEfNS_4arch4Sm90ELb0ELb0ELb1ELb1ELb0ELb1ELb0ELb0ELb1ELb0ELb0ELb0EEENS1_21CollectiveEpilogueFwdINS6_IJSA_SC_SB_EEES9_SE_SG_Li384ELb1ELb0ELb0ELb0EEENS1_36VarlenDynamicPersistentTileSchedulerILi192ELi144ELi384ELi32ELb0ELb0ELb1ELb0ELb1ELb1EEEEEEEEEvNT_6ParamsE,@function
        .size           _ZN7cutlass13device_kernelIN5flash11enable_sm90INS1_16FlashAttnFwdSm90INS1_25CollectiveMainloopFwdSm90ILi2EN4cute5tupleIJNS5_1CILi1EEES8_S8_EEENS6_IJNS7_ILi192EEENS7_ILi144EEENS7_ILi96EEEEEELi96ENS_6half_tEfNS_4arch4Sm90ELb0ELb0ELb1ELb1ELb0ELb1ELb0ELb0ELb1ELb0ELb0ELb0EEENS1_21CollectiveEpilogueFwdINS6_IJSA_SC_SB_EEES9_SE_SG_Li384ELb1ELb0ELb0ELb0EEENS1_36VarlenDynamicPersistentTileSchedulerILi192ELi144ELi384ELi32ELb0ELb0ELb1ELb0ELb1ELb1EEEEEEEEEvNT_6ParamsE,(.L_x_2206 - _ZN7cutlass13device_kernelIN5flash11enable_sm90INS1_16FlashAttnFwdSm90INS1_25CollectiveMainloopFwdSm90ILi2EN4cute5tupleIJNS5_1CILi1EEES8_S8_EEENS6_IJNS7_ILi192EEENS7_ILi144EEENS7_ILi96EEEEEELi96ENS_6half_tEfNS_4arch4Sm90ELb0ELb0ELb1ELb1ELb0ELb1ELb0ELb0ELb1ELb0ELb0ELb0EEENS1_21CollectiveEpilogueFwdINS6_IJSA_SC_SB_EEES9_SE_SG_Li384ELb1ELb0ELb0ELb0EEENS1_36VarlenDynamicPersistentTileSchedulerILi192ELi144ELi384ELi32ELb0ELb0ELb1ELb0ELb1ELb1EEEEEEEEEvNT_6ParamsE)
        .other          _ZN7cutlass13device_kernelIN5flash11enable_sm90INS1_16FlashAttnFwdSm90INS1_25CollectiveMainloopFwdSm90ILi2EN4cute5tupleIJNS5_1CILi1EEES8_S8_EEENS6_IJNS7_ILi192EEENS7_ILi144EEENS7_ILi96EEEEEELi96ENS_6half_tEfNS_4arch4Sm90ELb0ELb0ELb1ELb1ELb0ELb1ELb0ELb0ELb1ELb0ELb0ELb0EEENS1_21CollectiveEpilogueFwdINS6_IJSA_SC_SB_EEES9_SE_SG_Li384ELb1ELb0ELb0ELb0EEENS1_36VarlenDynamicPersistentTileSchedulerILi192ELi144ELi384ELi32ELb0ELb0ELb1ELb0ELb1ELb1EEEEEEEEEvNT_6ParamsE,@"STO_CUDA_ENTRY STV_DEFAULT"
_ZN7cutlass13device_kernelIN5flash11enable_sm90INS1_16FlashAttnFwdSm90INS1_25CollectiveMainloopFwdSm90ILi2EN4cute5tupleIJNS5_1CILi1EEES8_S8_EEENS6_IJNS7_ILi192EEENS7_ILi144EEENS7_ILi96EEEEEELi96ENS_6half_tEfNS_4arch4Sm90ELb0ELb0ELb1ELb1ELb0ELb1ELb0ELb0ELb1ELb0ELb0ELb0EEENS1_21CollectiveEpilogueFwdINS6_IJSA_SC_SB_EEES9_SE_SG_Li384ELb1ELb0ELb0ELb0EEENS1_36VarlenDynamicPersistentTileSchedulerILi192ELi144ELi384ELi32ELb0ELb0ELb1ELb0ELb1ELb1EEEEEEEEEvNT_6ParamsE:
[----:B------:R-:W0:Y:S02]  /*0000*/  LDC R1, c[0x0][0x28] ;  /* 0x00000a00ff017b82 */ /* 0x000e240000000800 */
[----:B0-----:R-:W-:Y:S01]  /*0010*/  VIADD R1, R1, 0xffffff40 ;  /* 0xffffff4001017836 */ /* 0x001fe20000000000 */
[----:B------:R-:W0:Y:S01]  /*0020*/  S2R R3, SR_TID.X ;  /* 0x0000000000037919 */ /* 0x000e220000002100 */
[----:B------:R-:W-:Y:S01]  /*0030*/  ELECT P0, URZ, PT ;  /* 0x00000000003f782f */ /* 0x000fe20003800000 */
[----:B------:R-:W-:Y:S01]  /*0040*/  BSSY B0, `(.L_x_297) ;  /* 0x0000017000007945 */ /* 0x000fe20003800000 */
[--C-:B0-----:R-:W-:Y:S02]  /*0050*/  SHF.R.U32.HI R0, RZ, 0x5, R3.reuse ;  /* 0x00000005ff007819 */ /* 0x101fe40000011603 */
[----:B------:R-:W-:-:S03]  /*0060*/  SHF.R.U32.HI R3, RZ, 0x7, R3 ;  /* 0x00000007ff037819 */ /* 0x000fc60000011603 */
[----:B------:R-:W0:Y:S02]  /*0070*/  SHFL.IDX PT, R2, R0, RZ, 0x1f ;  /* 0x00001fff00027589 */ /* 0x000e2400000e0000 */
[----:B0-----:R-:W-:-:S13]  /*0080*/  ISETP.EQ.AND P0, PT, R2, RZ, P0 ;  /* 0x000000ff0200720c */ /* 0x001fda0000702270 */
[----:B------:R-:W-:Y:S05]  /*0090*/  @!P0 BRA `(.L_x_298) ;  /* 0x0000000000448947 */ /* 0x000fea0003800000 */
[----:B------:R-:W-:Y:S02]  /*00a0*/  ULDC.64 UR4, c[0x0][0x198] ;  /* 0x0000660000047ab9 */ /* 0x000fe40000000a00 */
[----:B------:R-:W-:Y:S02]  /*00b0*/  UIADD3 UR6, UP0, UR4, 0x270, URZ ;  /* 0x0000027004067890 */ /* 0x000fe4000ff1e03f */
[----:B------:R-:W-:Y:S02]  /*00c0*/  UIADD3 UR8, UP1, UR4, 0x370, URZ ;  /* 0x0000037004087890 */ /* 0x000fe4000ff3e03f */
[----:B------:R-:W-:Y:S02]  /*00d0*/  UIADD3 UR10, UP2, UR4, 0x470, URZ ;  /* 0x00000470040a7890 */ /* 0x000fe4000ff5e03f */
[----:B------:R-:W-:Y:S02]  /*00e0*/  UIADD3 UR12, UP3, UR4, 0x570, URZ ;  /* 0x00000570040c7890 */ /* 0x000fe4000ff7e03f */
[----:B------:R-:W-:-:S02]  /*00f0*/  UIADD3 UR4, UP4, UR4, 0x670, URZ ;  /* 0x0000067004047890 */ /* 0x000fc4000ff9e03f */
[----:B------:R-:W-:Y:S02]  /*0100*/  UIADD3.X UR7, URZ, UR5, URZ, UP0, !UPT ;  /* 0x000000053f077290 */ /* 0x000fe400087fe43f */
[----:B------:R-:W-:Y:S02]  /*0110*/  UIADD3.X UR9, URZ, UR5, URZ, UP1, !UPT ;  /* 0x000000053f097290 */ /* 0x000fe40008ffe43f */
[----:B------:R-:W-:Y:S02]  /*0120*/  UIADD3.X UR11, URZ, UR5, URZ, UP2, !UPT ;  /* 0x000000053f0b7290 */ /* 0x000fe400097fe43f */
[----:B------:R-:W-:Y:S02]  /*0130*/  UIADD3.X UR13, URZ, UR5, URZ, UP3, !UPT ;  /* 0x000000053f0d7290 */ /* 0x000fe40009ffe43f */
[----:B------:R-:W-:Y:S01]  /*0140*/  UIADD3.X UR5, URZ, UR5, URZ, UP4, !UPT ;  /* 0x000000053f057290 */ /* 0x000fe2000a7fe43f */
[----:B------:R0:W-:Y:S02]  /*0150*/  UTMACCTL.PF [UR6] ;  /* 0x00000000060079b9 */ /* 0x0001e40008040000 */
[----:B------:R0:W-:Y:S02]  /*0160*/  UTMACCTL.PF [UR8] ;  /* 0x00000000080079b9 */ /* 0x0001e40008040000 */
[----:B------:R0:W-:Y:S02]  /*0170*/  UTMACCTL.PF [UR10] ;  /* 0x000000000a0079b9 */ /* 0x0001e40008040000 */
[----:B------:R0:W-:Y:S02]  /*0180*/  UTMACCTL.PF [UR12] ;  /* 0x000000000c0079b9 */ /* 0x0001e40008040000 */
[----:B------:R0:W-:Y:S02]  /*0190*/  UTMACCTL.PF [UR4] ;  /* 0x00000000040079b9 */ /* 0x0001e40008040000 */
[----:B0-----:R-:W-:Y:S01]  /*01a0*/  NOP ;  /* 0x0000000000007918 */ /* 0x001fe20000000000 */
.L_x_298:
[----:B------:R-:W-:Y:S05]  /*01b0*/  BSYNC B0 ;  /* 0x0000000000007941 */ /* 0x000fea0003800000 */
.L_x_297:
[----:B------:R-:W-:Y:S01]  /*01c0*/  VOTEU.ANY UP0, P0 ;  /* 0x00000000003f7886 */ /* 0x000fe20000000100 */
[----:B------:R-:W0:Y:S01]  /*01d0*/  SHFL.IDX PT, R3, R3, RZ, 0x1f ;  /* 0x00001fff03037589 */ /* 0x000e2200000e0000 */
[----:B------:R-:W-:Y:S01]  /*01e0*/  UMOV UR4, 0x1 ;  /* 0x0000000100047882 */ /* 0x000fe20000000000 */
[----:B------:R-:W-:Y:S01]  /*01f0*/  UMOV UR7, 0x180 ;  /* 0x0000018000077882 */ /* 0x000fe20000000000 */
[----:B------:R-:W-:Y:S01]  /*0200*/  VOTEU.ANY UP1, P0 ;  /* 0x00000000003f7886 */ /* 0x000fe20000020100 */
[----:B------:R-:W1:Y:S01]  /*0210*/  @UP0 S2UR UR8, SR_CgaCtaId ;  /* 0x00000000000809c3 */ /* 0x000e620000008800 */
[----:B------:R-:W2:Y:S01]  /*0220*/  SHFL.IDX PT, R2, R0, RZ, 0x1f ;  /* 0x00001fff00027589 */ /* 0x000ea200000e0000 */
[----:B------:R-:W-:Y:S01]  /*0230*/  @UP0 UMOV UR6, 0x400 ;  /* 0x0000040000060882 */ /* 0x000fe20000000000 */
[----:B------:R-:W-:-:S04]  /*0240*/  @UP0 UIADD3 UR4, -UR4, 0x100000, URZ ;  /* 0x0010000004040890 */ /* 0x000fc8000fffe13f */
[----:B------:R-:W-:Y:S02]  /*0250*/  @UP0 USHF.L.U32 UR5, UR4, 0xb, URZ ;  /* 0x0000000b04050899 */ /* 0x000fe4000800063f */
[----:B------:R-:W-:Y:S01]  /*0260*/  @UP0 USHF.L.U32 UR4, UR4, 0x1, URZ ;  /* 0x0000000104040899 */ /* 0x000fe2000800063f */
[----:B------:R-:W-:Y:S01]  /*0270*/  VOTEU.ANY UP2, P0 ;  /* 0x00000000003f7886 */ /* 0x000fe20000040100 */
[----:B0-----:R-:W-:Y:S01]  /*0280*/  R2UR UR9, R3 ;  /* 0x00000000030972ca */ /* 0x001fe200000e0000 */
[----:B-1----:R-:W-:Y:S01]  /*0290*/  @UP0 ULEA UR8, UR8, UR6, 0x18 ;  /* 0x0000000608080291 */ /* 0x002fe2000f8ec03f */
[----:B--2---:R-:W-:Y:S01]  /*02a0*/  ISETP.NE.AND P1, PT, R2, RZ, PT ;  /* 0x000000ff0200720c */ /* 0x004fe20003f25270 */
[----:B------:R-:W-:-:S04]  /*02b0*/  @UP0 UIADD3 UR6, -UR7, 0x100000, URZ ;  /* 0x0010000007060890 */ /* 0x000fc8000fffe13f */
[----:B------:R-:W-:Y:S02]  /*02c0*/  @UP0 USHF.L.U32 UR7, UR6, 0xb, URZ ;  /* 0x0000000b06070899 */ /* 0x000fe4000800063f */
[----:B------:R-:W-:-:S04]  /*02d0*/  @UP0 USHF.L.U32 UR6, UR6, 0x1, URZ ;  /* 0x0000000106060899 */ /* 0x000fc8000800063f */
[----:B------:R-:W-:Y:S01]  /*02e0*/  UISETP.NE.AND UP0, UPT, UR9, URZ, UPT ;  /* 0x0000003f0900728c */ /* 0x000fe2000bf05270 */
[----:B------:R-:W0:Y:S02]  /*02f0*/  FENCE.VIEW.ASYNC.S ;  /* 0x00000000000073c6 */ /* 0x000e240000000000 */
[----:B0-----:R0:W1:Y:S05]  /*0300*/  @UP1 SYNCS.EXCH.64 URZ, [UR8+0x31c00], UR4 ;  /* 0x031c0004083f15b2 */ /* 0x00106a0008000100 */
[----:B------:R0:W2:Y:S01]  /*0310*/  @UP2 SYNCS.EXCH.64 URZ, [UR8+0x31c20], UR6 ;  /* 0x031c2006083f25b2 */ /* 0x0000a20008000100 */
[----:B------:R-:W-:Y:S05]  /*0320*/  @P1 BRA `(.L_x_299) ;  /* 0x0000000000481947 */ /* 0x000fea0003800000 */
[----:B0-----:R-:W0:Y:S01]  /*0330*/  S2UR UR5, SR_CgaCtaId ;  /* 0x00000000000579c3 */ /* 0x001e220000008800 */
        /* <DEDUP_REMOVED lines=15> */
[----:B------:R3:W0:Y:S02]  /*0430*/  SYNCS.EXCH.64 URZ, [UR8+0x31c48], UR4 ;  /* 0x031c4804083f75b2 */ /* 0x0006240008000100 */
[----:B---3--:R-:W-:Y:S01]  /*0440*/  NOP ;  /* 0x0000000000007918 */ /* 0x008fe20000000000 */
.L_x_299:
[----:B------:R-:W3:Y:S01]  /*0450*/  SHFL.IDX PT, R2, R0, RZ, 0x1f ;  /* 0x00001fff00027589 */ /* 0x000ee200000e0000 */
[----:B------:R-:W-:Y:S01]  /*0460*/  NOP ;  /* 0x0000000000007918 */ /* 0x000fe20000000000 */
[----:B---3--:R-:W-:-:S13]  /*0470*/  ISETP.NE.AND P0, PT, R2, RZ, PT ;  /* 0x000000ff0200720c */ /* 0x008fda0003f05270 */
        /* <DEDUP_REMOVED lines=17> */
[----:B------:R3:W0:Y:S02]  /*0590*/  SYNCS.EXCH.64 URZ, [UR8+0x31c68], UR6 ;  /* 0x031c6806083f75b2 */ /* 0x0006240008000100 */
[----:B---3--:R-:W-:Y:S01]  /*05a0*/  NOP ;  /* 0x0000000000007918 */ /* 0x008fe20000000000 */
.L_x_300:
[----:B------:R-:W3:Y:S01]  /*05b0*/  SHFL.IDX PT, R2, R0, RZ, 0x1f ;  /* 0x00001fff00027589 */ /* 0x000ee200000e0000 */
[----:B------:R-:W-:Y:S01]  /*05c0*/  NOP ;  /* 0x0000000000007918 */ /* 0x000fe20000000000 */
[----:B---3--:R-:W-:-:S13]  /*05d0*/  ISETP.NE.AND P0, PT, R2, RZ, PT ;  /* 0x000000ff0200720c */ /* 0x008fda0003f05270 */
        /* <DEDUP_REMOVED lines=13> */
[----:B------:R3:W0:Y:S02]  /*06b0*/  SYNCS.EXCH.64 URZ, [UR6+0x31c88], UR4 ;  /* 0x031c8804063f75b2 */ /* 0x0006240008000100 */
[----:B---3--:R-:W-:Y:S01]  /*06c0*/  NOP ;  /* 0x0000000000007918 */ /* 0x008fe20000000000 */
.L_x_301:
        /* <DEDUP_REMOVED lines=22> */
.L_x_302:
        /* <DEDUP_REMOVED lines=22> */
.L_x_303:
[----:B0-----:R-:W-:Y:S01]  /*0990*/  UMOV UR4, 0x1 ;  /* 0x0000000100047882 */ /* 0x001fe20000000000 */
[----:B------:R-:W-:Y:S01]  /*09a0*/  PLOP3.LUT P0, PT, PT, PT, UP0, 0x80, 0x0 ;  /* 0x000000000000781c */ /* 0x000fe20003f0f008 */
[----:B------:R-:W-:Y:S01]  /*09b0*/  USEL UR4, UR4, 0x2, !UP0 ;  /* 0x0000000204047887 */ /* 0x000fe2000c000000 */
[----:B------:R-:W-:Y:S01]  /*09c0*/  NOP ;  /* 0x0000000000007918 */ /* 0x000fe20000000000 */
[----:B------:R-:W-:Y:S01]  /*09d0*/  ULDC.64 UR60, c[0x0][0x208] ;  /* 0x00008200003c7ab9 */ /* 0x000fe20000000a00 */
[----:B------:R-:W-:Y:S03]  /*09e0*/  BSSY B7, `(.L_x_304) ;  /* 0x0001b6e000077945 */ /* 0x000fe60003800000 */
[----:B------:R-:W-:-:S05]  /*09f0*/  IMAD.U32 R2, RZ, RZ, UR4 ;  /* 0x00000004ff027e24 */ /* 0x000fca000f8e00ff */
[----:B------:R0:W-:Y:S01]  /*0a00*/  STL [R1+0xa0], R2 ;  /* 0x0000a00201007387 */ /* 0x0001e20000100800 */
[----:B-12-4-:R-:W-:Y:S06]  /*0a10*/  BAR.SYNC.DEFER_BLOCKING 0x0 ;  /* 0x0000000000007b1d */ /* 0x016fec0000010000 */
[----:B------:R-:W-:Y:S05]  /*0a20*/  @!P0 BRA `(.L_x_305) ;  /* 0x0000016000988947 */ /* 0x000fea0003800000 */
.L_x_306:
[----:B------:R-:W-:-:S08]  /*0a30*/  NOP ;  /* 0x0000000000007918 */ /* 0x000fd00000000000 */
[----:B------:R-:W1:Y:S02]  /*0a40*/  USETMAXREG.TRY_ALLOC.CTAPOOL UP0, 0xa0 ;  /* 0x000000a0000079c8 */ /* 0x000e640008000600 */
[----:B-1----:R-:W-:-:S13]  /*0a50*/  PLOP3.LUT P0, PT, PT, PT, UP0, 0x80, 0x0 ;  /* 0x000000000000781c */ /* 0x002fda0003f0f008 */
[----:B------:R-:W-:Y:S05]  /*0a60*/  @!P0 BRA `(.L_x_306) ;  /* 0xfffffffc00f08947 */ /* 0x000fea000383ffff */
[----:B------:R-:W2:Y:S01]  /*0a70*/  LDL.LU R0, [R1+0x4c] ;  /* 0x00004c0001007983 */ /* 0x000ea20000300800 */
[----:B0-----:R-:W0:Y:S01]  /*0a80*/  S2R R2, SR_TID.X ;  /* 0x0000000000027919 */ /* 0x001e220000002100 */
[----:B------:R-:W1:Y:S01]  /*0a90*/  S2UR UR5, SR_CgaCtaId ;  /* 0x00000000000579c3 */ /* 0x000e620000008800 */
[----:B------:R-:W-:Y:S01]  /*0aa0*/  UMOV UR4, 0x400 ;  /* 0x0000040000047882 */ /* 0x000fe20000000000 */
[----:B0-----:R-:W-:-:S06]  /*0ab0*/  SHF.R.U32.HI R2, RZ, 0x7, R2 ;  /* 0x00000007ff027819 */ /* 0x001fcc0000011602 */
[----:B------:R-:W-:Y:S06]  /*0ac0*/  BAR.ARV 0x8, 0x1a0 ;  /* 0x0206800000007b1d */ /* 0x000fec0000002000 */
[----:B------:R-:W-:-:S13]  /*0ad0*/  ISETP.NE.AND P0, PT, R2, 0x1, PT ;  /* 0x000000010200780c */ /* 0x000fda0003f05270 */
[----:B------:R-:W-:Y:S08]  /*0ae0*/  @!P0 BAR.ARV 0x9, 0x100 ;  /* 0x0244000000008b1d */ /* 0x000ff00000002000 */
[----:B------:R-:W-:Y:S01]  /*0af0*/  BAR.SYNC.DEFER_BLOCKING 0x5, 0x1a0 ;  /* 0x0146800000007b1d */ /* 0x000fe20000010000 */
[----:B-1----:R-:W-:-:S06]  /*0b00*/  ULEA UR4, UR5, UR4, 0x18 ;  /* 0x0000000405047291 */ /* 0x002fcc000f8ec03f */
[----:B------:R-:W-:Y:S01]  /*0b10*/  IMAD.U32 R18, RZ, RZ, UR4 ;  /* 0x00000004ff127e24 */ /* 0x000fe2000f8e00ff */
[----:B------:R-:W-:-:S04]  /*0b20*/  ULDC UR4, c[0x0][0xc14] ;  /* 0x0003050000047ab9 */ /* 0x000fc80000000800 */
[----:B------:R-:W0:Y:S01]  /*0b30*/  LDS.128 R108, [R18+0x31cd0] ;  /* 0x031cd000126c7984 */ /* 0x000e220000000c00 */
[----:B------:R-:W-:Y:S06]  /*0b40*/  BAR.ARV 0x4, 0x1a0 ;  /* 0x0106800000007b1d */ /* 0x000fec0000002000 */
[----:B--2---:R-:W-:-:S04]  /*0b50*/  LOP3.LUT R0, R0, 0xfffffffb, RZ, 0xc0, !PT ;  /* 0xfffffffb00007812 */ /* 0x004fc800078ec0ff */
[----:B------:R-:W-:-:S05]  /*0b60*/  @P0 LOP3.LUT R0, R0, 0x4, RZ, 0xfc, !PT ;  /* 0x0000000400000812 */ /* 0x000fca00078efcff */
[----:B------:R4:W-:Y:S01]  /*0b70*/  STL [R1+0x4c], R0 ;  /* 0x00004c0001007387 */ /* 0x0009e20000100800 */
[----:B0-----:R-:W-:-:S13]  /*0b80*/  ISETP.GE.AND P0, PT, R111, UR4, PT ;  /* 0x000000046f007c0c */ /* 0x001fda000bf06270 */
[----:B----4-:R-:W-:Y:S05]  /*0b90*/  @P0 BRA `(.L_x_307) ;  /* 0x000001b400480947 */ /* 0x010fea0003800000 */
[----:B------:R-:W2:Y:S01]  /*0ba0*/  LDL R2, [R1+0xa0] ;  /* 0x0000a00001027983 */ /* 0x000ea20000100800 */
[----:B------:R-:W-:Y:S01]  /*0bb0*/  IMAD.MOV.U32 R15, RZ, RZ, -0x2 ;  /* 0xfffffffeff0f7424 */ /* 0x000fe200078e00ff */
[----:B------:R-:W-:Y:S02]  /*0bc0*/  R2UR UR4, R18 ;  /* 0x00000000120472ca */ /* 0x000fe400000e0000 */
[----:B------:R-:W-:Y:S01]  /*0bd0*/  CS2R R146, SRZ ;  /* 0x0000000000927805 */ /* 0x000fe2000001ff00 */
[----:B------:R-:W0:Y:S10]  /*0be0*/  S2R R0, SR_TID.X ;  /* 0x0000000000007919 */ /* 0x000e340000002100 */
[----:B------:R-:W-:Y:S01]  /*0bf0*/  UIADD3 UR4, UR4, 0xda00, URZ ;  /* 0x0000da0004047890 */ /* 0x000fe2000fffe03f */
[----:B0-----:R-:W-:-:S05]  /*0c00*/  VIADD R20, R0, 0xffffff80 ;  /* 0xffffff8000147836 */ /* 0x001fca0000000000 */
[-C--:B------:R-:W-:Y:S02]  /*0c10*/  LEA.HI R14, R20, R20.reuse, RZ, 0x1 ;  /* 0x00000014140e7211 */ /* 0x080fe400078f08ff */
[----:B------:R-:W-:Y:S02]  /*0c20*/  SHF.R.S32.HI R0, RZ, 0x1f, R20 ;  /* 0x0000001fff007819 */ /* 0x000fe40000011414 */
[----:B------:R-:W-:Y:S02]  /*0c30*/  SHF.R.S32.HI R23, RZ, 0x1, R14 ;  /* 0x00000001ff177819 */ /* 0x000fe4000001140e */
[----:B------:R-:W-:Y:S02]  /*0c40*/  LEA.HI R3, R0, R20, RZ, 0x4 ;  /* 0x0000001400037211 */ /* 0x000fe400078f20ff */
[----:B------:R-:W-:Y:S02]  /*0c50*/  LEA.HI R6, R14, R23, RZ, 0x1 ;  /* 0x000000170e067211 */ /* 0x000fe400078f08ff */
[----:B------:R-:W-:-:S02]  /*0c60*/  SHF.R.S32.HI R4, RZ, 0x4, R3 ;  /* 0x00000004ff047819 */ /* 0x000fc40000011403 */
[----:B------:R-:W-:Y:S02]  /*0c70*/  LOP3.LUT R8, R6, 0x7fffffe, RZ, 0xc0, !PT ;  /* 0x07fffffe06087812 */ /* 0x000fe400078ec0ff */
[C---:B------:R-:W-:Y:S02]  /*0c80*/  LEA.HI R5, R3.reuse, R4, RZ, 0x1 ;  /* 0x0000000403057211 */ /* 0x040fe400078f08ff */
[----:B------:R-:W-:Y:S01]  /*0c90*/  LOP3.LUT R3, R3, 0xfffffff0, RZ, 0xc0, !PT ;  /* 0xfffffff003037812 */ /* 0x000fe200078ec0ff */
[----:B------:R-:W-:Y:S01]  /*0ca0*/  IMAD.IADD R7, R23, 0x1, -R8 ;  /* 0x0000000117077824 */ /* 0x000fe200078e0a08 */
[----:B------:R-:W-:Y:S02]  /*0cb0*/  LOP3.LUT R5, R5, 0x1ffffffe, RZ, 0xc0, !PT ;  /* 0x1ffffffe05057812 */ /* 0x000fe400078ec0ff */
[----:B------:R-:W-:Y:S01]  /*0cc0*/  LOP3.LUT R14, R14, 0xfffffffe, RZ, 0xc0, !PT ;  /* 0xfffffffe0e0e7812 */ /* 0x000fe200078ec0ff */
[----:B------:R-:W-:Y:S01]  /*0cd0*/  IMAD.IADD R3, R20, 0x1, -R3 ;  /* 0x0000000114037824 */ /* 0x000fe200078e0a03 */
[C---:B------:R-:W-:Y:S01]  /*0ce0*/  IADD3 R5, R4.reuse, -R5, RZ ;  /* 0x8000000504057210 */ /* 0x040fe20007ffe0ff */
[----:B------:R-:W-:Y:S01]  /*0cf0*/  IMAD R13, R4, 0x8, R7 ;  /* 0x00000008040d7824 */ /* 0x000fe200078e0207 */
[----:B------:R-:W-:Y:S01]  /*0d00*/  LEA.HI R7, R0, R20, RZ, 0x5 ;  /* 0x0000001400077211 */ /* 0x000fe200078f28ff */
[----:B------:R-:W-:Y:S01]  /*0d10*/  IMAD.IADD R14, R20, 0x1, -R14 ;  /* 0x00000001140e7824 */ /* 0x000fe200078e0a0e */
[----:B------:R-:W-:Y:S01]  /*0d20*/  SHF.R.S32.HI R4, RZ, 0x1f, R3 ;  /* 0x0000001fff047819 */ /* 0x000fe20000011403 */
[----:B------:R-:W-:Y:S01]  /*0d30*/  IMAD.SHL.U32 R5, R5, 0x8, RZ ;  /* 0x0000000805057824 */ /* 0x000fe200078e00ff */
[----:B------:R-:W-:Y:S01]  /*0d40*/  SHF.R.S32.HI R8, RZ, 0x5, R7 ;  /* 0x00000005ff087819 */ /* 0x000fe20000011407 */
[----:B------:R-:W-:-:S04]  /*0d50*/  IMAD.SHL.U32 R144, R14, 0x8, RZ ;  /* 0x000000080e907824 */ /* 0x000fc800078e00ff */
[----:B------:R-:W-:Y:S01]  /*0d60*/  IMAD R16, R8, 0x10, R3 ;  /* 0x0000001008107824 */ /* 0x000fe200078e0203 */
[----:B--2---:R-:W-:Y:S02]  /*0d70*/  R2UR UR5, R2 ;  /* 0x00000000020572ca */ /* 0x004fe400000e0000 */
[CC--:B------:R-:W-:Y:S02]  /*0d80*/  LEA.HI R2, R0.reuse, R20.reuse, RZ, 0x7 ;  /* 0x0000001400027211 */ /* 0x0c0fe400078f38ff */
[----:B------:R-:W-:Y:S02]  /*0d90*/  LEA.HI R0, R0, R20, RZ, 0x2 ;  /* 0x0000001400007211 */ /* 0x000fe400078f10ff */
[----:B------:R-:W-:Y:S02]  /*0da0*/  LOP3.LUT R6, R2, 0xffffff80, RZ, 0xc0, !PT ;  /* 0xffffff8002067812 */ /* 0x000fe400078ec0ff */
[----:B------:R-:W-:-:S03]  /*0db0*/  SHF.R.S32.HI R24, RZ, 0x2, R0 ;  /* 0x00000002ff187819 */ /* 0x000fc60000011400 */
[----:B------:R-:W-:Y:S01]  /*0dc0*/  IMAD.IADD R19, R20, 0x1, -R6 ;  /* 0x0000000114137824 */ /* 0x000fe200078e0a06 */
[CC--:B------:R-:W-:Y:S01]  /*0dd0*/  LEA.HI R6, R4.reuse, R3.reuse, RZ, 0x3 ;  /* 0x0000000304067211 */ /* 0x0c0fe200078f18ff */
[----:B------:R-:W-:Y:S01]  /*0de0*/  ULOP3.LUT UR5, UR5, 0x1, URZ, 0xfc, !UPT ;  /* 0x0000000105057892 */ /* 0x000fe2000f8efc3f */
[----:B------:R-:W-:Y:S02]  /*0df0*/  LEA.HI R4, R4, R3, RZ, 0x2 ;  /* 0x0000000304047211 */ /* 0x000fe400078f10ff */
[----:B------:R-:W-:Y:S01]  /*0e00*/  SHF.R.S32.HI R9, RZ, 0x1f, R19 ;  /* 0x0000001fff097819 */ /* 0x000fe20000011413 */
[----:B------:R-:W-:Y:S01]  /*0e10*/  IMAD.SHL.U32 R7, R6, 0x10, RZ ;  /* 0x0000001006077824 */ /* 0x000fe200078e00ff */
[----:B------:R-:W-:Y:S02]  /*0e20*/  LOP3.LUT R6, R4, 0x7fffffc, RZ, 0xc0, !PT ;  /* 0x07fffffc04067812 */ /* 0x000fe400078ec0ff */
[----:B------:R-:W-:Y:S02]  /*0e30*/  LEA.HI R10, R9, R19, RZ, 0x2 ;  /* 0x00000013090a7211 */ /* 0x000fe400078f10ff */
[----:B------:R-:W-:Y:S01]  /*0e40*/  SHF.R.S32.HI R4, RZ, 0x2, R4 ;  /* 0x00000002ff047819 */ /* 0x000fe20000011404 */
[----:B------:R-:W-:Y:S01]  /*0e50*/  IMAD.IADD R6, R3, 0x1, -R6 ;  /* 0x0000000103067824 */ /* 0x000fe200078e0a06 */
[----:B------:R-:W-:-:S02]  /*0e60*/  SHF.R.S32.HI R11, RZ, 0x2, R10 ;  /* 0x00000002ff0b7819 */ /* 0x000fc4000001140a */
[----:B------:R-:W-:Y:S01]  /*0e70*/  SHF.R.S32.HI R12, RZ, 0x1f, R10 ;  /* 0x0000001fff0c7819 */ /* 0x000fe2000001140a */
[----:B------:R-:W-:Y:S01]  /*0e80*/  IMAD.SHL.U32 R4, R4, 0x40, RZ ;  /* 0x0000004004047824 */ /* 0x000fe200078e00ff */
[----:B------:R-:W-:Y:S02]  /*0e90*/  LOP3.LUT R10, R10, 0x7ffffffc, RZ, 0xc0, !PT ;  /* 0x7ffffffc0a0a7812 */ /* 0x000fe400078ec0ff */
[----:B------:R-:W-:Y:S02]  /*0ea0*/  LOP3.LUT R7, R7, 0x7fffff80, RZ, 0xc0, !PT ;  /* 0x7fffff8007077812 */ /* 0x000fe400078ec0ff */
[----:B------:R-:W-:Y:S01]  /*0eb0*/  LOP3.LUT R4, R4, 0x40, RZ, 0xc0, !PT ;  /* 0x0000004004047812 */ /* 0x000fe200078ec0ff */
[----:B------:R-:W-:Y:S01]  /*0ec0*/  IMAD.IADD R10, R19, 0x1, -R10 ;  /* 0x00000001130a7824 */ /* 0x000fe200078e0a0a */
[----:B------:R-:W-:Y:S01]  /*0ed0*/  LEA.HI R12, R12, R11, RZ, 0x3 ;  /* 0x0000000b0c0c7211 */ /* 0x000fe200078f18ff */
[----:B------:R-:W-:Y:S01]  /*0ee0*/  IMAD R7, R8, 0x100, R7 ;  /* 0x0000010008077824 */ /* 0x000fe200078e0207 */
[----:B------:R-:W-:Y:S01]  /*0ef0*/  LEA.HI R9, R9, R19, RZ, 0x5 ;  /* 0x0000001309097211 */ /* 0x000fe200078f28ff */
[----:B------:R-:W-:Y:S01]  /*0f00*/  IMAD R3, R10, R15, 0x90 ;  /* 0x000000900a037424 */ /* 0x000fe200078e020f */
[----:B------:R-:W-:Y:S01]  /*0f10*/  SHF.R.S32.HI R15, RZ, 0x7, R2 ;  /* 0x00000007ff0f7819 */ /* 0x000fe20000011402 */
[----:B------:R-:W-:Y:S01]  /*0f20*/  IMAD.MOV.U32 R19, RZ, RZ, RZ ;  /* 0x000000ffff137224 */ /* 0x000fe200078e00ff */
[----:B------:R-:W-:-:S02]  /*0f30*/  LEA R7, R6, R7, 0x4 ;  /* 0x0000000706077211 */ /* 0x000fc400078e20ff */
[----:B------:R0:W-:Y:S01]  /*0f40*/  STL [R1+0x90], R3 ;  /* 0x0000900301007387 */ /* 0x0001e20000100800 */
[----:B------:R-:W-:Y:S01]  /*0f50*/  IMAD.HI R2, R15, 0x55555556, RZ ;  /* 0x555555560f027827 */ /* 0x000fe200078e02ff */
[----:B------:R-:W-:Y:S02]  /*0f60*/  LOP3.LUT R12, R12, 0xfffffff8, RZ, 0xc0, !PT ;  /* 0xfffffff80c0c7812 */ /* 0x000fe400078ec0ff */
[----:B------:R-:W-:Y:S02]  /*0f70*/  IADD3 R10, R144, 0x10, RZ ;  /* 0x00000010900a7810 */ /* 0x000fe40007ffe0ff */
[----:B------:R-:W-:Y:S01]  /*0f80*/  SHF.R.S32.HI R9, RZ, 0x5, R9 ;  /* 0x00000005ff097819 */ /* 0x000fe20000011409 */
[----:B------:R-:W-:Y:S01]  /*0f90*/  IMAD.IADD R12, R11, 0x1, -R12 ;  /* 0x000000010b0c7824 */ /* 0x000fe200078e0a0c */
[----:B------:R-:W-:Y:S01]  /*0fa0*/  LEA.HI R2, R2, R2, RZ, 0x1 ;  /* 0x0000000202027211 */ /* 0x000fe200078f08ff */
[----:B------:R-:W-:Y:S02]  /*0fb0*/  IMAD.SHL.U32 R11, R13, 0x20, RZ ;  /* 0x000000200d0b7824 */ /* 0x000fe400078e00ff */
[--C-:B0-----:R-:W-:Y:S01]  /*0fc0*/  IMAD.U32 R3, R16, 0x20, R5.reuse ;  /* 0x0000002010037824 */ /* 0x101fe200078e0005 */
[----:B------:R-:W-:Y:S01]  /*0fd0*/  LOP3.LUT R5, R4, 0x8, R5, 0xf8, !PT ;  /* 0x0000000804057812 */ /* 0x000fe200078ef805 */
[----:B------:R-:W-:Y:S01]  /*0fe0*/  VIADD R16, R144, 0x20 ;  /* 0x0000002090107836 */ /* 0x000fe20000000000 */
[----:B------:R-:W-:Y:S01]  /*0ff0*/  SHF.R.U32.HI R4, RZ, 0x3, R4 ;  /* 0x00000003ff047819 */ /* 0x000fe20000011604 */
[----:B------:R-:W-:Y:S01]  /*1000*/  IMAD R9, R9, 0x10, R12 ;  /* 0x0000001009097824 */ /* 0x000fe200078e020c */
[----:B------:R0:W-:Y:S01]  /*1010*/  STL [R1+0x98], R3 ;  /* 0x0000980301007387 */ /* 0x0001e20000100800 */
[----:B------:R-:W-:Y:S01]  /*1020*/  IMAD R2, R2, -0x3, R15 ;  /* 0xfffffffd02027824 */ /* 0x000fe200078e020f */
[----:B------:R-:W-:-:S02]  /*1030*/  LOP3.LUT R4, R5, R4, RZ, 0x3c, !PT ;  /* 0x0000000405047212 */ /* 0x000fc400078e3cff */
[----:B------:R-:W-:Y:S01]  /*1040*/  STL [R1+0x68], R24 ;  /* 0x0000681801007387 */ /* 0x000fe20000100800 */
[----:B------:R-:W-:Y:S02]  /*1050*/  SHF.R.S32.HI R5, RZ, 0x1f, R10 ;  /* 0x0000001fff057819 */ /* 0x000fe4000001140a */
[----:B------:R-:W-:Y:S01]  /*1060*/  SHF.R.S32.HI R8, RZ, 0x1f, R16 ;  /* 0x0000001fff087819 */ /* 0x000fe20000011410 */
[----:B------:R-:W-:Y:S01]  /*1070*/  STL [R1+0x2c], R10 ;  /* 0x00002c0a01007387 */ /* 0x000fe20000100800 */
[----:B------:R-:W-:Y:S01]  /*1080*/  LEA R2, R2, R9, 0x6 ;  /* 0x0000000902027211 */ /* 0x000fe200078e30ff */
[----:B------:R-:W-:Y:S01]  /*1090*/  IMAD.IADD R7, R4, 0x1, R7 ;  /* 0x0000000104077824 */ /* 0x000fe200078e0207 */
[----:B0-----:R-:W-:Y:S01]  /*10a0*/  SHF.R.S32.HI R3, RZ, 0x1f, R0 ;  /* 0x0000001fff037819 */ /* 0x001fe20000011400 */
[----:B------:R-:W-:Y:S01]  /*10b0*/  STL [R1+0x34], R16 ;  /* 0x0000341001007387 */ /* 0x000fe20000100800 */
[----:B------:R-:W-:Y:S01]  /*10c0*/  LOP3.LUT R0, R0, 0x1ffffffc, RZ, 0xc0, !PT ;  /* 0x1ffffffc00007812 */ /* 0x000fe200078ec0ff */
[----:B------:R-:W-:Y:S01]  /*10d0*/  IMAD R22, R7, 0x2, R18 ;  /* 0x0000000207167824 */ /* 0x000fe200078e0212 */
[----:B------:R-:W-:-:S02]  /*10e0*/  LEA.HI R3, R3, R24, RZ, 0x2 ;  /* 0x0000001803037211 */ /* 0x000fc400078f10ff */
[----:B------:R-:W-:Y:S01]  /*10f0*/  SHF.R.S32.HI R4, RZ, 0x1f, R23 ;  /* 0x0000001fff047819 */ /* 0x000fe20000011417 */
[----:B------:R-:W-:Y:S01]  /*1100*/  IMAD.IADD R0, R20, 0x1, -R0 ;  /* 0x0000000114007824 */ /* 0x000fe200078e0a00 */
[----:B------:R-:W-:-:S03]  /*1110*/  LOP3.LUT R3, R3, 0xfffffffc, RZ, 0xc0, !PT ;  /* 0xfffffffc03037812 */ /* 0x000fc600078ec0ff */
[----:B------:R-:W-:Y:S02]  /*1120*/  IMAD.SHL.U32 R4, R0, 0x8, RZ ;  /* 0x0000000800047824 */ /* 0x000fe400078e00ff */
[----:B------:R-:W-:-:S04]  /*1130*/  IMAD.IADD R6, R24, 0x1, -R3 ;  /* 0x0000000118067824 */ /* 0x000fc800078e0a03 */
[----:B------:R-:W-:Y:S01]  /*1140*/  IMAD.SHL.U32 R3, R6, 0x40, RZ ;  /* 0x0000004006037824 */ /* 0x000fe200078e00ff */
[----:B------:R0:W-:Y:S04]  /*1150*/  STL [R1+0x80], R6 ;  /* 0x0000800601007387 */ /* 0x0001e80000100800 */
[----:B------:R-:W-:Y:S01]  /*1160*/  LOP3.LUT R13, R3, 0xc0, RZ, 0xc0, !PT ;  /* 0x000000c0030d7812 */ /* 0x000fe200078ec0ff */
[----:B------:R-:W-:Y:S03]  /*1170*/  STL [R1+0x40], R11 ;  /* 0x0000400b01007387 */ /* 0x000fe60000100800 */
[----:B------:R-:W-:Y:S01]  /*1180*/  SHF.R.U32.HI R12, RZ, 0x3, R13 ;  /* 0x00000003ff0c7819 */ /* 0x000fe2000001160d */
[----:B------:R-:W-:Y:S01]  /*1190*/  STL [R1+0x38], R13 ;  /* 0x0000380d01007387 */ /* 0x000fe20000100800 */
[----:B0-----:R-:W-:-:S02]  /*11a0*/  LEA.HI R6, R5, R10, RZ, 0x3 ;  /* 0x0000000a05067211 */ /* 0x001fc400078f18ff */
[----:B------:R-:W-:Y:S01]  /*11b0*/  LEA.HI R5, R5, R10, RZ, 0x5 ;  /* 0x0000000a05057211 */ /* 0x000fe200078f28ff */
[----:B------:R-:W-:Y:S01]  /*11c0*/  STL [R1+0x3c], R12 ;  /* 0x00003c0c01007387 */ /* 0x000fe20000100800 */
[CC--:B------:R-:W-:Y:S02]  /*11d0*/  LEA.HI R10, R8.reuse, R16.reuse, RZ, 0x5 ;  /* 0x00000010080a7211 */ /* 0x0c0fe400078f28ff */
[----:B------:R-:W-:Y:S01]  /*11e0*/  LEA.HI R8, R8, R16, RZ, 0x3 ;  /* 0x0000001008087211 */ /* 0x000fe200078f18ff */
[----:B------:R0:W-:Y:S01]  /*11f0*/  STL [R1+0x94], R2 ;  /* 0x0000940201007387 */ /* 0x0001e20000100800 */
[----:B------:R-:W-:Y:S01]  /*1200*/  SHF.R.S32.HI R10, RZ, 0x5, R10 ;  /* 0x00000005ff0a7819 */ /* 0x000fe2000001140a */
[----:B------:R-:W-:Y:S01]  /*1210*/  IMAD.SHL.U32 R16, R14, 0x4, RZ ;  /* 0x000000040e107824 */ /* 0x000fe200078e00ff */
[----:B------:R-:W-:Y:S01]  /*1220*/  LOP3.LUT R8, R13, 0x18, R8, 0xf8, !PT ;  /* 0x000000180d087812 */ /* 0x000fe200078ef808 */
[----:B------:R-:W-:Y:S01]  /*1230*/  STL [R1+0x78], RZ ;  /* 0x000078ff01007387 */ /* 0x000fe20000100800 */
[----:B------:R-:W-:Y:S01]  /*1240*/  SHF.R.S32.HI R5, RZ, 0x5, R5 ;  /* 0x00000005ff057819 */ /* 0x000fe20000011405 */
[----:B------:R-:W-:Y:S01]  /*1250*/  IMAD R10, R10, 0x1800, R11 ;  /* 0x000018000a0a7824 */ /* 0x000fe200078e020b */
[----:B------:R-:W-:-:S02]  /*1260*/  LOP3.LUT R3, R8, R12, RZ, 0x3c, !PT ;  /* 0x0000000c08037212 */ /* 0x000fc400078e3cff */
[----:B------:R-:W-:Y:S01]  /*1270*/  LOP3.LUT R6, R13, 0x18, R6, 0xf8, !PT ;  /* 0x000000180d067812 */ /* 0x000fe200078ef806 */
[----:B0-----:R-:W-:Y:S02]  /*1280*/  IMAD.U32 R2, RZ, RZ, UR5 ;  /* 0x00000005ff027e24 */ /* 0x001fe4000f8e00ff */
[----:B------:R-:W-:Y:S01]  /*1290*/  IMAD.IADD R10, R10, 0x1, R3 ;  /* 0x000000010a0a7824 */ /* 0x000fe200078e0203 */
[-C--:B------:R-:W-:Y:S01]  /*12a0*/  LOP3.LUT R6, R6, R12.reuse, RZ, 0x3c, !PT ;  /* 0x0000000c06067212 */ /* 0x080fe200078e3cff */
[----:B------:R-:W-:Y:S01]  /*12b0*/  IMAD R5, R5, 0x1800, R11 ;  /* 0x0000180005057824 */ /* 0x000fe200078e020b */
[----:B------:R0:W-:Y:S01]  /*12c0*/  STL [R1+0x48], R2 ;  /* 0x0000480201007387 */ /* 0x0001e20000100800 */
[----:B------:R-:W-:Y:S02]  /*12d0*/  LOP3.LUT R3, R13, 0x18, R144, 0xf8, !PT ;  /* 0x000000180d037812 */ /* 0x000fe400078ef890 */
[----:B------:R-:W-:Y:S01]  /*12e0*/  IMAD.IADD R5, R5, 0x1, R6 ;  /* 0x0000000105057824 */ /* 0x000fe200078e0206 */
[----:B------:R-:W-:Y:S01]  /*12f0*/  STL [R1+0x44], RZ ;  /* 0x000044ff01007387 */ /* 0x000fe20000100800 */
[----:B------:R-:W-:Y:S01]  /*1300*/  LOP3.LUT R3, R3, R12, RZ, 0x3c, !PT ;  /* 0x0000000c03037212 */ /* 0x000fe200078e3cff */
[----:B------:R-:W-:Y:S01]  /*1310*/  IMAD.U32 R6, RZ, RZ, UR4 ;  /* 0x00000004ff067e24 */ /* 0x000fe2000f8e00ff */
[----:B0-----:R-:W-:-:S03]  /*1320*/  LOP3.LUT R2, R13, 0x8, R144, 0xf8, !PT ;  /* 0x000000080d027812 */ /* 0x001fc600078ef890 */
[----:B------:R-:W-:Y:S01]  /*1330*/  IMAD.IADD R3, R11, 0x1, R3 ;  /* 0x000000010b037824 */ /* 0x000fe200078e0203 */
[----:B------:R-:W-:Y:S01]  /*1340*/  STL [R1+0x9c], R6 ;  /* 0x00009c0601007387 */ /* 0x000fe20000100800 */
[----:B------:R-:W-:-:S03]  /*1350*/  LOP3.LUT R2, R2, R12, RZ, 0x3c, !PT ;  /* 0x0000000c02027212 */ /* 0x000fc600078e3cff */
[----:B------:R0:W-:Y:S01]  /*1360*/  STL [R1+0x5c], R4 ;  /* 0x00005c0401007387 */ /* 0x0001e20000100800 */
[----:B------:R-:W-:Y:S02]  /*1370*/  IADD3 R0, R11, R2, RZ ;  /* 0x000000020b007210 */ /* 0x000fe40007ffe0ff */
[----:B------:R-:W-:-:S03]  /*1380*/  LEA R2, R10, UR4, 0x1 ;  /* 0x000000040a027c11 */ /* 0x000fc6000f8e08ff */
[----:B------:R1:W-:Y:S01]  /*1390*/  STL [R1+0x60], R0 ;  /* 0x0000600001007387 */ /* 0x0003e20000100800 */
[----:B0-----:R-:W-:-:S05]  /*13a0*/  LEA R4, R5, UR4, 0x1 ;  /* 0x0000000405047c11 */ /* 0x001fca000f8e08ff */
[----:B------:R0:W-:Y:S01]  /*13b0*/  STL [R1+0x88], R4 ;  /* 0x0000880401007387 */ /* 0x0001e20000100800 */
[----:B-1----:R-:W-:-:S03]  /*13c0*/  LEA R0, R3, UR4, 0x1 ;  /* 0x0000000403007c11 */ /* 0x002fc6000f8e08ff */
[----:B------:R0:W-:Y:S04]  /*13d0*/  STL [R1+0x84], R2 ;  /* 0x0000840201007387 */ /* 0x0001e80000100800 */
[----:B------:R0:W-:Y:S02]  /*13e0*/  STL [R1+0x8c], R0 ;  /* 0x00008c0001007387 */ /* 0x0001e40000100800 */
.L_x_446:
[----:B0-----:R-:W0:Y:S02]  /*13f0*/  LDC.64 R2, c[0x0][0xc60] ;  /* 0x00031800ff027b82 */ /* 0x001e240000000a00 */
[----:B0-----:R-:W-:-:S05]  /*1400*/  IMAD.WIDE R2, R111, 0x4, R2 ;  /* 0x000000046f027825 */ /* 0x001fca00078e0202 */
[----:B--2--5:R0:W2:Y:S01]  /*1410*/  LDG.E R10, desc[UR60][R2.64] ;  /* 0x0000003c020a7981 */ /* 0x0240a2000c1e1900 */
[----:B------:R-:W-:Y:S05]  /*1420*/  YIELD ;  /* 0x0000000000007946 */ /* 0x000fea0003800000 */
[----:B------:R-:W-:Y:S01]  /*1430*/  ULDC.64 UR4, c[0x0][0xa28] ;  /* 0x00028a0000047ab9 */ /* 0x000fe20000000a00 */
[----:B------:R-:W-:Y:S01]  /*1440*/  ULDC.64 UR8, c[0x0][0xa18] ;  /* 0x0002860000087ab9 */ /* 0x000fe20000000a00 */
[----:B------:R-:W-:Y:S01]  /*1450*/  ISETP.NE.U32.AND P1, PT, RZ, UR4, PT ;  /* 0x00000004ff007c0c */ /* 0x000fe2000bf25070 */
[----:B------:R-:W-:Y:S01]  /*1460*/  ULDC.64 UR6, c[0x0][0xa08] ;  /* 0x0002820000067ab9 */ /* 0x000fe20000000a00 */
[----:B0-----:R-:W-:Y:S01]  /*1470*/  IMAD.MOV.U32 R3, RZ, RZ, RZ ;  /* 0x000000ffff037224 */ /* 0x001fe200078e00ff */
[----:B------:R-:W-:Y:S01]  /*1480*/  ISETP.NE.U32.AND P0, PT, RZ, UR6, PT ;  /* 0x00000006ff007c0c */ /* 0x000fe2000bf05070 */
[----:B------:R-:W-:Y:S01]  /*1490*/  IMAD.MOV.U32 R29, RZ, RZ, RZ ;  /* 0x000000ffff1d7224 */ /* 0x000fe200078e00ff */
[----:B------:R-:W-:-:S02]  /*14a0*/  ISETP.NE.AND.EX P1, PT, RZ, UR5, PT, P1 ;  /* 0x00000005ff007c0c */ /* 0x000fc4000bf25310 */
[----:B------:R-:W-:Y:S02]  /*14b0*/  ISETP.NE.AND.EX P0, PT, RZ, UR7, PT, P0 ;  /* 0x00000007ff007c0c */ /* 0x000fe4000bf05300 */
[----:B--2---:R-:W-:Y:S01]  /*14c0*/  SHF.R.S32.HI R0, RZ, 0x1f, R10 ;  /* 0x0000001fff007819 */ /* 0x004fe2000001140a */
[----:B------:R-:W-:-:S08]  /*14d0*/  IMAD.SHL.U32 R28, R10, 0x4, RZ ;  /* 0x000000040a1c7824 */ /* 0x000fd000078e00ff */
[C---:B-1-3--:R-:W-:Y:S01]  /*14e0*/  @P1 LEA R4, P2, R10.reuse, UR4, 0x2 ;  /* 0x000000040a041c11 */ /* 0x04afe2000f8410ff */
[----:B------:R0:W-:Y:S01]  /*14f0*/  STL [R1+0x70], R10 ;  /* 0x0000700a01007387 */ /* 0x0001e20000100800 */
[C-C-:B------:R-:W-:Y:S02]  /*1500*/  SHF.L.U64.HI R30, R10.reuse, 0x2, R0.reuse ;  /* 0x000000020a1e7819 */ /* 0x140fe40000010200 */
[----:B------:R-:W-:Y:S02]  /*1510*/  @P1 LEA.HI.X R5, R10, UR5, R0, 0x2, P2 ;  /* 0x000000050a051c11 */ /* 0x000fe400090f1400 */
[----:B------:R-:W-:Y:S01]  /*1520*/  ISETP.NE.U32.AND P2, PT, RZ, UR8, PT ;  /* 0x00000008ff007c0c */ /* 0x000fe2000bf45070 */
[----:B------:R-:W-:Y:S01]  /*1530*/  ULDC UR4, c[0x0][0x288] ;  /* 0x0000a20000047ab9 */ /* 0x000fe20000000800 */
[----:B------:R-:W-:Y:S01]  /*1540*/  IADD3 R8, P3, R28, UR6, RZ ;  /* 0x000000061c087c10 */ /* 0x000fe2000ff7e0ff */
[----:B------:R0:W5:Y:S01]  /*1550*/  @P1 LDG.E R3, desc[UR60][R4.64] ;  /* 0x0000003c04031981 */ /* 0x000162000c1e1900 */
[----:B------:R-:W-:Y:S01]  /*1560*/  ISETP.NE.AND.EX P2, PT, RZ, UR9, PT, P2 ;  /* 0x00000009ff007c0c */ /* 0x000fe2000bf45320 */
[----:B------:R-:W-:Y:S01]  /*1570*/  IMAD.U32 R107, RZ, RZ, UR4 ;  /* 0x00000004ff6b7e24 */ /* 0x000fe2000f8e00ff */
[----:B------:R-:W-:Y:S01]  /*1580*/  IADD3.X R9, R30, UR7, RZ, P3, !PT ;  /* 0x000000071e097c10 */ /* 0x000fe20009ffe4ff */
[----:B------:R-:W-:-:S04]  /*1590*/  ULDC.64 UR4, c[0x0][0x3f8] ;  /* 0x0000fe0000047ab9 */ /* 0x000fc80000000a00 */
[----:B------:R0:W5:Y:S06]  /*15a0*/  @P0 LDG.E R29, desc[UR60][R8.64] ;  /* 0x0000003c081d0981 */ /* 0x00016c000c1e1900 */
[----:B------:R-:W-:-:S04]  /*15b0*/  @P2 IADD3 R6, P1, R28, UR8, RZ ;  /* 0x000000081c062c10 */ /* 0x000fc8000ff3e0ff */
[----:B------:R-:W-:-:S05]  /*15c0*/  @P2 IADD3.X R7, R30, UR9, RZ, P1, !PT ;  /* 0x000000091e072c10 */ /* 0x000fca0008ffe4ff */
[----:B------:R0:W5:Y:S01]  /*15d0*/  @P2 LDG.E R107, desc[UR60][R6.64] ;  /* 0x0000003c066b2981 */ /* 0x000162000c1e1900 */
[----:B------:R-:W-:-:S03]  /*15e0*/  UISETP.NE.U32.AND UP0, UPT, UR4, URZ, UPT ;  /* 0x0000003f0400728c */ /* 0x000fc6000bf05070 */
[----:B------:R-:W-:Y:S01]  /*15f0*/  ULDC UR4, c[0x0][0x404] ;  /* 0x0001010000047ab9 */ /* 0x000fe20000000800 */
[----:B------:R-:W-:-:S03]  /*1600*/  UISETP.NE.AND.EX UP0, UPT, UR5, URZ, UPT, UP0 ;  /* 0x0000003f0500728c */ /* 0x000fc6000bf05300 */
[----:B------:R-:W-:Y:S01]  /*1610*/  ULDC UR5, c[0x0][0x2e0] ;  /* 0x0000b80000057ab9 */ /* 0x000fe20000000800 */
[----:B------:R-:W-:-:S04]  /*1620*/  USEL UR4, UR4, 0x1, UP0 ;  /* 0x0000000104047887 */ /* 0x000fc80008000000 */
[----:B------:R-:W-:-:S03]  /*1630*/  UIMAD UR4, UR4, UR5, URZ ;  /* 0x00000005040472a4 */ /* 0x000fc6000f8e023f */
[----:B------:R-:W-:Y:S02]  /*1640*/  ULDC UR5, c[0x0][0x338] ;  /* 0x0000ce0000057ab9 */ /* 0x000fe40000000800 */
[----:B------:R-:W-:Y:S01]  /*1650*/  IMAD.U32 R2, RZ, RZ, UR5 ;  /* 0x00000005ff027e24 */ /* 0x000fe2000f8e00ff */
[----:B------:R-:W-:Y:S01]  /*1660*/  MOV R26, UR4 ;  /* 0x00000004001a7c02 */ /* 0x000fe20008000f00 */
[----:B------:R-:W-:Y:S01]  /*1670*/  IMAD.MOV.U32 R27, RZ, RZ, R10 ;  /* 0x000000ffff1b7224 */ /* 0x000fe200078e000a */
[----:B0-----:R-:W-:Y:S06]  /*1680*/  @P2 BRA `(.L_x_308) ;  /* 0x0000000000242947 */ /* 0x001fec0003800000 */
[----:B------:R-:W-:Y:S02]  /*1690*/  ULDC.64 UR4, c[0x0][0xa00] ;  /* 0x0002800000047ab9 */ /* 0x000fe40000000a00 */
[----:B------:R-:W-:-:S04]  /*16a0*/  ISETP.NE.U32.AND P1, PT, RZ, UR4, PT ;  /* 0x00000004ff007c0c */ /* 0x000fc8000bf25070 */
[----:B------:R-:W-:-:S13]  /*16b0*/  ISETP.NE.AND.EX P1, PT, RZ, UR5, PT, P1 ;  /* 0x00000005ff007c0c */ /* 0x000fda000bf25310 */
[----:B------:R-:W-:Y:S05]  /*16c0*/  @!P1 BRA `(.L_x_308) ;  /* 0x0000000000149947 */ /* 0x000fea0003800000 */
[----:B------:R-:W0:Y:S02]  /*16d0*/  LDC.64 R4, c[0x0][0xa00] ;  /* 0x00028000ff047b82 */ /* 0x000e240000000a00 */
[----:B0-----:R-:W-:-:S05]  /*16e0*/  IMAD.WIDE R4, R27, 0x4, R4 ;  /* 0x000000041b047825 */ /* 0x001fca00078e0204 */
[----:B-----5:R-:W2:Y:S04]  /*16f0*/  LDG.E R107, desc[UR60][R4.64] ;  /* 0x0000003c046b7981 */ /* 0x020ea8000c1e1900 */
[----:B------:R-:W2:Y:S02]  /*1700*/  LDG.E R0, desc[UR60][R4.64+0x4] ;  /* 0x0000043c04007981 */ /* 0x000ea4000c1e1900 */
[----:B--2---:R-:W-:-:S07]  /*1710*/  IMAD.IADD R107, R0, 0x1, -R107 ;  /* 0x00000001006b7824 */ /* 0x004fce00078e0a6b */
.L_x_308:
[----:B------:R-:W-:Y:S01]  /*1720*/  ULDC.64 UR4, c[0x0][0xa20] ;  /* 0x0002880000047ab9 */ /* 0x000fe20000000a00 */
[----:B------:R0:W-:Y:S01]  /*1730*/  STL [R1+0x7c], R109 ;  /* 0x00007c6d01007387 */ /* 0x0001e20000100800 */
[----:B------:R-:W-:-:S03]  /*1740*/  ISETP.NE.U32.AND P1, PT, RZ, UR4, PT ;  /* 0x00000004ff007c0c */ /* 0x000fc6000bf25070 */
[----:B------:R0:W-:Y:S01]  /*1750*/  STL [R1+0x74], R110 ;  /* 0x0000746e01007387 */ /* 0x0001e20000100800 */
[----:B------:R-:W-:-:S13]  /*1760*/  ISETP.NE.AND.EX P1, PT, RZ, UR5, PT, P1 ;  /* 0x00000005ff007c0c */ /* 0x000fda000bf25310 */
[----:B0-----:R-:W-:Y:S05]  /*1770*/  @!P1 BRA `(.L_x_309) ;  /* 0x0000000000109947 */ /* 0x001fea0003800000 */
[----:B------:R-:W-:-:S04]  /*1780*/  IADD3 R4, P0, R28, UR4, RZ ;  /* 0x000000041c047c10 */ /* 0x000fc8000ff1e0ff */
[----:B------:R-:W-:-:S05]  /*1790*/  IADD3.X R5, R30, UR5, RZ, P0, !PT ;  /* 0x000000051e057c10 */ /* 0x000fca00087fe4ff */
[----:B------:R0:W5:Y:S01]  /*17a0*/  LDG.E R26, desc[UR60][R4.64] ;  /* 0x0000003c041a7981 */ /* 0x000162000c1e1900 */
[----:B------:R-:W-:Y:S05]  /*17b0*/  BRA `(.L_x_310) ;  /* 0x0000000000107947 */ /* 0x000fea0003800000 */
.L_x_309:
[----:B------:R-:W-:Y:S05]  /*17c0*/  @!P0 BRA `(.L_x_310) ;  /* 0x00000000000c8947 */ /* 0x000fea0003800000 */
[----:B------:R-:W2:Y:S04]  /*17d0*/  LDG.E R5, desc[UR60][R8.64] ;  /* 0x0000003c08057981 */ /* 0x000ea8000c1e1900 */
[----:B------:R-:W2:Y:S02]  /*17e0*/  LDG.E R26, desc[UR60][R8.64+0x4] ;  /* 0x0000043c081a7981 */ /* 0x000ea4000c1e1900 */
[----:B--2---:R-:W-:-:S07]  /*17f0*/  IMAD.IADD R26, R26, 0x1, -R5 ;  /* 0x000000011a1a7824 */ /* 0x004fce00078e0a05 */
.L_x_310:
[----:B------:R-:W-:Y:S02]  /*1800*/  ULDC.64 UR4, c[0x0][0xa10] ;  /* 0x0002840000047ab9 */ /* 0x000fe40000000a00 */
[----:B------:R-:W-:-:S04]  /*1810*/  ISETP.NE.U32.AND P0, PT, RZ, UR4, PT ;  /* 0x00000004ff007c0c */ /* 0x000fc8000bf05070 */
[----:B------:R-:W-:Y:S01]  /*1820*/  ISETP.NE.AND.EX P0, PT, RZ, UR5, PT, P0 ;  /* 0x00000005ff007c0c */ /* 0x000fe2000bf05300 */
[----:B-----5:R-:W-:Y:S01]  /*1830*/  IMAD.IADD R11, R26, 0x1, -R3 ;  /* 0x000000011a0b7824 */ /* 0x020fe200078e0a03 */
[----:B------:R-:W-:-:S11]  /*1840*/  ULDC.64 UR4, c[0x0][0xa30] ;  /* 0x00028c0000047ab9 */ /* 0x000fd60000000a00 */
[----:B0-----:R-:W0:Y:S02]  /*1850*/  @P0 LDC.64 R4, c[0x0][0xa10] ;  /* 0x00028400ff040b82 */ /* 0x001e240000000a00 */
[----:B0-----:R-:W-:-:S05]  /*1860*/  @P0 IMAD.WIDE R4, R27, 0x4, R4 ;  /* 0x000000041b040825 */ /* 0x001fca00078e0204 */
[----:B------:R-:W2:Y:S04]  /*1870*/  @P0 LDG.E R0, desc[UR60][R4.64] ;  /* 0x0000003c04000981 */ /* 0x000ea8000c1e1900 */
[----:B------:R-:W2:Y:S01]  /*1880*/  @P0 LDG.E R9, desc[UR60][R4.64+0x4] ;  /* 0x0000043c04090981 */ /* 0x000ea2000c1e1900 */
[----:B------:R-:W-:Y:S01]  /*1890*/  IADD3 R80, -R11, RZ, RZ ;  /* 0x000000ff0b507210 */ /* 0x000fe20007ffe1ff */
[----:B------:R-:W-:Y:S01]  /*18a0*/  IMAD.MOV.U32 R104, RZ, RZ, R26 ;  /* 0x000000ffff687224 */ /* 0x000fe200078e001a */
[----:B------:R-:W-:Y:S02]  /*18b0*/  ISETP.NE.U32.AND P1, PT, RZ, UR4, PT ;  /* 0x00000004ff007c0c */ /* 0x000fe4000bf25070 */
[----:B------:R-:W-:Y:S02]  /*18c0*/  VIMNMX R80, RZ, R80, !PT ;  /* 0x00000050ff507248 */ /* 0x000fe40007fe0100 */
[----:B------:R-:W-:-:S13]  /*18d0*/  ISETP.NE.AND.EX P1, PT, RZ, UR5, PT, P1 ;  /* 0x00000005ff007c0c */ /* 0x000fda000bf25310 */
[----:B------:R-:W-:-:S04]  /*18e0*/  @P1 IADD3 R6, P2, R28, UR4, RZ ;  /* 0x000000041c061c10 */ /* 0x000fc8000ff5e0ff */
[----:B------:R-:W-:-:S05]  /*18f0*/  @P1 IADD3.X R7, R30, UR5, RZ, P2, !PT ;  /* 0x000000051e071c10 */ /* 0x000fca00097fe4ff */
[----:B------:R0:W5:Y:S01]  /*1900*/  @P1 LDG.E R104, desc[UR60][R6.64] ;  /* 0x0000003c06681981 */ /* 0x000162000c1e1900 */
[----:B--2---:R-:W-:-:S04]  /*1910*/  @P0 IMAD.IADD R2, R9, 0x1, -R0 ;  /* 0x0000000109020824 */ /* 0x004fc800078e0a00 */
[----:B------:R-:W-:-:S04]  /*1920*/  IMAD.IADD R108, R11, 0x1, R2 ;  /* 0x000000010b6c7824 */ /* 0x000fc800078e0202 */
[----:B------:R-:W-:-:S04]  /*1930*/  VIADD R0, R108, 0x8f ;  /* 0x0000008f6c007836 */ /* 0x000fc80000000000 */
[----:B------:R-:W-:-:S05]  /*1940*/  IMAD.HI R0, R0, 0x38e38e39, RZ ;  /* 0x38e38e3900007827 */ /* 0x000fca00078e02ff */
[----:B------:R-:W-:-:S04]  /*1950*/  SHF.R.U32.HI R3, RZ, 0x1f, R0 ;  /* 0x0000001fff037819 */ /* 0x000fc80000011600 */
[----:B------:R-:W-:-:S05]  /*1960*/  LEA.HI.SX32 R112, R0, R3, 0x1b ;  /* 0x0000000300707211 */ /* 0x000fca00078fdaff */
[----:B------:R-:W-:-:S05]  /*1970*/  IMAD R3, R112, 0x90, -R11 ;  /* 0x0000009070037824 */ /* 0x000fca00078e0a0b */
[----:B------:R-:W-:-:S04]  /*1980*/  VIMNMX R3, R3, R2, PT ;  /* 0x0000000203037248 */ /* 0x000fc80003fe0100 */
[----:B------:R-:W-:Y:S01]  /*1990*/  ISETP.GT.AND P0, PT, R3, R80, PT ;  /* 0x000000500300720c */ /* 0x000fe20003f04270 */
[----:B------:R-:W-:-:S05]  /*19a0*/  IMAD.WIDE.U32 R80, R80, 0x38e38e39, RZ ;  /* 0x38e38e3950507825 */ /* 0x000fca00078e00ff */
[----:B------:R-:W-:-:S05]  /*19b0*/  SHF.R.U32.HI R80, RZ, 0x5, R81 ;  /* 0x00000005ff507819 */ /* 0x000fca0000011651 */
[----:B------:R-:W-:Y:S02]  /*19c0*/  IMAD.MOV.U32 R24, RZ, RZ, R80 ;  /* 0x000000ffff187224 */ /* 0x000fe400078e0050 */
[----:B------:R-:W-:-:S04]  /*19d0*/  @P0 VIADD R0, R3, 0x8f ;  /* 0x0000008f03000836 */ /* 0x000fc80000000000 */
[----:B------:R-:W-:-:S05]  /*19e0*/  @P0 IMAD.HI R0, R0, 0x38e38e39, RZ ;  /* 0x38e38e3900000827 */ /* 0x000fca00078e02ff */
[----:B------:R-:W-:-:S04]  /*19f0*/  @P0 SHF.R.U32.HI R3, RZ, 0x1f, R0 ;  /* 0x0000001fff030819 */ /* 0x000fc80000011600 */
[----:B------:R-:W-:Y:S02]  /*1a00*/  @P0 LEA.HI.SX32 R24, R0, R3, 0x1b ;  /* 0x0000000300180211 */ /* 0x000fe400078fdaff */
[----:B------:R-:W-:Y:S02]  /*1a10*/  PLOP3.LUT P0, PT, PT, PT, PT, 0x80, 0x0 ;  /* 0x000000000000781c */ /* 0x000fe40003f0f070 */
[----:B------:R-:W-:-:S13]  /*1a20*/  ISETP.GT.AND P1, PT, R24, R80, PT ;  /* 0x000000501800720c */ /* 0x000fda0003f24270 */
[----:B0-----:R-:W-:Y:S05]  /*1a30*/  @!P1 BRA `(.L_x_311) ;  /* 0x00000050007c9947 */ /* 0x001fea0003800000 */
[----:B------:R-:W-:Y:S01]  /*1a40*/  VIADD R0, R18, 0x16a00 ;  /* 0x00016a0012007836 */ /* 0x000fe20000000000 */
[----:B------:R-:W-:Y:S04]  /*1a50*/  BSSY B6, `(.L_x_312) ;  /* 0x0000013000067945 */ /* 0x000fe80003800000 */
[----:B------:R-:W-:-:S13]  /*1a60*/  LOP3.LUT P0, RZ, R0, 0x1bf, RZ, 0xc0, !PT ;  /* 0x000001bf00ff7812 */ /* 0x000fda000780c0ff */
[----:B------:R-:W-:Y:S05]  /*1a70*/  @!P0 BRA `(.L_x_313) ;  /* 0x0000000000408947 */ /* 0x000fea0003800000 */
[----:B------:R-:W-:Y:S01]  /*1a80*/  MOV R0, 0x0 ;  /* 0x0000000000007802 */ /* 0x000fe20000000f00 */
[----:B------:R-:W-:Y:S01]  /*1a90*/  ULDC.64 UR4, c[0x4][0xa8] ;  /* 0x01002a0000047ab9 */ /* 0x000fe20000000a00 */
[----:B------:R-:W-:Y:S01]  /*1aa0*/  ULDC.64 UR6, c[0x4][0x18] ;  /* 0x0100060000067ab9 */ /* 0x000fe20000000a00 */
[----:B------:R-:W-:Y:S01]  /*1ab0*/  IMAD.U32 R4, RZ, RZ, UR4 ;  /* 0x00000004ff047e24 */ /* 0x000fe2000f8e00ff */
[----:B------:R0:W1:Y:S01]  /*1ac0*/  LDC.64 R14, c[0x4][R0] ;  /* 0x01000000000e7b82 */ /* 0x0000620000000a00 */
[----:B------:R-:W-:Y:S01]  /*1ad0*/  IMAD.U32 R5, RZ, RZ, UR5 ;  /* 0x00000005ff057e24 */ /* 0x000fe2000f8e00ff */
[----:B------:R-:W-:Y:S01]  /*1ae0*/  ULDC.64 UR4, c[0x4][0xb0] ;  /* 0x01002c0000047ab9 */ /* 0x000fe20000000a00 */
[----:B------:R-:W-:Y:S01]  /*1af0*/  MOV R10, UR6 ;  /* 0x00000006000a7c02 */ /* 0x000fe20008000f00 */
[----:B------:R-:W-:Y:S02]  /*1b00*/  IMAD.U32 R6, RZ, RZ, UR4 ;  /* 0x00000004ff067e24 */ /* 0x000fe4000f8e00ff */
[----:B------:R-:W-:-:S02]  /*1b10*/  IMAD.U32 R7, RZ, RZ, UR5 ;  /* 0x00000005ff077e24 */ /* 0x000fc4000f8e00ff */
[----:B------:R-:W-:Y:S02]  /*1b20*/  IMAD.U32 R11, RZ, RZ, UR7 ;  /* 0x00000007ff0b7e24 */ /* 0x000fe4000f8e00ff */
[----:B------:R-:W-:Y:S02]  /*1b30*/  IMAD.MOV.U32 R8, RZ, RZ, 0x70 ;  /* 0x00000070ff087424 */ /* 0x000fe400078e00ff */
[----:B------:R-:W-:Y:S02]  /*1b40*/  IMAD.MOV.U32 R12, RZ, RZ, 0x1 ;  /* 0x00000001ff0c7424 */ /* 0x000fe400078e00ff */
[----:B0-----:R-:W-:-:S07]  /*1b50*/  IMAD.MOV.U32 R13, RZ, RZ, RZ ;  /* 0x000000ffff0d7224 */ /* 0x001fce00078e00ff */
[----:B------:R-:W-:-:S07]  /*1b60*/  LEPC R20, `(.L_x_313) ;  /* 0x000000001014794e */ /* 0x000fce0000000000 */
[----:B-1---5:R-:W-:Y:S05]  /*1b70*/  CALL.ABS.NOINC R14 ;  /* 0x000000000e007343 */ /* 0x022fea0003c00000 */
.L_x_313:
[----:B------:R-:W-:Y:S05]  /*1b80*/  BSYNC B6 ;  /* 0x0000000000067941 */ /* 0x000fea0003800000 */
.L_x_312:
        /* <DEDUP_REMOVED lines=11> */
[----:B------:R-:W-:Y:S01]  /*1c40*/  IMAD.U32 R10, RZ, RZ, UR6 ;  /* 0x00000006ff0a7e24 */ /* 0x000fe2000f8e00ff */
[----:B------:R-:W-:Y:S01]  /*1c50*/  MOV R6, UR4 ;  /* 0x0000000400067c02 */ /* 0x000fe20008000f00 */
[----:B------:R-:W-:Y:S02]  /*1c60*/  IMAD.U32 R7, RZ, RZ, UR5 ;  /* 0x00000005ff077e24 */ /* 0x000fe4000f8e00ff */
[----:B------:R-:W-:-:S02]  /*1c70*/  IMAD.U32 R11, RZ, RZ, UR7 ;  /* 0x00000007ff0b7e24 */ /* 0x000fc4000f8e00ff */
[----:B------:R-:W-:Y:S02]  /*1c80*/  IMAD.MOV.U32 R8, RZ, RZ, 0x70 ;  /* 0x00000070ff087424 */ /* 0x000fe400078e00ff */
[----:B------:R-:W-:Y:S02]  /*1c90*/  IMAD.MOV.U32 R12, RZ, RZ, 0x1 ;  /* 0x00000001ff0c7424 */ /* 0x000fe400078e00ff */
[----:B0-----:R-:W-:-:S07]  /*1ca0*/  IMAD.MOV.U32 R13, RZ, RZ, RZ ;  /* 0x000000ffff0d7224 */ /* 0x001fce00078e00ff */
[----:B------:R-:W-:-:S07]  /*1cb0*/  LEPC R20, `(.L_x_315) ;  /* 0x000000001014794e */ /* 0x000fce0000000000 */
[----:B-1---5:R-:W-:Y:S05]  /*1cc0*/  CALL.ABS.NOINC R14 ;  /* 0x000000000e007343 */ /* 0x022fea0003c00000 */
.L_x_315:
[----:B------:R-:W-:Y:S05]  /*1cd0*/  BSYNC B6 ;  /* 0x0000000000067941 */ /* 0x000fea0003800000 */
.L_x_314:
[----:B------:R-:W-:Y:S01]  /*1ce0*/  ULDC.64 UR4, c[0x0][0x9f8] ;  /* 0x00027e0000047ab9 */ /* 0x000fe20000000a00 */
[----:B------:R-:W2:Y:S01]  /*1cf0*/  LDL R20, [R1+0x2c] ;  /* 0x00002c0001147983 */ /* 0x000ea20000100800 */
[----:B------:R-:W-:Y:S01]  /*1d00*/  ISETP.NE.U32.AND P0, PT, RZ, UR4, PT ;  /* 0x00000004ff007c0c */ /* 0x000fe2000bf05070 */
[----:B------:R-:W0:Y:S01]  /*1d10*/  LDC R0, c[0x0][0x428] ;  /* 0x00010a00ff007b82 */ /* 0x000e220000000800 */
[----:B------:R-:W-:Y:S01]  /*1d20*/  IMAD.IADD R76, R29, 0x1, R26 ;  /* 0x000000011d4c7824 */ /* 0x000fe200078e021a */
[----:B------:R-:W3:Y:S01]  /*1d30*/  LDL R14, [R1+0x34] ;  /* 0x00003400010e7983 */ /* 0x000ee20000100800 */
[----:B------:R-:W-:Y:S01]  /*1d40*/  ISETP.NE.AND.EX P0, PT, RZ, UR5, PT, P0 ;  /* 0x00000005ff007c0c */ /* 0x000fe2000bf05300 */
[----:B------:R-:W-:Y:S02]  /*1d50*/  ULDC.64 UR6, c[0x0][0xa08] ;  /* 0x0002820000067ab9 */ /* 0x000fe40000000a00 */
[----:B------:R-:W4:Y:S04]  /*1d60*/  LDL R39, [R1+0x38] ;  /* 0x0000380001277983 */ /* 0x000f280000100800 */
[----:B------:R-:W4:Y:S04]  /*1d70*/  LDL R38, [R1+0x40] ;  /* 0x0000400001267983 */ /* 0x000f280000100800 */
[----:B------:R-:W4:Y:S01]  /*1d80*/  LDL R37, [R1+0x3c] ;  /* 0x00003c0001257983 */ /* 0x000f220000100800 */
[----:B------:R-:W1:Y:S01]  /*1d90*/  S2R R21, SR_TID.X ;  /* 0x0000000000157919 */ /* 0x000e620000002100 */
[----:B------:R-:W-:Y:S01]  /*1da0*/  @P0 IADD3 R4, P1, R28, UR4, RZ ;  /* 0x000000041c040c10 */ /* 0x000fe2000ff3e0ff */
[----:B------:R-:W1:Y:S01]  /*1db0*/  LDC.64 R68, c[0x0][0x3e8] ;  /* 0x0000fa00ff447b82 */ /* 0x000e620000000a00 */
[----:B------:R-:W4:Y:S02]  /*1dc0*/  LDL.LU R35, [R1+0x4c] ;  /* 0x00004c0001237983 */ /* 0x000f240000300800 */
[----:B------:R-:W-:Y:S01]  /*1dd0*/  @P0 IADD3.X R5, R30, UR5, RZ, P1, !PT ;  /* 0x000000051e050c10 */ /* 0x000fe20008ffe4ff */
[----:B------:R-:W-:Y:S01]  /*1de0*/  ULDC.64 UR4, c[0x0][0x2f8] ;  /* 0x0000be0000047ab9 */ /* 0x000fe20000000a00 */
[----:B------:R-:W4:Y:S03]  /*1df0*/  LDL R36, [R1+0x80] ;  /* 0x0000800001247983 */ /* 0x000f260000100800 */
[----:B------:R-:W1:Y:S01]  /*1e00*/  LDC.64 R30, c[0x0][0x2f0] ;  /* 0x0000bc00ff1e7b82 */ /* 0x000e620000000a00 */
[----:B------:R1:W2:Y:S01]  /*1e10*/  @P0 LDG.E R27, desc[UR60][R4.64] ;  /* 0x0000003c041b0981 */ /* 0x0002a2000c1e1900 */
[----:B0-----:R-:W-:-:S02]  /*1e20*/  ISETP.NE.AND P0, PT, R0, 0x1, PT ;  /* 0x000000010000780c */ /* 0x001fc40003f05270 */
[----:B------:R-:W-:Y:S02]  /*1e30*/  SHF.R.S32.HI R9, RZ, 0x1f, R76 ;  /* 0x0000001fff097819 */ /* 0x000fe4000001144c */
[----:B------:R-:W-:Y:S02]  /*1e40*/  SHF.R.S32.HI R145, RZ, 0x1f, R144 ;  /* 0x0000001fff917819 */ /* 0x000fe40000011490 */
[----:B------:R-:W0:Y:S08]  /*1e50*/  LDC R33, c[0x0][0x3d4] ;  /* 0x0000f500ff217b82 */ /* 0x000e300000000800 */
[----:B------:R-:W0:Y:S01]  /*1e60*/  @P0 LDC R3, c[0x0][0x42c] ;  /* 0x00010b00ff030b82 */ /* 0x000e220000000800 */
[----:B-1----:R-:W-:-:S07]  /*1e70*/  SHF.R.U32.HI R34, RZ, 0x7, R21 ;  /* 0x00000007ff227819 */ /* 0x002fce0000011615 */
[----:B------:R-:W1:Y:S01]  /*1e80*/  @P0 LDC R7, c[0x0][0x430] ;  /* 0x00010c00ff070b82 */ /* 0x000e620000000800 */
[----:B------:R-:W-:Y:S01]  /*1e90*/  IMAD.WIDE.U32 R4, R76, R30, RZ ;  /* 0x0000001e4c047225 */ /* 0x000fe200078e00ff */
[----:B------:R-:W-:Y:S02]  /*1ea0*/  ISETP.NE.AND P6, PT, R34, 0x1, PT ;  /* 0x000000012200780c */ /* 0x000fe40003fc5270 */
[----:B------:R-:W-:-:S04]  /*1eb0*/  SHF.R.S32.HI R32, RZ, 0x1f, R23 ;  /* 0x0000001fff207819 */ /* 0x000fc80000011417 */
[----:B------:R-:W1:Y:S01]  /*1ec0*/  LDC.64 R74, c[0x0][0x3d8] ;  /* 0x0000f600ff4a7b82 */ /* 0x000e620000000a00 */
[----:B0-----:R-:W-:-:S04]  /*1ed0*/  @P0 IMAD.HI.U32 R0, R110, R3, RZ ;  /* 0x000000036e000227 */ /* 0x001fc800078e00ff */
[----:B------:R-:W-:Y:S01]  /*1ee0*/  IMAD R3, R9, R30, RZ ;  /* 0x0000001e09037224 */ /* 0x000fe200078e02ff */
[----:B-1----:R-:W-:-:S03]  /*1ef0*/  @P0 SHF.R.U32.HI R110, RZ, R7, R0 ;  /* 0x00000007ff6e0219 */ /* 0x002fc60000011600 */
[----:B------:R-:W-:Y:S01]  /*1f00*/  IMAD R3, R76, R31, R3 ;  /* 0x0000001f4c037224 */ /* 0x000fe200078e0203 */
[----:B------:R-:W-:Y:S02]  /*1f10*/  ISETP.NE.U32.AND P0, PT, RZ, UR6, PT ;  /* 0x00000006ff007c0c */ /* 0x000fe4000bf05070 */
[----:B------:R-:W-:Y:S02]  /*1f20*/  SHF.R.S32.HI R6, RZ, 0x1f, R110 ;  /* 0x0000001fff067819 */ /* 0x000fe4000001146e */
[----:B------:R-:W-:Y:S02]  /*1f30*/  IADD3 R5, R5, R3, RZ ;  /* 0x0000000305057210 */ /* 0x000fe40007ffe0ff */
[----:B------:R-:W-:Y:S01]  /*1f40*/  ISETP.NE.AND.EX P0, PT, RZ, UR7, PT, P0 ;  /* 0x00000007ff007c0c */ /* 0x000fe2000bf05300 */
[----:B------:R-:W-:Y:S02]  /*1f50*/  IMAD R3, R6, UR4, RZ ;  /* 0x0000000406037c24 */ /* 0x000fe4000f8e02ff */
[----:B------:R-:W-:-:S04]  /*1f60*/  IMAD.WIDE.U32 R4, R110, UR4, R4 ;  /* 0x000000046e047c25 */ /* 0x000fc8000f8e0004 */
[----:B------:R-:W-:Y:S01]  /*1f70*/  IMAD R3, R110, UR5, R3 ;  /* 0x000000056e037c24 */ /* 0x000fe2000f8e0203 */
[----:B------:R-:W-:-:S03]  /*1f80*/  ULDC.64 UR4, c[0x0][0x300] ;  /* 0x0000c00000047ab9 */ /* 0x000fc60000000a00 */
[----:B------:R-:W-:Y:S01]  /*1f90*/  IMAD.IADD R5, R5, 0x1, R3 ;  /* 0x0000000105057824 */ /* 0x000fe200078e0203 */
[----:B------:R-:W-:Y:S01]  /*1fa0*/  SHF.R.S32.HI R17, RZ, 0x1f, R16 ;  /* 0x0000001fff117819 */ /* 0x000fe20000011410 */
[----:B------:R-:W-:-:S04]  /*1fb0*/  IMAD.WIDE.U32 R64, R23, R68, R144 ;  /* 0x0000004417407225 */ /* 0x000fc800078e0090 */
[----:B------:R-:W-:-:S04]  /*1fc0*/  IMAD.WIDE.U32 R66, R23, R68, R16 ;  /* 0x0000004417427225 */ /* 0x000fc800078e0010 */
[----:B------:R-:W-:-:S04]  /*1fd0*/  IMAD.WIDE.U32 R70, R23, R74, R144 ;  /* 0x0000004a17467225 */ /* 0x000fc800078e0090 */
[----:B------:R-:W-:Y:S01]  /*1fe0*/  IMAD.WIDE.U32 R72, R23, R74, R16 ;  /* 0x0000004a17487225 */ /* 0x000fe200078e0010 */
[----:B-----5:R-:W-:-:S03]  /*1ff0*/  SHF.R.S32.HI R21, RZ, 0x1f, R104 ;  /* 0x0000001fff157819 */ /* 0x020fc60000011468 */
[----:B------:R-:W-:Y:S02]  /*2000*/  VIADD R79, R144, 0x50 ;  /* 0x00000050904f7836 */ /* 0x000fe40000000000 */
[----:B------:R-:W-:Y:S02]  /*2010*/  IMAD R91, R31, 0x90, RZ ;  /* 0x000000901f5b7824 */ /* 0x000fe400078e02ff */
[----:B------:R-:W-:Y:S02]  /*2020*/  IMAD R93, R75, 0x90, RZ ;  /* 0x000000904b5d7824 */ /* 0x000fe400078e02ff */
[----:B------:R-:W-:Y:S01]  /*2030*/  IMAD.SHL.U32 R106, R33, 0x2, RZ ;  /* 0x00000002216a7824 */ /* 0x000fe200078e00ff */
[----:B--2---:R-:W-:-:S04]  /*2040*/  SHF.R.S32.HI R0, RZ, 0x1f, R27 ;  /* 0x0000001fff007819 */ /* 0x004fc8000001141b */
[----:B------:R-:W-:Y:S02]  /*2050*/  SEL R11, R0, RZ, !P0 ;  /* 0x000000ff000b7207 */ /* 0x000fe40004000000 */
[----:B------:R-:W-:-:S03]  /*2060*/  SEL R15, R27, RZ, !P0 ;  /* 0x000000ff1b0f7207 */ /* 0x000fc60004000000 */
[----:B------:R-:W-:Y:S02]  /*2070*/  IMAD R0, R11, UR4, RZ ;  /* 0x000000040b007c24 */ /* 0x000fe4000f8e02ff */
[----:B------:R-:W-:-:S04]  /*2080*/  IMAD.WIDE.U32 R26, R15, UR4, R4 ;  /* 0x000000040f1a7c25 */ /* 0x000fc8000f8e0004 */
[----:B------:R-:W-:Y:S01]  /*2090*/  IMAD R3, R15, UR5, R0 ;  /* 0x000000050f037c24 */ /* 0x000fe2000f8e0200 */
[----:B------:R-:W-:Y:S05]  /*20a0*/  @!P6 WARPSYNC.ALL ;  /* 0x000000000000e948 */ /* 0x000fea0003800000 */
[----:B------:R-:W-:Y:S01]  /*20b0*/  ULDC.64 UR4, c[0x0][0x320] ;  /* 0x0000c80000047ab9 */ /* 0x000fe20000000a00 */
[----:B------:R-:W-:Y:S01]  /*20c0*/  IMAD R0, R32, R30, RZ ;  /* 0x0000001e20007224 */ /* 0x000fe200078e02ff */
[----:B------:R-:W-:Y:S01]  /*20d0*/  @!P6 BAR.SYNC.DEFER_BLOCKING 0x9, 0x100 ;  /* 0x024400000000eb1d */ /* 0x000fe20000010000 */
[----:B------:R-:W-:Y:S02]  /*20e0*/  IMAD R5, R6, UR4, RZ ;  /* 0x0000000406057c24 */ /* 0x000fe4000f8e02ff */
[----:B------:R-:W-:-:S03]  /*20f0*/  IMAD.WIDE.U32 R28, R110, UR4, R144 ;  /* 0x000000046e1c7c25 */ /* 0x000fc6000f8e0090 */
[----:B------:R-:W-:Y:S01]  /*2100*/  ULDC UR4, c[0x0][0x2e4] ;  /* 0x0000b90000047ab9 */ /* 0x000fe20000000800 */
[----:B---3--:R-:W-:Y:S01]  /*2110*/  ISETP.GE.AND P2, PT, R14, R33, PT ;  /* 0x000000210e00720c */ /* 0x008fe20003f46270 */
[----:B------:R-:W-:Y:S01]  /*2120*/  ULDC.64 UR6, c[0x0][0x328] ;  /* 0x0000ca0000067ab9 */ /* 0x000fe20000000a00 */
[----:B------:R-:W-:Y:S01]  /*2130*/  ISETP.GE.AND P1, PT, R20, UR4, PT ;  /* 0x0000000414007c0c */ /* 0x000fe2000bf26270 */
[----:B------:R-:W-:Y:S02]  /*2140*/  IMAD R7, R110, UR5, R5 ;  /* 0x000000056e077c24 */ /* 0x000fe4000f8e0205 */
[C---:B------:R-:W-:Y:S01]  /*2150*/  IMAD.WIDE.U32 R4, R23.reuse, R30, R144 ;  /* 0x0000001e17047225 */ /* 0x040fe200078e0090 */
[----:B------:R-:W-:Y:S02]  /*2160*/  SEL R6, RZ, 0xffffffff, P1 ;  /* 0xffffffffff067807 */ /* 0x000fe40000800000 */
[----:B------:R-:W-:Y:S01]  /*2170*/  ISETP.GE.AND P0, PT, R144, UR4, PT ;  /* 0x0000000490007c0c */ /* 0x000fe2000bf06270 */
[----:B------:R-:W-:Y:S01]  /*2180*/  IMAD R87, R23, R31, R0 ;  /* 0x0000001f17577224 */ /* 0x000fe200078e0200 */
[----:B------:R-:W-:Y:S01]  /*2190*/  IADD3 R90, P1, R26, R4, RZ ;  /* 0x000000041a5a7210 */ /* 0x000fe20007f3e0ff */
[----:B------:R-:W-:Y:S01]  /*21a0*/  IMAD.IADD R0, R27, 0x1, R3 ;  /* 0x000000011b007824 */ /* 0x000fe200078e0203 */
[----:B------:R-:W-:Y:S01]  /*21b0*/  SEL R3, RZ, 0x1, P0 ;  /* 0x00000001ff037807 */ /* 0x000fe20000000000 */
[----:B------:R-:W-:-:S03]  /*21c0*/  IMAD.SHL.U32 R6, R6, 0x2, RZ ;  /* 0x0000000206067824 */ /* 0x000fc600078e00ff */
[----:B------:R-:W-:Y:S02]  /*21d0*/  IADD3.X R87, R0, R5, R87, P1, !PT ;  /* 0x0000000500577210 */ /* 0x000fe40000ffe457 */
[----:B------:R-:W-:Y:S01]  /*21e0*/  LOP3.LUT R5, R6, 0x2, R3, 0xe2, !PT ;  /* 0x0000000206057812 */ /* 0x000fe200078ee203 */
[----:B------:R-:W-:Y:S01]  /*21f0*/  VIADD R3, R144, 0x30 ;  /* 0x0000003090037836 */ /* 0x000fe20000000000 */
[----:B------:R-:W-:Y:S01]  /*2200*/  ISETP.GE.AND P0, PT, R14, UR4, PT ;  /* 0x000000040e007c0c */ /* 0x000fe2000bf06270 */
[----:B------:R-:W-:Y:S02]  /*2210*/  IMAD R6, R32, R68, RZ ;  /* 0x0000004420067224 */ /* 0x000fe400078e02ff */
[----:B------:R-:W-:Y:S01]  /*2220*/  VIADD R4, R144, 0x40 ;  /* 0x0000004090047836 */ /* 0x000fe20000000000 */
[----:B------:R-:W-:Y:S01]  /*2230*/  ISETP.GE.AND P1, PT, R3, UR4, PT ;  /* 0x0000000403007c0c */ /* 0x000fe2000bf26270 */
[----:B------:R-:W-:Y:S01]  /*2240*/  IMAD R13, R23, R69, R6 ;  /* 0x00000045170d7224 */ /* 0x000fe200078e0206 */
[----:B------:R-:W-:Y:S01]  /*2250*/  SEL R6, RZ, 0x4, P0 ;  /* 0x00000004ff067807 */ /* 0x000fe20000000000 */
[----:B------:R-:W-:Y:S01]  /*2260*/  IMAD.IADD R29, R29, 0x1, R7 ;  /* 0x000000011d1d7824 */ /* 0x000fe200078e0207 */
[----:B------:R-:W-:-:S02]  /*2270*/  SEL R7, RZ, 0x8, P1 ;  /* 0x00000008ff077807 */ /* 0x000fc40000800000 */
[----:B------:R-:W-:Y:S02]  /*2280*/  ISETP.GE.AND P0, PT, R4, UR4, PT ;  /* 0x0000000404007c0c */ /* 0x000fe4000bf06270 */
[----:B------:R-:W-:Y:S02]  /*2290*/  LOP3.LUT R5, R7, R5, R6, 0xfe, !PT ;  /* 0x0000000507057212 */ /* 0x000fe400078efe06 */
[----:B------:R-:W-:Y:S02]  /*22a0*/  SEL R10, RZ, 0x10, P0 ;  /* 0x00000010ff0a7807 */ /* 0x000fe40000000000 */
[-C--:B------:R-:W-:Y:S02]  /*22b0*/  ISETP.GE.AND P0, PT, R144, R33.reuse, PT ;  /* 0x000000219000720c */ /* 0x080fe40003f06270 */
[----:B------:R-:W-:Y:S01]  /*22c0*/  ISETP.GE.AND P1, PT, R20, R33, PT ;  /* 0x000000211400720c */ /* 0x000fe20003f26270 */
[----:B------:R-:W-:Y:S01]  /*22d0*/  IMAD R6, R32, R74, RZ ;  /* 0x0000004a20067224 */ /* 0x000fe200078e02ff */
[----:B------:R-:W-:-:S02]  /*22e0*/  LOP3.LUT R10, R5, R10, RZ, 0xfc, !PT ;  /* 0x0000000a050a7212 */ /* 0x000fc400078efcff */
[C---:B------:R-:W-:Y:S02]  /*22f0*/  SEL R5, R33.reuse, RZ, P0 ;  /* 0x000000ff21057207 */ /* 0x040fe40000000000 */
[----:B------:R-:W-:Y:S01]  /*2300*/  SEL R7, R33, RZ, P1 ;  /* 0x000000ff21077207 */ /* 0x000fe20000800000 */
[----:B------:R-:W-:Y:S01]  /*2310*/  IMAD.IADD R65, R65, 0x1, R13 ;  /* 0x0000000141417824 */ /* 0x000fe200078e020d */
[----:B------:R-:W-:Y:S01]  /*2320*/  IADD3 R67, R13, R67, RZ ;  /* 0x000000430d437210 */ /* 0x000fe20007ffe0ff */
[----:B------:R-:W-:Y:S01]  /*2330*/  IMAD R13, R23, R75, R6 ;  /* 0x0000004b170d7224 */ /* 0x000fe200078e0206 */
[----:B------:R-:W-:Y:S01]  /*2340*/  SEL R8, R33, RZ, P2 ;  /* 0x000000ff21087207 */ /* 0x000fe20001000000 */
[----:B------:R-:W-:Y:S02]  /*2350*/  IMAD.IADD R6, R144, 0x1, R5 ;  /* 0x0000000190067824 */ /* 0x000fe400078e0205 */
[----:B------:R-:W-:Y:S01]  /*2360*/  IMAD.IADD R12, R20, 0x1, R7 ;  /* 0x00000001140c7824 */ /* 0x000fe200078e0207 */
[----:B----4-:R-:W-:Y:S01]  /*2370*/  LOP3.LUT P3, RZ, R36, 0x2, RZ, 0xc0, !PT ;  /* 0x0000000224ff7812 */ /* 0x010fe2000786c0ff */
[----:B------:R-:W-:Y:S01]  /*2380*/  IMAD R11, R11, UR6, RZ ;  /* 0x000000060b0b7c24 */ /* 0x000fe2000f8e02ff */
[----:B------:R-:W-:Y:S01]  /*2390*/  LOP3.LUT R35, R35, 0xfffffffe, RZ, 0xc0, !PT ;  /* 0xfffffffe23237812 */ /* 0x000fe200078ec0ff */
[----:B------:R-:W-:Y:S01]  /*23a0*/  IMAD.IADD R14, R14, 0x1, R8 ;  /* 0x000000010e0e7824 */ /* 0x000fe200078e0208 */
[----:B------:R-:W-:Y:S01]  /*23b0*/  SHF.R.S32.HI R7, RZ, 0x1f, R6 ;  /* 0x0000001fff077819 */ /* 0x000fe20000011406 */
[----:B------:R-:W-:-:S02]  /*23c0*/  IMAD.IADD R71, R71, 0x1, R13 ;  /* 0x0000000147477824 */ /* 0x000fc400078e020d */
[----:B------:R-:W-:Y:S01]  /*23d0*/  IMAD.IADD R73, R13, 0x1, R73 ;  /* 0x000000010d497824 */ /* 0x000fe200078e0249 */
[----:B------:R-:W-:Y:S01]  /*23e0*/  SHF.R.S32.HI R13, RZ, 0x1f, R12 ;  /* 0x0000001fff0d7819 */ /* 0x000fe2000001140c */
[----:B------:R-:W-:Y:S01]  /*23f0*/  IMAD R11, R15, UR7, R11 ;  /* 0x000000070f0b7c24 */ /* 0x000fe2000f8e020b */
[----:B------:R-:W-:Y:S01]  /*2400*/  @P2 LOP3.LUT R35, R35, 0x1, RZ, 0xfc, !PT ;  /* 0x0000000123232812 */ /* 0x000fe200078efcff */
[----:B------:R-:W-:Y:S01]  /*2410*/  IMAD.WIDE.U32 R28, R15, UR6, R28 ;  /* 0x000000060f1c7c25 */ /* 0x000fe2000f8e001c */
[----:B------:R-:W-:Y:S02]  /*2420*/  SHF.R.S32.HI R15, RZ, 0x1f, R14 ;  /* 0x0000001fff0f7819 */ /* 0x000fe4000001140e */
[CC--:B------:R-:W-:Y:S02]  /*2430*/  LEA.HI R5, R7.reuse, R6.reuse, RZ, 0x3 ;  /* 0x0000000607057211 */ /* 0x0c0fe400078f18ff */
[----:B------:R-:W-:Y:S02]  /*2440*/  LEA.HI R8, R7, R6, RZ, 0x5 ;  /* 0x0000000607087211 */ /* 0x000fe400078f28ff */
[----:B------:R-:W-:-:S02]  /*2450*/  LEA.HI R6, R13, R12, RZ, 0x3 ;  /* 0x0000000c0d067211 */ /* 0x000fc400078f18ff */
[----:B------:R-:W-:Y:S02]  /*2460*/  LEA.HI R13, R13, R12, RZ, 0x5 ;  /* 0x0000000c0d0d7211 */ /* 0x000fe400078f28ff */
[----:B------:R-:W-:Y:S02]  /*2470*/  LOP3.LUT R35, R35, 0xfffffffd, RZ, 0xc0, !PT ;  /* 0xfffffffd23237812 */ /* 0x000fe400078ec0ff */
[CC--:B------:R-:W-:Y:S02]  /*2480*/  LEA.HI R7, R15.reuse, R14.reuse, RZ, 0x3 ;  /* 0x0000000e0f077211 */ /* 0x0c0fe400078f18ff */
[----:B------:R-:W-:Y:S02]  /*2490*/  LEA.HI R15, R15, R14, RZ, 0x5 ;  /* 0x0000000e0f0f7211 */ /* 0x000fe400078f28ff */
[----:B------:R-:W-:Y:S02]  /*24a0*/  SHF.R.S32.HI R14, RZ, 0x5, R13 ;  /* 0x00000005ff0e7819 */ /* 0x000fe4000001140d */
[----:B------:R-:W-:-:S02]  /*24b0*/  SHF.R.S32.HI R12, RZ, 0x5, R8 ;  /* 0x00000005ff0c7819 */ /* 0x000fc40000011408 */
[----:B------:R-:W-:Y:S02]  /*24c0*/  LOP3.LUT R13, R39, 0x18, R6, 0xf8, !PT ;  /* 0x00000018270d7812 */ /* 0x000fe400078ef806 */
[----:B------:R-:W-:Y:S02]  /*24d0*/  @P3 LOP3.LUT R35, R35, 0x2, RZ, 0xfc, !PT ;  /* 0x0000000223233812 */ /* 0x000fe400078efcff */
[----:B------:R-:W-:Y:S01]  /*24e0*/  LOP3.LUT R8, R39, 0x18, R5, 0xf8, !PT ;  /* 0x0000001827087812 */ /* 0x000fe200078ef805 */
[----:B------:R-:W-:Y:S01]  /*24f0*/  IMAD R14, R14, 0x1200, R38 ;  /* 0x000012000e0e7824 */ /* 0x000fe200078e0226 */
[-C--:B------:R-:W-:Y:S01]  /*2500*/  LOP3.LUT R13, R13, R37.reuse, RZ, 0x3c, !PT ;  /* 0x000000250d0d7212 */ /* 0x080fe200078e3cff */
[----:B------:R0:W-:Y:S01]  /*2510*/  STL [R1+0x4c], R35 ;  /* 0x00004c2301007387 */ /* 0x0001e20000100800 */
[----:B------:R-:W-:Y:S01]  /*2520*/  LOP3.LUT R103, R8, R37, RZ, 0x3c, !PT ;  /* 0x0000002508677212 */ /* 0x000fe200078e3cff */
[----:B------:R-:W-:Y:S01]  /*2530*/  IMAD R8, R21, R68, RZ ;  /* 0x0000004415087224 */ /* 0x000fe200078e02ff */
[----:B------:R-:W-:Y:S01]  /*2540*/  IADD3 R76, P2, R23, R76, RZ ;  /* 0x0000004c174c7210 */ /* 0x000fe20007f5e0ff */
[----:B------:R-:W-:Y:S01]  /*2550*/  IMAD.IADD R102, R14, 0x1, R13 ;  /* 0x000000010e667824 */ /* 0x000fe200078e020d */
[----:B------:R-:W-:Y:S01]  /*2560*/  SHF.R.S32.HI R20, RZ, 0x5, R15 ;  /* 0x00000005ff147819 */ /* 0x000fe2000001140f */
[----:B------:R-:W-:Y:S01]  /*2570*/  IMAD R83, R104, R69, R8 ;  /* 0x0000004568537224 */ /* 0x000fe200078e0208 */
[----:B------:R-:W-:Y:S01]  /*2580*/  LOP3.LUT R15, R39, 0x18, R7, 0xf8, !PT ;  /* 0x00000018270f7812 */ /* 0x000fe200078ef807 */
[----:B------:R-:W-:-:S02]  /*2590*/  IMAD R13, R69, 0x90, RZ ;  /* 0x00000090450d7824 */ /* 0x000fc400078e02ff */
[----:B------:R-:W-:-:S04]  /*25a0*/  IMAD.WIDE.U32 R64, R104, R68, R64 ;  /* 0x0000004468407225 */ /* 0x000fc800078e0040 */
[----:B------:R-:W-:-:S04]  /*25b0*/  IMAD.WIDE.U32 R66, R104, R68, R66 ;  /* 0x0000004468427225 */ /* 0x000fc800078e0042 */
[----:B------:R-:W-:-:S04]  /*25c0*/  IMAD.WIDE.U32 R68, R68, 0x90, RZ ;  /* 0x0000009044447825 */ /* 0x000fc800078e00ff */
[----:B------:R-:W-:Y:S01]  /*25d0*/  IMAD.X R77, R32, 0x1, R9, P2 ;  /* 0x00000001204d7824 */ /* 0x000fe200010e0609 */
[----:B------:R-:W-:Y:S01]  /*25e0*/  ISETP.GE.AND P2, PT, R79, UR4, PT ;  /* 0x000000044f007c0c */ /* 0x000fe2000bf46270 */
[--C-:B------:R-:W-:Y:S01]  /*25f0*/  IMAD R20, R20, 0x1200, R38.reuse ;  /* 0x0000120014147824 */ /* 0x100fe200078e0226 */
[----:B------:R-:W-:Y:S01]  /*2600*/  LOP3.LUT R15, R15, R37, RZ, 0x3c, !PT ;  /* 0x000000250f0f7212 */ /* 0x000fe200078e3cff */
[----:B------:R-:W-:Y:S01]  /*2610*/  IMAD.IADD R92, R69, 0x1, R13 ;  /* 0x00000001455c7824 */ /* 0x000fe200078e020d */
[----:B------:R-:W-:Y:S01]  /*2620*/  SEL R13, RZ, 0x20, P2 ;  /* 0x00000020ff0d7807 */ /* 0x000fe20001000000 */
[-C--:B------:R-:W-:Y:S01]  /*2630*/  IMAD R21, R21, R74.reuse, RZ ;  /* 0x0000004a15157224 */ /* 0x080fe200078e02ff */
[----:B------:R-:W-:Y:S01]  /*2640*/  IADD3 R101, R20, R15, RZ ;  /* 0x0000000f14657210 */ /* 0x000fe20007ffe0ff */
[----:B------:R-:W-:Y:S01]  /*2650*/  IMAD R12, R12, 0x1200, R38 ;  /* 0x000012000c0c7824 */ /* 0x000fe200078e0226 */
[----:B------:R-:W-:Y:S01]  /*2660*/  LOP3.LUT R15, R10, R13, RZ, 0xfc, !PT ;  /* 0x0000000d0a0f7212 */ /* 0x000fe200078efcff */
[C---:B------:R-:W-:Y:S01]  /*2670*/  IMAD R21, R104.reuse, R75, R21 ;  /* 0x0000004b68157224 */ /* 0x040fe200078e0215 */
[----:B------:R-:W-:Y:S01]  /*2680*/  LOP3.LUT R78, R5, 0xfffffff8, RZ, 0xc0, !PT ;  /* 0xfffffff8054e7812 */ /* 0x000fe200078ec0ff */
[----:B------:R-:W-:Y:S01]  /*2690*/  IMAD.WIDE.U32 R70, R104, R74, R70 ;  /* 0x0000004a68467225 */ /* 0x000fe200078e0046 */
[----:B------:R-:W-:-:S02]  /*26a0*/  LOP3.LUT R8, R6, 0xfffffff8, RZ, 0xc0, !PT ;  /* 0xfffffff806087812 */ /* 0x000fc400078ec0ff */
[----:B------:R-:W-:Y:S01]  /*26b0*/  LOP3.LUT R9, R7, 0xfffffff8, RZ, 0xc0, !PT ;  /* 0xfffffff807097812 */ /* 0x000fe200078ec0ff */
[----:B------:R-:W-:Y:S01]  /*26c0*/  IMAD.WIDE.U32 R72, R104, R74, R72 ;  /* 0x0000004a68487225 */ /* 0x000fe200078e0048 */
[----:B------:R-:W-:-:S03]  /*26d0*/  IADD3 R85, R65, R83, RZ ;  /* 0x0000005341557210 */ /* 0x000fc60007ffe0ff */
[----:B------:R-:W-:Y:S01]  /*26e0*/  IMAD.WIDE.U32 R30, R30, 0x90, RZ ;  /* 0x000000901e1e7825 */ /* 0x000fe200078e00ff */
[----:B------:R-:W-:-:S03]  /*26f0*/  LOP3.LUT R13, R15, 0x8, RZ, 0xc0, !PT ;  /* 0x000000080f0d7812 */ /* 0x000fc600078ec0ff */
[----:B------:R-:W-:Y:S01]  /*2700*/  IMAD.WIDE.U32 R74, R74, 0x90, RZ ;  /* 0x000000904a4a7825 */ /* 0x000fe200078e00ff */
[----:B------:R-:W-:-:S03]  /*2710*/  LOP3.LUT R14, R15, 0x10, RZ, 0xc0, !PT ;  /* 0x000000100f0e7812 */ /* 0x000fc600078ec0ff */
[----:B------:R-:W-:Y:S01]  /*2720*/  IMAD.IADD R103, R12, 0x1, R103 ;  /* 0x000000010c677824 */ /* 0x000fe200078e0267 */
[----:B------:R-:W-:Y:S01]  /*2730*/  LOP3.LUT R12, R15, 0x4, RZ, 0xc0, !PT ;  /* 0x000000040f0c7812 */ /* 0x000fe200078ec0ff */
[----:B------:R-:W-:Y:S01]  /*2740*/  IMAD.IADD R86, R29, 0x1, R11 ;  /* 0x000000011d567824 */ /* 0x000fe200078e020b */
[----:B------:R-:W-:Y:S01]  /*2750*/  LOP3.LUT R11, R15, 0x2, RZ, 0xc0, !PT ;  /* 0x000000020f0b7812 */ /* 0x000fe200078ec0ff */
[----:B------:R-:W-:Y:S01]  /*2760*/  VIADD R110, R34, 0x8 ;  /* 0x00000008226e7836 */ /* 0x000fe20000000000 */
[----:B------:R-:W-:Y:S01]  /*2770*/  SHF.R.S32.HI R100, RZ, 0x1f, R78 ;  /* 0x0000001fff647819 */ /* 0x000fe2000001144e */
[----:B------:R-:W-:Y:S01]  /*2780*/  IMAD.IADD R91, R31, 0x1, R91 ;  /* 0x000000011f5b7824 */ /* 0x000fe200078e025b */
[----:B------:R-:W-:Y:S01]  /*2790*/  SHF.R.S32.HI R99, RZ, 0x1f, R8 ;  /* 0x0000001fff637819 */ /* 0x000fe20000011408 */
[----:B------:R-:W-:Y:S01]  /*27a0*/  IMAD.IADD R93, R75, 0x1, R93 ;  /* 0x000000014b5d7824 */ /* 0x000fe200078e025d */
[----:B------:R-:W-:Y:S01]  /*27b0*/  SHF.R.S32.HI R98, RZ, 0x1f, R9 ;  /* 0x0000001fff627819 */ /* 0x000fe20000011409 */
[----:B------:R-:W-:Y:S01]  /*27c0*/  IMAD.IADD R83, R83, 0x1, R67 ;  /* 0x0000000153537824 */ /* 0x000fe200078e0243 */
[----:B------:R-:W-:Y:S01]  /*27d0*/  LOP3.LUT R10, R10, 0x1, RZ, 0xc0, !PT ;  /* 0x000000010a0a7812 */ /* 0x000fe200078ec0ff */
[----:B------:R-:W-:Y:S01]  /*27e0*/  IMAD.IADD R84, R71, 0x1, R21 ;  /* 0x0000000147547824 */ /* 0x000fe200078e0215 */
[----:B------:R-:W-:Y:S01]  /*27f0*/  LOP3.LUT R15, R15, 0x20, RZ, 0xc0, !PT ;  /* 0x000000200f0f7812 */ /* 0x000fe200078ec0ff */
[----:B0-----:R-:W-:-:S07]  /*2800*/  IMAD.IADD R82, R21, 0x1, R73 ;  /* 0x0000000115527824 */ /* 0x001fce00078e0249 */
.L_x_371:
[----:B------:R-:W2:Y:S01]  /*2810*/  LDL R21, [R1+0x4c] ;  /* 0x00004c0001157983 */ /* 0x000ea20000100800 */
[----:B------:R-:W0:Y:S03]  /*2820*/  LDC.64 R94, c[0x0][0x2d8] ;  /* 0x0000b600ff5e7b82 */ /* 0x000e260000000a00 */
[----:B---3--:R-:W3:Y:S01]  /*2830*/  LDL R20, [R1+0x60] ;  /* 0x0000600001147983 */ /* 0x008ee20000100800 */
[----:B------:R-:W-:Y:S01]  /*2840*/  VIADD R39, R24, 0xffffffff ;  /* 0xffffffff18277836 */ /* 0x000fe20000000000 */
[----:B------:R-:W-:Y:S05]  /*2850*/  YIELD ;  /* 0x0000000000007946 */ /* 0x000fea0003800000 */
[----:B-1----:R-:W1:Y:S01]  /*2860*/  LDC R105, c[0x0][0x3d4] ;  /* 0x0000f500ff697b82 */ /* 0x002e620000000800 */
[----:B------:R-:W-:Y:S01]  /*2870*/  SHF.R.S32.HI R34, RZ, 0x1f, R39 ;  /* 0x0000001fff227819 */ /* 0x000fe20000011427 */
[----:B------:R-:W-:Y:S01]  /*2880*/  IMAD.WIDE.U32 R60, R30, R39, RZ ;  /* 0x000000271e3c7225 */ /* 0x000fe200078e00ff */
[----:B------:R-:W-:Y:S01]  /*2890*/  BSSY B0, `(.L_x_316) ;  /* 0x00003ea000007945 */ /* 0x000fe20003800000 */
[----:B--2---:R-:W-:-:S02]  /*28a0*/  LOP3.LUT P4, RZ, R21, 0x2, RZ, 0xc0, !PT ;  /* 0x0000000215ff7812 */ /* 0x004fc4000788c0ff */
[----:B------:R-:W-:Y:S02]  /*28b0*/  IMAD R21, R91, R39, RZ ;  /* 0x000000275b157224 */ /* 0x000fe400078e02ff */
[----:B---3--:R-:W-:Y:S02]  /*28c0*/  IMAD R20, R19, 0x3600, R20 ;  /* 0x0000360013147824 */ /* 0x008fe400078e0214 */
[----:B------:R-:W-:Y:S01]  /*28d0*/  IMAD R33, R34, R30, R21 ;  /* 0x0000001e22217224 */ /* 0x000fe200078e0215 */
[----:B------:R-:W-:Y:S01]  /*28e0*/  IADD3 R21, P2, R90, R60, RZ ;  /* 0x0000003c5a157210 */ /* 0x000fe20007f5e0ff */
[C---:B------:R-:W-:Y:S01]  /*28f0*/  IMAD R81, R20.reuse, 0x2, R25 ;  /* 0x0000000214517824 */ /* 0x040fe200078e0219 */
[C---:B------:R-:W-:Y:S01]  /*2900*/  IADD3 R32, R20.reuse, 0x10, RZ ;  /* 0x0000001014207810 */ /* 0x040fe20007ffe0ff */
[----:B------:R-:W-:Y:S01]  /*2910*/  IMAD.IADD R96, R61, 0x1, R33 ;  /* 0x000000013d607824 */ /* 0x000fe200078e0221 */
[----:B0-----:R-:W-:Y:S02]  /*2920*/  LEA R36, P3, R21, R94, 0x1 ;  /* 0x0000005e15247211 */ /* 0x001fe400078608ff */
[----:B------:R-:W-:-:S02]  /*2930*/  @P4 VIADD R32, R20, 0xfffffff0 ;  /* 0xfffffff014204836 */ /* 0x000fc40000000000 */
[----:B------:R-:W-:Y:S01]  /*2940*/  IMAD.X R24, R96, 0x1, R87, P2 ;  /* 0x0000000160187824 */ /* 0x000fe200010e0657 */
[----:B------:R-:W-:-:S04]  /*2950*/  ISETP.GT.AND P2, PT, R39, R80, PT ;  /* 0x000000502700720c */ /* 0x000fc80003f44270 */
[----:B------:R-:W-:Y:S01]  /*2960*/  LEA.HI.X R37, R21, R95, R24, 0x1, P3 ;  /* 0x0000005f15257211 */ /* 0x000fe200018f0c18 */
[----:B------:R-:W-:Y:S01]  /*2970*/  IMAD.MOV.U32 R24, RZ, RZ, R39 ;  /* 0x000000ffff187224 */ /* 0x000fe200078e0027 */
[----:B-1----:R-:W-:Y:S01]  /*2980*/  ISETP.GE.AND P3, PT, R105, 0x1, PT ;  /* 0x000000016900780c */ /* 0x002fe20003f66270 */
[----:B------:R-:W-:-:S12]  /*2990*/  IMAD R21, R32, 0x2, R25 ;  /* 0x0000000220157824 */ /* 0x000fd800078e0219 */
[----:B------:R-:W-:Y:S05]  /*29a0*/  @!P3 BRA `(.L_x_317) ;  /* 0x0000003800d8b947 */ /* 0x000fea0003800000 */
[----:B------:R-:W-:Y:S01]  /*29b0*/  ULDC.U8 UR4, c[0x0][0x3f0] ;  /* 0x0000fc0000047ab9 */ /* 0x000fe20000000000 */
[-C--:B------:R-:W-:Y:S01]  /*29c0*/  IMAD R33, R93, R39.reuse, RZ ;  /* 0x000000275d217224 */ /* 0x080fe200078e02ff */
[----:B------:R-:W-:Y:S01]  /*29d0*/  ISETP.NE.AND P3, PT, RZ, UR4, PT ;  /* 0x00000004ff007c0c */ /* 0x000fe2000bf65270 */
[-C--:B------:R-:W-:Y:S02]  /*29e0*/  IMAD R35, R92, R39.reuse, RZ ;  /* 0x000000275c237224 */ /* 0x080fe400078e02ff */
[----:B------:R-:W-:Y:S02]  /*29f0*/  IMAD R88, R24, -0x90, R2 ;  /* 0xffffff7018587824 */ /* 0x000fe400078e0202 */
[C---:B------:R-:W-:Y:S02]  /*2a00*/  IMAD R33, R34.reuse, R74, R33 ;  /* 0x0000004a22217224 */ /* 0x040fe400078e0221 */
[----:B------:R-:W-:Y:S01]  /*2a10*/  IMAD R35, R34, R68, R35 ;  /* 0x0000004422237224 */ /* 0x000fe200078e0223 */
[----:B------:R-:W-:Y:S01]  /*2a20*/  VIMNMX R88, R88, 0x90, PT ;  /* 0x0000009058587848 */ /* 0x000fe20003fe0100 */
[----:B------:R-:W-:-:S04]  /*2a30*/  IMAD.WIDE.U32 R58, R74, R39, RZ ;  /* 0x000000274a3a7225 */ /* 0x000fc800078e00ff */
[----:B------:R-:W-:-:S04]  /*2a40*/  IMAD.WIDE.U32 R56, R68, R39, RZ ;  /* 0x0000002744387225 */ /* 0x000fc800078e00ff */
[----:B------:R-:W-:Y:S02]  /*2a50*/  IMAD.IADD R20, R59, 0x1, R33 ;  /* 0x000000013b147824 */ /* 0x000fe400078e0221 */
[----:B------:R-:W-:Y:S01]  /*2a60*/  IMAD.IADD R89, R57, 0x1, R35 ;  /* 0x0000000139597824 */ /* 0x000fe200078e0223 */
[----:B------:R-:W-:Y:S06]  /*2a70*/  @!P3 BRA `(.L_x_318) ;  /* 0x0000001800a8b947 */ /* 0x000fec0003800000 */
[----:B------:R-:W-:Y:S01]  /*2a80*/  ISETP.GE.AND P4, PT, R23, R88, PT ;  /* 0x000000581700720c */ /* 0x000fe20003f86270 */
[----:B------:R-:W-:Y:S01]  /*2a90*/  BSSY B1, `(.L_x_319) ;  /* 0x000003b000017945 */ /* 0x000fe20003800000 */
        /* <DEDUP_REMOVED lines=12> */
[----:B------:R-:W-:Y:S06]  /*2b60*/  @P4 BRA `(.L_x_320) ;  /* 0x0000000000b44947 */ /* 0x000fec0003800000 */
[----:B------:R-:W-:Y:S01]  /*2b70*/  IADD3 R58, P3, R72, R58, RZ ;  /* 0x0000003a483a7210 */ /* 0x000fe20007f7e0ff */
[----:B------:R-:W-:Y:S01]  /*2b80*/  ULDC.64 UR4, c[0x0][0x3c8] ;  /* 0x0000f20000047ab9 */ /* 0x000fe20000000a00 */
[----:B------:R-:W-:Y:S02]  /*2b90*/  CS2R R62, SRZ ;  /* 0x00000000003e7805 */ /* 0x000fe4000001ff00 */
[----:B------:R-:W-:Y:S01]  /*2ba0*/  CS2R R94, SRZ ;  /* 0x00000000005e7805 */ /* 0x000fe2000001ff00 */
[----:B------:R-:W-:Y:S01]  /*2bb0*/  IMAD.X R33, R20, 0x1, R82, P3 ;  /* 0x0000000114217824 */ /* 0x000fe200018e0652 */
[----:B------:R-:W-:-:S04]  /*2bc0*/  IADD3 R56, P3, R66, R56, RZ ;  /* 0x0000003842387210 */ /* 0x000fc80007f7e0ff */
[----:B------:R-:W-:Y:S02]  /*2bd0*/  IADD3.X R89, R89, R83, RZ, P3, !PT ;  /* 0x0000005359597210 */ /* 0x000fe40001ffe4ff */
[----:B------:R-:W-:-:S04]  /*2be0*/  LEA R32, P3, R58, UR4, 0x1 ;  /* 0x000000043a207c11 */ /* 0x000fc8000f8608ff */
[----:B------:R-:W-:Y:S01]  /*2bf0*/  LEA.HI.X R33, R58, UR5, R33, 0x1, P3 ;  /* 0x000000053a217c11 */ /* 0x000fe200098f0c21 */
[----:B------:R-:W-:Y:S02]  /*2c00*/  ULDC.64 UR4, c[0x0][0x3e0] ;  /* 0x0000f80000047ab9 */ /* 0x000fe40000000a00 */
[----:B------:R-:W-:-:S04]  /*2c10*/  LEA R34, P3, R56, UR4, 0x1 ;  /* 0x0000000438227c11 */ /* 0x000fc8000f8608ff */
[----:B------:R-:W-:Y:S02]  /*2c20*/  LEA.HI.X R35, R56, UR5, R89, 0x1, P3 ;  /* 0x0000000538237c11 */ /* 0x000fe400098f0c59 */
[C---:B------:R-:W-:Y:S01]  /*2c30*/  ISETP.GE.AND P3, PT, R16.reuse, R105, PT ;  /* 0x000000691000720c */ /* 0x040fe20003f66270 */
[----:B------:R-:W-:Y:S01]  /*2c40*/  VIADD R20, R16, 0x8 ;  /* 0x0000000810147836 */ /* 0x000fe20000000000 */
[----:B------:R-:W-:Y:S02]  /*2c50*/  CS2R R54, SRZ ;  /* 0x0000000000367805 */ /* 0x000fe4000001ff00 */
[----:B------:R-:W-:-:S09]  /*2c60*/  CS2R R60, SRZ ;  /* 0x00000000003c7805 */ /* 0x000fd2000001ff00 */
[----:B------:R0:W5:Y:S04]  /*2c70*/  @!P3 LDG.E.64 R62, desc[UR60][R32.64] ;  /* 0x0000003c203eb981 */ /* 0x000168000c1e1b00 */
[----:B------:R0:W5:Y:S01]  /*2c80*/  @!P3 LDG.E.64 R94, desc[UR60][R34.64] ;  /* 0x0000003c225eb981 */ /* 0x000162000c1e1b00 */
[----:B------:R-:W-:Y:S01]  /*2c90*/  ISETP.GE.AND P3, PT, R20, R105, PT ;  /* 0x000000691400720c */ /* 0x000fe20003f66270 */
        /* <DEDUP_REMOVED lines=23> */
[----:B------:R-:W-:-:S13]  /*2e10*/  ISETP.GE.AND P3, PT, R20, R105, PT ;  /* 0x000000691400720c */ /* 0x000fda0003f66270 */
[----:B------:R0:W5:Y:S04]  /*2e20*/  @!P3 LDG.E.64 R38, desc[UR60][R32.64+0x50] ;  /* 0x0000503c2026b981 */ /* 0x000168000c1e1b00 */
[----:B------:R0:W5:Y:S02]  /*2e30*/  @!P3 LDG.E.64 R40, desc[UR60][R34.64+0x50] ;  /* 0x0000503c2228b981 */ /* 0x000164000c1e1b00 */
.L_x_320:
[----:B------:R-:W-:Y:S05]  /*2e40*/  BSYNC B1 ;  /* 0x0000000000017941 */ /* 0x000fea0003800000 */
.L_x_319:
[----:B------:R-:W2:Y:S01]  /*2e50*/  LDL R20, [R1+0x48] ;  /* 0x0000480001147983 */ /* 0x000ea20000100800 */
[----:B0----5:R-:W-:Y:S01]  /*2e60*/  IMAD.MOV.U32 R32, RZ, RZ, R39 ;  /* 0x000000ffff207224 */ /* 0x021fe200078e0027 */
[----:B------:R-:W-:Y:S01]  /*2e70*/  MOV R33, R42 ;  /* 0x0000002a00217202 */ /* 0x000fe20000000f00 */
[----:B------:R-:W-:-:S05]  /*2e80*/  IMAD.MOV.U32 R34, RZ, RZ, R43 ;  /* 0x000000ffff227224 */ /* 0x000fca00078e002b */
[----:B------:R-:W-:Y:S01]  /*2e90*/  PRMT R96, R33, 0x5410, R34 ;  /* 0x0000541021607816 */ /* 0x000fe20000000022 */
[----:B------:R-:W-:Y:S02]  /*2ea0*/  IMAD.MOV.U32 R33, RZ, RZ, R50 ;  /* 0x000000ffff217224 */ /* 0x000fe400078e0032 */
[----:B------:R-:W-:-:S05]  /*2eb0*/  IMAD.MOV.U32 R34, RZ, RZ, R51 ;  /* 0x000000ffff227224 */ /* 0x000fca00078e0033 */
[----:B------:R-:W-:Y:S01]  /*2ec0*/  PRMT R117, R34, 0x5410, R33 ;  /* 0x0000541022757816 */ /* 0x000fe20000000021 */
[----:B------:R-:W-:Y:S01]  /*2ed0*/  IMAD.MOV.U32 R34, RZ, RZ, R63 ;  /* 0x000000ffff227224 */ /* 0x000fe200078e003f */
[----:B------:R-:W-:-:S04]  /*2ee0*/  MOV R33, R62 ;  /* 0x0000003e00217202 */ /* 0x000fc80000000f00 */
[----:B------:R-:W-:Y:S01]  /*2ef0*/  PRMT R114, R34, 0x5410, R33 ;  /* 0x0000541022727816 */ /* 0x000fe20000000021 */
[----:B------:R-:W-:Y:S02]  /*2f00*/  IMAD.MOV.U32 R33, RZ, RZ, R44 ;  /* 0x000000ffff217224 */ /* 0x000fe400078e002c */
[----:B------:R-:W-:-:S05]  /*2f10*/  IMAD.MOV.U32 R34, RZ, RZ, R45 ;  /* 0x000000ffff227224 */ /* 0x000fca00078e002d */
[----:B------:R-:W-:Y:S01]  /*2f20*/  PRMT R113, R33, 0x5410, R34 ;  /* 0x0000541021717816 */ /* 0x000fe20000000022 */
[----:B------:R-:W-:Y:S01]  /*2f30*/  IMAD.MOV.U32 R33, RZ, RZ, R49 ;  /* 0x000000ffff217224 */ /* 0x000fe200078e0031 */
[----:B------:R-:W-:Y:S02]  /*2f40*/  MOV R34, R52 ;  /* 0x0000003400227202 */ /* 0x000fe40000000f00 */
[----:B--2---:R-:W-:Y:S01]  /*2f50*/  R2UR UR4, R20 ;  /* 0x00000000140472ca */ /* 0x004fe200000e0000 */
[----:B------:R-:W-:-:S05]  /*2f60*/  IMAD.MOV.U32 R20, RZ, RZ, R38 ;  /* 0x000000ffff147224 */ /* 0x000fca00078e0026 */
[----:B------:R-:W-:Y:S01]  /*2f70*/  PRMT R57, R32, 0x5410, R20 ;  /* 0x0000541020397816 */ /* 0x000fe20000000014 */
[----:B------:R-:W-:Y:S02]  /*2f80*/  IMAD.MOV.U32 R20, RZ, RZ, R46 ;  /* 0x000000ffff147224 */ /* 0x000fe400078e002e */
[----:B------:R-:W-:-:S04]  /*2f90*/  IMAD.MOV.U32 R32, RZ, RZ, R47 ;  /* 0x000000ffff207224 */ /* 0x000fc800078e002f */
[----:B------:R-:W-:Y:S01]  /*2fa0*/  UISETP.NE.AND UP0, UPT, UR4, 0x3, UPT ;  /* 0x000000030400788c */ /* 0x000fe2000bf05270 */
[----:B------:R-:W-:Y:S01]  /*2fb0*/  PRMT R115, R20, 0x5410, R32 ;  /* 0x0000541014737816 */ /* 0x000fe20000000020 */
[----:B------:R-:W-:Y:S02]  /*2fc0*/  IMAD.MOV.U32 R20, RZ, RZ, R54 ;  /* 0x000000ffff147224 */ /* 0x000fe400078e0036 */
[----:B------:R-:W-:Y:S02]  /*2fd0*/  IMAD.MOV.U32 R32, RZ, RZ, R55 ;  /* 0x000000ffff207224 */ /* 0x000fe400078e0037 */
[----:B------:R-:W-:-:S03]  /*2fe0*/  PLOP3.LUT P3, PT, PT, PT, UP0, 0x80, 0x0 ;  /* 0x000000000000781c */ /* 0x000fc60003f6f008 */
[----:B------:R-:W-:Y:S01]  /*2ff0*/  PRMT R118, R32, 0x5410, R20 ;  /* 0x0000541020767816 */ /* 0x000fe20000000014 */
[----:B------:R-:W-:Y:S02]  /*3000*/  IMAD.MOV.U32 R20, RZ, RZ, R40 ;  /* 0x000000ffff147224 */ /* 0x000fe400078e0028 */
[----:B------:R-:W-:-:S05]  /*3010*/  IMAD.MOV.U32 R32, RZ, RZ, R41 ;  /* 0x000000ffff207224 */ /* 0x000fca00078e0029 */
[----:B------:R-:W-:Y:S01]  /*3020*/  PRMT R58, R20, 0x5410, R32 ;  /* 0x00005410143a7816 */ /* 0x000fe20000000020 */
[----:B------:R-:W-:Y:S02]  /*3030*/  IMAD.MOV.U32 R32, RZ, RZ, R48 ;  /* 0x000000ffff207224 */ /* 0x000fe400078e0030 */
[----:B------:R-:W-:-:S03]  /*3040*/  IMAD.MOV.U32 R20, RZ, RZ, R53 ;  /* 0x000000ffff147224 */ /* 0x000fc600078e0035 */
[----:B------:R-:W-:Y:S01]  /*3050*/  PRMT R116, R32, 0x5410, R33 ;  /* 0x0000541020747816 */ /* 0x000fe20000000021 */
[----:B------:R-:W-:Y:S01]  /*3060*/  IMAD.MOV.U32 R33, RZ, RZ, R61 ;  /* 0x000000ffff217224 */ /* 0x000fe200078e003d */
[----:B------:R-:W-:Y:S01]  /*3070*/  PRMT R119, R34, 0x5410, R20 ;  /* 0x0000541022777816 */ /* 0x000fe20000000014 */
[----:B------:R-:W-:Y:S02]  /*3080*/  IMAD.MOV.U32 R34, RZ, RZ, R60 ;  /* 0x000000ffff227224 */ /* 0x000fe400078e003c */
[----:B------:R-:W-:Y:S02]  /*3090*/  IMAD.MOV.U32 R20, RZ, RZ, R94 ;  /* 0x000000ffff147224 */ /* 0x000fe400078e005e */
[----:B------:R-:W-:Y:S01]  /*30a0*/  IMAD.MOV.U32 R32, RZ, RZ, R95 ;  /* 0x000000ffff207224 */ /* 0x000fe200078e005f */
[----:B------:R-:W-:-:S04]  /*30b0*/  PRMT R120, R34, 0x5410, R33 ;  /* 0x0000541022787816 */ /* 0x000fc80000000021 */
[----:B------:R-:W-:Y:S01]  /*30c0*/  PRMT R121, R20, 0x5410, R32 ;  /* 0x0000541014797816 */ /* 0x000fe20000000020 */
[----:B------:R-:W-:Y:S06]  /*30d0*/  @!P3 BRA `(.L_x_321) ;  /* 0x000000000004b947 */ /* 0x000fec0003800000 */
[----:B------:R-:W-:Y:S01]  /*30e0*/  BPT.TRAP 0x1 ;  /* 0x000000040000795c */ /* 0x000fe20000300000 */
.L_x_321:
[----:B------:R-:W-:Y:S01]  /*30f0*/  IMAD R20, R19, 0x8, R18 ;  /* 0x0000000813147824 */ /* 0x000fe200078e0212 */
[----:B------:R-:W-:Y:S01]  /*3100*/  SHF.L.U32 R89, R147, 0x1f, RZ ;  /* 0x0000001f93597819 */ /* 0x000fe200000006ff */
[----:B------:R-:W-:Y:S03]  /*3110*/  BSSY B1, `(.L_x_322) ;  /* 0x0000003000017945 */ /* 0x000fe60003800000 */
[----:B------:R-:W0:Y:S02]  /*3120*/  SYNCS.PHASECHK.TRANS64.TRYWAIT P5, [R20+URZ+0x31c90], R89 ;  /* 0x031c9059140075a7 */ /* 0x000e2400080a017f */
[----:B0-----:R-:W-:Y:S05]  /*3130*/  @!P5 BRA `(.L_x_323) ;  /* 0x0000018c00e8d947 */ /* 0x001fea0003800000 */
.L_x_549:
[----:B------:R-:W-:Y:S05]  /*3140*/  BSYNC B1 ;  /* 0x0000000000017941 */ /* 0x000fea0003800000 */
.L_x_322:
[----:B------:R-:W-:Y:S05]  /*3150*/  @P4 BRA `(.L_x_324) ;  /* 0x0000003400744947 */ /* 0x000fea0003800000 */
[----:B------:R-:W-:Y:S01]  /*3160*/  ISETP.NE.AND P4, PT, R10, RZ, PT ;  /* 0x000000ff0a00720c */ /* 0x000fe20003f85270 */
[----:B------:R-:W-:-:S12]  /*3170*/  BSSY B1, `(.L_x_325) ;  /* 0x0000034000017945 */ /* 0x000fd80003800000 */
[----:B------:R-:W-:Y:S05]  /*3180*/  @!P4 BRA `(.L_x_326) ;  /* 0x0000000000c8c947 */ /* 0x000fea0003800000 */
[----:B------:R1:W2:Y:S01]  /*3190*/  LDS.128 R32, [R81+0x16800] ;  /* 0x0168000051207984 */ /* 0x0002a20000000c00 */
[----:B------:R-:W-:Y:S01]  /*31a0*/  ISETP.GE.AND P4, PT, R16, R105, PT ;  /* 0x000000691000720c */ /* 0x000fe20003f86270 */
[----:B------:R-:W-:-:S12]  /*31b0*/  BSSY B2, `(.L_x_327) ;  /* 0x000002e000027945 */ /* 0x000fd80003800000 */
[----:B-1----:R-:W-:Y:S05]  /*31c0*/  @P4 BRA `(.L_x_328) ;  /* 0x0000000000b04947 */ /* 0x002fea0003800000 */
[----:B------:R-:W-:Y:S01]  /*31d0*/  SHF.R.U64 R56, R94, 0x10, R95 ;  /* 0x000000105e387819 */ /* 0x000fe2000000125f */
[----:B--2---:R-:W-:Y:S01]  /*31e0*/  IMAD.MOV.U32 R94, RZ, RZ, R33 ;  /* 0x000000ffff5e7224 */ /* 0x004fe200078e0021 */
[----:B------:R-:W-:-:S03]  /*31f0*/  SHF.R.U64 R59, R62, 0x10, R63 ;  /* 0x000000103e3b7819 */ /* 0x000fc6000000123f */
[----:B------:R-:W-:Y:S02]  /*3200*/  HADD2.F32 R33, -RZ, R56.H0_H0 ;  /* 0x20000038ff217230 */ /* 0x000fe40000004100 */
[--C-:B------:R-:W-:Y:S02]  /*3210*/  HADD2.F32 R56, -RZ, R94.reuse.H1_H1 ;  /* 0x3000005eff387230 */ /* 0x100fe40000004100 */
[----:B------:R-:W-:Y:S02]  /*3220*/  HADD2.F32 R62, -RZ, R94.H0_H0 ;  /* 0x2000005eff3e7230 */ /* 0x000fe40000004100 */
[----:B------:R-:W-:Y:S02]  /*3230*/  HADD2.F32 R59, -RZ, R59.H0_H0 ;  /* 0x2000003bff3b7230 */ /* 0x000fe40000004100 */
[-C--:B------:R-:W-:Y:S01]  /*3240*/  FMUL.FTZ R97, R56, R33.reuse ;  /* 0x0000002138617220 */ /* 0x080fe20000410000 */
[----:B------:R-:W-:-:S03]  /*3250*/  FMUL.FTZ R111, R62, R33 ;  /* 0x000000213e6f7220 */ /* 0x000fc60000410000 */
[-C--:B------:R-:W-:Y:S01]  /*3260*/  FFMA.FTZ R33, R62, R59.reuse, -R97 ;  /* 0x0000003b3e217223 */ /* 0x080fe20000010861 */
[----:B------:R-:W-:Y:S01]  /*3270*/  SHF.R.U32.HI R62, RZ, 0x10, R63 ;  /* 0x00000010ff3e7819 */ /* 0x000fe2000001163f */
[----:B------:R-:W-:Y:S01]  /*3280*/  FFMA.FTZ R56, R56, R59, R111 ;  /* 0x0000003b38387223 */ /* 0x000fe2000001006f */
[----:B------:R-:W-:Y:S01]  /*3290*/  MOV R59, R32 ;  /* 0x00000020003b7202 */ /* 0x000fe20000000f00 */
[----:B------:R-:W-:Y:S01]  /*32a0*/  IMAD.MOV.U32 R32, RZ, RZ, R35 ;  /* 0x000000ffff207224 */ /* 0x000fe200078e0023 */
[----:B------:R-:W-:Y:S01]  /*32b0*/  SHF.R.U32.HI R63, RZ, 0x10, R95 ;  /* 0x00000010ff3f7819 */ /* 0x000fe2000001165f */
[----:B------:R-:W-:Y:S01]  /*32c0*/  HADD2.F32 R62, -RZ, R62.H0_H0 ;  /* 0x2000003eff3e7230 */ /* 0x000fe20000004100 */
[----:B------:R-:W-:Y:S02]  /*32d0*/  F2FP.F16.F32.PACK_AB R33, R56, R33 ;  /* 0x000000213821723e */ /* 0x000fe400000000ff */
[----:B------:R-:W-:Y:S02]  /*32e0*/  HADD2.F32 R35, -RZ, R32.H1_H1 ;  /* 0x30000020ff237230 */ /* 0x000fe40000004100 */
[----:B------:R-:W-:-:S02]  /*32f0*/  HADD2.F32 R63, -RZ, R63.H0_H0 ;  /* 0x2000003fff3f7230 */ /* 0x000fc40000004100 */
[----:B------:R-:W-:-:S03]  /*3300*/  HADD2.F32 R32, -RZ, R32.H0_H0 ;  /* 0x20000020ff207230 */ /* 0x000fc60000004100 */
[CC--:B------:R-:W-:Y:S02]  /*3310*/  FMUL.FTZ R95, R35.reuse, R63.reuse ;  /* 0x0000003f235f7220 */ /* 0x0c0fe40000410000 */
[C---:B------:R-:W-:Y:S01]  /*3320*/  FMUL.FTZ R94, R32.reuse, R63 ;  /* 0x0000003f205e7220 */ /* 0x040fe20000410000 */
[----:B------:R-:W-:Y:S02]  /*3330*/  HADD2.F32 R63, -RZ, R114.H1_H1 ;  /* 0x30000072ff3f7230 */ /* 0x000fe40000004100 */
[-C--:B------:R-:W-:Y:S01]  /*3340*/  FFMA.FTZ R32, R32, R62.reuse, -R95 ;  /* 0x0000003e20207223 */ /* 0x080fe2000001085f */
[----:B------:R-:W-:Y:S01]  /*3350*/  FFMA.FTZ R35, R35, R62, R94 ;  /* 0x0000003e23237223 */ /* 0x000fe2000001005e */
[----:B------:R-:W-:Y:S02]  /*3360*/  IMAD.MOV.U32 R62, RZ, RZ, R34 ;  /* 0x000000ffff3e7224 */ /* 0x000fe400078e0022 */
[--C-:B------:R-:W-:Y:S02]  /*3370*/  HADD2.F32 R34, -RZ, R59.reuse.H0_H0 ;  /* 0x2000003bff227230 */ /* 0x100fe40000004100 */
[----:B------:R-:W-:Y:S01]  /*3380*/  HADD2.F32 R59, -RZ, R59.H1_H1 ;  /* 0x3000003bff3b7230 */ /* 0x000fe20000004100 */
[----:B------:R-:W-:Y:S01]  /*3390*/  F2FP.F16.F32.PACK_AB R35, R35, R32 ;  /* 0x000000202323723e */ /* 0x000fe200000000ff */
[----:B------:R-:W-:-:S05]  /*33a0*/  HADD2.F32 R94, -RZ, R121.H0_H0 ;  /* 0x20000079ff5e7230 */ /* 0x000fca0000004100 */
[-C--:B------:R-:W-:Y:S01]  /*33b0*/  FMUL.FTZ R95, R59, R94.reuse ;  /* 0x0000005e3b5f7220 */ /* 0x080fe20000410000 */
[----:B------:R-:W-:-:S03]  /*33c0*/  FMUL.FTZ R94, R34, R94 ;  /* 0x0000005e225e7220 */ /* 0x000fc60000410000 */
[-C--:B------:R-:W-:Y:S01]  /*33d0*/  FFMA.FTZ R34, R34, R63.reuse, -R95 ;  /* 0x0000003f22227223 */ /* 0x080fe2000001085f */
[----:B------:R-:W-:Y:S01]  /*33e0*/  FFMA.FTZ R59, R59, R63, R94 ;  /* 0x0000003f3b3b7223 */ /* 0x000fe2000001005e */
[--C-:B------:R-:W-:Y:S02]  /*33f0*/  HADD2.F32 R63, -RZ, R62.reuse.H0_H0 ;  /* 0x2000003eff3f7230 */ /* 0x100fe40000004100 */
[----:B------:R-:W-:Y:S02]  /*3400*/  HADD2.F32 R62, -RZ, R62.H1_H1 ;  /* 0x3000003eff3e7230 */ /* 0x000fe40000004100 */
[----:B------:R-:W-:Y:S01]  /*3410*/  HADD2.F32 R95, -RZ, R121.H1_H1 ;  /* 0x30000079ff5f7230 */ /* 0x000fe20000004100 */
[----:B------:R-:W-:Y:S01]  /*3420*/  F2FP.F16.F32.PACK_AB R32, R59, R34 ;  /* 0x000000223b20723e */ /* 0x000fe200000000ff */
[----:B------:R-:W-:-:S03]  /*3430*/  HADD2.F32 R94, -RZ, R114.H0_H0 ;  /* 0x20000072ff5e7230 */ /* 0x000fc60000004100 */
[-C--:B------:R-:W-:Y:S01]  /*3440*/  FMUL.FTZ R114, R62, R95.reuse ;  /* 0x0000005f3e727220 */ /* 0x080fe20000410000 */
[----:B------:R-:W-:-:S03]  /*3450*/  FMUL.FTZ R95, R63, R95 ;  /* 0x0000005f3f5f7220 */ /* 0x000fc60000410000 */
[-C--:B------:R-:W-:Y:S01]  /*3460*/  FFMA.FTZ R114, R63, R94.reuse, -R114 ;  /* 0x0000005e3f727223 */ /* 0x080fe20000010872 */
[----:B------:R-:W-:-:S05]  /*3470*/  FFMA.FTZ R95, R62, R94, R95 ;  /* 0x0000005e3e5f7223 */ /* 0x000fca000001005f */
[----:B------:R-:W-:-:S07]  /*3480*/  F2FP.F16.F32.PACK_AB R34, R95, R114 ;  /* 0x000000725f22723e */ /* 0x000fce00000000ff */
.L_x_328:
[----:B------:R-:W-:Y:S05]  /*3490*/  BSYNC B2 ;  /* 0x0000000000027941 */ /* 0x000fea0003800000 */
.L_x_327:
[----:B--2---:R1:W-:Y:S02]  /*34a0*/  STG.E.128 desc[UR60][R36.64], R32 ;  /* 0x0000002024007986 */ /* 0x0043e4000c101d3c */
.L_x_326:
[----:B------:R-:W-:Y:S05]  /*34b0*/  BSYNC B1 ;  /* 0x0000000000017941 */ /* 0x000fea0003800000 */
.L_x_325:
[----:B------:R-:W-:Y:S01]  /*34c0*/  ISETP.NE.AND P4, PT, R11, RZ, PT ;  /* 0x000000ff0b00720c */ /* 0x000fe20003f85270 */
[----:B------:R-:W-:-:S12]  /*34d0*/  BSSY B1, `(.L_x_329) ;  /* 0x0000033000017945 */ /* 0x000fd80003800000 */
[----:B------:R-:W-:Y:S05]  /*34e0*/  @!P4 BRA `(.L_x_330) ;  /* 0x0000000000c4c947 */ /* 0x000fea0003800000 */
[----:B-1----:R1:W2:Y:S01]  /*34f0*/  LDS.128 R32, [R21+0x16800] ;  /* 0x0168000015207984 */ /* 0x0022a20000000c00 */
[----:B------:R-:W-:Y:S01]  /*3500*/  VIADD R56, R16, 0x8 ;  /* 0x0000000810387836 */ /* 0x000fe20000000000 */
[----:B------:R-:W-:Y:S04]  /*3510*/  BSSY B2, `(.L_x_331) ;  /* 0x000002d000027945 */ /* 0x000fe80003800000 */
[----:B------:R-:W-:-:S13]  /*3520*/  ISETP.GE.AND P4, PT, R56, R105, PT ;  /* 0x000000693800720c */ /* 0x000fda0003f86270 */
[----:B-1----:R-:W-:Y:S05]  /*3530*/  @P4 BRA `(.L_x_332) ;  /* 0x0000000000a84947 */ /* 0x002fea0003800000 */
[--C-:B------:R-:W-:Y:S01]  /*3540*/  SHF.R.U64 R56, R60, 0x10, R61.reuse ;  /* 0x000000103c387819 */ /* 0x100fe2000000123d */
[--C-:B--2---:R-:W-:Y:S01]  /*3550*/  HADD2.F32 R59, -RZ, R33.reuse.H1_H1 ;  /* 0x30000021ff3b7230 */ /* 0x104fe20000004100 */
[----:B------:R-:W-:Y:S01]  /*3560*/  SHF.R.U32.HI R60, RZ, 0x10, R61 ;  /* 0x00000010ff3c7819 */ /* 0x000fe2000001163d */
[----:B------:R-:W-:Y:S01]  /*3570*/  HADD2.F32 R33, -RZ, R33.H0_H0 ;  /* 0x20000021ff217230 */ /* 0x000fe20000004100 */
[--C-:B------:R-:W-:Y:S01]  /*3580*/  SHF.R.U64 R54, R54, 0x10, R55.reuse ;  /* 0x0000001036367819 */ /* 0x100fe20000001237 */
[----:B------:R-:W-:Y:S01]  /*3590*/  HADD2.F32 R56, -RZ, R56.H0_H0 ;  /* 0x20000038ff387230 */ /* 0x000fe20000004100 */
[----:B------:R-:W-:Y:S01]  /*35a0*/  SHF.R.U32.HI R55, RZ, 0x10, R55 ;  /* 0x00000010ff377819 */ /* 0x000fe20000011637 */
[----:B------:R-:W-:Y:S02]  /*35b0*/  HADD2.F32 R60, -RZ, R60.H0_H0 ;  /* 0x2000003cff3c7230 */ /* 0x000fe40000004100 */
[--C-:B------:R-:W-:Y:S02]  /*35c0*/  HADD2.F32 R61, -RZ, R35.reuse.H1_H1 ;  /* 0x30000023ff3d7230 */ /* 0x100fe40000004100 */
[----:B------:R-:W-:Y:S01]  /*35d0*/  FMUL.FTZ R62, R59, R56 ;  /* 0x000000383b3e7220 */ /* 0x000fe20000410000 */
[----:B------:R-:W-:-:S02]  /*35e0*/  HADD2.F32 R35, -RZ, R35.H0_H0 ;  /* 0x20000023ff237230 */ /* 0x000fc40000004100 */
[----:B------:R-:W-:Y:S01]  /*35f0*/  FMUL.FTZ R114, R33, R56 ;  /* 0x0000003821727220 */ /* 0x000fe20000410000 */
[----:B------:R-:W-:Y:S02]  /*3600*/  HADD2.F32 R94, -RZ, R55.H0_H0 ;  /* 0x20000037ff5e7230 */ /* 0x000fe40000004100 */
[-C--:B------:R-:W-:Y:S01]  /*3610*/  FMUL.FTZ R56, R61, R60.reuse ;  /* 0x0000003c3d387220 */ /* 0x080fe20000410000 */
[----:B------:R-:W-:Y:S02]  /*3620*/  HADD2.F32 R54, -RZ, R54.H0_H0 ;  /* 0x20000036ff367230 */ /* 0x000fe40000004100 */
[C---:B------:R-:W-:Y:S01]  /*3630*/  FMUL.FTZ R60, R35.reuse, R60 ;  /* 0x0000003c233c7220 */ /* 0x040fe20000410000 */
[--C-:B------:R-:W-:Y:S02]  /*3640*/  HADD2.F32 R55, -RZ, R32.reuse.H0_H0 ;  /* 0x20000020ff377230 */ /* 0x100fe40000004100 */
[----:B------:R-:W-:Y:S01]  /*3650*/  FFMA.FTZ R56, R35, R94, -R56 ;  /* 0x0000005e23387223 */ /* 0x000fe20000010838 */
[----:B------:R-:W-:-:S02]  /*3660*/  HADD2.F32 R35, -RZ, R32.H1_H1 ;  /* 0x30000020ff237230 */ /* 0x000fc40000004100 */
[----:B------:R-:W-:Y:S01]  /*3670*/  FFMA.FTZ R61, R61, R94, R60 ;  /* 0x0000005e3d3d7223 */ /* 0x000fe2000001003c */
[--C-:B------:R-:W-:Y:S02]  /*3680*/  HADD2.F32 R60, -RZ, R120.reuse.H0_H0 ;  /* 0x20000078ff3c7230 */ /* 0x100fe40000004100 */
[-C--:B------:R-:W-:Y:S01]  /*3690*/  FFMA.FTZ R62, R33, R54.reuse, -R62 ;  /* 0x00000036213e7223 */ /* 0x080fe2000001083e */
[----:B------:R-:W-:Y:S01]  /*36a0*/  FFMA.FTZ R59, R59, R54, R114 ;  /* 0x000000363b3b7223 */ /* 0x000fe20000010072 */
[----:B------:R-:W-:Y:S01]  /*36b0*/  HADD2.F32 R33, -RZ, R120.H1_H1 ;  /* 0x30000078ff217230 */ /* 0x000fe20000004100 */
[----:B------:R-:W-:Y:S01]  /*36c0*/  F2FP.F16.F32.PACK_AB R56, R61, R56 ;  /* 0x000000383d38723e */ /* 0x000fe200000000ff */
[----:B------:R-:W-:Y:S02]  /*36d0*/  HADD2.F32 R32, -RZ, R34.H1_H1 ;  /* 0x30000022ff207230 */ /* 0x000fe40000004100 */
[----:B------:R-:W-:Y:S01]  /*36e0*/  FMUL.FTZ R94, R35, R60 ;  /* 0x0000003c235e7220 */ /* 0x000fe20000410000 */
[----:B------:R-:W-:-:S02]  /*36f0*/  HADD2.F32 R54, -RZ, R118.H1_H1 ;  /* 0x30000076ff367230 */ /* 0x000fc40000004100 */
[C---:B------:R-:W-:Y:S01]  /*3700*/  FMUL.FTZ R60, R55.reuse, R60 ;  /* 0x0000003c373c7220 */ /* 0x040fe20000410000 */
[----:B------:R-:W-:Y:S02]  /*3710*/  HADD2.F32 R34, -RZ, R34.H0_H0 ;  /* 0x20000022ff227230 */ /* 0x000fe40000004100 */
[-C--:B------:R-:W-:Y:S01]  /*3720*/  FMUL.FTZ R95, R32, R33.reuse ;  /* 0x00000021205f7220 */ /* 0x080fe20000410000 */
[----:B------:R-:W-:Y:S02]  /*3730*/  HADD2.F32 R63, -RZ, R118.H0_H0 ;  /* 0x20000076ff3f7230 */ /* 0x000fe40000004100 */
[-C--:B------:R-:W-:Y:S01]  /*3740*/  FFMA.FTZ R94, R55, R54.reuse, -R94 ;  /* 0x00000036375e7223 */ /* 0x080fe2000001085e */
[----:B------:R-:W-:Y:S01]  /*3750*/  FFMA.FTZ R35, R35, R54, R60 ;  /* 0x0000003623237223 */ /* 0x000fe2000001003c */
[C---:B------:R-:W-:Y:S01]  /*3760*/  FMUL.FTZ R33, R34.reuse, R33 ;  /* 0x0000002122217220 */ /* 0x040fe20000410000 */
[----:B------:R-:W-:-:S03]  /*3770*/  FFMA.FTZ R95, R34, R63, -R95 ;  /* 0x0000003f225f7223 */ /* 0x000fc6000001085f */
[----:B------:R-:W-:Y:S01]  /*3780*/  FFMA.FTZ R32, R32, R63, R33 ;  /* 0x0000003f20207223 */ /* 0x000fe20000010021 */
[----:B------:R-:W-:Y:S01]  /*3790*/  F2FP.F16.F32.PACK_AB R94, R35, R94 ;  /* 0x0000005e235e723e */ /* 0x000fe200000000ff */
[----:B------:R-:W-:Y:S01]  /*37a0*/  IMAD.MOV.U32 R35, RZ, RZ, R56 ;  /* 0x000000ffff237224 */ /* 0x000fe200078e0038 */
[----:B------:R-:W-:Y:S02]  /*37b0*/  F2FP.F16.F32.PACK_AB R33, R59, R62 ;  /* 0x0000003e3b21723e */ /* 0x000fe400000000ff */
[----:B------:R-:W-:Y:S01]  /*37c0*/  F2FP.F16.F32.PACK_AB R34, R32, R95 ;  /* 0x0000005f2022723e */ /* 0x000fe200000000ff */
[----:B------:R-:W-:-:S07]  /*37d0*/  IMAD.MOV.U32 R32, RZ, RZ, R94 ;  /* 0x000000ffff207224 */ /* 0x000fce00078e005e */
.L_x_332:
[----:B------:R-:W-:Y:S05]  /*37e0*/  BSYNC B2 ;  /* 0x0000000000027941 */ /* 0x000fea0003800000 */
.L_x_331:
[----:B--2---:R2:W-:Y:S02]  /*37f0*/  STG.E.128 desc[UR60][R36.64+0x20], R32 ;  /* 0x0000202024007986 */ /* 0x0045e4000c101d3c */
.L_x_330:
[----:B------:R-:W-:Y:S05]  /*3800*/  BSYNC B1 ;  /* 0x0000000000017941 */ /* 0x000fea0003800000 */
.L_x_329:
[----:B------:R-:W-:Y:S01]  /*3810*/  ISETP.NE.AND P4, PT, R12, RZ, PT ;  /* 0x000000ff0c00720c */ /* 0x000fe20003f85270 */
[----:B------:R-:W-:-:S12]  /*3820*/  BSSY B1, `(.L_x_333) ;  /* 0x0000033000017945 */ /* 0x000fd80003800000 */
[----:B------:R-:W-:Y:S05]  /*3830*/  @!P4 BRA `(.L_x_334) ;  /* 0x0000000000c4c947 */ /* 0x000fea0003800000 */
[----:B-12---:R1:W2:Y:S01]  /*3840*/  LDS.128 R32, [R81+0x18c00] ;  /* 0x018c000051207984 */ /* 0x0062a20000000c00 */
[----:B------:R-:W-:Y:S01]  /*3850*/  VIADD R54, R16, 0x10 ;  /* 0x0000001010367836 */ /* 0x000fe20000000000 */
[----:B------:R-:W-:Y:S04]  /*3860*/  BSSY B2, `(.L_x_335) ;  /* 0x000002d000027945 */ /* 0x000fe80003800000 */
[----:B------:R-:W-:-:S13]  /*3870*/  ISETP.GE.AND P4, PT, R54, R105, PT ;  /* 0x000000693600720c */ /* 0x000fda0003f86270 */
[----:B-1----:R-:W-:Y:S05]  /*3880*/  @P4 BRA `(.L_x_336) ;  /* 0x0000000000a84947 */ /* 0x002fea0003800000 */
[----:B------:R-:W-:Y:S01]  /*3890*/  SHF.R.U64 R60, R52, 0x10, R53 ;  /* 0x00000010343c7819 */ /* 0x000fe20000001235 */
[----:B--2---:R-:W-:Y:S01]  /*38a0*/  IMAD.MOV.U32 R56, RZ, RZ, R35 ;  /* 0x000000ffff387224 */ /* 0x004fe200078e0023 */
[----:B------:R-:W-:Y:S01]  /*38b0*/  SHF.R.U32.HI R53, RZ, 0x10, R53 ;  /* 0x00000010ff357819 */ /* 0x000fe20000011635 */
[----:B------:R-:W-:Y:S01]  /*38c0*/  HADD2.F32 R35, -RZ, R33.H1_H1 ;  /* 0x30000021ff237230 */ /* 0x000fe20000004100 */
[--C-:B------:R-:W-:Y:S01]  /*38d0*/  SHF.R.U64 R54, R50, 0x10, R51.reuse ;  /* 0x0000001032367819 */ /* 0x100fe20000001233 */
[----:B------:R-:W-:Y:S01]  /*38e0*/  HADD2.F32 R60, -RZ, R60.H0_H0 ;  /* 0x2000003cff3c7230 */ /* 0x000fe20000004100 */
[----:B------:R-:W-:Y:S01]  /*38f0*/  SHF.R.U32.HI R50, RZ, 0x10, R51 ;  /* 0x00000010ff327819 */ /* 0x000fe20000011633 */
[----:B------:R-:W-:Y:S02]  /*3900*/  HADD2.F32 R53, -RZ, R53.H0_H0 ;  /* 0x20000035ff357230 */ /* 0x000fe40000004100 */
[----:B------:R-:W-:Y:S02]  /*3910*/  HADD2.F32 R33, -RZ, R33.H0_H0 ;  /* 0x20000021ff217230 */ /* 0x000fe40000004100 */
[----:B------:R-:W-:-:S02]  /*3920*/  HADD2.F32 R52, -RZ, R56.H1_H1 ;  /* 0x30000038ff347230 */ /* 0x000fc40000004100 */
[----:B------:R-:W-:Y:S02]  /*3930*/  HADD2.F32 R56, -RZ, R56.H0_H0 ;  /* 0x20000038ff387230 */ /* 0x000fe40000004100 */
[----:B------:R-:W-:Y:S02]  /*3940*/  HADD2.F32 R54, -RZ, R54.H0_H0 ;  /* 0x20000036ff367230 */ /* 0x000fe40000004100 */
[-C--:B------:R-:W-:Y:S01]  /*3950*/  FMUL.FTZ R55, R52, R53.reuse ;  /* 0x0000003534377220 */ /* 0x080fe20000410000 */
[----:B------:R-:W-:Y:S02]  /*3960*/  HADD2.F32 R51, -RZ, R50.H0_H0 ;  /* 0x20000032ff337230 */ /* 0x000fe40000004100 */
[-C--:B------:R-:W-:Y:S01]  /*3970*/  FMUL.FTZ R50, R35, R60.reuse ;  /* 0x0000003c23327220 */ /* 0x080fe20000410000 */
[C---:B------:R-:W-:Y:S01]  /*3980*/  FMUL.FTZ R60, R33.reuse, R60 ;  /* 0x0000003c213c7220 */ /* 0x040fe20000410000 */
[C---:B------:R-:W-:Y:S02]  /*3990*/  FMUL.FTZ R53, R56.reuse, R53 ;  /* 0x0000003538357220 */ /* 0x040fe40000410000 */
[-C--:B------:R-:W-:Y:S01]  /*39a0*/  FFMA.FTZ R33, R33, R54.reuse, -R50 ;  /* 0x0000003621217223 */ /* 0x080fe20000010832 */
[----:B------:R-:W-:Y:S01]  /*39b0*/  FFMA.FTZ R50, R35, R54, R60 ;  /* 0x0000003623327223 */ /* 0x000fe2000001003c */
[-C--:B------:R-:W-:Y:S01]  /*39c0*/  FFMA.FTZ R35, R56, R51.reuse, -R55 ;  /* 0x0000003338237223 */ /* 0x080fe20000010837 */
[----:B------:R-:W-:Y:S01]  /*39d0*/  FFMA.FTZ R52, R52, R51, R53 ;  /* 0x0000003334347223 */ /* 0x000fe20000010035 */
[----:B------:R-:W-:-:S02]  /*39e0*/  HADD2.F32 R53, -RZ, R119.H0_H0 ;  /* 0x20000077ff357230 */ /* 0x000fc40000004100 */
[--C-:B------:R-:W-:Y:S01]  /*39f0*/  HADD2.F32 R56, -RZ, R32.reuse.H1_H1 ;  /* 0x30000020ff387230 */ /* 0x100fe20000004100 */
[----:B------:R-:W-:Y:S01]  /*3a00*/  F2FP.F16.F32.PACK_AB R33, R50, R33 ;  /* 0x000000213221723e */ /* 0x000fe200000000ff */
[----:B------:R-:W-:Y:S01]  /*3a10*/  HADD2.F32 R54, -RZ, R32.H0_H0 ;  /* 0x20000020ff367230 */ /* 0x000fe20000004100 */
[----:B------:R-:W-:Y:S01]  /*3a20*/  F2FP.F16.F32.PACK_AB R35, R52, R35 ;  /* 0x000000233423723e */ /* 0x000fe200000000ff */
[----:B------:R-:W-:Y:S02]  /*3a30*/  HADD2.F32 R119, -RZ, R119.H1_H1 ;  /* 0x30000077ff777230 */ /* 0x000fe40000004100 */
[-C--:B------:R-:W-:Y:S01]  /*3a40*/  FMUL.FTZ R55, R56, R53.reuse ;  /* 0x0000003538377220 */ /* 0x080fe20000410000 */
[--C-:B------:R-:W-:Y:S02]  /*3a50*/  HADD2.F32 R32, -RZ, R34.reuse.H1_H1 ;  /* 0x30000022ff207230 */ /* 0x100fe40000004100 */
[----:B------:R-:W-:Y:S01]  /*3a60*/  FMUL.FTZ R53, R54, R53 ;  /* 0x0000003536357220 */ /* 0x000fe20000410000 */
[----:B------:R-:W-:-:S02]  /*3a70*/  HADD2.F32 R34, -RZ, R34.H0_H0 ;  /* 0x20000022ff227230 */ /* 0x000fc40000004100 */
[--C-:B------:R-:W-:Y:S02]  /*3a80*/  HADD2.F32 R51, -RZ, R117.reuse.H1_H1 ;  /* 0x30000075ff337230 */ /* 0x100fe40000004100 */
[-C--:B------:R-:W-:Y:S01]  /*3a90*/  FMUL.FTZ R59, R32, R119.reuse ;  /* 0x00000077203b7220 */ /* 0x080fe20000410000 */
[----:B------:R-:W-:Y:S02]  /*3aa0*/  HADD2.F32 R117, -RZ, R117.H0_H0 ;  /* 0x20000075ff757230 */ /* 0x000fe40000004100 */
[----:B------:R-:W-:Y:S01]  /*3ab0*/  FMUL.FTZ R119, R34, R119 ;  /* 0x0000007722777220 */ /* 0x000fe20000410000 */
[-C--:B------:R-:W-:Y:S01]  /*3ac0*/  FFMA.FTZ R55, R54, R51.reuse, -R55 ;  /* 0x0000003336377223 */ /* 0x080fe20000010837 */
[----:B------:R-:W-:Y:S01]  /*3ad0*/  FFMA.FTZ R56, R56, R51, R53 ;  /* 0x0000003338387223 */ /* 0x000fe20000010035 */
[-C--:B------:R-:W-:Y:S01]  /*3ae0*/  FFMA.FTZ R59, R34, R117.reuse, -R59 ;  /* 0x00000075223b7223 */ /* 0x080fe2000001083b */
[----:B------:R-:W-:-:S03]  /*3af0*/  FFMA.FTZ R32, R32, R117, R119 ;  /* 0x0000007520207223 */ /* 0x000fc60000010077 */
[----:B------:R-:W-:Y:S02]  /*3b00*/  F2FP.F16.F32.PACK_AB R56, R56, R55 ;  /* 0x000000373838723e */ /* 0x000fe400000000ff */
[----:B------:R-:W-:Y:S02]  /*3b10*/  F2FP.F16.F32.PACK_AB R34, R32, R59 ;  /* 0x0000003b2022723e */ /* 0x000fe400000000ff */
[----:B------:R-:W-:-:S07]  /*3b20*/  MOV R32, R56 ;  /* 0x0000003800207202 */ /* 0x000fce0000000f00 */
.L_x_336:
[----:B------:R-:W-:Y:S05]  /*3b30*/  BSYNC B2 ;  /* 0x0000000000027941 */ /* 0x000fea0003800000 */
.L_x_335:
[----:B--2---:R3:W-:Y:S02]  /*3b40*/  STG.E.128 desc[UR60][R36.64+0x40], R32 ;  /* 0x0000402024007986 */ /* 0x0047e4000c101d3c */
.L_x_334:
[----:B------:R-:W-:Y:S05]  /*3b50*/  BSYNC B1 ;  /* 0x0000000000017941 */ /* 0x000fea0003800000 */
.L_x_333:
[----:B------:R-:W-:Y:S01]  /*3b60*/  ISETP.NE.AND P4, PT, R13, RZ, PT ;  /* 0x000000ff0d00720c */ /* 0x000fe20003f85270 */
[----:B------:R-:W-:-:S12]  /*3b70*/  BSSY B1, `(.L_x_337) ;  /* 0x0000033000017945 */ /* 0x000fd80003800000 */
[----:B------:R-:W-:Y:S05]  /*3b80*/  @!P4 BRA `(.L_x_338) ;  /* 0x0000000000c4c947 */ /* 0x000fea0003800000 */
[----:B-123--:R1:W2:Y:S01]  /*3b90*/  LDS.128 R32, [R21+0x18c00] ;  /* 0x018c000015207984 */ /* 0x00e2a20000000c00 */
[----:B------:R-:W-:Y:S01]  /*3ba0*/  VIADD R50, R16, 0x18 ;  /* 0x0000001810327836 */ /* 0x000fe20000000000 */
[----:B------:R-:W-:Y:S04]  /*3bb0*/  BSSY B2, `(.L_x_339) ;  /* 0x000002d000027945 */ /* 0x000fe80003800000 */
[----:B------:R-:W-:-:S13]  /*3bc0*/  ISETP.GE.AND P4, PT, R50, R105, PT ;  /* 0x000000693200720c */ /* 0x000fda0003f86270 */
[----:B-1----:R-:W-:Y:S05]  /*3bd0*/  @P4 BRA `(.L_x_340) ;  /* 0x0000000000a84947 */ /* 0x002fea0003800000 */
[--C-:B------:R-:W-:Y:S01]  /*3be0*/  SHF.R.U64 R53, R46, 0x10, R47.reuse ;  /* 0x000000102e357819 */ /* 0x100fe2000000122f */
[----:B--2---:R-:W-:Y:S01]  /*3bf0*/  IMAD.MOV.U32 R46, RZ, RZ, R32 ;  /* 0x000000ffff2e7224 */ /* 0x004fe200078e0020 */
[----:B------:R-:W-:Y:S01]  /*3c00*/  SHF.R.U32.HI R50, RZ, 0x10, R47 ;  /* 0x00000010ff327819 */ /* 0x000fe2000001162f */
[----:B------:R-:W-:Y:S01]  /*3c10*/  IMAD.MOV.U32 R47, RZ, RZ, R35 ;  /* 0x000000ffff2f7224 */ /* 0x000fe200078e0023 */
[--C-:B------:R-:W-:Y:S01]  /*3c20*/  SHF.R.U64 R51, R48, 0x10, R49.reuse ;  /* 0x0000001030337819 */ /* 0x100fe20000001231 */
[--C-:B------:R-:W-:Y:S01]  /*3c30*/  HADD2.F32 R35, -RZ, R33.reuse.H1_H1 ;  /* 0x30000021ff237230 */ /* 0x100fe20000004100 */
[----:B------:R-:W-:Y:S01]  /*3c40*/  SHF.R.U32.HI R52, RZ, 0x10, R49 ;  /* 0x00000010ff347819 */ /* 0x000fe20000011631 */
[----:B------:R-:W-:Y:S02]  /*3c50*/  HADD2.F32 R32, -RZ, R33.H0_H0 ;  /* 0x20000021ff207230 */ /* 0x000fe40000004100 */
[----:B------:R-:W-:Y:S02]  /*3c60*/  HADD2.F32 R51, -RZ, R51.H0_H0 ;  /* 0x20000033ff337230 */ /* 0x000fe40000004100 */
[----:B------:R-:W-:-:S02]  /*3c70*/  HADD2.F32 R48, -RZ, R47.H1_H1 ;  /* 0x3000002fff307230 */ /* 0x000fc40000004100 */
[----:B------:R-:W-:Y:S02]  /*3c80*/  HADD2.F32 R52, -RZ, R52.H0_H0 ;  /* 0x20000034ff347230 */ /* 0x000fe40000004100 */
[-C--:B------:R-:W-:Y:S01]  /*3c90*/  FMUL.FTZ R33, R35, R51.reuse ;  /* 0x0000003323217220 */ /* 0x080fe20000410000 */
[----:B------:R-:W-:Y:S02]  /*3ca0*/  HADD2.F32 R47, -RZ, R47.H0_H0 ;  /* 0x2000002fff2f7230 */ /* 0x000fe40000004100 */
[----:B------:R-:W-:Y:S01]  /*3cb0*/  FMUL.FTZ R54, R32, R51 ;  /* 0x0000003320367220 */ /* 0x000fe20000410000 */
[----:B------:R-:W-:Y:S02]  /*3cc0*/  HADD2.F32 R49, -RZ, R53.H0_H0 ;  /* 0x20000035ff317230 */ /* 0x000fe40000004100 */
[-C--:B------:R-:W-:Y:S01]  /*3cd0*/  FMUL.FTZ R56, R48, R52.reuse ;  /* 0x0000003430387220 */ /* 0x080fe20000410000 */
[----:B------:R-:W-:Y:S02]  /*3ce0*/  HADD2.F32 R50, -RZ, R50.H0_H0 ;  /* 0x20000032ff327230 */ /* 0x000fe40000004100 */
[----:B------:R-:W-:Y:S01]  /*3cf0*/  FMUL.FTZ R51, R47, R52 ;  /* 0x000000342f337220 */ /* 0x000fe20000410000 */
[-C--:B------:R-:W-:Y:S01]  /*3d00*/  FFMA.FTZ R32, R32, R49.reuse, -R33 ;  /* 0x0000003120207223 */ /* 0x080fe20000010821 */
[----:B------:R-:W-:Y:S01]  /*3d10*/  FFMA.FTZ R33, R35, R49, R54 ;  /* 0x0000003123217223 */ /* 0x000fe20000010036 */
[-C--:B------:R-:W-:Y:S01]  /*3d20*/  FFMA.FTZ R35, R47, R50.reuse, -R56 ;  /* 0x000000322f237223 */ /* 0x080fe20000010838 */
[----:B------:R-:W-:Y:S01]  /*3d30*/  FFMA.FTZ R52, R48, R50, R51 ;  /* 0x0000003230347223 */ /* 0x000fe20000010033 */
[----:B------:R-:W-:-:S02]  /*3d40*/  HADD2.F32 R50, -RZ, R116.H0_H0 ;  /* 0x20000074ff327230 */ /* 0x000fc40000004100 */
[----:B------:R-:W-:Y:S01]  /*3d50*/  HADD2.F32 R51, -RZ, R116.H1_H1 ;  /* 0x30000074ff337230 */ /* 0x000fe20000004100 */
[----:B------:R-:W-:Y:S01]  /*3d60*/  F2FP.F16.F32.PACK_AB R33, R33, R32 ;  /* 0x000000202121723e */ /* 0x000fe200000000ff */
[----:B------:R-:W-:Y:S01]  /*3d70*/  HADD2.F32 R47, -RZ, R46.H1_H1 ;  /* 0x3000002eff2f7230 */ /* 0x000fe20000004100 */
[----:B------:R-:W-:Y:S01]  /*3d80*/  F2FP.F16.F32.PACK_AB R35, R52, R35 ;  /* 0x000000233423723e */ /* 0x000fe200000000ff */
[----:B------:R-:W-:Y:S02]  /*3d90*/  HADD2.F32 R48, -RZ, R34.H1_H1 ;  /* 0x30000022ff307230 */ /* 0x000fe40000004100 */
[----:B------:R-:W-:Y:S02]  /*3da0*/  HADD2.F32 R46, -RZ, R46.H0_H0 ;  /* 0x2000002eff2e7230 */ /* 0x000fe40000004100 */
[----:B------:R-:W-:Y:S01]  /*3db0*/  FMUL.FTZ R53, R47, R50 ;  /* 0x000000322f357220 */ /* 0x000fe20000410000 */
[----:B------:R-:W-:Y:S02]  /*3dc0*/  HADD2.F32 R34, -RZ, R34.H0_H0 ;  /* 0x20000022ff227230 */ /* 0x000fe40000004100 */
[----:B------:R-:W-:Y:S01]  /*3dd0*/  FMUL.FTZ R55, R48, R51 ;  /* 0x0000003330377220 */ /* 0x000fe20000410000 */
[----:B------:R-:W-:-:S02]  /*3de0*/  HADD2.F32 R49, -RZ, R115.H0_H0 ;  /* 0x20000073ff317230 */ /* 0x000fc40000004100 */
[----:B------:R-:W-:Y:S01]  /*3df0*/  FMUL.FTZ R50, R46, R50 ;  /* 0x000000322e327220 */ /* 0x000fe20000410000 */
[----:B------:R-:W-:Y:S02]  /*3e00*/  HADD2.F32 R115, -RZ, R115.H1_H1 ;  /* 0x30000073ff737230 */ /* 0x000fe40000004100 */
[----:B------:R-:W-:Y:S01]  /*3e10*/  FMUL.FTZ R51, R34, R51 ;  /* 0x0000003322337220 */ /* 0x000fe20000410000 */
[-C--:B------:R-:W-:Y:S01]  /*3e20*/  FFMA.FTZ R53, R46, R49.reuse, -R53 ;  /* 0x000000312e357223 */ /* 0x080fe20000010835 */
[----:B------:R-:W-:Y:S01]  /*3e30*/  FFMA.FTZ R50, R47, R49, R50 ;  /* 0x000000312f327223 */ /* 0x000fe20000010032 */
[-C--:B------:R-:W-:Y:S01]  /*3e40*/  FFMA.FTZ R55, R34, R115.reuse, -R55 ;  /* 0x0000007322377223 */ /* 0x080fe20000010837 */
[----:B------:R-:W-:-:S03]  /*3e50*/  FFMA.FTZ R48, R48, R115, R51 ;  /* 0x0000007330307223 */ /* 0x000fc60000010033 */
[----:B------:R-:W-:Y:S02]  /*3e60*/  F2FP.F16.F32.PACK_AB R32, R50, R53 ;  /* 0x000000353220723e */ /* 0x000fe400000000ff */
[----:B------:R-:W-:-:S07]  /*3e70*/  F2FP.F16.F32.PACK_AB R34, R48, R55 ;  /* 0x000000373022723e */ /* 0x000fce00000000ff */
.L_x_340:
[----:B------:R-:W-:Y:S05]  /*3e80*/  BSYNC B2 ;  /* 0x0000000000027941 */ /* 0x000fea0003800000 */
.L_x_339:
[----:B--2---:R4:W-:Y:S02]  /*3e90*/  STG.E.128 desc[UR60][R36.64+0x60], R32 ;  /* 0x0000602024007986 */ /* 0x0049e4000c101d3c */
.L_x_338:
[----:B------:R-:W-:Y:S05]  /*3ea0*/  BSYNC B1 ;  /* 0x0000000000017941 */ /* 0x000fea0003800000 */
.L_x_337:
[----:B------:R-:W-:Y:S01]  /*3eb0*/  ISETP.NE.AND P4, PT, R14, RZ, PT ;  /* 0x000000ff0e00720c */ /* 0x000fe20003f85270 */
[----:B------:R-:W-:-:S12]  /*3ec0*/  BSSY B1, `(.L_x_341) ;  /* 0x0000032000017945 */ /* 0x000fd80003800000 */
[----:B------:R-:W-:Y:S05]  /*3ed0*/  @!P4 BRA `(.L_x_342) ;  /* 0x0000000000c0c947 */ /* 0x000fea0003800000 */
[----:B-1234-:R1:W2:Y:S01]  /*3ee0*/  LDS.128 R32, [R81+0x1b000] ;  /* 0x01b0000051207984 */ /* 0x01e2a20000000c00 */
[----:B------:R-:W-:Y:S01]  /*3ef0*/  VIADD R46, R16, 0x20 ;  /* 0x00000020102e7836 */ /* 0x000fe20000000000 */
[----:B------:R-:W-:Y:S04]  /*3f00*/  BSSY B2, `(.L_x_343) ;  /* 0x000002c000027945 */ /* 0x000fe80003800000 */
[----:B------:R-:W-:-:S13]  /*3f10*/  ISETP.GE.AND P4, PT, R46, R105, PT ;  /* 0x000000692e00720c */ /* 0x000fda0003f86270 */
[----:B-1----:R-:W-:Y:S05]  /*3f20*/  @P4 BRA `(.L_x_344) ;  /* 0x0000000000a44947 */ /* 0x002fea0003800000 */
[--C-:B------:R-:W-:Y:S01]  /*3f30*/  SHF.R.U64 R47, R42, 0x10, R43.reuse ;  /* 0x000000102a2f7819 */ /* 0x100fe2000000122b */
[----:B--2---:R-:W-:Y:S01]  /*3f40*/  IMAD.MOV.U32 R42, RZ, RZ, R34 ;  /* 0x000000ffff2a7224 */ /* 0x004fe200078e0022 */
[----:B------:R-:W-:Y:S01]  /*3f50*/  SHF.R.U32.HI R46, RZ, 0x10, R43 ;  /* 0x00000010ff2e7819 */ /* 0x000fe2000001162b */
[--C-:B------:R-:W-:Y:S01]  /*3f60*/  HADD2.F32 R34, -RZ, R33.reuse.H1_H1 ;  /* 0x30000021ff227230 */ /* 0x100fe20000004100 */
[--C-:B------:R-:W-:Y:S01]  /*3f70*/  SHF.R.U64 R43, R44, 0x10, R45.reuse ;  /* 0x000000102c2b7819 */ /* 0x100fe2000000122d */
[----:B------:R-:W-:Y:S01]  /*3f80*/  HADD2.F32 R33, -RZ, R33.H0_H0 ;  /* 0x20000021ff217230 */ /* 0x000fe20000004100 */
[----:B------:R-:W-:Y:S01]  /*3f90*/  SHF.R.U32.HI R48, RZ, 0x10, R45 ;  /* 0x00000010ff307819 */ /* 0x000fe2000001162d */
[----:B------:R-:W-:Y:S02]  /*3fa0*/  HADD2.F32 R44, -RZ, R47.H0_H0 ;  /* 0x2000002fff2c7230 */ /* 0x000fe40000004100 */
[----:B------:R-:W-:Y:S02]  /*3fb0*/  HADD2.F32 R45, -RZ, R43.H0_H0 ;  /* 0x2000002bff2d7230 */ /* 0x000fe40000004100 */
[----:B------:R-:W-:-:S02]  /*3fc0*/  HADD2.F32 R48, -RZ, R48.H0_H0 ;  /* 0x20000030ff307230 */ /* 0x000fc40000004100 */
[--C-:B------:R-:W-:Y:S02]  /*3fd0*/  HADD2.F32 R43, -RZ, R35.reuse.H1_H1 ;  /* 0x30000023ff2b7230 */ /* 0x100fe40000004100 */
[CC--:B------:R-:W-:Y:S01]  /*3fe0*/  FMUL.FTZ R50, R34.reuse, R45.reuse ;  /* 0x0000002d22327220 */ /* 0x0c0fe20000410000 */
[C---:B------:R-:W-:Y:S01]  /*3ff0*/  FMUL.FTZ R45, R33.reuse, R45 ;  /* 0x0000002d212d7220 */ /* 0x040fe20000410000 */
[----:B------:R-:W-:Y:S02]  /*4000*/  HADD2.F32 R35, -RZ, R35.H0_H0 ;  /* 0x20000023ff237230 */ /* 0x000fe40000004100 */
[-C--:B------:R-:W-:Y:S01]  /*4010*/  FFMA.FTZ R50, R33, R44.reuse, -R50 ;  /* 0x0000002c21327223 */ /* 0x080fe20000010832 */
[----:B------:R-:W-:Y:S01]  /*4020*/  FFMA.FTZ R47, R34, R44, R45 ;  /* 0x0000002c222f7223 */ /* 0x000fe2000001002d */
[----:B------:R-:W-:Y:S02]  /*4030*/  HADD2.F32 R46, -RZ, R46.H0_H0 ;  /* 0x2000002eff2e7230 */ /* 0x000fe40000004100 */
[----:B------:R-:W-:Y:S01]  /*4040*/  FMUL.FTZ R52, R43, R48 ;  /* 0x000000302b347220 */ /* 0x000fe20000410000 */
[----:B------:R-:W-:-:S02]  /*4050*/  HADD2.F32 R44, -RZ, R113.H0_H0 ;  /* 0x20000071ff2c7230 */ /* 0x000fc40000004100 */
[C---:B------:R-:W-:Y:S01]  /*4060*/  FMUL.FTZ R48, R35.reuse, R48 ;  /* 0x0000003023307220 */ /* 0x040fe20000410000 */
[----:B------:R-:W-:Y:S02]  /*4070*/  HADD2.F32 R113, -RZ, R113.H1_H1 ;  /* 0x30000071ff717230 */ /* 0x000fe40000004100 */
[-C--:B------:R-:W-:Y:S01]  /*4080*/  FFMA.FTZ R52, R35, R46.reuse, -R52 ;  /* 0x0000002e23347223 */ /* 0x080fe20000010834 */
[----:B------:R-:W-:Y:S02]  /*4090*/  HADD2.F32 R33, -RZ, R32.H1_H1 ;  /* 0x30000020ff217230 */ /* 0x000fe40000004100 */
[----:B------:R-:W-:Y:S01]  /*40a0*/  FFMA.FTZ R51, R43, R46, R48 ;  /* 0x0000002e2b337223 */ /* 0x000fe20000010030 */
[----:B------:R-:W-:Y:S02]  /*40b0*/  HADD2.F32 R34, -RZ, R42.H1_H1 ;  /* 0x3000002aff227230 */ /* 0x000fe40000004100 */
[----:B------:R-:W-:Y:S02]  /*40c0*/  HADD2.F32 R32, -RZ, R32.H0_H0 ;  /* 0x20000020ff207230 */ /* 0x000fe40000004100 */
[----:B------:R-:W-:Y:S01]  /*40d0*/  FMUL.FTZ R45, R33, R44 ;  /* 0x0000002c212d7220 */ /* 0x000fe20000410000 */
[----:B------:R-:W-:-:S02]  /*40e0*/  HADD2.F32 R42, -RZ, R42.H0_H0 ;  /* 0x2000002aff2a7230 */ /* 0x000fc40000004100 */
[-C--:B------:R-:W-:Y:S01]  /*40f0*/  FMUL.FTZ R49, R34, R113.reuse ;  /* 0x0000007122317220 */ /* 0x080fe20000410000 */
[--C-:B------:R-:W-:Y:S02]  /*4100*/  HADD2.F32 R35, -RZ, R96.reuse.H0_H0 ;  /* 0x20000060ff237230 */ /* 0x100fe40000004100 */
[----:B------:R-:W-:Y:S01]  /*4110*/  FMUL.FTZ R44, R32, R44 ;  /* 0x0000002c202c7220 */ /* 0x000fe20000410000 */
[----:B------:R-:W-:Y:S02]  /*4120*/  HADD2.F32 R43, -RZ, R96.H1_H1 ;  /* 0x30000060ff2b7230 */ /* 0x000fe40000004100 */
[----:B------:R-:W-:Y:S01]  /*4130*/  FMUL.FTZ R113, R42, R113 ;  /* 0x000000712a717220 */ /* 0x000fe20000410000 */
[-C--:B------:R-:W-:Y:S01]  /*4140*/  FFMA.FTZ R45, R32, R35.reuse, -R45 ;  /* 0x00000023202d7223 */ /* 0x080fe2000001082d */
[----:B------:R-:W-:Y:S01]  /*4150*/  FFMA.FTZ R44, R33, R35, R44 ;  /* 0x00000023212c7223 */ /* 0x000fe2000001002c */
[-C--:B------:R-:W-:Y:S01]  /*4160*/  FFMA.FTZ R49, R42, R43.reuse, -R49 ;  /* 0x0000002b2a317223 */ /* 0x080fe20000010831 */
[----:B------:R-:W-:Y:S01]  /*4170*/  FFMA.FTZ R34, R34, R43, R113 ;  /* 0x0000002b22227223 */ /* 0x000fe20000010071 */
[----:B------:R-:W-:-:S02]  /*4180*/  F2FP.F16.F32.PACK_AB R33, R47, R50 ;  /* 0x000000322f21723e */ /* 0x000fc400000000ff */
[----:B------:R-:W-:Y:S02]  /*4190*/  F2FP.F16.F32.PACK_AB R35, R51, R52 ;  /* 0x000000343323723e */ /* 0x000fe400000000ff */
[----:B------:R-:W-:Y:S02]  /*41a0*/  F2FP.F16.F32.PACK_AB R32, R44, R45 ;  /* 0x0000002d2c20723e */ /* 0x000fe400000000ff */
[----:B------:R-:W-:-:S07]  /*41b0*/  F2FP.F16.F32.PACK_AB R34, R34, R49 ;  /* 0x000000312222723e */ /* 0x000fce00000000ff */
.L_x_344:
[----:B------:R-:W-:Y:S05]  /*41c0*/  BSYNC B2 ;  /* 0x0000000000027941 */ /* 0x000fea0003800000 */
.L_x_343:
[----:B--2---:R1:W-:Y:S02]  /*41d0*/  STG.E.128 desc[UR60][R36.64+0x80], R32 ;  /* 0x0000802024007986 */ /* 0x0043e4000c101d3c */
.L_x_342:
[----:B------:R-:W-:Y:S05]  /*41e0*/  BSYNC B1 ;  /* 0x0000000000017941 */ /* 0x000fea0003800000 */
.L_x_341:
[----:B------:R-:W-:-:S13]  /*41f0*/  ISETP.NE.AND P4, PT, R15, RZ, PT ;  /* 0x000000ff0f00720c */ /* 0x000fda0003f85270 */
        /* <DEDUP_REMOVED lines=17> */
[-C--:B------:R-:W-:Y:S01]  /*4310*/  FMUL.FTZ R46, R34, R41.reuse ;  /* 0x00000029222e7220 */ /* 0x080fe20000410000 */
[----:B------:R-:W-:Y:S02]  /*4320*/  HADD2.F32 R35, -RZ, R35.H0_H0 ;  /* 0x20000023ff237230 */ /* 0x000fe40000004100 */
[----:B------:R-:W-:Y:S01]  /*4330*/  FMUL.FTZ R41, R33, R41 ;  /* 0x0000002921297220 */ /* 0x000fe20000410000 */
[----:B------:R-:W-:Y:S02]  /*4340*/  HADD2.F32 R42, -RZ, R42.H0_H0 ;  /* 0x2000002aff2a7230 */ /* 0x000fe40000004100 */
[----:B------:R-:W-:Y:S01]  /*4350*/  FMUL.FTZ R48, R39, R44 ;  /* 0x0000002c27307220 */ /* 0x000fe20000410000 */
[----:B------:R-:W-:Y:S01]  /*4360*/  FFMA.FTZ R46, R33, R40, -R46 ;  /* 0x00000028212e7223 */ /* 0x000fe2000001082e */
[----:B------:R-:W-:Y:S01]  /*4370*/  FMUL.FTZ R44, R35, R44 ;  /* 0x0000002c232c7220 */ /* 0x000fe20000410000 */
[----:B------:R-:W-:-:S02]  /*4380*/  HADD2.F32 R33, -RZ, R32.H1_H1 ;  /* 0x30000020ff217230 */ /* 0x000fc40000004100 */
[----:B------:R-:W-:Y:S01]  /*4390*/  FFMA.FTZ R45, R34, R40, R41 ;  /* 0x00000028222d7223 */ /* 0x000fe20000010029 */
[----:B------:R-:W-:Y:S02]  /*43a0*/  HADD2.F32 R32, -RZ, R32.H0_H0 ;  /* 0x20000020ff207230 */ /* 0x000fe40000004100 */
[-C--:B------:R-:W-:Y:S01]  /*43b0*/  FFMA.FTZ R47, R39, R42.reuse, R44 ;  /* 0x0000002a272f7223 */ /* 0x080fe2000001002c */
[--C-:B------:R-:W-:Y:S02]  /*43c0*/  HADD2.F32 R39, -RZ, R58.reuse.H0_H0 ;  /* 0x2000003aff277230 */ /* 0x100fe40000004100 */
[----:B------:R-:W-:Y:S01]  /*43d0*/  FFMA.FTZ R48, R35, R42, -R48 ;  /* 0x0000002a23307223 */ /* 0x000fe20000010830 */
[----:B------:R-:W-:Y:S02]  /*43e0*/  HADD2.F32 R41, -RZ, R58.H1_H1 ;  /* 0x3000003aff297230 */ /* 0x000fe40000004100 */
[--C-:B------:R-:W-:Y:S02]  /*43f0*/  HADD2.F32 R34, -RZ, R38.reuse.H1_H1 ;  /* 0x30000026ff227230 */ /* 0x100fe40000004100 */
[----:B------:R-:W-:Y:S01]  /*4400*/  FMUL.FTZ R43, R33, R39 ;  /* 0x00000027212b7220 */ /* 0x000fe20000410000 */
[----:B------:R-:W-:-:S02]  /*4410*/  HADD2.F32 R38, -RZ, R38.H0_H0 ;  /* 0x20000026ff267230 */ /* 0x000fc40000004100 */
[----:B------:R-:W-:Y:S01]  /*4420*/  FMUL.FTZ R40, R32, R39 ;  /* 0x0000002720287220 */ /* 0x000fe20000410000 */
[--C-:B------:R-:W-:Y:S02]  /*4430*/  HADD2.F32 R35, -RZ, R57.reuse.H1_H1 ;  /* 0x30000039ff237230 */ /* 0x100fe40000004100 */
[-C--:B------:R-:W-:Y:S01]  /*4440*/  FMUL.FTZ R39, R34, R41.reuse ;  /* 0x0000002922277220 */ /* 0x080fe20000410000 */
[----:B------:R-:W-:Y:S02]  /*4450*/  HADD2.F32 R57, -RZ, R57.H0_H0 ;  /* 0x20000039ff397230 */ /* 0x000fe40000004100 */
        /* <DEDUP_REMOVED lines=9> */
.L_x_346:
[----:B------:R-:W-:Y:S05]  /*44f0*/  BSYNC B1 ;  /* 0x0000000000017941 */ /* 0x000fea0003800000 */
.L_x_345:
[----:B--2---:R1:W-:Y:S01]  /*4500*/  STG.E.128 desc[UR60][R36.64+0xa0], R32 ;  /* 0x0000a02024007986 */ /* 0x0043e2000c101d3c */
[----:B------:R-:W-:Y:S05]  /*4510*/  BRA `(.L_x_324) ;  /* 0x0000002000847947 */ /* 0x000fea0003800000 */
.L_x_318:
        /* <DEDUP_REMOVED lines=15> */
[----:B------:R-:W2:Y:S04]  /*4610*/  LDL R63, [R1+0x2c] ;  /* 0x00002c00013f7983 */ /* 0x000ea80000100800 */
[----:B------:R-:W3:Y:S01]  /*4620*/  LDL R62, [R1+0x34] ;  /* 0x00003400013e7983 */ /* 0x000ee20000100800 */
[----:B------:R-:W-:Y:S01]  /*4630*/  IADD3 R58, P3, R70, R58, RZ ;  /* 0x0000003a463a7210 */ /* 0x000fe20007f7e0ff */
[----:B------:R-:W-:Y:S01]  /*4640*/  ULDC.64 UR4, c[0x0][0x3c8] ;  /* 0x0000f20000047ab9 */ /* 0x000fe20000000a00 */
[----:B------:R-:W-:Y:S02]  /*4650*/  CS2R R42, SRZ ;  /* 0x00000000002a7805 */ /* 0x000fe4000001ff00 */
[----:B------:R-:W-:Y:S02]  /*4660*/  CS2R R40, SRZ ;  /* 0x0000000000287805 */ /* 0x000fe4000001ff00 */
[----:B------:R-:W-:-:S02]  /*4670*/  IADD3.X R33, R20, R84, RZ, P3, !PT ;  /* 0x0000005414217210 */ /* 0x000fc40001ffe4ff */
[----:B------:R-:W-:Y:S02]  /*4680*/  CS2R R54, SRZ ;  /* 0x0000000000367805 */ /* 0x000fe4000001ff00 */
[----:B------:R-:W-:Y:S02]  /*4690*/  IADD3 R20, P3, R64, R56, RZ ;  /* 0x0000003840147210 */ /* 0x000fe40007f7e0ff */
[----:B------:R-:W-:-:S03]  /*46a0*/  CS2R R52, SRZ ;  /* 0x0000000000347805 */ /* 0x000fc6000001ff00 */
[----:B------:R-:W-:Y:S01]  /*46b0*/  IMAD.X R89, R89, 0x1, R85, P3 ;  /* 0x0000000159597824 */ /* 0x000fe200018e0655 */
[----:B------:R-:W-:-:S04]  /*46c0*/  LEA R56, P3, R58, UR4, 0x1 ;  /* 0x000000043a387c11 */ /* 0x000fc8000f8608ff */
[----:B------:R-:W-:Y:S01]  /*46d0*/  LEA.HI.X R57, R58, UR5, R33, 0x1, P3 ;  /* 0x000000053a397c11 */ /* 0x000fe200098f0c21 */
[----:B------:R-:W-:Y:S02]  /*46e0*/  ULDC.64 UR4, c[0x0][0x3e0] ;  /* 0x0000f80000047ab9 */ /* 0x000fe40000000a00 */
[----:B------:R-:W-:-:S04]  /*46f0*/  LEA R58, P3, R20, UR4, 0x1 ;  /* 0x00000004143a7c11 */ /* 0x000fc8000f8608ff */
[----:B------:R-:W-:Y:S02]  /*4700*/  LEA.HI.X R59, R20, UR5, R89, 0x1, P3 ;  /* 0x00000005143b7c11 */ /* 0x000fe400098f0c59 */
[----:B------:R-:W-:Y:S02]  /*4710*/  ISETP.GE.AND P3, PT, R144, R105, PT ;  /* 0x000000699000720c */ /* 0x000fe40003f66270 */
[----:B------:R-:W-:Y:S02]  /*4720*/  CS2R R38, SRZ ;  /* 0x0000000000267805 */ /* 0x000fe4000001ff00 */
[----:B------:R-:W-:Y:S02]  /*4730*/  CS2R R36, SRZ ;  /* 0x0000000000247805 */ /* 0x000fe4000001ff00 */
[----:B------:R-:W-:Y:S02]  /*4740*/  CS2R R50, SRZ ;  /* 0x0000000000327805 */ /* 0x000fe4000001ff00 */
[----:B------:R-:W-:-:S05]  /*4750*/  CS2R R48, SRZ ;  /* 0x0000000000307805 */ /* 0x000fca000001ff00 */
[----:B------:R0:W5:Y:S04]  /*4760*/  @!P3 LDG.E.128 R40, desc[UR60][R56.64] ;  /* 0x0000003c3828b981 */ /* 0x000168000c1e1d00 */
[----:B------:R0:W5:Y:S01]  /*4770*/  @!P3 LDG.E.128 R52, desc[UR60][R58.64] ;  /* 0x0000003c3a34b981 */ /* 0x000162000c1e1d00 */
[----:B------:R-:W-:Y:S02]  /*4780*/  CS2R R34, SRZ ;  /* 0x0000000000227805 */ /* 0x000fe4000001ff00 */
[----:B------:R-:W-:Y:S02]  /*4790*/  CS2R R32, SRZ ;  /* 0x0000000000207805 */ /* 0x000fe4000001ff00 */
[----:B------:R-:W-:Y:S02]  /*47a0*/  CS2R R46, SRZ ;  /* 0x00000000002e7805 */ /* 0x000fe4000001ff00 */
[----:B------:R-:W-:-:S02]  /*47b0*/  CS2R R44, SRZ ;  /* 0x00000000002c7805 */ /* 0x000fc4000001ff00 */
[----:B--2---:R-:W-:-:S13]  /*47c0*/  ISETP.GE.AND P3, PT, R63, R105, PT ;  /* 0x000000693f00720c */ /* 0x004fda0003f66270 */
[----:B------:R0:W5:Y:S04]  /*47d0*/  @!P3 LDG.E.128 R36, desc[UR60][R56.64+0x20] ;  /* 0x0000203c3824b981 */ /* 0x000168000c1e1d00 */
[----:B------:R0:W5:Y:S01]  /*47e0*/  @!P3 LDG.E.128 R48, desc[UR60][R58.64+0x20] ;  /* 0x0000203c3a30b981 */ /* 0x000162000c1e1d00 */
[----:B---3--:R-:W-:-:S13]  /*47f0*/  ISETP.GE.AND P3, PT, R62, R105, PT ;  /* 0x000000693e00720c */ /* 0x008fda0003f66270 */
[----:B------:R0:W5:Y:S04]  /*4800*/  @!P3 LDG.E.128 R32, desc[UR60][R56.64+0x40] ;  /* 0x0000403c3820b981 */ /* 0x000168000c1e1d00 */
[----:B------:R0:W5:Y:S02]  /*4810*/  @!P3 LDG.E.128 R44, desc[UR60][R58.64+0x40] ;  /* 0x0000403c3a2cb981 */ /* 0x000164000c1e1d00 */
.L_x_348:
[----:B------:R-:W-:Y:S05]  /*4820*/  BSYNC B1 ;  /* 0x0000000000017941 */ /* 0x000fea0003800000 */
.L_x_347:
[----:B------:R-:W2:Y:S01]  /*4830*/  LDL R20, [R1+0x48] ;  /* 0x0000480001147983 */ /* 0x000ea20000100800 */
[----:B0----5:R-:W-:Y:S02]  /*4840*/  IMAD.MOV.U32 R56, RZ, RZ, R35 ;  /* 0x000000ffff387224 */ /* 0x021fe400078e0023 */
[----:B------:R-:W-:Y:S02]  /*4850*/  IMAD.MOV.U32 R57, RZ, RZ, R32 ;  /* 0x000000ffff397224 */ /* 0x000fe400078e0020 */
[----:B------:R-:W-:-:S05]  /*4860*/  IMAD.MOV.U32 R58, RZ, RZ, R33 ;  /* 0x000000ffff3a7224 */ /* 0x000fca00078e0021 */
[----:B------:R-:W-:Y:S01]  /*4870*/  PRMT R122, R57, 0x5410, R58 ;  /* 0x00005410397a7816 */ /* 0x000fe2000000003a */
[----:B------:R-:W-:Y:S01]  /*4880*/  IMAD.MOV.U32 R58, RZ, RZ, R37 ;  /* 0x000000ffff3a7224 */ /* 0x000fe200078e0025 */
[----:B------:R-:W-:-:S04]  /*4890*/  MOV R57, R36 ;  /* 0x0000002400397202 */ /* 0x000fc80000000f00 */
[----:B------:R-:W-:Y:S01]  /*48a0*/  PRMT R128, R58, 0x7610, R128 ;  /* 0x000076103a807816 */ /* 0x000fe20000000080 */
[----:B------:R-:W-:Y:S01]  /*48b0*/  IMAD.MOV.U32 R58, RZ, RZ, R41 ;  /* 0x000000ffff3a7224 */ /* 0x000fe200078e0029 */
[----:B------:R-:W-:Y:S01]  /*48c0*/  PRMT R126, R57, 0x7610, R126 ;  /* 0x00007610397e7816 */ /* 0x000fe2000000007e */
[----:B------:R-:W-:-:S03]  /*48d0*/  IMAD.MOV.U32 R57, RZ, RZ, R40 ;  /* 0x000000ffff397224 */ /* 0x000fc600078e0028 */
[----:B------:R-:W-:Y:S01]  /*48e0*/  PRMT R119, R58, 0x7610, R119 ;  /* 0x000076103a777816 */ /* 0x000fe20000000077 */
[----:B------:R-:W-:Y:S01]  /*48f0*/  IMAD.MOV.U32 R58, RZ, RZ, R45 ;  /* 0x000000ffff3a7224 */ /* 0x000fe200078e002d */
[----:B------:R-:W-:Y:S02]  /*4900*/  PRMT R130, R57, 0x7610, R130 ;  /* 0x0000761039827816 */ /* 0x000fe40000000082 */
[----:B------:R-:W-:-:S04]  /*4910*/  MOV R57, R44 ;  /* 0x0000002c00397202 */ /* 0x000fc80000000f00 */
[----:B------:R-:W-:Y:S01]  /*4920*/  PRMT R124, R57, 0x5410, R58 ;  /* 0x00005410397c7816 */ /* 0x000fe2000000003a */
[----:B------:R-:W-:Y:S02]  /*4930*/  IMAD.MOV.U32 R58, RZ, RZ, R50 ;  /* 0x000000ffff3a7224 */ /* 0x000fe400078e0032 */
[----:B------:R-:W-:Y:S01]  /*4940*/  IMAD.MOV.U32 R57, RZ, RZ, R51 ;  /* 0x000000ffff397224 */ /* 0x000fe200078e0033 */
[----:B--2---:R-:W-:Y:S01]  /*4950*/  R2UR UR4, R20 ;  /* 0x00000000140472ca */ /* 0x004fe200000e0000 */
[----:B------:R-:W-:-:S05]  /*4960*/  IMAD.MOV.U32 R20, RZ, RZ, R34 ;  /* 0x000000ffff147224 */ /* 0x000fca00078e0022 */
[----:B------:R-:W-:Y:S01]  /*4970*/  PRMT R121, R20, 0x5410, R56 ;  /* 0x0000541014797816 */ /* 0x000fe20000000038 */
[----:B------:R-:W-:Y:S02]  /*4980*/  IMAD.MOV.U32 R20, RZ, RZ, R38 ;  /* 0x000000ffff147224 */ /* 0x000fe400078e0026 */
[----:B------:R-:W-:-:S03]  /*4990*/  IMAD.MOV.U32 R56, RZ, RZ, R39 ;  /* 0x000000ffff387224 */ /* 0x000fc600078e0027 */
[----:B------:R-:W-:Y:S01]  /*49a0*/  PRMT R125, R20, 0x7610, R125 ;  /* 0x00007610147d7816 */ /* 0x000fe2000000007d */
[----:B------:R-:W-:Y:S01]  /*49b0*/  IMAD.MOV.U32 R20, RZ, RZ, R42 ;  /* 0x000000ffff147224 */ /* 0x000fe200078e002a */
[----:B------:R-:W-:Y:S01]  /*49c0*/  PRMT R127, R56, 0x7610, R127 ;  /* 0x00007610387f7816 */ /* 0x000fe2000000007f */
[----:B------:R-:W-:Y:S01]  /*49d0*/  IMAD.MOV.U32 R56, RZ, RZ, R43 ;  /* 0x000000ffff387224 */ /* 0x000fe200078e002b */
[----:B------:R-:W-:Y:S01]  /*49e0*/  UISETP.NE.AND UP0, UPT, UR4, 0x3, UPT ;  /* 0x000000030400788c */ /* 0x000fe2000bf05270 */
[----:B------:R-:W-:Y:S01]  /*49f0*/  PRMT R125, R125, 0x5410, R58 ;  /* 0x000054107d7d7816 */ /* 0x000fe2000000003a */
[----:B------:R-:W-:Y:S01]  /*4a00*/  IMAD.MOV.U32 R58, RZ, RZ, R53 ;  /* 0x000000ffff3a7224 */ /* 0x000fe200078e0035 */
[----:B------:R-:W-:Y:S02]  /*4a10*/  PRMT R127, R127, 0x5410, R57 ;  /* 0x000054107f7f7816 */ /* 0x000fe40000000039 */
[----:B------:R-:W-:Y:S01]  /*4a20*/  PRMT R129, R20, 0x5410, R56 ;  /* 0x0000541014817816 */ /* 0x000fe20000000038 */
[----:B------:R-:W-:Y:S01]  /*4a30*/  IMAD.MOV.U32 R20, RZ, RZ, R46 ;  /* 0x000000ffff147224 */ /* 0x000fe200078e002e */
[----:B------:R-:W-:Y:S01]  /*4a40*/  PLOP3.LUT P3, PT, PT, PT, UP0, 0x80, 0x0 ;  /* 0x000000000000781c */ /* 0x000fe20003f6f008 */
[----:B------:R-:W-:Y:S01]  /*4a50*/  IMAD.MOV.U32 R56, RZ, RZ, R47 ;  /* 0x000000ffff387224 */ /* 0x000fe200078e002f */
[----:B------:R-:W-:-:S02]  /*4a60*/  MOV R57, R52 ;  /* 0x0000003400397202 */ /* 0x000fc40000000f00 */
[----:B------:R-:W-:Y:S02]  /*4a70*/  PRMT R116, R58, 0x7610, R116 ;  /* 0x000076103a747816 */ /* 0x000fe40000000074 */
[----:B------:R-:W-:Y:S01]  /*4a80*/  PRMT R123, R20, 0x5410, R56 ;  /* 0x00005410147b7816 */ /* 0x000fe20000000038 */
[----:B------:R-:W-:Y:S02]  /*4a90*/  IMAD.MOV.U32 R56, RZ, RZ, R48 ;  /* 0x000000ffff387224 */ /* 0x000fe400078e0030 */
[----:B------:R-:W-:-:S03]  /*4aa0*/  IMAD.MOV.U32 R20, RZ, RZ, R49 ;  /* 0x000000ffff147224 */ /* 0x000fc600078e0031 */
[----:B------:R-:W-:Y:S01]  /*4ab0*/  PRMT R126, R126, 0x5410, R56 ;  /* 0x000054107e7e7816 */ /* 0x000fe20000000038 */
[----:B------:R-:W-:Y:S01]  /*4ac0*/  IMAD.MOV.U32 R56, RZ, RZ, R55 ;  /* 0x000000ffff387224 */ /* 0x000fe200078e0037 */
[----:B------:R-:W-:Y:S01]  /*4ad0*/  PRMT R128, R128, 0x5410, R20 ;  /* 0x0000541080807816 */ /* 0x000fe20000000014 */
[----:B------:R-:W-:-:S03]  /*4ae0*/  IMAD.MOV.U32 R20, RZ, RZ, R54 ;  /* 0x000000ffff147224 */ /* 0x000fc600078e0036 */
[----:B------:R-:W-:Y:S02]  /*4af0*/  PRMT R131, R56, 0x5410, R57 ;  /* 0x0000541038837816 */ /* 0x000fe40000000039 */
[----:B------:R-:W-:Y:S01]  /*4b00*/  PRMT R130, R130, 0x5410, R20 ;  /* 0x0000541082827816 */ /* 0x000fe20000000014 */
[----:B------:R-:W-:Y:S06]  /*4b10*/  @!P3 BRA `(.L_x_349) ;  /* 0x000000000004b947 */ /* 0x000fec0003800000 */
[----:B------:R-:W-:Y:S01]  /*4b20*/  BPT.TRAP 0x1 ;  /* 0x000000040000795c */ /* 0x000fe20000300000 */
.L_x_349:
[----:B------:R-:W-:Y:S01]  /*4b30*/  IMAD R20, R19, 0x8, R18 ;  /* 0x0000000813147824 */ /* 0x000fe200078e0212 */
[----:B------:R-:W-:Y:S01]  /*4b40*/  SHF.L.U32 R89, R147, 0x1f, RZ ;  /* 0x0000001f93597819 */ /* 0x000fe200000006ff */
[----:B------:R-:W-:Y:S03]  /*4b50*/  BSSY B1, `(.L_x_350) ;  /* 0x0000003000017945 */ /* 0x000fe60003800000 */
[----:B------:R-:W0:Y:S02]  /*4b60*/  SYNCS.PHASECHK.TRANS64.TRYWAIT P5, [R20+URZ+0x31c90], R89 ;  /* 0x031c9059140075a7 */ /* 0x000e2400080a017f */
[----:B0-----:R-:W-:Y:S05]  /*4b70*/  @!P5 BRA `(.L_x_351) ;  /* 0x00000174006cd947 */ /* 0x001fea0003800000 */
.L_x_550:
[----:B------:R-:W-:Y:S05]  /*4b80*/  BSYNC B1 ;  /* 0x0000000000017941 */ /* 0x000fea0003800000 */
.L_x_350:
[----:B------:R-:W-:Y:S05]  /*4b90*/  @P4 BRA `(.L_x_324) ;  /* 0x0000001800e44947 */ /* 0x000fea0003800000 */
[----:B------:R-:W1:Y:S01]  /*4ba0*/  LDC R111, c[0x0][0x2e4] ;  /* 0x0000b900ff6f7b82 */ /* 0x000e620000000800 */
[----:B------:R-:W-:Y:S01]  /*4bb0*/  ISETP.NE.AND P4, PT, R10, RZ, PT ;  /* 0x000000ff0a00720c */ /* 0x000fe20003f85270 */
[----:B------:R-:W-:Y:S01]  /*4bc0*/  ULDC.64 UR4, c[0x0][0x2f0] ;  /* 0x0000bc0000047ab9 */ /* 0x000fe20000000a00 */
[----:B------:R-:W-:Y:S01]  /*4bd0*/  SHF.R.S32.HI R56, RZ, 0x1f, R23 ;  /* 0x0000001fff387819 */ /* 0x000fe20000011417 */
[----:B------:R-:W-:Y:S01]  /*4be0*/  IMAD.MOV.U32 R97, RZ, RZ, R96 ;  /* 0x000000ffff617224 */ /* 0x000fe200078e0060 */
[----:B------:R-:W-:Y:S01]  /*4bf0*/  BSSY B1, `(.L_x_352) ;  /* 0x0000088000017945 */ /* 0x000fe20003800000 */
[----:B------:R-:W-:Y:S02]  /*4c00*/  IMAD.MOV.U32 R96, RZ, RZ, R60 ;  /* 0x000000ffff607224 */ /* 0x000fe400078e003c */
[----:B------:R-:W-:Y:S02]  /*4c10*/  IMAD R56, R56, UR4, RZ ;  /* 0x0000000438387c24 */ /* 0x000fe4000f8e02ff */
[----:B------:R-:W-:-:S04]  /*4c20*/  IMAD.WIDE.U32 R96, R23, UR4, R96 ;  /* 0x0000000417607c25 */ /* 0x000fc8000f8e0060 */
[----:B------:R-:W-:-:S04]  /*4c30*/  IMAD R113, R23, UR5, R56 ;  /* 0x0000000517717c24 */ /* 0x000fc8000f8e0238 */
[----:B------:R-:W-:Y:S02]  /*4c40*/  IMAD.IADD R113, R113, 0x1, R97 ;  /* 0x0000000171717824 */ /* 0x000fe400078e0261 */
[----:B-1----:R-:W-:Y:S01]  /*4c50*/  IMAD.IADD R114, R111, 0x1, -R106 ;  /* 0x000000016f727824 */ /* 0x002fe200078e0a6a */
[----:B------:R-:W-:Y:S06]  /*4c60*/  @!P4 BRA `(.L_x_353) ;  /* 0x000000080000c947 */ /* 0x000fec0003800000 */
[----:B------:R-:W2:Y:S04]  /*4c70*/  LDL R62, [R1+0x38] ;  /* 0x00003800013e7983 */ /* 0x000ea80000100800 */
[----:B------:R-:W3:Y:S04]  /*4c80*/  LDL R59, [R1+0x40] ;  /* 0x00004000013b7983 */ /* 0x000ee80000100800 */
[----:B------:R-:W4:Y:S01]  /*4c90*/  LDL R58, [R1+0x3c] ;  /* 0x00003c00013a7983 */ /* 0x000f220000100800 */
[----:B------:R-:W-:Y:S01]  /*4ca0*/  SEL R56, R106, R114, !P0 ;  /* 0x000000726a387207 */ /* 0x000fe20004000000 */
[----:B------:R-:W-:Y:S01]  /*4cb0*/  BSSY B2, `(.L_x_354) ;  /* 0x000006f000027945 */ /* 0x000fe20003800000 */
[----:B------:R-:W-:-:S02]  /*4cc0*/  ISETP.GE.AND P4, PT, R144, R105, PT ;  /* 0x000000699000720c */ /* 0x000fc40003f86270 */
[----:B------:R-:W-:-:S04]  /*4cd0*/  SHF.R.S32.HI R57, RZ, 0x1f, R56 ;  /* 0x0000001fff397819 */ /* 0x000fc80000011438 */
[----:B------:R-:W-:-:S04]  /*4ce0*/  LEA.HI R57, R57, R56, RZ, 0x4 ;  /* 0x0000003839397211 */ /* 0x000fc800078f20ff */
[----:B------:R-:W-:-:S04]  /*4cf0*/  SHF.R.S32.HI R56, RZ, 0x4, R57 ;  /* 0x00000004ff387819 */ /* 0x000fc80000011439 */
[----:B------:R-:W-:-:S04]  /*4d00*/  LEA.HI.SX32 R115, R5, R56, 0x1d ;  /* 0x0000003805737211 */ /* 0x000fc800078feaff */
[----:B------:R-:W-:-:S04]  /*4d10*/  SHF.R.S32.HI R56, RZ, 0x1f, R115 ;  /* 0x0000001fff387819 */ /* 0x000fc80000011473 */
[----:B------:R-:W-:Y:S01]  /*4d20*/  LEA.HI R57, R56, R115, RZ, 0x2 ;  /* 0x0000007338397211 */ /* 0x000fe200078f10ff */
[----:B------:R-:W-:-:S03]  /*4d30*/  IMAD.SHL.U32 R115, R115, 0x8, RZ ;  /* 0x0000000873737824 */ /* 0x000fc600078e00ff */
[----:B------:R-:W-:Y:S02]  /*4d40*/  SHF.R.S32.HI R57, RZ, 0x2, R57 ;  /* 0x00000002ff397819 */ /* 0x000fe40000011439 */
[----:B--2---:R-:W-:-:S03]  /*4d50*/  LOP3.LUT R56, R62, 0x18, R115, 0xf8, !PT ;  /* 0x000000183e387812 */ /* 0x004fc600078ef873 */
[----:B---3--:R-:W-:Y:S02]  /*4d60*/  IMAD R57, R57, 0x1200, R59 ;  /* 0x0000120039397824 */ /* 0x008fe400078e023b */
[----:B------:R-:W-:Y:S01]  /*4d70*/  IMAD R59, R19, 0x3600, R103 ;  /* 0x00003600133b7824 */ /* 0x000fe200078e0267 */
[----:B----4-:R-:W-:-:S04]  /*4d80*/  LOP3.LUT R56, R56, R58, RZ, 0x3c, !PT ;  /* 0x0000003a38387212 */ /* 0x010fc800078e3cff */
[----:B------:R-:W-:-:S05]  /*4d90*/  IADD3 R56, R57, R56, RZ ;  /* 0x0000003839387210 */ /* 0x000fca0007ffe0ff */
[----:B------:R-:W-:Y:S02]  /*4da0*/  IMAD R57, R19, 0x3600, R56 ;  /* 0x0000360013397824 */ /* 0x000fe400078e0238 */
[--C-:B------:R-:W-:Y:S02]  /*4db0*/  IMAD R56, R59, 0x2, R18.reuse ;  /* 0x000000023b387824 */ /* 0x100fe400078e0212 */
[----:B------:R-:W-:-:S04]  /*4dc0*/  IMAD R60, R57, 0x2, R18 ;  /* 0x00000002393c7824 */ /* 0x000fc800078e0212 */
[----:B------:R-:W1:Y:S04]  /*4dd0*/  LDS.128 R56, [R56+0x16a00] ;  /* 0x016a000038387984 */ /* 0x000e680000000c00 */
[----:B------:R-:W2:Y:S01]  /*4de0*/  LDS.128 R60, [R60+0x16a00] ;  /* 0x016a00003c3c7984 */ /* 0x000ea20000000c00 */
[----:B------:R-:W-:Y:S05]  /*4df0*/  @P4 BRA `(.L_x_355) ;  /* 0x0000000400684947 */ /* 0x000fea0003800000 */
[----:B--2---:R-:W-:Y:S01]  /*4e00*/  IMAD.MOV.U32 R118, RZ, RZ, R61 ;  /* 0x000000ffff767224 */ /* 0x004fe200078e003d */
[----:B------:R-:W-:Y:S01]  /*4e10*/  SHF.R.U64 R40, R40, 0x10, R41 ;  /* 0x0000001028287819 */ /* 0x000fe20000001229 */
[----:B-1----:R-:W-:Y:S01]  /*4e20*/  IMAD.MOV.U32 R117, RZ, RZ, R57 ;  /* 0x000000ffff757224 */ /* 0x002fe200078e0039 */
[----:B------:R-:W-:Y:S01]  /*4e30*/  SHF.R.U32.HI R41, RZ, 0x10, R41 ;  /* 0x00000010ff297819 */ /* 0x000fe20000011629 */
[----:B------:R-:W-:Y:S01]  /*4e40*/  HADD2.F32 R116, -RZ, R116.H0_H0 ;  /* 0x20000074ff747230 */ /* 0x000fe20000004100 */
[----:B------:R-:W-:Y:S01]  /*4e50*/  SHF.R.U64 R42, R42, 0x10, R43 ;  /* 0x000000102a2a7819 */ /* 0x000fe2000000122b */
[----:B------:R-:W-:Y:S02]  /*4e60*/  HADD2.F32 R57, -RZ, R118.H0_H0 ;  /* 0x20000076ff397230 */ /* 0x000fe40000004100 */
[----:B------:R-:W-:Y:S02]  /*4e70*/  HADD2.F32 R120, -RZ, R117.H0_H0 ;  /* 0x20000075ff787230 */ /* 0x000fe40000004100 */
[----:B------:R-:W-:-:S02]  /*4e80*/  HADD2.F32 R119, -RZ, R119.H0_H0 ;  /* 0x20000077ff777230 */ /* 0x000fc40000004100 */
[CC--:B------:R-:W-:Y:S01]  /*4e90*/  FMUL.FTZ R61, R57.reuse, R116.reuse ;  /* 0x00000074393d7220 */ /* 0x0c0fe20000410000 */
[----:B------:R-:W-:Y:S02]  /*4ea0*/  HADD2.F32 R41, -RZ, R41.H0_H0 ;  /* 0x20000029ff297230 */ /* 0x000fe40000004100 */
[C---:B------:R-:W-:Y:S01]  /*4eb0*/  FMUL.FTZ R116, R120.reuse, R116 ;  /* 0x0000007478747220 */ /* 0x040fe20000410000 */
[----:B------:R-:W-:Y:S02]  /*4ec0*/  HADD2.F32 R42, -RZ, R42.H0_H0 ;  /* 0x2000002aff2a7230 */ /* 0x000fe40000004100 */
[-C--:B------:R-:W-:Y:S01]  /*4ed0*/  FFMA.FTZ R61, R120, R119.reuse, -R61 ;  /* 0x00000077783d7223 */ /* 0x080fe2000001083d */
[----:B------:R-:W-:Y:S01]  /*4ee0*/  FFMA.FTZ R57, R57, R119, R116 ;  /* 0x0000007739397223 */ /* 0x000fe20000010074 */
[--C-:B------:R-:W-:Y:S02]  /*4ef0*/  SHF.R.U32.HI R119, RZ, 0x10, R53.reuse ;  /* 0x00000010ff777819 */ /* 0x100fe40000011635 */
[----:B------:R-:W-:Y:S01]  /*4f00*/  SHF.R.U64 R116, R52, 0x10, R53 ;  /* 0x0000001034747819 */ /* 0x000fe20000001235 */
[----:B------:R-:W-:-:S02]  /*4f10*/  HADD2.F32 R52, -RZ, R118.H1_H1 ;  /* 0x30000076ff347230 */ /* 0x000fc40000004100 */
[----:B------:R-:W-:Y:S02]  /*4f20*/  HADD2.F32 R119, -RZ, R119.H0_H0 ;  /* 0x20000077ff777230 */ /* 0x000fe40000004100 */
[----:B------:R-:W-:Y:S02]  /*4f30*/  HADD2.F32 R53, -RZ, R117.H1_H1 ;  /* 0x30000075ff357230 */ /* 0x000fe40000004100 */
[----:B------:R-:W-:Y:S02]  /*4f40*/  HADD2.F32 R118, -RZ, R129.H1_H1 ;  /* 0x30000081ff767230 */ /* 0x000fe40000004100 */
[-C--:B------:R-:W-:Y:S01]  /*4f50*/  FMUL.FTZ R117, R52, R119.reuse ;  /* 0x0000007734757220 */ /* 0x080fe20000410000 */
[----:B------:R-:W-:Y:S02]  /*4f60*/  HADD2.F32 R116, -RZ, R116.H0_H0 ;  /* 0x20000074ff747230 */ /* 0x000fe40000004100 */
[C---:B------:R-:W-:Y:S01]  /*4f70*/  FMUL.FTZ R119, R53.reuse, R119 ;  /* 0x0000007735777220 */ /* 0x040fe20000410000 */
[----:B------:R-:W-:Y:S01]  /*4f80*/  FFMA.FTZ R53, R53, R41, -R117 ;  /* 0x0000002935357223 */ /* 0x000fe20000010875 */
[----:B------:R-:W-:-:S02]  /*4f90*/  HADD2.F32 R117, -RZ, R63.H0_H0 ;  /* 0x2000003fff757230 */ /* 0x000fc40000004100 */
[----:B------:R-:W-:Y:S01]  /*4fa0*/  FFMA.FTZ R41, R52, R41, R119 ;  /* 0x0000002934297223 */ /* 0x000fe20000010077 */
[----:B------:R-:W-:Y:S02]  /*4fb0*/  IMAD.MOV.U32 R52, RZ, RZ, R59 ;  /* 0x000000ffff347224 */ /* 0x000fe400078e003b */
[--C-:B------:R-:W-:Y:S01]  /*4fc0*/  HADD2.F32 R119, -RZ, R131.reuse.H0_H0 ;  /* 0x20000083ff777230 */ /* 0x100fe20000004100 */
[----:B------:R-:W-:Y:S02]  /*4fd0*/  F2FP.F16.F32.PACK_AB R53, R53, R61 ;  /* 0x0000003d3535723e */ /* 0x000fe400000000ff */
[--C-:B------:R-:W-:Y:S01]  /*4fe0*/  HADD2.F32 R120, -RZ, R52.reuse.H0_H0 ;  /* 0x20000034ff787230 */ /* 0x100fe20000004100 */
[----:B------:R-:W-:Y:S01]  /*4ff0*/  F2FP.F16.F32.PACK_AB R41, R41, R57 ;  /* 0x000000392929723e */ /* 0x000fe200000000ff */
[-C--:B------:R-:W-:Y:S01]  /*5000*/  FMUL.FTZ R59, R117, R119.reuse ;  /* 0x00000077753b7220 */ /* 0x080fe20000410000 */
[----:B------:R-:W-:Y:S02]  /*5010*/  HADD2.F32 R52, -RZ, R52.H1_H1 ;  /* 0x30000034ff347230 */ /* 0x000fe40000004100 */
[C---:B------:R-:W-:Y:S01]  /*5020*/  FMUL.FTZ R119, R120.reuse, R119 ;  /* 0x0000007778777220 */ /* 0x040fe20000410000 */
[----:B------:R-:W-:Y:S01]  /*5030*/  FFMA.FTZ R59, R120, R118, -R59 ;  /* 0x00000076783b7223 */ /* 0x000fe2000001083b */
[----:B------:R-:W-:-:S02]  /*5040*/  HADD2.F32 R120, -RZ, R131.H1_H1 ;  /* 0x30000083ff787230 */ /* 0x000fc40000004100 */
[----:B------:R-:W-:Y:S01]  /*5050*/  FFMA.FTZ R117, R117, R118, R119 ;  /* 0x0000007675757223 */ /* 0x000fe20000010077 */
[----:B------:R-:W-:Y:S01]  /*5060*/  SHF.R.U32.HI R118, RZ, 0x10, R43 ;  /* 0x00000010ff767819 */ /* 0x000fe2000001162b */
[----:B------:R-:W-:Y:S01]  /*5070*/  IMAD.MOV.U32 R57, RZ, RZ, R53 ;  /* 0x000000ffff397224 */ /* 0x000fe200078e0035 */
[--C-:B------:R-:W-:Y:S01]  /*5080*/  SHF.R.U64 R43, R54, 0x10, R55.reuse ;  /* 0x00000010362b7819 */ /* 0x100fe20000001237 */
[----:B------:R-:W-:Y:S01]  /*5090*/  HADD2.F32 R54, -RZ, R63.H1_H1 ;  /* 0x3000003fff367230 */ /* 0x000fe20000004100 */
[----:B------:R-:W-:Y:S01]  /*50a0*/  SHF.R.U32.HI R55, RZ, 0x10, R55 ;  /* 0x00000010ff377819 */ /* 0x000fe20000011637 */
[----:B------:R-:W-:Y:S02]  /*50b0*/  HADD2.F32 R118, -RZ, R118.H0_H0 ;  /* 0x20000076ff767230 */ /* 0x000fe40000004100 */
[----:B------:R-:W-:Y:S02]  /*50c0*/  HADD2.F32 R43, -RZ, R43.H0_H0 ;  /* 0x2000002bff2b7230 */ /* 0x000fe40000004100 */
[----:B------:R-:W-:-:S02]  /*50d0*/  HADD2.F32 R55, -RZ, R55.H0_H0 ;  /* 0x20000037ff377230 */ /* 0x000fc40000004100 */
[----:B------:R-:W-:-:S03]  /*50e0*/  IMAD.MOV.U32 R61, RZ, RZ, R41 ;  /* 0x000000ffff3d7224 */ /* 0x000fc600078e0029 */
[----:B------:R-:W-:-:S04]  /*50f0*/  FMUL.FTZ R63, R54, R55 ;  /* 0x00000037363f7220 */ /* 0x000fc80000410000 */
[C---:B------:R-:W-:Y:S01]  /*5100*/  FFMA.FTZ R63, R52.reuse, R118, -R63 ;  /* 0x00000076343f7223 */ /* 0x040fe2000001083f */
[----:B------:R-:W-:Y:S01]  /*5110*/  FMUL.FTZ R52, R52, R55 ;  /* 0x0000003734347220 */ /* 0x000fe20000410000 */
[----:B------:R-:W-:-:S03]  /*5120*/  HADD2.F32 R55, -RZ, R130.H0_H0 ;  /* 0x20000082ff377230 */ /* 0x000fc60000004100 */
[----:B------:R-:W-:Y:S01]  /*5130*/  FFMA.FTZ R52, R54, R118, R52 ;  /* 0x0000007636347223 */ /* 0x000fe20000010034 */
[----:B------:R-:W-:Y:S01]  /*5140*/  HADD2.F32 R54, -RZ, R60.H0_H0 ;  /* 0x2000003cff367230 */ /* 0x000fe20000004100 */
[----:B------:R-:W-:Y:S01]  /*5150*/  F2FP.F16.F32.PACK_AB R59, R63, R59 ;  /* 0x0000003b3f3b723e */ /* 0x000fe200000000ff */
[--C-:B------:R-:W-:Y:S02]  /*5160*/  HADD2.F32 R118, -RZ, R56.reuse.H0_H0 ;  /* 0x20000038ff767230 */ /* 0x100fe40000004100 */
[----:B------:R-:W-:Y:S02]  /*5170*/  HADD2.F32 R56, -RZ, R56.H1_H1 ;  /* 0x30000038ff387230 */ /* 0x000fe40000004100 */
[-C--:B------:R-:W-:Y:S01]  /*5180*/  FMUL.FTZ R119, R54, R120.reuse ;  /* 0x0000007836777220 */ /* 0x080fe20000410000 */
[----:B------:R-:W-:Y:S01]  /*5190*/  F2FP.F16.F32.PACK_AB R52, R52, R117 ;  /* 0x000000753434723e */ /* 0x000fe200000000ff */
[C---:B------:R-:W-:Y:S02]  /*51a0*/  FMUL.FTZ R120, R118.reuse, R120 ;  /* 0x0000007876787220 */ /* 0x040fe40000410000 */
[----:B------:R-:W-:Y:S01]  /*51b0*/  FFMA.FTZ R119, R118, R55, -R119 ;  /* 0x0000003776777223 */ /* 0x000fe20000010877 */
[----:B------:R-:W-:-:S02]  /*51c0*/  HADD2.F32 R118, -RZ, R130.H1_H1 ;  /* 0x30000082ff767230 */ /* 0x000fc40000004100 */
[----:B------:R-:W-:Y:S01]  /*51d0*/  FFMA.FTZ R120, R54, R55, R120 ;  /* 0x0000003736787223 */ /* 0x000fe20000010078 */
[----:B------:R-:W-:Y:S02]  /*51e0*/  HADD2.F32 R54, -RZ, R60.H1_H1 ;  /* 0x3000003cff367230 */ /* 0x000fe40000004100 */
[----:B------:R-:W-:Y:S02]  /*51f0*/  HADD2.F32 R55, -RZ, R40.H0_H0 ;  /* 0x20000028ff377230 */ /* 0x000fe40000004100 */
[--C-:B------:R-:W-:Y:S02]  /*5200*/  HADD2.F32 R60, -RZ, R58.reuse.H0_H0 ;  /* 0x2000003aff3c7230 */ /* 0x100fe40000004100 */
[-C--:B------:R-:W-:Y:S01]  /*5210*/  FMUL.FTZ R40, R54, R116.reuse ;  /* 0x0000007436287220 */ /* 0x080fe20000410000 */
[C---:B------:R-:W-:Y:S01]  /*5220*/  FMUL.FTZ R116, R56.reuse, R116 ;  /* 0x0000007438747220 */ /* 0x040fe20000410000 */
[----:B------:R-:W-:Y:S02]  /*5230*/  HADD2.F32 R58, -RZ, R58.H1_H1 ;  /* 0x3000003aff3a7230 */ /* 0x000fe40000004100 */
[-C--:B------:R-:W-:Y:S01]  /*5240*/  FFMA.FTZ R40, R56, R55.reuse, -R40 ;  /* 0x0000003738287223 */ /* 0x080fe20000010828 */
[----:B------:R-:W-:Y:S01]  /*5250*/  FFMA.FTZ R54, R54, R55, R116 ;  /* 0x0000003736367223 */ /* 0x000fe20000010074 */
[----:B------:R-:W-:-:S02]  /*5260*/  HADD2.F32 R55, -RZ, R62.H0_H0 ;  /* 0x2000003eff377230 */ /* 0x000fc40000004100 */
[----:B------:R-:W-:Y:S01]  /*5270*/  HADD2.F32 R56, -RZ, R129.H0_H0 ;  /* 0x20000081ff387230 */ /* 0x000fe20000004100 */
[----:B------:R-:W-:Y:S01]  /*5280*/  F2FP.F16.F32.PACK_AB R40, R40, R119 ;  /* 0x000000772828723e */ /* 0x000fe200000000ff */
[----:B------:R-:W-:Y:S02]  /*5290*/  HADD2.F32 R62, -RZ, R62.H1_H1 ;  /* 0x3000003eff3e7230 */ /* 0x000fe40000004100 */
[CC--:B------:R-:W-:Y:S01]  /*52a0*/  FMUL.FTZ R116, R55.reuse, R118.reuse ;  /* 0x0000007637747220 */ /* 0x0c0fe20000410000 */
[----:B------:R-:W-:Y:S01]  /*52b0*/  FMUL.FTZ R118, R60, R118 ;  /* 0x000000763c767220 */ /* 0x000fe20000410000 */
[----:B------:R-:W-:Y:S01]  /*52c0*/  F2FP.F16.F32.PACK_AB R54, R54, R120 ;  /* 0x000000783636723e */ /* 0x000fe200000000ff */
[----:B------:R-:W-:Y:S02]  /*52d0*/  IMAD.MOV.U32 R63, RZ, RZ, R52 ;  /* 0x000000ffff3f7224 */ /* 0x000fe400078e0034 */
[-C--:B------:R-:W-:Y:S01]  /*52e0*/  FFMA.FTZ R116, R60, R56.reuse, -R116 ;  /* 0x000000383c747223 */ /* 0x080fe20000010874 */
[----:B------:R-:W-:Y:S01]  /*52f0*/  FFMA.FTZ R118, R55, R56, R118 ;  /* 0x0000003837767223 */ /* 0x000fe20000010076 */
[-C--:B------:R-:W-:Y:S01]  /*5300*/  FMUL.FTZ R55, R62, R43.reuse ;  /* 0x0000002b3e377220 */ /* 0x080fe20000410000 */
[C---:B------:R-:W-:Y:S01]  /*5310*/  FMUL.FTZ R43, R58.reuse, R43 ;  /* 0x0000002b3a2b7220 */ /* 0x040fe20000410000 */
[----:B------:R-:W-:Y:S01]  /*5320*/  IMAD.MOV.U32 R56, RZ, RZ, R40 ;  /* 0x000000ffff387224 */ /* 0x000fe200078e0028 */
[----:B------:R-:W-:Y:S01]  /*5330*/  MOV R60, R54 ;  /* 0x00000036003c7202 */ /* 0x000fe20000000f00 */
[-C--:B------:R-:W-:Y:S01]  /*5340*/  FFMA.FTZ R55, R58, R42.reuse, -R55 ;  /* 0x0000002a3a377223 */ /* 0x080fe20000010837 */
[----:B------:R-:W-:-:S04]  /*5350*/  FFMA.FTZ R43, R62, R42, R43 ;  /* 0x0000002a3e2b7223 */ /* 0x000fc8000001002b */
[----:B------:R-:W-:Y:S02]  /*5360*/  F2FP.F16.F32.PACK_AB R55, R55, R116 ;  /* 0x000000743737723e */ /* 0x000fe400000000ff */
[----:B------:R-:W-:-:S03]  /*5370*/  F2FP.F16.F32.PACK_AB R43, R43, R118 ;  /* 0x000000762b2b723e */ /* 0x000fc600000000ff */
[----:B------:R-:W-:Y:S02]  /*5380*/  IMAD.MOV.U32 R58, RZ, RZ, R55 ;  /* 0x000000ffff3a7224 */ /* 0x000fe400078e0037 */
[----:B------:R-:W-:-:S07]  /*5390*/  IMAD.MOV.U32 R62, RZ, RZ, R43 ;  /* 0x000000ffff3e7224 */ /* 0x000fce00078e002b */
.L_x_355:
[----:B------:R-:W-:Y:S05]  /*53a0*/  BSYNC B2 ;  /* 0x0000000000027941 */ /* 0x000fea0003800000 */
.L_x_354:
[----:B------:R-:W-:-:S13]  /*53b0*/  ISETP.GE.AND P4, PT, R115, R111, PT ;  /* 0x0000006f7300720c */ /* 0x000fda0003f86270 */
[--C-:B------:R-:W-:Y:S02]  /*53c0*/  @!P4 SHF.R.S32.HI R43, RZ, 0x1f, R115.reuse ;  /* 0x0000001fff2bc819 */ /* 0x100fe40000011473 */
[----:B------:R-:W-:-:S04]  /*53d0*/  @!P4 IADD3 R115, P5, P6, R26, R96, R115 ;  /* 0x000000601a73c210 */ /* 0x000fc80007ebe073 */
[----:B------:R-:W-:Y:S02]  /*53e0*/  @!P4 IADD3.X R43, R0, R113, R43, P5, P6 ;  /* 0x00000071002bc210 */ /* 0x000fe40002fec42b */
[----:B------:R-:W-:-:S04]  /*53f0*/  IADD3 R41, P5, P6, R26, R96, R78 ;  /* 0x000000601a297210 */ /* 0x000fc80007ebe04e */
[----:B------:R-:W-:Y:S02]  /*5400*/  IADD3.X R42, R0, R113, R100, P5, P6 ;  /* 0x00000071002a7210 */ /* 0x000fe40002fec464 */
[----:B------:R-:W-:-:S04]  /*5410*/  LEA R40, P5, R41, R94, 0x1 ;  /* 0x0000005e29287211 */ /* 0x000fc800078a08ff */
[----:B------:R-:W-:Y:S02]  /*5420*/  LEA.HI.X R41, R41, R95, R42, 0x1, P5 ;  /* 0x0000005f29297211 */ /* 0x000fe400028f0c2a */
[----:B------:R-:W-:-:S03]  /*5430*/  @!P4 LEA R42, P5, R115, R94, 0x1 ;  /* 0x0000005e732ac211 */ /* 0x000fc600078a08ff */
[----:B-1----:R1:W-:Y:S01]  /*5440*/  STG.E.128 desc[UR60][R40.64], R56 ;  /* 0x0000003828007986 */ /* 0x0023e2000c101d3c */
[----:B------:R-:W-:-:S05]  /*5450*/  @!P4 LEA.HI.X R43, R115, R95, R43, 0x1, P5 ;  /* 0x0000005f732bc211 */ /* 0x000fca00028f0c2b */
[----:B--2---:R1:W-:Y:S04]  /*5460*/  @!P4 STG.E.128 desc[UR60][R42.64], R60 ;  /* 0x0000003c2a00c986 */ /* 0x0043e8000c101d3c */
.L_x_353:
[----:B------:R-:W-:Y:S05]  /*5470*/  BSYNC B1 ;  /* 0x0000000000017941 */ /* 0x000fea0003800000 */
.L_x_352:
[----:B------:R-:W-:Y:S01]  /*5480*/  ISETP.NE.AND P4, PT, R11, RZ, PT ;  /* 0x000000ff0b00720c */ /* 0x000fe20003f85270 */
[----:B------:R-:W-:-:S12]  /*5490*/  BSSY B1, `(.L_x_356) ;  /* 0x0000081000017945 */ /* 0x000fd80003800000 */
[----:B------:R-:W-:Y:S05]  /*54a0*/  @!P4 BRA `(.L_x_357) ;  /* 0x0000000400fcc947 */ /* 0x000fea0003800000 */
[----:B------:R-:W2:Y:S04]  /*54b0*/  LDL R52, [R1+0x38] ;  /* 0x0000380001347983 */ /* 0x000ea80000100800 */
[----:B-1----:R-:W3:Y:S04]  /*54c0*/  LDL R42, [R1+0x3c] ;  /* 0x00003c00012a7983 */ /* 0x002ee80000100800 */
[----:B------:R-:W4:Y:S04]  /*54d0*/  LDL R43, [R1+0x40] ;  /* 0x00004000012b7983 */ /* 0x000f280000100800 */
[----:B------:R-:W5:Y:S01]  /*54e0*/  LDL R59, [R1+0x2c] ;  /* 0x00002c00013b7983 */ /* 0x000f620000100800 */
[----:B------:R-:W-:-:S04]  /*54f0*/  SEL R40, R106, R114, !P1 ;  /* 0x000000726a287207 */ /* 0x000fc80004800000 */
[----:B------:R-:W-:-:S04]  /*5500*/  SHF.R.S32.HI R41, RZ, 0x1f, R40 ;  /* 0x0000001fff297819 */ /* 0x000fc80000011428 */
[----:B------:R-:W-:-:S04]  /*5510*/  LEA.HI R41, R41, R40, RZ, 0x4 ;  /* 0x0000002829297211 */ /* 0x000fc800078f20ff */
[----:B------:R-:W-:-:S04]  /*5520*/  SHF.R.S32.HI R41, RZ, 0x4, R41 ;  /* 0x00000004ff297819 */ /* 0x000fc80000011429 */
[----:B------:R-:W-:-:S04]  /*5530*/  LEA.HI.SX32 R41, R6, R41, 0x1d ;  /* 0x0000002906297211 */ /* 0x000fc800078feaff */
[----:B------:R-:W-:Y:S01]  /*5540*/  SHF.R.S32.HI R40, RZ, 0x1f, R41 ;  /* 0x0000001fff287819 */ /* 0x000fe20000011429 */
[----:B------:R-:W-:-:S03]  /*5550*/  IMAD.SHL.U32 R58, R41, 0x8, RZ ;  /* 0x00000008293a7824 */ /* 0x000fc600078e00ff */
[----:B------:R-:W-:-:S04]  /*5560*/  LEA.HI R40, R40, R41, RZ, 0x2 ;  /* 0x0000002928287211 */ /* 0x000fc800078f10ff */
[----:B------:R-:W-:Y:S02]  /*5570*/  SHF.R.S32.HI R41, RZ, 0x2, R40 ;  /* 0x00000002ff297819 */ /* 0x000fe40000011428 */
[----:B------:R-:W-:-:S04]  /*5580*/  IADD3 R56, P4, P5, R26, R96, R8 ;  /* 0x000000601a387210 */ /* 0x000fc80007d9e008 */
[----:B------:R-:W-:Y:S01]  /*5590*/  IADD3.X R57, R0, R113, R99, P4, P5 ;  /* 0x0000007100397210 */ /* 0x000fe200027ea463 */
[----:B------:R-:W-:Y:S01]  /*55a0*/  BSSY B2, `(.L_x_358) ;  /* 0x0000065000027945 */ /* 0x000fe20003800000 */
[----:B--2---:R-:W-:-:S04]  /*55b0*/  LOP3.LUT R40, R52, 0x18, R58, 0xf8, !PT ;  /* 0x0000001834287812 */ /* 0x004fc800078ef83a */
[----:B---3--:R-:W-:Y:S01]  /*55c0*/  LOP3.LUT R40, R40, R42, RZ, 0x3c, !PT ;  /* 0x0000002a28287212 */ /* 0x008fe200078e3cff */
[----:B----4-:R-:W-:-:S04]  /*55d0*/  IMAD R41, R41, 0x1200, R43 ;  /* 0x0000120029297824 */ /* 0x010fc800078e022b */
[----:B------:R-:W-:Y:S02]  /*55e0*/  IMAD.IADD R40, R41, 0x1, R40 ;  /* 0x0000000129287824 */ /* 0x000fe400078e0228 */
[C---:B------:R-:W-:Y:S02]  /*55f0*/  IMAD R41, R19.reuse, 0x3600, R102 ;  /* 0x0000360013297824 */ /* 0x040fe400078e0266 */
[----:B------:R-:W-:Y:S02]  /*5600*/  IMAD R43, R19, 0x3600, R40 ;  /* 0x00003600132b7824 */ /* 0x000fe400078e0228 */
[----:B------:R-:W-:-:S03]  /*5610*/  IMAD R41, R41, 0x2, R18 ;  /* 0x0000000229297824 */ /* 0x000fc600078e0212 */
[----:B------:R-:W-:-:S03]  /*5620*/  LEA R52, R43, R18, 0x1 ;  /* 0x000000122b347211 */ /* 0x000fc600078e08ff */
[----:B------:R-:W1:Y:S04]  /*5630*/  LDS.128 R40, [R41+0x16a00] ;  /* 0x016a000029287984 */ /* 0x000e680000000c00 */
[----:B------:R-:W2:Y:S01]  /*5640*/  LDS.128 R52, [R52+0x16a00] ;  /* 0x016a000034347984 */ /* 0x000ea20000000c00 */
[----:B-----5:R-:W-:-:S13]  /*5650*/  ISETP.GE.AND P4, PT, R59, R105, PT ;  /* 0x000000693b00720c */ /* 0x020fda0003f86270 */
[----:B------:R-:W-:Y:S05]  /*5660*/  @P4 BRA `(.L_x_359) ;  /* 0x0000000400604947 */ /* 0x000fea0003800000 */
[----:B--2---:R-:W-:Y:S01]  /*5670*/  IMAD.MOV.U32 R61, RZ, RZ, R53 ;  /* 0x000000ffff3d7224 */ /* 0x004fe200078e0035 */
[----:B------:R-:W-:Y:S01]  /*5680*/  SHF.R.U64 R36, R36, 0x10, R37 ;  /* 0x0000001024247819 */ /* 0x000fe20000001225 */
[----:B-1----:R-:W-:Y:S01]  /*5690*/  IMAD.MOV.U32 R53, RZ, RZ, R41 ;  /* 0x000000ffff357224 */ /* 0x002fe200078e0029 */
[----:B------:R-:W-:Y:S01]  /*56a0*/  SHF.R.U64 R50, R50, 0x10, R51 ;  /* 0x0000001032327819 */ /* 0x000fe20000001233 */
[--C-:B------:R-:W-:Y:S01]  /*56b0*/  HADD2.F32 R62, -RZ, R128.reuse.H1_H1 ;  /* 0x30000080ff3e7230 */ /* 0x100fe20000004100 */
[----:B------:R-:W-:Y:S01]  /*56c0*/  SHF.R.U64 R38, R38, 0x10, R39 ;  /* 0x0000001026267819 */ /* 0x000fe20000001227 */
[----:B------:R-:W-:Y:S02]  /*56d0*/  HADD2.F32 R59, -RZ, R61.H0_H0 ;  /* 0x2000003dff3b7230 */ /* 0x000fe40000004100 */
[----:B------:R-:W-:Y:S02]  /*56e0*/  HADD2.F32 R60, -RZ, R53.H0_H0 ;  /* 0x20000035ff3c7230 */ /* 0x000fe40000004100 */
[----:B------:R-:W-:-:S02]  /*56f0*/  HADD2.F32 R41, -RZ, R128.H0_H0 ;  /* 0x20000080ff297230 */ /* 0x000fc40000004100 */
[CC--:B------:R-:W-:Y:S01]  /*5700*/  FMUL.FTZ R63, R59.reuse, R62.reuse ;  /* 0x0000003e3b3f7220 */ /* 0x0c0fe20000410000 */
[----:B------:R-:W-:Y:S02]  /*5710*/  HADD2.F32 R53, -RZ, R53.H1_H1 ;  /* 0x30000035ff357230 */ /* 0x000fe40000004100 */
[C---:B------:R-:W-:Y:S01]  /*5720*/  FMUL.FTZ R62, R60.reuse, R62 ;  /* 0x0000003e3c3e7220 */ /* 0x040fe20000410000 */
[----:B------:R-:W-:Y:S02]  /*5730*/  HADD2.F32 R36, -RZ, R36.H0_H0 ;  /* 0x20000024ff247230 */ /* 0x000fe40000004100 */
[-C--:B------:R-:W-:Y:S01]  /*5740*/  FFMA.FTZ R60, R60, R41.reuse, -R63 ;  /* 0x000000293c3c7223 */ /* 0x080fe2000001083f */
[----:B------:R-:W-:Y:S02]  /*5750*/  HADD2.F32 R117, -RZ, R126.H1_H1 ;  /* 0x3000007eff757230 */ /* 0x000fe40000004100 */
[----:B------:R-:W-:Y:S01]  /*5760*/  FFMA.FTZ R59, R59, R41, R62 ;  /* 0x000000293b3b7223 */ /* 0x000fe2000001003e */
[----:B------:R-:W-:Y:S01]  /*5770*/  SHF.R.U32.HI R62, RZ, 0x10, R49 ;  /* 0x00000010ff3e7819 */ /* 0x000fe20000011631 */
[----:B------:R-:W-:Y:S01]  /*5780*/  HADD2.F32 R41, -RZ, R61.H1_H1 ;  /* 0x3000003dff297230 */ /* 0x000fe20000004100 */
[----:B------:R-:W-:Y:S01]  /*5790*/  SHF.R.U32.HI R61, RZ, 0x10, R37 ;  /* 0x00000010ff3d7819 */ /* 0x000fe20000011625 */
[----:B------:R-:W-:-:S02]  /*57a0*/  HADD2.F32 R50, -RZ, R50.H0_H0 ;  /* 0x20000032ff327230 */ /* 0x000fc40000004100 */
[----:B------:R-:W-:Y:S02]  /*57b0*/  HADD2.F32 R62, -RZ, R62.H0_H0 ;  /* 0x2000003eff3e7230 */ /* 0x000fe40000004100 */
[----:B------:R-:W-:Y:S02]  /*57c0*/  HADD2.F32 R61, -RZ, R61.H0_H0 ;  /* 0x2000003dff3d7230 */ /* 0x000fe40000004100 */
[----:B------:R-:W-:Y:S02]  /*57d0*/  HADD2.F32 R38, -RZ, R38.H0_H0 ;  /* 0x20000026ff267230 */ /* 0x000fe40000004100 */
[-C--:B------:R-:W-:Y:S01]  /*57e0*/  FMUL.FTZ R63, R41, R62.reuse ;  /* 0x0000003e293f7220 */ /* 0x080fe20000410000 */
[----:B------:R-:W-:-:S03]  /*57f0*/  FMUL.FTZ R62, R53, R62 ;  /* 0x0000003e353e7220 */ /* 0x000fc60000410000 */
[-C--:B------:R-:W-:Y:S01]  /*5800*/  FFMA.FTZ R53, R53, R61.reuse, -R63 ;  /* 0x0000003d35357223 */ /* 0x080fe2000001083f */
[----:B------:R-:W-:Y:S01]  /*5810*/  FFMA.FTZ R41, R41, R61, R62 ;  /* 0x0000003d29297223 */ /* 0x000fe2000001003e */
[----:B------:R-:W-:Y:S01]  /*5820*/  SHF.R.U64 R61, R48, 0x10, R49 ;  /* 0x00000010303d7819 */ /* 0x000fe20000001231 */
[----:B------:R-:W-:Y:S02]  /*5830*/  IMAD.MOV.U32 R48, RZ, RZ, R55 ;  /* 0x000000ffff307224 */ /* 0x000fe400078e0037 */
[----:B------:R-:W-:Y:S01]  /*5840*/  HADD2.F32 R63, -RZ, R127.H1_H1 ;  /* 0x3000007fff3f7230 */ /* 0x000fe20000004100 */
[----:B------:R-:W-:Y:S01]  /*5850*/  F2FP.F16.F32.PACK_AB R53, R53, R60 ;  /* 0x0000003c3535723e */ /* 0x000fe200000000ff */
[----:B------:R-:W-:Y:S01]  /*5860*/  HADD2.F32 R49, -RZ, R43.H0_H0 ;  /* 0x2000002bff317230 */ /* 0x000fe20000004100 */
[----:B------:R-:W-:Y:S01]  /*5870*/  F2FP.F16.F32.PACK_AB R59, R41, R59 ;  /* 0x0000003b293b723e */ /* 0x000fe200000000ff */
[----:B------:R-:W-:Y:S02]  /*5880*/  HADD2.F32 R55, -RZ, R48.H0_H0 ;  /* 0x20000030ff377230 */ /* 0x000fe40000004100 */
[----:B------:R-:W-:-:S02]  /*5890*/  HADD2.F32 R62, -RZ, R127.H0_H0 ;  /* 0x2000007fff3e7230 */ /* 0x000fc40000004100 */
[----:B------:R-:W-:Y:S02]  /*58a0*/  HADD2.F32 R61, -RZ, R61.H0_H0 ;  /* 0x2000003dff3d7230 */ /* 0x000fe40000004100 */
[-C--:B------:R-:W-:Y:S01]  /*58b0*/  FMUL.FTZ R115, R55, R63.reuse ;  /* 0x0000003f37737220 */ /* 0x080fe20000410000 */
[C---:B------:R-:W-:Y:S01]  /*58c0*/  FMUL.FTZ R63, R49.reuse, R63 ;  /* 0x0000003f313f7220 */ /* 0x040fe20000410000 */
[----:B------:R-:W-:Y:S02]  /*58d0*/  IMAD.MOV.U32 R41, RZ, RZ, R53 ;  /* 0x000000ffff297224 */ /* 0x000fe400078e0035 */
[-C--:B------:R-:W-:Y:S01]  /*58e0*/  FFMA.FTZ R49, R49, R62.reuse, -R115 ;  /* 0x0000003e31317223 */ /* 0x080fe20000010873 */
[----:B------:R-:W-:Y:S01]  /*58f0*/  FFMA.FTZ R63, R55, R62, R63 ;  /* 0x0000003e373f7223 */ /* 0x000fe2000001003f */
[----:B------:R-:W-:Y:S01]  /*5900*/  SHF.R.U32.HI R62, RZ, 0x10, R51 ;  /* 0x00000010ff3e7819 */ /* 0x000fe20000011633 */
[----:B------:R-:W-:Y:S01]  /*5910*/  HADD2.F32 R55, -RZ, R48.H1_H1 ;  /* 0x30000030ff377230 */ /* 0x000fe20000004100 */
[----:B------:R-:W-:Y:S01]  /*5920*/  SHF.R.U32.HI R115, RZ, 0x10, R39 ;  /* 0x00000010ff737819 */ /* 0x000fe20000011627 */
[----:B------:R-:W-:-:S02]  /*5930*/  HADD2.F32 R51, -RZ, R125.H1_H1 ;  /* 0x3000007dff337230 */ /* 0x000fc40000004100 */
[----:B------:R-:W-:Y:S02]  /*5940*/  HADD2.F32 R48, -RZ, R62.H0_H0 ;  /* 0x2000003eff307230 */ /* 0x000fe40000004100 */
[----:B------:R-:W-:Y:S02]  /*5950*/  HADD2.F32 R62, -RZ, R43.H1_H1 ;  /* 0x3000002bff3e7230 */ /* 0x000fe40000004100 */
[----:B------:R-:W-:Y:S02]  /*5960*/  HADD2.F32 R43, -RZ, R115.H0_H0 ;  /* 0x20000073ff2b7230 */ /* 0x000fe40000004100 */
[-C--:B------:R-:W-:Y:S01]  /*5970*/  FMUL.FTZ R115, R55, R48.reuse ;  /* 0x0000003037737220 */ /* 0x080fe20000410000 */
[----:B------:R-:W-:Y:S02]  /*5980*/  HADD2.F32 R125, -RZ, R125.H0_H0 ;  /* 0x2000007dff7d7230 */ /* 0x000fe40000004100 */
[----:B------:R-:W-:Y:S01]  /*5990*/  FMUL.FTZ R116, R62, R48 ;  /* 0x000000303e747220 */ /* 0x000fe20000410000 */
[----:B------:R-:W-:-:S02]  /*59a0*/  HADD2.F32 R39, -RZ, R54.H1_H1 ;  /* 0x30000036ff277230 */ /* 0x000fc40000004100 */
[-C--:B------:R-:W-:Y:S01]  /*59b0*/  FFMA.FTZ R48, R62, R43.reuse, -R115 ;  /* 0x0000002b3e307223 */ /* 0x080fe20000010873 */
[----:B------:R-:W-:Y:S02]  /*59c0*/  HADD2.F32 R115, -RZ, R40.H0_H0 ;  /* 0x20000028ff737230 */ /* 0x000fe40000004100 */
[----:B------:R-:W-:Y:S01]  /*59d0*/  FFMA.FTZ R43, R55, R43, R116 ;  /* 0x0000002b372b7223 */ /* 0x000fe20000010074 */
[--C-:B------:R-:W-:Y:S02]  /*59e0*/  HADD2.F32 R55, -RZ, R52.reuse.H0_H0 ;  /* 0x20000034ff377230 */ /* 0x100fe40000004100 */
[----:B------:R-:W-:Y:S01]  /*59f0*/  HADD2.F32 R52, -RZ, R52.H1_H1 ;  /* 0x30000034ff347230 */ /* 0x000fe20000004100 */
[----:B------:R-:W-:Y:S01]  /*5a00*/  F2FP.F16.F32.PACK_AB R48, R48, R49 ;  /* 0x000000313030723e */ /* 0x000fe200000000ff */
[----:B------:R-:W-:Y:S02]  /*5a10*/  HADD2.F32 R40, -RZ, R40.H1_H1 ;  /* 0x30000028ff287230 */ /* 0x000fe40000004100 */
[----:B------:R-:W-:Y:S01]  /*5a20*/  FMUL.FTZ R116, R55, R117 ;  /* 0x0000007537747220 */ /* 0x000fe20000410000 */
[----:B------:R-:W-:-:S02]  /*5a30*/  HADD2.F32 R62, -RZ, R126.H0_H0 ;  /* 0x2000007eff3e7230 */ /* 0x000fc40000004100 */
[----:B------:R-:W-:Y:S01]  /*5a40*/  FMUL.FTZ R37, R52, R61 ;  /* 0x0000003d34257220 */ /* 0x000fe20000410000 */
[----:B------:R-:W-:Y:S01]  /*5a50*/  FMUL.FTZ R117, R115, R117 ;  /* 0x0000007573757220 */ /* 0x000fe20000410000 */
[C---:B------:R-:W-:Y:S01]  /*5a60*/  FMUL.FTZ R61, R40.reuse, R61 ;  /* 0x0000003d283d7220 */ /* 0x040fe20000410000 */
[----:B------:R-:W-:Y:S01]  /*5a70*/  F2FP.F16.F32.PACK_AB R63, R43, R63 ;  /* 0x0000003f2b3f723e */ /* 0x000fe200000000ff */
[-C--:B------:R-:W-:Y:S01]  /*5a80*/  FFMA.FTZ R37, R40, R36.reuse, -R37 ;  /* 0x0000002428257223 */ /* 0x080fe20000010825 */
[----:B------:R-:W-:Y:S02]  /*5a90*/  HADD2.F32 R40, -RZ, R42.H0_H0 ;  /* 0x2000002aff287230 */ /* 0x000fe40000004100 */
[----:B------:R-:W-:Y:S01]  /*5aa0*/  FFMA.FTZ R61, R52, R36, R61 ;  /* 0x00000024343d7223 */ /* 0x000fe2000001003d */
[----:B------:R-:W-:Y:S02]  /*5ab0*/  HADD2.F32 R36, -RZ, R54.H0_H0 ;  /* 0x20000036ff247230 */ /* 0x000fe40000004100 */
[----:B------:R-:W-:Y:S01]  /*5ac0*/  FFMA.FTZ R117, R55, R62, R117 ;  /* 0x0000003e37757223 */ /* 0x000fe20000010075 */
[----:B------:R-:W-:-:S02]  /*5ad0*/  HADD2.F32 R55, -RZ, R42.H1_H1 ;  /* 0x3000002aff377230 */ /* 0x000fc40000004100 */
[----:B------:R-:W-:Y:S01]  /*5ae0*/  FFMA.FTZ R116, R115, R62, -R116 ;  /* 0x0000003e73747223 */ /* 0x000fe20000010874 */
[----:B------:R-:W-:Y:S02]  /*5af0*/  IMAD.MOV.U32 R53, RZ, RZ, R59 ;  /* 0x000000ffff357224 */ /* 0x000fe400078e003b */
[-C--:B------:R-:W-:Y:S01]  /*5b00*/  FMUL.FTZ R52, R36, R51.reuse ;  /* 0x0000003324347220 */ /* 0x080fe20000410000 */
[C---:B------:R-:W-:Y:S01]  /*5b10*/  FMUL.FTZ R51, R40.reuse, R51 ;  /* 0x0000003328337220 */ /* 0x040fe20000410000 */
[----:B------:R-:W-:Y:S02]  /*5b20*/  IMAD.MOV.U32 R43, RZ, RZ, R48 ;  /* 0x000000ffff2b7224 */ /* 0x000fe400078e0030 */
[-C--:B------:R-:W-:Y:S01]  /*5b30*/  FFMA.FTZ R52, R40, R125.reuse, -R52 ;  /* 0x0000007d28347223 */ /* 0x080fe20000010834 */
[----:B------:R-:W-:Y:S01]  /*5b40*/  FFMA.FTZ R51, R36, R125, R51 ;  /* 0x0000007d24337223 */ /* 0x000fe20000010033 */
[-C--:B------:R-:W-:Y:S01]  /*5b50*/  FMUL.FTZ R36, R39, R50.reuse ;  /* 0x0000003227247220 */ /* 0x080fe20000410000 */
[----:B------:R-:W-:Y:S01]  /*5b60*/  FMUL.FTZ R50, R55, R50 ;  /* 0x0000003237327220 */ /* 0x000fe20000410000 */
[----:B------:R-:W-:-:S02]  /*5b70*/  F2FP.F16.F32.PACK_AB R40, R37, R116 ;  /* 0x000000742528723e */ /* 0x000fc400000000ff */
[-C--:B------:R-:W-:Y:S01]  /*5b80*/  FFMA.FTZ R55, R55, R38.reuse, -R36 ;  /* 0x0000002637377223 */ /* 0x080fe20000010824 */
[----:B------:R-:W-:Y:S01]  /*5b90*/  FFMA.FTZ R38, R39, R38, R50 ;  /* 0x0000002627267223 */ /* 0x000fe20000010032 */
[----:B------:R-:W-:-:S03]  /*5ba0*/  F2FP.F16.F32.PACK_AB R36, R61, R117 ;  /* 0x000000753d24723e */ /* 0x000fc600000000ff */
[----:B------:R-:W-:Y:S02]  /*5bb0*/  F2FP.F16.F32.PACK_AB R42, R55, R52 ;  /* 0x00000034372a723e */ /* 0x000fe400000000ff */
[----:B------:R-:W-:Y:S01]  /*5bc0*/  F2FP.F16.F32.PACK_AB R54, R38, R51 ;  /* 0x000000332636723e */ /* 0x000fe200000000ff */
[----:B------:R-:W-:Y:S01]  /*5bd0*/  IMAD.MOV.U32 R52, RZ, RZ, R36 ;  /* 0x000000ffff347224 */ /* 0x000fe200078e0024 */
[----:B------:R-:W-:-:S07]  /*5be0*/  MOV R55, R63 ;  /* 0x0000003f00377202 */ /* 0x000fce0000000f00 */
.L_x_359:
[----:B------:R-:W-:Y:S05]  /*5bf0*/  BSYNC B2 ;  /* 0x0000000000027941 */ /* 0x000fea0003800000 */
.L_x_358:
[----:B------:R-:W-:-:S13]  /*5c00*/  ISETP.GE.AND P4, PT, R58, R111, PT ;  /* 0x0000006f3a00720c */ /* 0x000fda0003f86270 */
[--C-:B------:R-:W-:Y:S02]  /*5c10*/  @!P4 SHF.R.S32.HI R36, RZ, 0x1f, R58.reuse ;  /* 0x0000001fff24c819 */ /* 0x100fe4000001143a */
[----:B------:R-:W-:-:S04]  /*5c20*/  @!P4 IADD3 R58, P5, P6, R26, R96, R58 ;  /* 0x000000601a3ac210 */ /* 0x000fc80007ebe03a */
[----:B------:R-:W-:Y:S02]  /*5c30*/  @!P4 IADD3.X R39, R0, R113, R36, P5, P6 ;  /* 0x000000710027c210 */ /* 0x000fe40002fec424 */
[----:B------:R-:W-:-:S04]  /*5c40*/  LEA R36, P5, R56, R94, 0x1 ;  /* 0x0000005e38247211 */ /* 0x000fc800078a08ff */
[----:B------:R-:W-:Y:S02]  /*5c50*/  LEA.HI.X R37, R56, R95, R57, 0x1, P5 ;  /* 0x0000005f38257211 */ /* 0x000fe400028f0c39 */
[----:B------:R-:W-:-:S03]  /*5c60*/  @!P4 LEA R38, P5, R58, R94, 0x1 ;  /* 0x0000005e3a26c211 */ /* 0x000fc600078a08ff */
[----:B-1----:R3:W-:Y:S01]  /*5c70*/  STG.E.128 desc[UR60][R36.64], R40 ;  /* 0x0000002824007986 */ /* 0x0027e2000c101d3c */
[----:B------:R-:W-:-:S05]  /*5c80*/  @!P4 LEA.HI.X R39, R58, R95, R39, 0x1, P5 ;  /* 0x0000005f3a27c211 */ /* 0x000fca00028f0c27 */
[----:B--2---:R3:W-:Y:S04]  /*5c90*/  @!P4 STG.E.128 desc[UR60][R38.64], R52 ;  /* 0x000000342600c986 */ /* 0x0047e8000c101d3c */
.L_x_357:
[----:B------:R-:W-:Y:S05]  /*5ca0*/  BSYNC B1 ;  /* 0x0000000000017941 */ /* 0x000fea0003800000 */
.L_x_356:
[----:B------:R-:W-:-:S13]  /*5cb0*/  ISETP.NE.AND P4, PT, R12, RZ, PT ;  /* 0x000000ff0c00720c */ /* 0x000fda0003f85270 */
[----:B------:R-:W-:Y:S05]  /*5cc0*/  @!P4 BRA `(.L_x_324) ;  /* 0x000000080098c947 */ /* 0x000fea0003800000 */
[----:B---3--:R-:W2:Y:S04]  /*5cd0*/  LDL R36, [R1+0x4c] ;  /* 0x00004c0001247983 */ /* 0x008ea80000100800 */
[----:B------:R-:W1:Y:S04]  /*5ce0*/  LDL R39, [R1+0x38] ;  /* 0x0000380001277983 */ /* 0x000e680000100800 */
[----:B------:R-:W3:Y:S04]  /*5cf0*/  LDL R38, [R1+0x40] ;  /* 0x0000400001267983 */ /* 0x000ee80000100800 */
[----:B------:R-:W4:Y:S04]  /*5d00*/  LDL R37, [R1+0x3c] ;  /* 0x00003c0001257983 */ /* 0x000f280000100800 */
[----:B------:R-:W5:Y:S01]  /*5d10*/  LDL R50, [R1+0x34] ;  /* 0x0000340001327983 */ /* 0x000f620000100800 */
[----:B------:R-:W-:Y:S01]  /*5d20*/  BSSY B1, `(.L_x_360) ;  /* 0x0000074000017945 */ /* 0x000fe20003800000 */
[----:B--2---:R-:W-:-:S02]  /*5d30*/  LOP3.LUT P6, RZ, R36, 0x1, RZ, 0xc0, !PT ;  /* 0x0000000124ff7812 */ /* 0x004fc400078cc0ff */
[----:B------:R-:W-:Y:S01]  /*5d40*/  IADD3 R36, P4, P5, R26, R96, R9 ;  /* 0x000000601a247210 */ /* 0x000fe20007d9e009 */
[----:B-1----:R-:W-:Y:S02]  /*5d50*/  IMAD.MOV.U32 R40, RZ, RZ, R39 ;  /* 0x000000ffff287224 */ /* 0x002fe400078e0027 */
[----:B---3--:R-:W-:Y:S01]  /*5d60*/  IMAD.MOV.U32 R39, RZ, RZ, R38 ;  /* 0x000000ffff277224 */ /* 0x008fe200078e0026 */
[----:B------:R-:W-:Y:S01]  /*5d70*/  SEL R114, R106, R114, !P6 ;  /* 0x000000726a727207 */ /* 0x000fe20007000000 */
[----:B----4-:R-:W-:Y:S01]  /*5d80*/  IMAD.MOV.U32 R38, RZ, RZ, R37 ;  /* 0x000000ffff267224 */ /* 0x010fe200078e0025 */
[----:B------:R-:W-:Y:S02]  /*5d90*/  IADD3.X R37, R0, R113, R98, P4, P5 ;  /* 0x0000007100257210 */ /* 0x000fe400027ea462 */
[----:B------:R-:W-:-:S04]  /*5da0*/  LEA R48, P4, R36, R94, 0x1 ;  /* 0x0000005e24307211 */ /* 0x000fc800078808ff */
[----:B------:R-:W-:Y:S02]  /*5db0*/  LEA.HI.X R49, R36, R95, R37, 0x1, P4 ;  /* 0x0000005f24317211 */ /* 0x000fe400020f0c25 */
[----:B------:R-:W-:-:S04]  /*5dc0*/  SHF.R.S32.HI R37, RZ, 0x1f, R114 ;  /* 0x0000001fff257819 */ /* 0x000fc80000011472 */
[----:B------:R-:W-:-:S04]  /*5dd0*/  LEA.HI R37, R37, R114, RZ, 0x4 ;  /* 0x0000007225257211 */ /* 0x000fc800078f20ff */
[----:B------:R-:W-:-:S04]  /*5de0*/  SHF.R.S32.HI R36, RZ, 0x4, R37 ;  /* 0x00000004ff247819 */ /* 0x000fc80000011425 */
[----:B------:R-:W-:-:S04]  /*5df0*/  LEA.HI.SX32 R36, R7, R36, 0x1d ;  /* 0x0000002407247211 */ /* 0x000fc800078feaff */
[----:B------:R-:W-:Y:S01]  /*5e00*/  SHF.R.S32.HI R37, RZ, 0x1f, R36 ;  /* 0x0000001fff257819 */ /* 0x000fe20000011424 */
[----:B------:R-:W-:-:S03]  /*5e10*/  IMAD.SHL.U32 R51, R36, 0x8, RZ ;  /* 0x0000000824337824 */ /* 0x000fc600078e00ff */
[----:B------:R-:W-:Y:S02]  /*5e20*/  LEA.HI R37, R37, R36, RZ, 0x2 ;  /* 0x0000002425257211 */ /* 0x000fe400078f10ff */
[----:B------:R-:W-:Y:S02]  /*5e30*/  LOP3.LUT R36, R40, 0x18, R51, 0xf8, !PT ;  /* 0x0000001828247812 */ /* 0x000fe400078ef833 */
[----:B------:R-:W-:Y:S02]  /*5e40*/  SHF.R.S32.HI R37, RZ, 0x2, R37 ;  /* 0x00000002ff257819 */ /* 0x000fe40000011425 */
[----:B------:R-:W-:-:S03]  /*5e50*/  LOP3.LUT R36, R36, R38, RZ, 0x3c, !PT ;  /* 0x0000002624247212 */ /* 0x000fc600078e3cff */
[----:B------:R-:W-:-:S04]  /*5e60*/  IMAD R37, R37, 0x1200, R39 ;  /* 0x0000120025257824 */ /* 0x000fc800078e0227 */
[----:B------:R-:W-:Y:S02]  /*5e70*/  IMAD.IADD R36, R37, 0x1, R36 ;  /* 0x0000000125247824 */ /* 0x000fe400078e0224 */
[C---:B------:R-:W-:Y:S02]  /*5e80*/  IMAD R37, R19.reuse, 0x3600, R101 ;  /* 0x0000360013257824 */ /* 0x040fe400078e0265 */
[----:B------:R-:W-:Y:S02]  /*5e90*/  IMAD R39, R19, 0x3600, R36 ;  /* 0x0000360013277824 */ /* 0x000fe400078e0224 */
[--C-:B------:R-:W-:Y:S02]  /*5ea0*/  IMAD R37, R37, 0x2, R18.reuse ;  /* 0x0000000225257824 */ /* 0x100fe400078e0212 */
[----:B------:R-:W-:-:S04]  /*5eb0*/  IMAD R40, R39, 0x2, R18 ;  /* 0x0000000227287824 */ /* 0x000fc800078e0212 */
[----:B------:R-:W1:Y:S04]  /*5ec0*/  LDS.128 R36, [R37+0x16a00] ;  /* 0x016a000025247984 */ /* 0x000e680000000c00 */
[----:B------:R-:W2:Y:S01]  /*5ed0*/  LDS.128 R40, [R40+0x16a00] ;  /* 0x016a000028287984 */ /* 0x000ea20000000c00 */
[----:B-----5:R-:W-:-:S13]  /*5ee0*/  ISETP.GE.AND P4, PT, R50, R105, PT ;  /* 0x000000693200720c */ /* 0x020fda0003f86270 */
[----:B------:R-:W-:Y:S05]  /*5ef0*/  @P4 BRA `(.L_x_361) ;  /* 0x0000000400584947 */ /* 0x000fea0003800000 */
[--C-:B------:R-:W-:Y:S01]  /*5f00*/  SHF.R.U64 R32, R32, 0x10, R33.reuse ;  /* 0x0000001020207819 */ /* 0x100fe20000001221 */
[----:B------:R-:W-:Y:S01]  /*5f10*/  HADD2.F32 R55, -RZ, R124.H1_H1 ;  /* 0x3000007cff377230 */ /* 0x000fe20000004100 */
[----:B------:R-:W-:Y:S01]  /*5f20*/  SHF.R.U32.HI R50, RZ, 0x10, R33 ;  /* 0x00000010ff327819 */ /* 0x000fe20000011621 */
[----:B------:R-:W-:Y:S01]  /*5f30*/  HADD2.F32 R53, -RZ, R122.H1_H1 ;  /* 0x3000007aff357230 */ /* 0x000fe20000004100 */
[----:B------:R-:W-:Y:S01]  /*5f40*/  SHF.R.U64 R33, R44, 0x10, R45 ;  /* 0x000000102c217819 */ /* 0x000fe2000000122d */
[----:B------:R-:W-:Y:S01]  /*5f50*/  HADD2.F32 R124, -RZ, R124.H0_H0 ;  /* 0x2000007cff7c7230 */ /* 0x000fe20000004100 */
[--C-:B------:R-:W-:Y:S01]  /*5f60*/  SHF.R.U64 R34, R34, 0x10, R35.reuse ;  /* 0x0000001022227819 */ /* 0x100fe20000001223 */
[----:B------:R-:W-:Y:S01]  /*5f70*/  HADD2.F32 R54, -RZ, R50.H0_H0 ;  /* 0x20000032ff367230 */ /* 0x000fe20000004100 */
[----:B------:R-:W-:Y:S01]  /*5f80*/  SHF.R.U32.HI R44, RZ, 0x10, R35 ;  /* 0x00000010ff2c7819 */ /* 0x000fe20000011623 */
[----:B------:R-:W-:Y:S01]  /*5f90*/  HADD2.F32 R122, -RZ, R122.H0_H0 ;  /* 0x2000007aff7a7230 */ /* 0x000fe20000004100 */
[----:B------:R-:W-:-:S02]  /*5fa0*/  SHF.R.U64 R35, R46, 0x10, R47 ;  /* 0x000000102e237819 */ /* 0x000fc4000000122f */
[----:B------:R-:W-:Y:S02]  /*5fb0*/  SHF.R.U32.HI R46, RZ, 0x10, R47 ;  /* 0x00000010ff2e7819 */ /* 0x000fe4000001162f */
[----:B--2---:R-:W-:Y:S01]  /*5fc0*/  MOV R47, R41 ;  /* 0x00000029002f7202 */ /* 0x004fe20000000f00 */
[----:B-1----:R-:W-:Y:S01]  /*5fd0*/  IMAD.MOV.U32 R41, RZ, RZ, R39 ;  /* 0x000000ffff297224 */ /* 0x002fe200078e0027 */
[----:B------:R-:W-:Y:S01]  /*5fe0*/  SHF.R.U32.HI R45, RZ, 0x10, R45 ;  /* 0x00000010ff2d7819 */ /* 0x000fe2000001162d */
[----:B------:R-:W-:Y:S02]  /*5ff0*/  HADD2.F32 R39, -RZ, R37.H0_H0 ;  /* 0x20000025ff277230 */ /* 0x000fe40000004100 */
[--C-:B------:R-:W-:Y:S02]  /*6000*/  HADD2.F32 R52, -RZ, R47.reuse.H0_H0 ;  /* 0x2000002fff347230 */ /* 0x100fe40000004100 */
[----:B------:R-:W-:Y:S02]  /*6010*/  HADD2.F32 R47, -RZ, R47.H1_H1 ;  /* 0x3000002fff2f7230 */ /* 0x000fe40000004100 */
[----:B------:R-:W-:-:S02]  /*6020*/  HADD2.F32 R56, -RZ, R45.H0_H0 ;  /* 0x2000002dff387230 */ /* 0x000fc40000004100 */
[CC--:B------:R-:W-:Y:S01]  /*6030*/  FMUL.FTZ R50, R52.reuse, R55.reuse ;  /* 0x0000003734327220 */ /* 0x0c0fe20000410000 */
[----:B------:R-:W-:Y:S02]  /*6040*/  HADD2.F32 R45, -RZ, R37.H1_H1 ;  /* 0x30000025ff2d7230 */ /* 0x000fe40000004100 */
[----:B------:R-:W-:Y:S01]  /*6050*/  FMUL.FTZ R37, R39, R55 ;  /* 0x0000003727257220 */ /* 0x000fe20000410000 */
[-C--:B------:R-:W-:Y:S01]  /*6060*/  FMUL.FTZ R58, R47, R56.reuse ;  /* 0x000000382f3a7220 */ /* 0x080fe20000410000 */
[-C--:B------:R-:W-:Y:S01]  /*6070*/  FFMA.FTZ R39, R39, R53.reuse, -R50 ;  /* 0x0000003527277223 */ /* 0x080fe20000010832 */
[C---:B------:R-:W-:Y:S01]  /*6080*/  FMUL.FTZ R56, R45.reuse, R56 ;  /* 0x000000382d387220 */ /* 0x040fe20000410000 */
[----:B------:R-:W-:Y:S01]  /*6090*/  FFMA.FTZ R37, R52, R53, R37 ;  /* 0x0000003534257223 */ /* 0x000fe20000010025 */
[-C--:B------:R-:W-:Y:S01]  /*60a0*/  FFMA.FTZ R50, R45, R54.reuse, -R58 ;  /* 0x000000362d327223 */ /* 0x080fe2000001083a */
[----:B------:R-:W-:Y:S02]  /*60b0*/  HADD2.F32 R53, -RZ, R43.H1_H1 ;  /* 0x3000002bff357230 */ /* 0x000fe40000004100 */
[----:B------:R-:W-:Y:S01]  /*60c0*/  FFMA.FTZ R52, R47, R54, R56 ;  /* 0x000000362f347223 */ /* 0x000fe20000010038 */
[----:B------:R-:W-:-:S02]  /*60d0*/  HADD2.F32 R56, -RZ, R123.H1_H1 ;  /* 0x3000007bff387230 */ /* 0x000fc40000004100 */
[----:B------:R-:W-:Y:S01]  /*60e0*/  HADD2.F32 R47, -RZ, R43.H0_H0 ;  /* 0x2000002bff2f7230 */ /* 0x000fe20000004100 */
[----:B------:R-:W-:Y:S01]  /*60f0*/  F2FP.F16.F32.PACK_AB R39, R50, R39 ;  /* 0x000000273227723e */ /* 0x000fe200000000ff */
[----:B------:R-:W-:Y:S02]  /*6100*/  HADD2.F32 R58, -RZ, R46.H0_H0 ;  /* 0x2000002eff3a7230 */ /* 0x000fe40000004100 */
[----:B------:R-:W-:Y:S02]  /*6110*/  HADD2.F32 R45, -RZ, R41.H1_H1 ;  /* 0x30000029ff2d7230 */ /* 0x000fe40000004100 */
[----:B------:R-:W-:Y:S02]  /*6120*/  HADD2.F32 R54, -RZ, R121.H1_H1 ;  /* 0x30000079ff367230 */ /* 0x000fe40000004100 */
[-C--:B------:R-:W-:Y:S01]  /*6130*/  FMUL.FTZ R60, R53, R58.reuse ;  /* 0x0000003a353c7220 */ /* 0x080fe20000410000 */
[----:B------:R-:W-:Y:S02]  /*6140*/  HADD2.F32 R43, -RZ, R41.H0_H0 ;  /* 0x20000029ff2b7230 */ /* 0x000fe40000004100 */
[----:B------:R-:W-:Y:S01]  /*6150*/  FMUL.FTZ R58, R45, R58 ;  /* 0x0000003a2d3a7220 */ /* 0x000fe20000410000 */
[----:B------:R-:W-:-:S02]  /*6160*/  HADD2.F32 R46, -RZ, R44.H0_H0 ;  /* 0x2000002cff2e7230 */ /* 0x000fc40000004100 */
[-C--:B------:R-:W-:Y:S01]  /*6170*/  FMUL.FTZ R44, R47, R56.reuse ;  /* 0x000000382f2c7220 */ /* 0x080fe20000410000 */
[----:B------:R-:W-:Y:S02]  /*6180*/  HADD2.F32 R123, -RZ, R123.H0_H0 ;  /* 0x2000007bff7b7230 */ /* 0x000fe40000004100 */
[C---:B------:R-:W-:Y:S01]  /*6190*/  FMUL.FTZ R56, R43.reuse, R56 ;  /* 0x000000382b387220 */ /* 0x040fe20000410000 */
[----:B------:R-:W-:Y:S02]  /*61a0*/  HADD2.F32 R121, -RZ, R121.H0_H0 ;  /* 0x20000079ff797230 */ /* 0x000fe40000004100 */
[----:B------:R-:W-:Y:S01]  /*61b0*/  FFMA.FTZ R41, R43, R54, -R44 ;  /* 0x000000362b297223 */ /* 0x000fe2000001082c */
[-C--:B------:R-:W-:Y:S01]  /*61c0*/  FFMA.FTZ R44, R45, R46.reuse, -R60 ;  /* 0x0000002e2d2c7223 */ /* 0x080fe2000001083c */
[----:B------:R-:W-:Y:S01]  /*61d0*/  FFMA.FTZ R46, R53, R46, R58 ;  /* 0x0000002e352e7223 */ /* 0x000fe2000001003a */
[----:B------:R-:W-:Y:S02]  /*61e0*/  HADD2.F32 R53, -RZ, R33.H0_H0 ;  /* 0x20000021ff357230 */ /* 0x000fe40000004100 */
[----:B------:R-:W-:Y:S01]  /*61f0*/  FFMA.FTZ R43, R47, R54, R56 ;  /* 0x000000362f2b7223 */ /* 0x000fe20000010038 */
[----:B------:R-:W-:Y:S01]  /*6200*/  HADD2.F32 R45, -RZ, R40.H0_H0 ;  /* 0x20000028ff2d7230 */ /* 0x000fe20000004100 */
[----:B------:R-:W-:Y:S01]  /*6210*/  F2FP.F16.F32.PACK_AB R44, R44, R41 ;  /* 0x000000292c2c723e */ /* 0x000fe200000000ff */
[----:B------:R-:W-:Y:S01]  /*6220*/  HADD2.F32 R33, -RZ, R36.H0_H0 ;  /* 0x20000024ff217230 */ /* 0x000fe20000004100 */
[----:B------:R-:W-:Y:S01]  /*6230*/  F2FP.F16.F32.PACK_AB R41, R52, R37 ;  /* 0x000000253429723e */ /* 0x000fe200000000ff */
[----:B------:R-:W-:Y:S01]  /*6240*/  HADD2.F32 R40, -RZ, R40.H1_H1 ;  /* 0x30000028ff287230 */ /* 0x000fe20000004100 */
[----:B------:R-:W-:Y:S01]  /*6250*/  F2FP.F16.F32.PACK_AB R43, R46, R43 ;  /* 0x0000002b2e2b723e */ /* 0x000fe200000000ff */
[----:B------:R-:W-:-:S02]  /*6260*/  HADD2.F32 R36, -RZ, R36.H1_H1 ;  /* 0x30000024ff247230 */ /* 0x000fc40000004100 */
[----:B------:R-:W-:Y:S02]  /*6270*/  HADD2.F32 R47, -RZ, R32.H0_H0 ;  /* 0x20000020ff2f7230 */ /* 0x000fe40000004100 */
[-C--:B------:R-:W-:Y:S01]  /*6280*/  FMUL.FTZ R32, R45, R124.reuse ;  /* 0x0000007c2d207220 */ /* 0x080fe20000410000 */
[C---:B------:R-:W-:Y:S01]  /*6290*/  FMUL.FTZ R124, R33.reuse, R124 ;  /* 0x0000007c217c7220 */ /* 0x040fe20000410000 */
[-C--:B------:R-:W-:Y:S01]  /*62a0*/  FMUL.FTZ R55, R40, R53.reuse ;  /* 0x0000003528377220 */ /* 0x080fe20000410000 */
[C---:B------:R-:W-:Y:S01]  /*62b0*/  FMUL.FTZ R53, R36.reuse, R53 ;  /* 0x0000003524357220 */ /* 0x040fe20000410000 */
[-C--:B------:R-:W-:Y:S01]  /*62c0*/  FFMA.FTZ R32, R33, R122.reuse, -R32 ;  /* 0x0000007a21207223 */ /* 0x080fe20000010820 */
[----:B------:R-:W-:Y:S01]  /*62d0*/  FFMA.FTZ R33, R45, R122, R124 ;  /* 0x0000007a2d217223 */ /* 0x000fe2000001007c */
[-C--:B------:R-:W-:Y:S01]  /*62e0*/  FFMA.FTZ R45, R36, R47.reuse, -R55 ;  /* 0x0000002f242d7223 */ /* 0x080fe20000010837 */
[----:B------:R-:W-:Y:S01]  /*62f0*/  FFMA.FTZ R36, R40, R47, R53 ;  /* 0x0000002f28247223 */ /* 0x000fe20000010035 */
[----:B------:R-:W-:-:S02]  /*6300*/  HADD2.F32 R40, -RZ, R42.H0_H0 ;  /* 0x2000002aff287230 */ /* 0x000fc40000004100 */
[----:B------:R-:W-:Y:S02]  /*6310*/  HADD2.F32 R53, -RZ, R35.H0_H0 ;  /* 0x20000023ff357230 */ /* 0x000fe40000004100 */
[----:B------:R-:W-:Y:S02]  /*6320*/  HADD2.F32 R42, -RZ, R42.H1_H1 ;  /* 0x3000002aff2a7230 */ /* 0x000fe40000004100 */
[--C-:B------:R-:W-:Y:S02]  /*6330*/  HADD2.F32 R35, -RZ, R38.reuse.H0_H0 ;  /* 0x20000026ff237230 */ /* 0x100fe40000004100 */
[----:B------:R-:W-:Y:S02]  /*6340*/  HADD2.F32 R38, -RZ, R38.H1_H1 ;  /* 0x30000026ff267230 */ /* 0x000fe40000004100 */
[----:B------:R-:W-:Y:S01]  /*6350*/  FMUL.FTZ R55, R42, R53 ;  /* 0x000000352a377220 */ /* 0x000fe20000410000 */
[----:B------:R-:W-:Y:S02]  /*6360*/  HADD2.F32 R47, -RZ, R34.H0_H0 ;  /* 0x20000022ff2f7230 */ /* 0x000fe40000004100 */
[-C--:B------:R-:W-:Y:S01]  /*6370*/  FMUL.FTZ R34, R40, R123.reuse ;  /* 0x0000007b28227220 */ /* 0x080fe20000410000 */
[----:B------:R-:W-:Y:S01]  /*6380*/  FMUL.FTZ R123, R35, R123 ;  /* 0x0000007b237b7220 */ /* 0x000fe20000410000 */
[----:B------:R-:W-:Y:S01]  /*6390*/  FMUL.FTZ R53, R38, R53 ;  /* 0x0000003526357220 */ /* 0x000fe20000410000 */
[----:B------:R-:W-:-:S02]  /*63a0*/  IMAD.MOV.U32 R37, RZ, RZ, R39 ;  /* 0x000000ffff257224 */ /* 0x000fc400078e0027 */
[----:B------:R-:W-:Y:S01]  /*63b0*/  FFMA.FTZ R34, R35, R121, -R34 ;  /* 0x0000007923227223 */ /* 0x000fe20000010822 */
[----:B------:R-:W-:Y:S01]  /*63c0*/  FFMA.FTZ R55, R38, R47, -R55 ;  /* 0x0000002f26377223 */ /* 0x000fe20000010837 */
[----:B------:R-:W-:Y:S01]  /*63d0*/  F2FP.F16.F32.PACK_AB R38, R45, R32 ;  /* 0x000000202d26723e */ /* 0x000fe200000000ff */
[----:B------:R-:W-:Y:S01]  /*63e0*/  FFMA.FTZ R123, R40, R121, R123 ;  /* 0x00000079287b7223 */ /* 0x000fe2000001007b */
[----:B------:R-:W-:Y:S01]  /*63f0*/  FFMA.FTZ R42, R42, R47, R53 ;  /* 0x0000002f2a2a7223 */ /* 0x000fe20000010035 */
[----:B------:R-:W-:Y:S01]  /*6400*/  F2FP.F16.F32.PACK_AB R40, R36, R33 ;  /* 0x000000212428723e */ /* 0x000fe200000000ff */
[----:B------:R-:W-:Y:S01]  /*6410*/  IMAD.MOV.U32 R39, RZ, RZ, R44 ;  /* 0x000000ffff277224 */ /* 0x000fe200078e002c */
[----:B------:R-:W-:Y:S01]  /*6420*/  F2FP.F16.F32.PACK_AB R55, R55, R34 ;  /* 0x000000223737723e */ /* 0x000fe200000000ff */
[----:B------:R-:W-:Y:S01]  /*6430*/  IMAD.MOV.U32 R36, RZ, RZ, R38 ;  /* 0x000000ffff247224 */ /* 0x000fe200078e0026 */
[----:B------:R-:W-:-:S03]  /*6440*/  F2FP.F16.F32.PACK_AB R42, R42, R123 ;  /* 0x0000007b2a2a723e */ /* 0x000fc600000000ff */
[----:B------:R-:W-:-:S07]  /*6450*/  IMAD.MOV.U32 R38, RZ, RZ, R55 ;  /* 0x000000ffff267224 */ /* 0x000fce00078e0037 */
.L_x_361:
[----:B------:R-:W-:Y:S05]  /*6460*/  BSYNC B1 ;  /* 0x0000000000017941 */ /* 0x000fea0003800000 */
.L_x_360:
[----:B-1----:R4:W-:Y:S01]  /*6470*/  STG.E.128 desc[UR60][R48.64], R36 ;  /* 0x0000002430007986 */ /* 0x0029e2000c101d3c */
[----:B------:R-:W-:-:S13]  /*6480*/  ISETP.GE.AND P4, PT, R51, R111, PT ;  /* 0x0000006f3300720c */ /* 0x000fda0003f86270 */
[----:B------:R-:W-:Y:S05]  /*6490*/  @P4 BRA `(.L_x_324) ;  /* 0x0000000000a44947 */ /* 0x000fea0003800000 */
[--C-:B------:R-:W-:Y:S02]  /*64a0*/  SHF.R.S32.HI R32, RZ, 0x1f, R51.reuse ;  /* 0x0000001fff207819 */ /* 0x100fe40000011433 */
[----:B------:R-:W-:-:S04]  /*64b0*/  IADD3 R51, P4, P5, R26, R96, R51 ;  /* 0x000000601a337210 */ /* 0x000fc80007d9e033 */
[----:B------:R-:W-:Y:S02]  /*64c0*/  IADD3.X R32, R0, R113, R32, P4, P5 ;  /* 0x0000007100207210 */ /* 0x000fe400027ea420 */
[----:B------:R-:W-:-:S04]  /*64d0*/  LEA R94, P4, R51, R94, 0x1 ;  /* 0x0000005e335e7211 */ /* 0x000fc800078808ff */
[----:B------:R-:W-:-:S05]  /*64e0*/  LEA.HI.X R95, R51, R95, R32, 0x1, P4 ;  /* 0x0000005f335f7211 */ /* 0x000fca00020f0c20 */
[----:B--2---:R1:W-:Y:S01]  /*64f0*/  STG.E.128 desc[UR60][R94.64], R40 ;  /* 0x000000285e007986 */ /* 0x0043e2000c101d3c */
[----:B------:R-:W-:Y:S05]  /*6500*/  BRA `(.L_x_324) ;  /* 0x0000000000887947 */ /* 0x000fea0003800000 */
.L_x_317:
[----:B------:R-:W2:Y:S02]  /*6510*/  LDL R32, [R1+0x48] ;  /* 0x0000480001207983 */ /* 0x000ea40000100800 */
[----:B--2---:R-:W-:-:S13]  /*6520*/  R2UR UR4, R32 ;  /* 0x00000000200472ca */ /* 0x004fda00000e0000 */
[----:B------:R-:W-:-:S06]  /*6530*/  UISETP.NE.AND UP0, UPT, UR4, 0x3, UPT ;  /* 0x000000030400788c */ /* 0x000fcc000bf05270 */
[----:B------:R-:W-:-:S13]  /*6540*/  PLOP3.LUT P3, PT, PT, PT, UP0, 0x80, 0x0 ;  /* 0x000000000000781c */ /* 0x000fda0003f6f008 */
[----:B------:R-:W-:Y:S05]  /*6550*/  @!P3 BRA `(.L_x_362) ;  /* 0x000000000004b947 */ /* 0x000fea0003800000 */
[----:B------:R-:W-:Y:S01]  /*6560*/  BPT.TRAP 0x1 ;  /* 0x000000040000795c */ /* 0x000fe20000300000 */
.L_x_362:
[----:B------:R-:W-:Y:S01]  /*6570*/  IMAD R20, R19, 0x8, R18 ;  /* 0x0000000813147824 */ /* 0x000fe200078e0212 */
[----:B------:R-:W-:Y:S01]  /*6580*/  SHF.L.U32 R89, R147, 0x1f, RZ ;  /* 0x0000001f93597819 */ /* 0x000fe200000006ff */
[----:B------:R-:W-:Y:S01]  /*6590*/  IMAD R88, R24, -0x90, R2 ;  /* 0xffffff7018587824 */ /* 0x000fe200078e0202 */
[----:B------:R-:W-:Y:S02]  /*65a0*/  BSSY B1, `(.L_x_363) ;  /* 0x0000004000017945 */ /* 0x000fe40003800000 */
[----:B------:R-:W0:Y:S02]  /*65b0*/  SYNCS.PHASECHK.TRANS64.TRYWAIT P4, [R20+URZ+0x31c90], R89 ;  /* 0x031c9059140075a7 */ /* 0x000e24000808017f */
[----:B------:R-:W-:Y:S01]  /*65c0*/  VIMNMX R88, R88, 0x90, PT ;  /* 0x0000009058587848 */ /* 0x000fe20003fe0100 */
[----:B0-----:R-:W-:Y:S06]  /*65d0*/  @!P4 BRA `(.L_x_364) ;  /* 0x0000015800e8c947 */ /* 0x001fec0003800000 */
.L_x_551:
[----:B------:R-:W-:Y:S05]  /*65e0*/  BSYNC B1 ;  /* 0x0000000000017941 */ /* 0x000fea0003800000 */
.L_x_363:
[----:B------:R-:W-:-:S13]  /*65f0*/  ISETP.GE.AND P4, PT, R23, R88, PT ;  /* 0x000000581700720c */ /* 0x000fda0003f86270 */
[----:B------:R-:W-:Y:S05]  /*6600*/  @P4 BRA `(.L_x_324) ;  /* 0x0000000000484947 */ /* 0x000fea0003800000 */
[----:B------:R-:W-:-:S13]  /*6610*/  ISETP.NE.AND P4, PT, R10, RZ, PT ;  /* 0x000000ff0a00720c */ /* 0x000fda0003f85270 */
[----:B------:R-:W1:Y:S04]  /*6620*/  @P4 LDS.128 R32, [R81+0x16800] ;  /* 0x0168000051204984 */ /* 0x000e680000000c00 */
[----:B-1----:R-:W-:Y:S01]  /*6630*/  @P4 STG.E.128 desc[UR60][R36.64], R32 ;  /* 0x0000002024004986 */ /* 0x002fe2000c101d3c */
        /* <DEDUP_REMOVED lines=14> */
[----:B-1----:R1:W-:Y:S02]  /*6720*/  @P4 STG.E.128 desc[UR60][R36.64+0xa0], R32 ;  /* 0x0000a02024004986 */ /* 0x0023e4000c101d3c */
.L_x_324:
[----:B------:R-:W-:Y:S05]  /*6730*/  BSYNC B0 ;  /* 0x0000000000007941 */ /* 0x000fea0003800000 */
.L_x_316:
[----:B-1234-:R-:W1:Y:S01]  /*6740*/  S2R R32, SR_TID.X ;  /* 0x0000000000207919 */ /* 0x01ee620000002100 */
[----:B------:R-:W-:Y:S01]  /*6750*/  @!PT LDS RZ, [RZ] ;  /* 0x00000000fffff984 */ /* 0x000fe20000000800 */
[----:B------:R-:W-:Y:S01]  /*6760*/  @!PT LDS RZ, [RZ] ;  /* 0x00000000fffff984 */ /* 0x000fe20000000800 */
[----:B------:R-:W-:Y:S01]  /*6770*/  @!PT LDS RZ, [RZ] ;  /* 0x00000000fffff984 */ /* 0x000fe20000000800 */
[----:B------:R-:W-:Y:S01]  /*6780*/  @!PT LDS RZ, [RZ] ;  /* 0x00000000fffff984 */ /* 0x000fe20000000800 */
[----:B------:R2:W-:Y:S06]  /*6790*/  MEMBAR.ALL.CTA ;  /* 0x0000000000007992 */ /* 0x0005ec0000008000 */
[----:B--2---:R-:W2:Y:S01]  /*67a0*/  FENCE.VIEW.ASYNC.S ;  /* 0x00000000000073c6 */ /* 0x004ea20000000000 */
[----:B------:R-:W-:Y:S05]  /*67b0*/  WARPSYNC.ALL ;  /* 0x0000000000007948 */ /* 0x000fea0003800000 */
[----:B------:R-:W-:Y:S01]  /*67c0*/  BSSY B0, `(.L_x_365) ;  /* 0x0000009000007945 */ /* 0x000fe20003800000 */
[----:B-1----:R-:W-:Y:S01]  /*67d0*/  LOP3.LUT R32, R32, 0x7f, RZ, 0xc0, !PT ;  /* 0x0000007f20207812 */ /* 0x002fe200078ec0ff */
[----:B--2---:R1:W-:Y:S03]  /*67e0*/  BAR.SYNC.DEFER_BLOCKING R110, 0x80 ;  /* 0x0002006e0000751d */ /* 0x0043e60000010000 */
[----:B------:R-:W-:-:S13]  /*67f0*/  ISETP.NE.AND P4, PT, R32, RZ, PT ;  /* 0x000000ff2000720c */ /* 0x000fda0003f85270 */
[----:B------:R-:W-:-:S05]  /*6800*/  @!P4 VIADD R32, R20, 0x31ca0 ;  /* 0x00031ca01420c836 */ /* 0x000fca0000000000 */
[----:B------:R-:W-:-:S04]  /*6810*/  @!P4 PRMT R32, RZ, 0x654, R32 ;  /* 0x00000654ff20c816 */ /* 0x000fc80000000020 */
[----:B------:R1:W-:Y:S01]  /*6820*/  @!P4 SYNCS.ARRIVE.TRANS64.RED.A1T0 RZ, [R32+URZ], RZ ;  /* 0x000000ff20ffc9a7 */ /* 0x0003e2000810043f */
[----:B------:R-:W-:Y:S05]  /*6830*/  @!P3 BRA `(.L_x_366) ;  /* 0x000000000004b947 */ /* 0x000fea0003800000 */
[----:B------:R-:W-:Y:S01]  /*6840*/  BPT.TRAP 0x1 ;  /* 0x000000040000795c */ /* 0x000fe20000300000 */
.L_x_366:
[----:B------:R-:W-:Y:S05]  /*6850*/  BSYNC B0 ;  /* 0x0000000000007941 */ /* 0x000fea0003800000 */
.L_x_365:
[----:B------:R-:W2:Y:S01]  /*6860*/  SYNCS.PHASECHK.TRANS64.TRYWAIT P3, [R20+URZ+0x31cb0], R89 ;  /* 0x031cb059140075a7 */ /* 0x000ea2000806017f */
[----:B------:R-:W-:Y:S04]  /*6870*/  BSSY B0, `(.L_x_367) ;  /* 0x0000002000007945 */ /* 0x000fe80003800000 */
[----:B--2---:R-:W-:Y:S05]  /*6880*/  @!P3 BRA `(.L_x_368) ;  /* 0x000001580050b947 */ /* 0x004fea0003800000 */
.L_x_552:
[----:B------:R-:W-:Y:S05]  /*6890*/  BSYNC B0 ;  /* 0x0000000000007941 */ /* 0x000fea0003800000 */
.L_x_367:
[----:B------:R-:W-:Y:S01]  /*68a0*/  ISETP.GE.AND P3, PT, R23, R88, PT ;  /* 0x000000581700720c */ /* 0x000fe20003f66270 */
[----:B------:R-:W-:-:S12]  /*68b0*/  BSSY B0, `(.L_x_369) ;  /* 0x0000022000007945 */ /* 0x000fd80003800000 */
[----:B------:R-:W-:Y:S05]  /*68c0*/  @P3 BRA `(.L_x_370) ;  /* 0x0000000000803947 */ /* 0x000fea0003800000 */
[----:B------:R-:W3:Y:S04]  /*68d0*/  LDL R39, [R1+0x34] ;  /* 0x0000340001277983 */ /* 0x000ee80000100800 */
[----:B------:R-:W4:Y:S01]  /*68e0*/  LDL R38, [R1+0x2c] ;  /* 0x00002c0001267983 */ /* 0x000f220000100800 */
[----:B------:R-:W-:Y:S01]  /*68f0*/  IMAD.WIDE R34, R24, 0x90, R76 ;  /* 0x0000009018227825 */ /* 0x000fe200078e024c */
[----:B------:R-:W-:Y:S01]  /*6900*/  ULDC.64 UR4, c[0x0][0x318] ;  /* 0x0000c60000047ab9 */ /* 0x000fe20000000a00 */
[----:B-1----:R-:W-:Y:S02]  /*6910*/  MOV R32, R28 ;  /* 0x0000001c00207202 */ /* 0x002fe40000000f00 */
[----:B------:R-:W-:Y:S02]  /*6920*/  IMAD R35, R35, UR4, RZ ;  /* 0x0000000423237c24 */ /* 0x000fe4000f8e02ff */
[----:B------:R-:W-:-:S02]  /*6930*/  IMAD.MOV.U32 R33, RZ, RZ, R86 ;  /* 0x000000ffff217224 */ /* 0x000fc400078e0056 */
[C---:B------:R-:W-:Y:S02]  /*6940*/  IMAD R35, R34.reuse, UR5, R35 ;  /* 0x0000000522237c24 */ /* 0x040fe4000f8e0223 */
[----:B------:R-:W-:Y:S01]  /*6950*/  IMAD.WIDE.U32 R32, R34, UR4, R32 ;  /* 0x0000000422207c25 */ /* 0x000fe2000f8e0020 */
[----:B------:R-:W-:-:S03]  /*6960*/  ULDC.64 UR4, c[0x0][0x308] ;  /* 0x0000c20000047ab9 */ /* 0x000fc60000000a00 */
[----:B------:R-:W-:Y:S01]  /*6970*/  IMAD.IADD R33, R33, 0x1, R35 ;  /* 0x0000000121217824 */ /* 0x000fe200078e0223 */
[----:B------:R-:W-:Y:S01]  /*6980*/  LEA R36, P3, R32, UR4, 0x1 ;  /* 0x0000000420247c11 */ /* 0x000fe2000f8608ff */
[----:B------:R-:W-:-:S03]  /*6990*/  ULDC UR4, c[0x0][0x2e4] ;  /* 0x0000b90000047ab9 */ /* 0x000fc60000000800 */
[----:B------:R-:W-:Y:S02]  /*69a0*/  LEA.HI.X R37, R32, UR5, R33, 0x1, P3 ;  /* 0x0000000520257c11 */ /* 0x000fe400098f0c21 */
[----:B------:R-:W-:-:S13]  /*69b0*/  ISETP.GE.AND P3, PT, R144, UR4, PT ;  /* 0x0000000490007c0c */ /* 0x000fda000bf66270 */
[----:B------:R-:W1:Y:S04]  /*69c0*/  @!P3 LDS.128 R32, [R81] ;  /* 0x000000005120b984 */ /* 0x000e680000000c00 */
[----:B-1----:R-:W-:Y:S01]  /*69d0*/  @!P3 STG.E.128 desc[UR60][R36.64], R32 ;  /* 0x000000202400b986 */ /* 0x002fe2000c101d3c */
[----:B---3--:R-:W-:-:S13]  /*69e0*/  ISETP.GE.AND P3, PT, R39, UR4, PT ;  /* 0x0000000427007c0c */ /* 0x008fda000bf66270 */
[----:B------:R-:W1:Y:S04]  /*69f0*/  @!P3 LDS.128 R32, [R81+0x2400] ;  /* 0x002400005120b984 */ /* 0x000e680000000c00 */
[----:B-1----:R-:W-:Y:S01]  /*6a00*/  @!P3 STG.E.128 desc[UR60][R36.64+0x40], R32 ;  /* 0x000040202400b986 */ /* 0x002fe2000c101d3c */
[----:B------:R-:W-:-:S13]  /*6a10*/  ISETP.GE.AND P3, PT, R4, UR4, PT ;  /* 0x0000000404007c0c */ /* 0x000fda000bf66270 */
[----:B------:R-:W1:Y:S04]  /*6a20*/  @!P3 LDS.128 R32, [R81+0x4800] ;  /* 0x004800005120b984 */ /* 0x000e680000000c00 */
[----:B-1----:R-:W-:Y:S01]  /*6a30*/  @!P3 STG.E.128 desc[UR60][R36.64+0x80], R32 ;  /* 0x000080202400b986 */ /* 0x002fe2000c101d3c */
[----:B----4-:R-:W-:-:S13]  /*6a40*/  ISETP.GE.AND P3, PT, R38, UR4, PT ;  /* 0x0000000426007c0c */ /* 0x010fda000bf66270 */
[----:B------:R-:W1:Y:S04]  /*6a50*/  @!P3 LDS.128 R32, [R21] ;  /* 0x000000001520b984 */ /* 0x000e680000000c00 */
[----:B-1----:R-:W-:Y:S01]  /*6a60*/  @!P3 STG.E.128 desc[UR60][R36.64+0x20], R32 ;  /* 0x000020202400b986 */ /* 0x002fe2000c101d3c */
[----:B------:R-:W-:-:S13]  /*6a70*/  ISETP.GE.AND P3, PT, R3, UR4, PT ;  /* 0x0000000403007c0c */ /* 0x000fda000bf66270 */
[----:B------:R-:W1:Y:S04]  /*6a80*/  @!P3 LDS.128 R32, [R21+0x2400] ;  /* 0x002400001520b984 */ /* 0x000e680000000c00 */
[----:B-1----:R-:W-:Y:S01]  /*6a90*/  @!P3 STG.E.128 desc[UR60][R36.64+0x60], R32 ;  /* 0x000060202400b986 */ /* 0x002fe2000c101d3c */
[----:B------:R-:W-:-:S13]  /*6aa0*/  ISETP.GE.AND P3, PT, R79, UR4, PT ;  /* 0x000000044f007c0c */ /* 0x000fda000bf66270 */
[----:B------:R-:W1:Y:S04]  /*6ab0*/  @!P3 LDS.128 R32, [R21+0x4800] ;  /* 0x004800001520b984 */ /* 0x000e680000000c00 */
[----:B-1----:R3:W-:Y:S02]  /*6ac0*/  @!P3 STG.E.128 desc[UR60][R36.64+0xa0], R32 ;  /* 0x0000a0202400b986 */ /* 0x0027e4000c101d3c */
.L_x_370:
[----:B------:R-:W-:Y:S05]  /*6ad0*/  BSYNC B0 ;  /* 0x0000000000007941 */ /* 0x000fea0003800000 */
.L_x_369:
[----:B------:R-:W-:Y:S01]  /*6ae0*/  @!PT LDS RZ, [RZ] ;  /* 0x00000000fffff984 */ /* 0x000fe20000000800 */
[----:B------:R-:W-:Y:S01]  /*6af0*/  @!PT LDS RZ, [RZ] ;  /* 0x00000000fffff984 */ /* 0x000fe20000000800 */
[----:B------:R-:W-:Y:S01]  /*6b00*/  @!PT LDS RZ, [RZ] ;  /* 0x00000000fffff984 */ /* 0x000fe20000000800 */
[----:B------:R-:W-:Y:S01]  /*6b10*/  @!PT LDS RZ, [RZ] ;  /* 0x00000000fffff984 */ /* 0x000fe20000000800 */
[----:B------:R4:W-:Y:S06]  /*6b20*/  MEMBAR.ALL.CTA ;  /* 0x0000000000007992 */ /* 0x0009ec0000008000 */
[----:B----4-:R-:W4:Y:S01]  /*6b30*/  FENCE.VIEW.ASYNC.S ;  /* 0x00000000000073c6 */ /* 0x010f220000000000 */
[----:B0-2---:R-:W-:Y:S02]  /*6b40*/  @!P4 VIADD R20, R20, 0x31cc0 ;  /* 0x00031cc01414c836 */ /* 0x005fe40000000000 */
[----:B------:R-:W-:-:S03]  /*6b50*/  VIADD R19, R19, 0x1 ;  /* 0x0000000113137836 */ /* 0x000fc60000000000 */
[----:B------:R-:W-:Y:S01]  /*6b60*/  @!P4 PRMT R20, RZ, 0x654, R20 ;  /* 0x00000654ff14c816 */ /* 0x000fe20000000014 */
[----:B----4-:R0:W-:Y:S01]  /*6b70*/  BAR.SYNC.DEFER_BLOCKING R110, 0x80 ;  /* 0x0002006e0000751d */ /* 0x0101e20000010000 */
[----:B------:R-:W-:-:S04]  /*6b80*/  ISETP.NE.AND P3, PT, R19, 0x2, PT ;  /* 0x000000021300780c */ /* 0x000fc80003f65270 */
[----:B------:R-:W-:Y:S01]  /*6b90*/  SEL R19, R19, RZ, P3 ;  /* 0x000000ff13137207 */ /* 0x000fe20001800000 */
[----:B------:R2:W-:Y:S02]  /*6ba0*/  @!P4 SYNCS.ARRIVE.TRANS64.RED.A1T0 RZ, [R20+URZ], RZ ;  /* 0x000000ff14ffc9a7 */ /* 0x0005e4000810043f */
[----:B--2---:R-:W-:-:S04]  /*6bb0*/  SEL R20, RZ, 0x1, P3 ;  /* 0x00000001ff147807 */ /* 0x004fc80001800000 */
[----:B------:R-:W-:Y:S01]  /*6bc0*/  LOP3.LUT R147, R147, R20, RZ, 0x3c, !PT ;  /* 0x0000001493937212 */ /* 0x000fe200078e3cff */
[----:B0-----:R-:W-:Y:S06]  /*6bd0*/  @P2 BRA `(.L_x_371) ;  /* 0xffffffbc000c2947 */ /* 0x001fec000383ffff */
[----:B------:R-:W0:Y:S01]  /*6be0*/  S2R R21, SR_TID.X ;  /* 0x0000000000157919 */ /* 0x000e220000002100 */
[----:B------:R-:W-:Y:S02]  /*6bf0*/  PLOP3.LUT P0, PT, PT, PT, PT, 0x8, 0x0 ;  /* 0x000000000000781c */ /* 0x000fe40003f0e170 */
[----:B0-----:R-:W-:-:S04]  /*6c00*/  SHF.R.U32.HI R21, RZ, 0x7, R21 ;  /* 0x00000007ff157819 */ /* 0x001fc80000011615 */
[----:B------:R-:W-:-:S13]  /*6c10*/  ISETP.NE.AND P5, PT, R21, 0x1, PT ;  /* 0x000000011500780c */ /* 0x000fda0003fa5270 */
[----:B------:R-:W-:Y:S06]  /*6c20*/  @!P5 BAR.ARV 0x9, 0x100 ;  /* 0x024400000000db1d */ /* 0x000fec0000002000 */
.L_x_311:
[----:B------:R-:W-:Y:S02]  /*6c30*/  ISETP.GE.AND P2, PT, R108, 0x1, PT ;  /* 0x000000016c00780c */ /* 0x000fe40003f46270 */
[----:B------:R-:W-:Y:S02]  /*6c40*/  CS2R R2, SRZ ;  /* 0x0000000000027805 */ /* 0x000fe4000001ff00 */
[----:B------:R-:W-:Y:S01]  /*6c50*/  PLOP3.LUT P1, PT, PT, PT, PT, 0x80, 0x0 ;  /* 0x000000000000781c */ /* 0x000fe20003f2f070 */
[----:B------:R-:W-:Y:S01]  /*6c60*/  IMAD.MOV.U32 R0, RZ, RZ, RZ ;  /* 0x000000ffff007224 */ /* 0x000fe200078e00ff */
[----:B------:R-:W-:Y:S02]  /*6c70*/  CS2R R38, SRZ ;  /* 0x0000000000267805 */ /* 0x000fe4000001ff00 */
[----:B---3--:R-:W-:Y:S02]  /*6c80*/  CS2R R34, SRZ ;  /* 0x0000000000227805 */ /* 0x008fe4000001ff00 */
[----:B------:R-:W-:-:S02]  /*6c90*/  CS2R R56, SRZ ;  /* 0x0000000000387805 */ /* 0x000fc4000001ff00 */
[----:B------:R-:W-:Y:S02]  /*6ca0*/  CS2R R40, SRZ ;  /* 0x0000000000287805 */ /* 0x000fe4000001ff00 */
[----:B------:R-:W-:Y:S01]  /*6cb0*/  CS2R R52, SRZ ;  /* 0x0000000000347805 */ /* 0x000fe2000001ff00 */
[----:B------:R-:W-:Y:S01]  /*6cc0*/  IMAD.MOV.U32 R51, RZ, RZ, RZ ;  /* 0x000000ffff337224 */ /* 0x000fe200078e00ff */
[----:B------:R-:W-:Y:S02]  /*6cd0*/  CS2R R42, SRZ ;  /* 0x00000000002a7805 */ /* 0x000fe4000001ff00 */
[----:B------:R-:W-:Y:S02]  /*6ce0*/  CS2R R36, SRZ ;  /* 0x0000000000247805 */ /* 0x000fe4000001ff00 */
[----:B------:R-:W-:Y:S02]  /*6cf0*/  CS2R R54, SRZ ;  /* 0x0000000000367805 */ /* 0x000fe4000001ff00 */
[----:B------:R-:W-:-:S02]  /*6d00*/  CS2R R48, SRZ ;  /* 0x0000000000307805 */ /* 0x000fc4000001ff00 */
[----:B------:R-:W-:Y:S02]  /*6d10*/  CS2R R46, SRZ ;  /* 0x00000000002e7805 */ /* 0x000fe4000001ff00 */
[----:B-1----:R-:W-:Y:S02]  /*6d20*/  CS2R R32, SRZ ;  /* 0x0000000000207805 */ /* 0x002fe4000001ff00 */
        /* <DEDUP_REMOVED lines=8> */
[----:B------:R-:W-:Y:S01]  /*6db0*/  CS2R R68, SRZ ;  /* 0x0000000000447805 */ /* 0x000fe2000001ff00 */
[----:B------:R-:W-:Y:S01]  /*6dc0*/  IMAD.MOV.U32 R82, RZ, RZ, RZ ;  /* 0x000000ffff527224 */ /* 0x000fe200078e00ff */
[----:B------:R-:W-:Y:S01]  /*6dd0*/  MOV R77, RZ ;  /* 0x000000ff004d7202 */ /* 0x000fe20000000f00 */
[----:B------:R-:W-:-:S02]  /*6de0*/  IMAD.MOV.U32 R6, RZ, RZ, RZ ;  /* 0x000000ffff067224 */ /* 0x000fc400078e00ff */
[----:B------:R-:W-:Y:S01]  /*6df0*/  IMAD.MOV.U32 R80, RZ, RZ, RZ ;  /* 0x000000ffff507224 */ /* 0x000fe200078e00ff */
[----:B------:R-:W-:Y:S06]  /*6e00*/  @P0 BRA `(.L_x_372) ;  /* 0x00000000000c0947 */ /* 0x000fec0003800000 */
[----:B------:R-:W0:Y:S01]  /*6e10*/  FENCE.VIEW.ASYNC.G ;  /* 0x00000000000073c6 */ /* 0x000e220000000100 */
[----:B------:R-:W-:Y:S05]  /*6e20*/  WARPSYNC.ALL ;  /* 0x0000000000007948 */ /* 0x000fea0003800000 */
[----:B0-----:R-:W-:Y:S06]  /*6e30*/  BAR.ARV 0xc, 0x1a0 ;  /* 0x0306800000007b1d */ /* 0x001fec0000002000 */
.L_x_372:
[----:B------:R-:W-:Y:S02]  /*6e40*/  IMAD.MOV.U32 R76, RZ, RZ, RZ ;  /* 0x000000ffff4c7224 */ /* 0x000fe400078e00ff */
[----:B------:R-:W-:Y:S01]  /*6e50*/  IMAD.MOV.U32 R7, RZ, RZ, RZ ;  /* 0x000000ffff077224 */ /* 0x000fe200078e00ff */
[----:B------:R-:W-:Y:S06]  /*6e60*/  @!P2 BRA `(.L_x_373) ;  /* 0x000000e40068a947 */ /* 0x000fec0003800000 */
[----:B------:R-:W-:-:S03]  /*6e70*/  UMOV UR4, 0xffffffff ;  /* 0xffffffff00047882 */ /* 0x000fc60000000000 */
[----:B------:R-:W-:Y:S05]  /*6e80*/  BRA.DIV UR4, `(.L_x_374) ;  /* 0x0000015204e47947 */ /* 0x000fea000b800000 */
[----:B------:R-:W0:Y:S02]  /*6e90*/  S2R R0, SR_TID.X ;  /* 0x0000000000007919 */ /* 0x000e240000002100 */
[----:B0-----:R-:W-:-:S05]  /*6ea0*/  VIADD R2, R0, 0xffffff80 ;  /* 0xffffff8000027836 */ /* 0x001fca0000000000 */
[----:B------:R-:W-:-:S04]  /*6eb0*/  SHF.R.S32.HI R0, RZ, 0x1f, R2 ;  /* 0x0000001fff007819 */ /* 0x000fc80000011402 */
[----:B------:R-:W-:-:S04]  /*6ec0*/  LEA.HI R0, R0, R2, RZ, 0x7 ;  /* 0x0000000200007211 */ /* 0x000fc800078f38ff */
[----:B------:R-:W-:-:S06]  /*6ed0*/  SHF.R.S32.HI R0, RZ, 0x7, R0 ;  /* 0x00000007ff007819 */ /* 0x000fcc0000011400 */
[----:B------:R-:W0:Y:S04]  /*6ee0*/  SHFL.IDX PT, R0, R0, RZ, 0x1f ;  /* 0x00001fff00007589 */ /* 0x000e2800000e0000 */
[----:B0-----:R0:W-:Y:S02]  /*6ef0*/  STL [R1+0x50], R0 ;  /* 0x0000500001007387 */ /* 0x0011e40000100800 */
.L_x_555:
[----:B------:R-:W0:Y:S01]  /*6f00*/  LDL R3, [R1+0x50] ;  /* 0x0000500001037983 */ /* 0x000e220000100800 */
[----:B------:R-:W-:Y:S01]  /*6f10*/  BSSY B6, `(.L_x_375) ;  /* 0x000001b000067945 */ /* 0x000fe20003800000 */
[----:B0-----:R-:W-:-:S05]  /*6f20*/  IMAD.HI R0, R3, 0x55555556, RZ ;  /* 0x5555555603007827 */ /* 0x001fca00078e02ff */
[----:B------:R-:W-:-:S05]  /*6f30*/  LEA.HI R2, R0, R0, RZ, 0x1 ;  /* 0x0000000000027211 */ /* 0x000fca00078f08ff */
[----:B------:R-:W-:Y:S02]  /*6f40*/  IMAD R2, R2, -0x3, R3 ;  /* 0xfffffffd02027824 */ /* 0x000fe400078e0203 */
[----:B------:R-:W-:-:S04]  /*6f50*/  VIADD R3, R18, 0x24300 ;  /* 0x0002430012037836 */ /* 0x000fc80000000000 */
[----:B------:R-:W-:Y:S01]  /*6f60*/  IMAD R0, R2, 0x800, R3 ;  /* 0x0000080002007824 */ /* 0x000fe200078e0203 */
[----:B------:R-:W-:-:S04]  /*6f70*/  LOP3.LUT P0, RZ, R3, 0x9f, RZ, 0xc0, !PT ;  /* 0x0000009f03ff7812 */ /* 0x000fc8000780c0ff */
[----:B------:R-:W-:-:S04]  /*6f80*/  SHF.R.U32.HI R0, RZ, 0x4, R0 ;  /* 0x00000004ff007819 */ /* 0x000fc80000011600 */
[----:B------:R-:W-:-:S05]  /*6f90*/  LOP3.LUT R0, R0, 0x3fff, RZ, 0xc0, !PT ;  /* 0x00003fff00007812 */ /* 0x000fca00078ec0ff */
[----:B------:R0:W-:Y:S01]  /*6fa0*/  STL [R1+0x58], R0 ;  /* 0x0000580001007387 */ /* 0x0001e20000100800 */
[----:B------:R-:W-:Y:S05]  /*6fb0*/  @!P0 BRA `(.L_x_376) ;  /* 0x0000000000408947 */ /* 0x000fea0003800000 */
[----:B0-----:R-:W-:Y:S01]  /*6fc0*/  MOV R0, 0x0 ;  /* 0x0000000000007802 */ /* 0x001fe20000000f00 */
[----:B------:R-:W-:Y:S01]  /*6fd0*/  ULDC.64 UR4, c[0x4][0xa8] ;  /* 0x01002a0000047ab9 */ /* 0x000fe20000000a00 */
[----:B------:R-:W-:Y:S01]  /*6fe0*/  ULDC.64 UR6, c[0x4][0xb0] ;  /* 0x01002c0000067ab9 */ /* 0x000fe20000000a00 */
[----:B------:R-:W-:Y:S01]  /*6ff0*/  MOV R4, UR4 ;  /* 0x0000000400047c02 */ /* 0x000fe20008000f00 */
[----:B-1----:R0:W1:Y:S01]  /*7000*/  LDC.64 R14, c[0x4][R0] ;  /* 0x01000000000e7b82 */ /* 0x0020620000000a00 */
[----:B------:R-:W-:Y:S01]  /*7010*/  IMAD.U32 R5, RZ, RZ, UR5 ;  /* 0x00000005ff057e24 */ /* 0x000fe2000f8e00ff */
        /* <DEDUP_REMOVED lines=9> */
[----:B-1---5:R-:W-:Y:S05]  /*70b0*/  CALL.ABS.NOINC R14 ;  /* 0x000000000e007343 */ /* 0x022fea0003c00000 */
.L_x_376:
[----:B------:R-:W-:Y:S05]  /*70c0*/  BSYNC B6 ;  /* 0x0000000000067941 */ /* 0x000fea0003800000 */
.L_x_375:
[----:B------:R-:W-:Y:S02]  /*70d0*/  ULDC UR4, c[0x0][0x3d4] ;  /* 0x0000f50000047ab9 */ /* 0x000fe40000000800 */
[----:B------:R-:W-:-:S13]  /*70e0*/  ISETP.LT.AND P0, PT, RZ, UR4, PT ;  /* 0x00000004ff007c0c */ /* 0x000fda000bf01270 */
[----:B------:R-:W-:Y:S05]  /*70f0*/  @P0 BRA `(.L_x_377) ;  /* 0x0000000000400947 */ /* 0x000fea0003800000 */
[----:B------:R-:W0:Y:S02]  /*7100*/  LDL R20, [R1+0x78] ;  /* 0x0000780001147983 */ /* 0x000e240000100800 */
[----:B0-----:R-:W-:-:S04]  /*7110*/  LEA.HI R0, R20, R20, RZ, 0x1 ;  /* 0x0000001414007211 */ /* 0x001fc800078f08ff */
[----:B------:R-:W-:-:S05]  /*7120*/  LOP3.LUT R0, R0, 0xfffffffe, RZ, 0xc0, !PT ;  /* 0xfffffffe00007812 */ /* 0x000fca00078ec0ff */
[----:B------:R-:W-:-:S05]  /*7130*/  IMAD.IADD R0, R20, 0x1, -R0 ;  /* 0x0000000114007824 */ /* 0x000fca00078e0a00 */
[----:B------:R-:W-:-:S04]  /*7140*/  SHF.L.U32 R3, R0, 0x1f, RZ ;  /* 0x0000001f00037819 */ /* 0x000fc800000006ff */
[----:B------:R0:W2:Y:S03]  /*7150*/  SYNCS.PHASECHK.TRANS64.TRYWAIT P0, [R18+URZ+0x31c00], R3 ;  /* 0x031c0003120075a7 */ /* 0x0000a6000800017f */
[----:B--2---:R-:W-:Y:S05]  /*7160*/  @!P0 NANOSLEEP.SYNCS 0x989680 ;  /* 0x009896800000895d */ /* 0x004fea0003900000 */
[----:B------:R-:W2:Y:S01]  /*7170*/  @!P0 SYNCS.PHASECHK.TRANS64 P0, [R18+URZ+0x31c00], R3 ;  /* 0x031c0003120085a7 */ /* 0x000ea2000800007f */
[----:B------:R-:W-:Y:S04]  /*7180*/  BSSY B0, `(.L_x_378) ;  /* 0x0000006000007945 */ /* 0x000fe80003800000 */
[----:B--2---:R-:W-:Y:S05]  /*7190*/  @P0 BRA `(.L_x_379) ;  /* 0x0000000000100947 */ /* 0x004fea0003800000 */
.L_x_380:
[----:B--2---:R2:W3:Y:S02]  /*71a0*/  SYNCS.PHASECHK.TRANS64.TRYWAIT P0, [R18+URZ+0x31c00], R3 ;  /* 0x031c0003120075a7 */ /* 0x0044e4000800017f */
[----:B---3--:R-:W-:Y:S05]  /*71b0*/  @!P0 NANOSLEEP.SYNCS 0x989680 ;  /* 0x009896800000895d */ /* 0x008fea0003900000 */
[----:B------:R-:W3:Y:S02]  /*71c0*/  @!P0 SYNCS.PHASECHK.TRANS64 P0, [R18+URZ+0x31c00], R3 ;  /* 0x031c0003120085a7 */ /* 0x000ee4000800007f */
[----:B---3--:R-:W-:Y:S05]  /*71d0*/  @!P0 BRA `(.L_x_380) ;  /* 0xfffffffc00f08947 */ /* 0x008fea000383ffff */
.L_x_379:
[----:B------:R-:W-:Y:S05]  /*71e0*/  BSYNC B0 ;  /* 0x0000000000007941 */ /* 0x000fea0003800000 */
.L_x_378:
[----:B------:R-:W-:Y:S05]  /*71f0*/  BRA `(.L_x_381) ;  /* 0x0000003400b87947 */ /* 0x000fea0003800000 */
.L_x_377:
[----:B0-----:R-:W2:Y:S01]  /*7200*/  LDL R0, [R1+0x9c] ;  /* 0x00009c0001007983 */ /* 0x001ea20000100800 */
[----:B------:R-:W-:Y:S01]  /*7210*/  ULDC.64 UR4, c[0x0][0x3d8] ;  /* 0x0000f60000047ab9 */ /* 0x000fe20000000a00 */
[----:B------:R-:W-:Y:S01]  /*7220*/  ULDC.64 UR6, c[0x0][0x3e8] ;  /* 0x0000fa0000067ab9 */ /* 0x000fe20000000a00 */
[----:B-----5:R-:W-:Y:S01]  /*7230*/  IMAD.WIDE.U32 R50, R104, UR4, RZ ;  /* 0x0000000468327c25 */ /* 0x020fe2000f8e00ff */
[----:B------:R-:W-:Y:S02]  /*7240*/  SHF.R.S32.HI R8, RZ, 0x1f, R16 ;  /* 0x0000001fff087819 */ /* 0x000fe40000011410 */
[----:B------:R-:W-:Y:S02]  /*7250*/  SHF.R.S32.HI R10, RZ, 0x1f, R144 ;  /* 0x0000001fff0a7819 */ /* 0x000fe40000011490 */
[----:B--2---:R-:W-:Y:S02]  /*7260*/  R2UR UR8, R0 ;  /* 0x00000000000872ca */ /* 0x004fe400000e0000 */
[----:B------:R-:W-:-:S05]  /*7270*/  SHF.R.S32.HI R0, RZ, 0x1f, R104 ;  /* 0x0000001fff007819 */ /* 0x000fca0000011468 */
[C---:B------:R-:W-:Y:S02]  /*7280*/  IMAD R3, R0.reuse, UR4, RZ ;  /* 0x0000000400037c24 */ /* 0x040fe4000f8e02ff */
[----:B------:R-:W-:Y:S01]  /*7290*/  IMAD R5, R0, UR6, RZ ;  /* 0x0000000600057c24 */ /* 0x000fe2000f8e02ff */
[----:B------:R-:W-:Y:S01]  /*72a0*/  IADD3 R0, P0, R16, R50, RZ ;  /* 0x0000003210007210 */ /* 0x000fe20007f1e0ff */
[C---:B------:R-:W-:Y:S01]  /*72b0*/  IMAD R3, R104.reuse, UR5, R3 ;  /* 0x0000000568037c24 */ /* 0x040fe2000f8e0203 */
[----:B------:R-:W-:Y:S01]  /*72c0*/  ULDC.64 UR4, c[0x0][0x3c8] ;  /* 0x0000f20000047ab9 */ /* 0x000fe20000000a00 */
[----:B------:R-:W-:Y:S01]  /*72d0*/  IMAD R7, R104, UR7, R5 ;  /* 0x0000000768077c24 */ /* 0x000fe2000f8e0205 */
[----:B------:R-:W-:Y:S01]  /*72e0*/  ULOP3.LUT UP0, URZ, UR8, 0x1bf, URZ, 0xc0, !UPT ;  /* 0x000001bf083f7892 */ /* 0x000fe2000f80c03f */
[----:B------:R-:W-:Y:S01]  /*72f0*/  IMAD.IADD R5, R3, 0x1, R51 ;  /* 0x0000000103057824 */ /* 0x000fe200078e0233 */
[----:B------:R-:W-:Y:S01]  /*7300*/  LEA R44, P1, R50, UR4, 0x1 ;  /* 0x00000004322c7c11 */ /* 0x000fe2000f8208ff */
[----:B------:R-:W-:Y:S01]  /*7310*/  IMAD.WIDE.U32 R104, R104, UR6, RZ ;  /* 0x0000000668687c25 */ /* 0x000fe2000f8e00ff */
[----:B------:R-:W-:Y:S01]  /*7320*/  LEA R28, P2, R0, UR4, 0x1 ;  /* 0x00000004001c7c11 */ /* 0x000fe2000f8408ff */
[----:B------:R-:W-:-:S02]  /*7330*/  ULDC.64 UR6, c[0x0][0x3e0] ;  /* 0x0000f80000067ab9 */ /* 0x000fc40000000a00 */
[----:B------:R-:W-:Y:S01]  /*7340*/  IMAD.X R3, R8, 0x1, R5, P0 ;  /* 0x0000000108037824 */ /* 0x000fe200000e0605 */
[----:B------:R-:W-:Y:S01]  /*7350*/  IADD3 R4, P0, R144, R50, RZ ;  /* 0x0000003290047210 */ /* 0x000fe20007f1e0ff */
[----:B------:R-:W-:Y:S01]  /*7360*/  IMAD.IADD R51, R7, 0x1, R105 ;  /* 0x0000000107337824 */ /* 0x000fe200078e0269 */
[--C-:B------:R-:W-:Y:S02]  /*7370*/  LEA.HI.X R50, R50, UR5, R5.reuse, 0x1, P1 ;  /* 0x0000000532327c11 */ /* 0x100fe400088f0c05 */
[----:B------:R-:W-:Y:S01]  /*7380*/  PLOP3.LUT P1, PT, PT, PT, UP0, 0x80, 0x0 ;  /* 0x000000000000781c */ /* 0x000fe20003f2f008 */
[----:B------:R-:W-:Y:S01]  /*7390*/  IMAD.X R5, R10, 0x1, R5, P0 ;  /* 0x000000010a057824 */ /* 0x000fe200000e0605 */
[----:B------:R-:W-:Y:S02]  /*73a0*/  LEA.HI.X R29, R0, UR5, R3, 0x1, P2 ;  /* 0x00000005001d7c11 */ /* 0x000fe400090f0c03 */
[-C--:B------:R-:W-:Y:S02]  /*73b0*/  IADD3 R6, P4, R16, R104.reuse, RZ ;  /* 0x0000006810067210 */ /* 0x080fe40007f9e0ff */
[----:B------:R-:W-:-:S02]  /*73c0*/  IADD3 R0, P3, R144, R104, RZ ;  /* 0x0000006890007210 */ /* 0x000fc40007f7e0ff */
[----:B------:R-:W-:Y:S01]  /*73d0*/  LEA R26, P2, R6, UR6, 0x1 ;  /* 0x00000006061a7c11 */ /* 0x000fe2000f8408ff */
[--C-:B------:R-:W-:Y:S01]  /*73e0*/  IMAD.X R7, R8, 0x1, R51.reuse, P4 ;  /* 0x0000000108077824 */ /* 0x100fe200020e0633 */
[----:B------:R-:W-:Y:S01]  /*73f0*/  LEA R48, P0, R4, UR4, 0x1 ;  /* 0x0000000404307c11 */ /* 0x000fe2000f8008ff */
[----:B------:R-:W-:Y:S01]  /*7400*/  IMAD.X R3, R10, 0x1, R51, P3 ;  /* 0x000000010a037824 */ /* 0x000fe200018e0633 */
[----:B------:R-:W-:Y:S02]  /*7410*/  LEA R46, P4, R0, UR6, 0x1 ;  /* 0x00000006002e7c11 */ /* 0x000fe4000f8808ff */
[----:B------:R-:W-:Y:S02]  /*7420*/  LEA R45, P3, R104, UR6, 0x1 ;  /* 0x00000006682d7c11 */ /* 0x000fe4000f8608ff */
[----:B------:R-:W-:Y:S02]  /*7430*/  LEA.HI.X R27, R6, UR7, R7, 0x1, P2 ;  /* 0x00000007061b7c11 */ /* 0x000fe400090f0c07 */
[----:B------:R-:W-:-:S02]  /*7440*/  LEA.HI.X R49, R4, UR5, R5, 0x1, P0 ;  /* 0x0000000504317c11 */ /* 0x000fc400080f0c05 */
[----:B------:R-:W-:Y:S02]  /*7450*/  LEA.HI.X R47, R0, UR7, R3, 0x1, P4 ;  /* 0x00000007002f7c11 */ /* 0x000fe4000a0f0c03 */
[----:B------:R-:W-:Y:S01]  /*7460*/  LEA.HI.X R51, R104, UR7, R51, 0x1, P3 ;  /* 0x0000000768337c11 */ /* 0x000fe200098f0c33 */
[----:B------:R-:W-:Y:S06]  /*7470*/  @!P1 BRA `(.L_x_382) ;  /* 0x0000000000409947 */ /* 0x000fec0003800000 */
[----:B------:R-:W-:Y:S01]  /*7480*/  MOV R0, 0x0 ;  /* 0x0000000000007802 */ /* 0x000fe20000000f00 */
        /* <DEDUP_REMOVED lines=15> */
.L_x_382:
[----:B------:R-:W-:Y:S01]  /*7580*/  ULDC.U8 UR4, c[0x0][0x3f0] ;  /* 0x0000fc0000047ab9 */ /* 0x000fe20000000000 */
[----:B------:R-:W-:Y:S01]  /*7590*/  IMAD R107, R109, -0xc0, R107 ;  /* 0xffffff406d6b7824 */ /* 0x000fe200078e026b */
[----:B------:R-:W-:Y:S01]  /*75a0*/  ISETP.NE.AND P0, PT, RZ, UR4, PT ;  /* 0x00000004ff007c0c */ /* 0x000fe2000bf05270 */
[----:B------:R-:W-:Y:S03]  /*75b0*/  BSSY B0, `(.L_x_383) ;  /* 0x000032a000007945 */ /* 0x000fe60003800000 */
[----:B------:R-:W-:-:S09]  /*75c0*/  VIMNMX R0, R107, 0xc0, PT ;  /* 0x000000c06b007848 */ /* 0x000fd20003fe0100 */
[----:B------:R-:W-:Y:S05]  /*75d0*/  @!P0 BRA `(.L_x_384) ;  /* 0x0000001800348947 */ /* 0x000fea0003800000 */
        /* <DEDUP_REMOVED lines=15> */
[C---:B------:R-:W-:Y:S01]  /*76d0*/  VIADD R0, R16.reuse, 0x8 ;  /* 0x0000000810007836 */ /* 0x040fe20000000000 */
[----:B------:R-:W-:Y:S01]  /*76e0*/  ULDC UR4, c[0x0][0x3d4] ;  /* 0x0000f50000047ab9 */ /* 0x000fe20000000800 */
[C---:B------:R-:W-:Y:S01]  /*76f0*/  VIADD R3, R16.reuse, 0x10 ;  /* 0x0000001010037836 */ /* 0x040fe20000000000 */
[----:B------:R-:W-:Y:S02]  /*7700*/  ISETP.GE.AND P5, PT, R16, UR4, PT ;  /* 0x0000000410007c0c */ /* 0x000fe4000bfa6270 */
[----:B------:R-:W-:Y:S02]  /*7710*/  CS2R R46, SRZ ;  /* 0x00000000002e7805 */ /* 0x000fe4000001ff00 */
[----:B------:R-:W-:Y:S01]  /*7720*/  ISETP.GE.AND P4, PT, R0, UR4, PT ;  /* 0x0000000400007c0c */ /* 0x000fe2000bf86270 */
[C---:B------:R-:W-:Y:S01]  /*7730*/  VIADD R0, R16.reuse, 0x18 ;  /* 0x0000001810007836 */ /* 0x040fe20000000000 */
[----:B------:R-:W-:Y:S02]  /*7740*/  CS2R R48, SRZ ;  /* 0x0000000000307805 */ /* 0x000fe4000001ff00 */
[----:B------:R-:W-:Y:S01]  /*7750*/  ISETP.GE.AND P3, PT, R3, UR4, PT ;  /* 0x0000000403007c0c */ /* 0x000fe2000bf66270 */
[----:B------:R-:W-:Y:S01]  /*7760*/  VIADD R3, R16, 0x20 ;  /* 0x0000002010037836 */ /* 0x000fe20000000000 */
[----:B------:R-:W-:Y:S01]  /*7770*/  ISETP.GE.AND P2, PT, R0, UR4, PT ;  /* 0x0000000400007c0c */ /* 0x000fe2000bf46270 */
[----:B------:R-:W-:-:S03]  /*7780*/  VIADD R0, R16, 0x28 ;  /* 0x0000002810007836 */ /* 0x000fc60000000000 */
[----:B------:R-:W-:Y:S01]  /*7790*/  ISETP.GE.AND P1, PT, R3, UR4, PT ;  /* 0x0000000403007c0c */ /* 0x000fe2000bf26270 */
[----:B------:R0:W5:Y:S04]  /*77a0*/  @!P5 LDG.E.64 R46, desc[UR60][R28.64] ;  /* 0x0000003c1c2ed981 */ /* 0x000168000c1e1b00 */
[----:B------:R0:W5:Y:S01]  /*77b0*/  @!P5 LDG.E.64 R48, desc[UR60][R26.64] ;  /* 0x0000003c1a30d981 */ /* 0x000162000c1e1b00 */
[----:B------:R-:W-:Y:S02]  /*77c0*/  ISETP.GE.AND P5, PT, R0, UR4, PT ;  /* 0x0000000400007c0c */ /* 0x000fe4000bfa6270 */
        /* <DEDUP_REMOVED lines=9> */
[----:B------:R-:W-:Y:S01]  /*7860*/  CS2R R8, SRZ ;  /* 0x0000000000087805 */ /* 0x000fe2000001ff00 */
[----:B------:R0:W5:Y:S04]  /*7870*/  @!P4 LDG.E.64 R40, desc[UR60][R28.64+0x10] ;  /* 0x0000103c1c28c981 */ /* 0x000168000c1e1b00 */
        /* <DEDUP_REMOVED lines=8> */
[----:B------:R0:W5:Y:S02]  /*7900*/  @!P5 LDG.E.64 R8, desc[UR60][R26.64+0x50] ;  /* 0x0000503c1a08d981 */ /* 0x000164000c1e1b00 */
.L_x_386:
[----:B------:R-:W-:Y:S05]  /*7910*/  BSYNC B1 ;  /* 0x0000000000017941 */ /* 0x000fea0003800000 */
.L_x_385:
[----:B------:R-:W2:Y:S01]  /*7920*/  LDL R6, [R1+0x78] ;  /* 0x0000780001067983 */ /* 0x000ea20000100800 */
[----:B-----5:R-:W-:Y:S01]  /*7930*/  IMAD.MOV.U32 R0, RZ, RZ, R48 ;  /* 0x000000ffff007224 */ /* 0x020fe200078e0030 */
[----:B------:R-:W-:Y:S01]  /*7940*/  MOV R4, R42 ;  /* 0x0000002a00047202 */ /* 0x000fe20000000f00 */
[----:B------:R-:W-:Y:S01]  /*7950*/  IMAD.MOV.U32 R3, RZ, RZ, R49 ;  /* 0x000000ffff037224 */ /* 0x000fe200078e0031 */
[----:B------:R-:W-:Y:S01]  /*7960*/  UMOV UR4, 0xffffffff ;  /* 0xffffffff00047882 */ /* 0x000fe20000000000 */
[----:B------:R-:W-:Y:S01]  /*7970*/  IMAD.MOV.U32 R5, RZ, RZ, R39 ;  /* 0x000000ffff057224 */ /* 0x000fe200078e0027 */
[----:B0-----:R-:W-:Y:S01]  /*7980*/  PRMT R28, R28, 0x5410, R0 ;  /* 0x000054101c1c7816 */ /* 0x001fe20000000000 */
[----:B------:R-:W-:Y:S01]  /*7990*/  IMAD.MOV.U32 R0, RZ, RZ, R43 ;  /* 0x000000ffff007224 */ /* 0x000fe200078e002b */
[----:B------:R-:W-:Y:S01]  /*79a0*/  PRMT R56, R3, 0x5410, R4 ;  /* 0x0000541003387816 */ /* 0x000fe20000000004 */
[----:B------:R-:W-:Y:S01]  /*79b0*/  IMAD.MOV.U32 R3, RZ, RZ, R38 ;  /* 0x000000ffff037224 */ /* 0x000fe200078e0026 */
[----:B------:R-:W-:-:S04]  /*79c0*/  PRMT R26, R5, 0x7610, R26 ;  /* 0x00007610051a7816 */ /* 0x000fc8000000001a */
[----:B------:R-:W-:Y:S02]  /*79d0*/  PRMT R27, R3, 0x5410, R0 ;  /* 0x00005410031b7816 */ /* 0x000fe40000000000 */
[----:B--2---:R-:W-:Y:S01]  /*79e0*/  LEA.HI R0, R6, R6, RZ, 0x1 ;  /* 0x0000000606007211 */ /* 0x004fe200078f08ff */
[----:B------:R-:W-:Y:S06]  /*79f0*/  BRA.DIV UR4, `(.L_x_387) ;  /* 0x0000014a04487947 */ /* 0x000fec000b800000 */
.L_x_558:
[----:B------:R-:W-:Y:S01]  /*7a00*/  UMOV UR4, 0xffffffff ;  /* 0xffffffff00047882 */ /* 0x000fe20000000000 */
[----:B------:R-:W-:Y:S02]  /*7a10*/  LOP3.LUT R0, R0, 0xfffffffe, RZ, 0xc0, !PT ;  /* 0xfffffffe00007812 */ /* 0x000fe400078ec0ff */
[----:B------:R-:W-:Y:S05]  /*7a20*/  BRA.DIV UR4, `(.L_x_388) ;  /* 0x0000014a04647947 */ /* 0x000fea000b800000 */
.L_x_561:
[----:B------:R-:W-:Y:S01]  /*7a30*/  UMOV UR4, 0xffffffff ;  /* 0xffffffff00047882 */ /* 0x000fe20000000000 */
[----:B------:R-:W-:Y:S02]  /*7a40*/  IMAD.IADD R0, R6, 0x1, -R0 ;  /* 0x0000000106007824 */ /* 0x000fe400078e0a00 */
[----:B------:R-:W-:Y:S05]  /*7a50*/  BRA.DIV UR4, `(.L_x_389) ;  /* 0x0000014a04807947 */ /* 0x000fea000b800000 */
.L_x_564:
[----:B------:R-:W-:Y:S01]  /*7a60*/  UMOV UR4, 0xffffffff ;  /* 0xffffffff00047882 */ /* 0x000fe20000000000 */
[----:B------:R-:W-:Y:S02]  /*7a70*/  SHF.L.U32 R3, R0, 0x1f, RZ ;  /* 0x0000001f00037819 */ /* 0x000fe400000006ff */
[----:B------:R-:W-:Y:S05]  /*7a80*/  BRA.DIV UR4, `(.L_x_390) ;  /* 0x0000014a049c7947 */ /* 0x000fea000b800000 */
.L_x_567:
[----:B------:R-:W0:Y:S01]  /*7a90*/  SYNCS.PHASECHK.TRANS64.TRYWAIT P1, [R18+URZ+0x31c00], R3 ;  /* 0x031c0003120075a7 */ /* 0x000e22000802017f */
[----:B------:R-:W-:Y:S01]  /*7aa0*/  IMAD.MOV.U32 R0, RZ, RZ, R32 ;  /* 0x000000ffff007224 */ /* 0x000fe200078e0020 */
[----:B------:R-:W-:Y:S01]  /*7ab0*/  MOV R6, R25 ;  /* 0x0000001900067202 */ /* 0x000fe20000000f00 */
[----:B------:R-:W-:Y:S01]  /*7ac0*/  IMAD.MOV.U32 R4, RZ, RZ, R33 ;  /* 0x000000ffff047224 */ /* 0x000fe200078e0021 */
[----:B------:R-:W-:Y:S01]  /*7ad0*/  BSSY B1, `(.L_x_391) ;  /* 0x000001c000017945 */ /* 0x000fe20003800000 */
[----:B------:R-:W-:-:S03]  /*7ae0*/  IMAD.MOV.U32 R5, RZ, RZ, R24 ;  /* 0x000000ffff057224 */ /* 0x000fc600078e0018 */
[----:B-1----:R-:W-:Y:S01]  /*7af0*/  PRMT R14, R0, 0x5410, R4 ;  /* 0x00005410000e7816 */ /* 0x002fe20000000004 */
[----:B------:R-:W-:Y:S01]  /*7b00*/  IMAD.MOV.U32 R0, RZ, RZ, R8 ;  /* 0x000000ffff007224 */ /* 0x000fe200078e0008 */
[----:B------:R-:W-:Y:S01]  /*7b10*/  PRMT R12, R5, 0x5410, R6 ;  /* 0x00005410050c7816 */ /* 0x000fe20000000006 */
[----:B------:R-:W-:Y:S02]  /*7b20*/  IMAD.MOV.U32 R4, RZ, RZ, R9 ;  /* 0x000000ffff047224 */ /* 0x000fe400078e0009 */
[----:B------:R-:W-:Y:S02]  /*7b30*/  IMAD.MOV.U32 R5, RZ, RZ, R46 ;  /* 0x000000ffff057224 */ /* 0x000fe400078e002e */
[----:B------:R-:W-:Y:S01]  /*7b40*/  IMAD.MOV.U32 R6, RZ, RZ, R47 ;  /* 0x000000ffff067224 */ /* 0x000fe200078e002f */
[----:B------:R-:W-:Y:S01]  /*7b50*/  PRMT R10, R0, 0x5410, R4 ;  /* 0x00005410000a7816 */ /* 0x000fe20000000004 */
[----:B------:R-:W-:Y:S01]  /*7b60*/  IMAD.MOV.U32 R0, RZ, RZ, R40 ;  /* 0x000000ffff007224 */ /* 0x000fe200078e0028 */
[----:B------:R-:W-:Y:S01]  /*7b70*/  PRMT R44, R5, 0x7610, R44 ;  /* 0x00007610052c7816 */ /* 0x000fe2000000002c */
[----:B------:R-:W-:Y:S01]  /*7b80*/  IMAD.MOV.U32 R4, RZ, RZ, R41 ;  /* 0x000000ffff047224 */ /* 0x000fe200078e0029 */
[----:B------:R-:W-:Y:S01]  /*7b90*/  PRMT R57, R6, 0x7610, R57 ;  /* 0x0000761006397816 */ /* 0x000fe20000000039 */
[----:B------:R-:W-:Y:S01]  /*7ba0*/  IMAD.MOV.U32 R5, RZ, RZ, R36 ;  /* 0x000000ffff057224 */ /* 0x000fe200078e0024 */
[----:B------:R-:W-:-:S02]  /*7bb0*/  MOV R6, R37 ;  /* 0x0000002500067202 */ /* 0x000fc40000000f00 */
[----:B------:R-:W-:Y:S01]  /*7bc0*/  PRMT R57, R57, 0x5410, R0 ;  /* 0x0000541039397816 */ /* 0x000fe20000000000 */
[----:B------:R-:W-:Y:S01]  /*7bd0*/  IMAD.MOV.U32 R0, RZ, RZ, R34 ;  /* 0x000000ffff007224 */ /* 0x000fe200078e0022 */
[----:B------:R-:W-:Y:S01]  /*7be0*/  PRMT R58, R4, 0x7610, R58 ;  /* 0x00007610043a7816 */ /* 0x000fe2000000003a */
[----:B------:R-:W-:Y:S01]  /*7bf0*/  IMAD.MOV.U32 R4, RZ, RZ, R35 ;  /* 0x000000ffff047224 */ /* 0x000fe200078e0023 */
[----:B------:R-:W-:Y:S01]  /*7c00*/  PRMT R28, R5, 0x7610, R28 ;  /* 0x00007610051c7816 */ /* 0x000fe2000000001c */
[----:B------:R-:W-:Y:S01]  /*7c10*/  IMAD.MOV.U32 R5, RZ, RZ, R30 ;  /* 0x000000ffff057224 */ /* 0x000fe200078e001e */
[----:B------:R-:W-:Y:S01]  /*7c20*/  PRMT R26, R26, 0x5410, R6 ;  /* 0x000054101a1a7816 */ /* 0x000fe20000000006 */
[----:B------:R-:W-:Y:S01]  /*7c30*/  IMAD.MOV.U32 R6, RZ, RZ, R31 ;  /* 0x000000ffff067224 */ /* 0x000fe200078e001f */
[----:B------:R-:W-:Y:S01]  /*7c40*/  PRMT R15, R0, 0x5410, R4 ;  /* 0x00005410000f7816 */ /* 0x000fe20000000004 */
[----:B------:R-:W-:Y:S02]  /*7c50*/  IMAD.MOV.U32 R0, RZ, RZ, R20 ;  /* 0x000000ffff007224 */ /* 0x000fe400078e0014 */
[----:B------:R-:W-:Y:S01]  /*7c60*/  IMAD.MOV.U32 R4, RZ, RZ, R21 ;  /* 0x000000ffff047224 */ /* 0x000fe200078e0015 */
[----:B------:R-:W-:Y:S01]  /*7c70*/  PRMT R13, R5, 0x5410, R6 ;  /* 0x00005410050d7816 */ /* 0x000fe20000000006 */
[----:B0-----:R-:W-:Y:S06]  /*7c80*/  @!P1 BRA `(.L_x_392) ;  /* 0x0000014800449947 */ /* 0x001fec0003800000 */
.L_x_568:
[----:B------:R-:W-:Y:S05]  /*7c90*/  BSYNC B1 ;  /* 0x0000000000017941 */ /* 0x000fea0003800000 */
.L_x_391:
[----:B------:R-:W-:Y:S01]  /*7ca0*/  PRMT R11, R0, 0x5410, R4 ;  /* 0x00005410000b7816 */ /* 0x000fe20000000004 */
[----:B------:R-:W-:Y:S06]  /*7cb0*/  @P0 BRA `(.L_x_393) ;  /* 0x0000002800e40947 */ /* 0x000fec0003800000 */
[----:B------:R-:W0:Y:S01]  /*7cc0*/  LDL R29, [R1+0x60] ;  /* 0x00006000011d7983 */ /* 0x000e220000100800 */
[----:B------:R-:W1:Y:S03]  /*7cd0*/  LDC R5, c[0x0][0x3d4] ;  /* 0x0000f500ff057b82 */ /* 0x000e660000000800 */
[----:B------:R-:W2:Y:S01]  /*7ce0*/  LDL R7, [R1+0x80] ;  /* 0x0000800001077983 */ /* 0x000ea20000100800 */
[C---:B------:R-:W-:Y:S01]  /*7cf0*/  VIADD R0, R16.reuse, 0x8 ;  /* 0x0000000810007836 */ /* 0x040fe20000000000 */
[C---:B------:R-:W-:Y:S01]  /*7d00*/  IADD3 R4, R16.reuse, 0x10, RZ ;  /* 0x0000001010047810 */ /* 0x040fe20007ffe0ff */
[C---:B------:R-:W-:Y:S01]  /*7d10*/  VIADD R6, R16.reuse, 0x18 ;  /* 0x0000001810067836 */ /* 0x040fe20000000000 */
[----:B------:R-:W-:Y:S01]  /*7d20*/  BSSY B1, `(.L_x_394) ;  /* 0x0000037000017945 */ /* 0x000fe20003800000 */
[-C--:B-1----:R-:W-:Y:S02]  /*7d30*/  ISETP.GE.AND P6, PT, R16, R5.reuse, PT ;  /* 0x000000051000720c */ /* 0x082fe40003fc6270 */
[-C--:B------:R-:W-:Y:S01]  /*7d40*/  ISETP.GE.AND P0, PT, R0, R5.reuse, PT ;  /* 0x000000050000720c */ /* 0x080fe20003f06270 */
[----:B------:R-:W-:Y:S01]  /*7d50*/  VIADD R0, R16, 0x20 ;  /* 0x0000002010007836 */ /* 0x000fe20000000000 */
[-C--:B------:R-:W-:Y:S01]  /*7d60*/  ISETP.GE.AND P1, PT, R4, R5.reuse, PT ;  /* 0x000000050400720c */ /* 0x080fe20003f26270 */
[----:B------:R-:W-:Y:S01]  /*7d70*/  VIADD R4, R16, 0x28 ;  /* 0x0000002810047836 */ /* 0x000fe20000000000 */
[----:B------:R-:W-:-:S02]  /*7d80*/  ISETP.GE.AND P2, PT, R6, R5, PT ;  /* 0x000000050600720c */ /* 0x000fc40003f46270 */
[-C--:B------:R-:W-:Y:S02]  /*7d90*/  ISETP.GE.AND P3, PT, R0, R5.reuse, PT ;  /* 0x000000050000720c */ /* 0x080fe40003f66270 */
[----:B------:R-:W-:Y:S01]  /*7da0*/  ISETP.GE.AND P4, PT, R4, R5, PT ;  /* 0x000000050400720c */ /* 0x000fe20003f86270 */
[----:B0-----:R-:W-:-:S04]  /*7db0*/  IMAD R3, R29, 0x2, R18 ;  /* 0x000000021d037824 */ /* 0x001fc800078e0212 */
[----:B------:R-:W-:Y:S01]  /*7dc0*/  VIADD R0, R3, 0x20 ;  /* 0x0000002003007836 */ /* 0x000fe20000000000 */
[----:B--2---:R-:W-:Y:S01]  /*7dd0*/  LOP3.LUT P5, RZ, R7, 0x2, RZ, 0xc0, !PT ;  /* 0x0000000207ff7812 */ /* 0x004fe200078ac0ff */
[----:B------:R-:W-:-:S12]  /*7de0*/  @P6 BRA `(.L_x_395) ;  /* 0x0000000000a86947 */ /* 0x000fd80003800000 */
[----:B------:R-:W0:Y:S01]  /*7df0*/  LDS.128 R4, [R3+0xda00] ;  /* 0x00da000003047984 */ /* 0x000e220000000c00 */
[----:B------:R-:W-:Y:S02]  /*7e00*/  SHF.R.U32.HI R29, RZ, 0x10, R47 ;  /* 0x00000010ff1d7819 */ /* 0x000fe4000001162f */
[----:B------:R-:W-:Y:S02]  /*7e10*/  SHF.R.U32.HI R50, RZ, 0x10, R49 ;  /* 0x00000010ff327819 */ /* 0x000fe40000011631 */
[----:B------:R-:W-:Y:S01]  /*7e20*/  SHF.R.U64 R55, R46, 0x10, R47 ;  /* 0x000000102e377819 */ /* 0x000fe2000000122f */
[----:B------:R-:W-:Y:S01]  /*7e30*/  HADD2.F32 R47, -RZ, R44.H0_H0 ;  /* 0x2000002cff2f7230 */ /* 0x000fe20000004100 */
[----:B------:R-:W-:Y:S01]  /*7e40*/  SHF.R.U64 R54, R48, 0x10, R49 ;  /* 0x0000001030367819 */ /* 0x000fe20000001231 */
[----:B------:R-:W-:Y:S02]  /*7e50*/  HADD2.F32 R50, -RZ, R50.H0_H0 ;  /* 0x20000032ff327230 */ /* 0x000fe40000004100 */
[----:B------:R-:W-:-:S02]  /*7e60*/  HADD2.F32 R48, -RZ, R29.H0_H0 ;  /* 0x2000001dff307230 */ /* 0x000fc40000004100 */
[----:B------:R-:W-:Y:S02]  /*7e70*/  HADD2.F32 R49, -RZ, R28.H1_H1 ;  /* 0x3000001cff317230 */ /* 0x000fe40000004100 */
[--C-:B0-----:R-:W-:Y:S02]  /*7e80*/  HADD2.F32 R45, -RZ, R7.reuse.H0_H0 ;  /* 0x20000007ff2d7230 */ /* 0x101fe40000004100 */
[----:B------:R-:W-:Y:S02]  /*7e90*/  HADD2.F32 R46, -RZ, R7.H1_H1 ;  /* 0x30000007ff2e7230 */ /* 0x000fe40000004100 */
[--C-:B------:R-:W-:Y:S02]  /*7ea0*/  HADD2.F32 R7, -RZ, R4.reuse.H0_H0 ;  /* 0x20000004ff077230 */ /* 0x100fe40000004100 */
[----:B------:R-:W-:Y:S02]  /*7eb0*/  HADD2.F32 R4, -RZ, R4.H1_H1 ;  /* 0x30000004ff047230 */ /* 0x000fe40000004100 */
[C---:B------:R-:W-:Y:S01]  /*7ec0*/  FMUL.FTZ R52, R46.reuse, R50 ;  /* 0x000000322e347220 */ /* 0x040fe20000410000 */
[----:B------:R-:W-:Y:S01]  /*7ed0*/  FMUL.FTZ R51, R46, R48 ;  /* 0x000000302e337220 */ /* 0x000fe20000410000 */
[----:B------:R-:W-:-:S02]  /*7ee0*/  HADD2.F32 R29, -RZ, R6.H0_H0 ;  /* 0x20000006ff1d7230 */ /* 0x000fc40000004100 */
[C---:B------:R-:W-:Y:S01]  /*7ef0*/  FMUL.FTZ R46, R4.reuse, R49 ;  /* 0x00000031042e7220 */ /* 0x040fe20000410000 */
[C---:B------:R-:W-:Y:S01]  /*7f00*/  FFMA.FTZ R52, R45.reuse, R48, -R52 ;  /* 0x000000302d347223 */ /* 0x040fe20000010834 */
[----:B------:R-:W-:Y:S01]  /*7f10*/  FFMA.FTZ R53, R45, R50, R51 ;  /* 0x000000322d357223 */ /* 0x000fe20000010033 */
[----:B------:R-:W-:Y:S02]  /*7f20*/  HADD2.F32 R44, -RZ, R6.H1_H1 ;  /* 0x30000006ff2c7230 */ /* 0x000fe40000004100 */
[-C--:B------:R-:W-:Y:S01]  /*7f30*/  FMUL.FTZ R50, R4, R47.reuse ;  /* 0x0000002f04327220 */ /* 0x080fe20000410000 */
[C---:B------:R-:W-:Y:S01]  /*7f40*/  FFMA.FTZ R48, R7.reuse, R47, -R46 ;  /* 0x0000002f07307223 */ /* 0x040fe2000001082e */
[--C-:B------:R-:W-:Y:S02]  /*7f50*/  HADD2.F32 R6, -RZ, R5.reuse.H0_H0 ;  /* 0x20000005ff067230 */ /* 0x100fe40000004100 */
[----:B------:R-:W-:Y:S02]  /*7f60*/  HADD2.F32 R47, -RZ, R56.H0_H0 ;  /* 0x20000038ff2f7230 */ /* 0x000fe40000004100 */
[----:B------:R-:W-:Y:S01]  /*7f70*/  FFMA.FTZ R49, R7, R49, R50 ;  /* 0x0000003107317223 */ /* 0x000fe20000010032 */
[----:B------:R-:W-:-:S02]  /*7f80*/  HADD2.F32 R5, -RZ, R5.H1_H1 ;  /* 0x30000005ff057230 */ /* 0x000fc40000004100 */
[----:B------:R-:W-:Y:S02]  /*7f90*/  HADD2.F32 R45, -RZ, R57.H0_H0 ;  /* 0x20000039ff2d7230 */ /* 0x000fe40000004100 */
[C---:B------:R-:W-:Y:S01]  /*7fa0*/  FMUL.FTZ R50, R44.reuse, R47 ;  /* 0x0000002f2c327220 */ /* 0x040fe20000410000 */
[----:B------:R-:W-:Y:S02]  /*7fb0*/  HADD2.F32 R46, -RZ, R54.H0_H0 ;  /* 0x20000036ff2e7230 */ /* 0x000fe40000004100 */
[----:B------:R-:W-:Y:S02]  /*7fc0*/  HADD2.F32 R4, -RZ, R55.H0_H0 ;  /* 0x20000037ff047230 */ /* 0x000fe40000004100 */
[-C--:B------:R-:W-:Y:S01]  /*7fd0*/  FMUL.FTZ R44, R44, R45.reuse ;  /* 0x0000002d2c2c7220 */ /* 0x080fe20000410000 */
[----:B------:R-:W-:Y:S01]  /*7fe0*/  FFMA.FTZ R50, R29, R45, -R50 ;  /* 0x0000002d1d327223 */ /* 0x000fe20000010832 */
[C---:B------:R-:W-:Y:S01]  /*7ff0*/  FMUL.FTZ R7, R5.reuse, R46 ;  /* 0x0000002e05077220 */ /* 0x040fe20000410000 */
[----:B------:R-:W-:Y:S01]  /*8000*/  FMUL.FTZ R51, R5, R4 ;  /* 0x0000000405337220 */ /* 0x000fe20000410000 */
[----:B------:R-:W-:-:S02]  /*8010*/  FFMA.FTZ R29, R29, R47, R44 ;  /* 0x0000002f1d1d7223 */ /* 0x000fc4000001002c */
[C---:B------:R-:W-:Y:S01]  /*8020*/  FFMA.FTZ R5, R6.reuse, R4, -R7 ;  /* 0x0000000406057223 */ /* 0x040fe20000010807 */
[----:B------:R-:W-:Y:S01]  /*8030*/  F2FP.F16.F32.PACK_AB R7, R53, R52 ;  /* 0x000000343507723e */ /* 0x000fe200000000ff */
[----:B------:R-:W-:Y:S01]  /*8040*/  FFMA.FTZ R46, R6, R46, R51 ;  /* 0x0000002e062e7223 */ /* 0x000fe20000010033 */
[----:B------:R-:W-:Y:S02]  /*8050*/  F2FP.F16.F32.PACK_AB R4, R49, R48 ;  /* 0x000000303104723e */ /* 0x000fe400000000ff */
[----:B------:R-:W-:Y:S02]  /*8060*/  F2FP.F16.F32.PACK_AB R6, R29, R50 ;  /* 0x000000321d06723e */ /* 0x000fe400000000ff */
[----:B------:R-:W-:-:S05]  /*8070*/  F2FP.F16.F32.PACK_AB R5, R46, R5 ;  /* 0x000000052e05723e */ /* 0x000fca00000000ff */
[----:B------:R0:W-:Y:S02]  /*8080*/  STS.128 [R3+0xda00], R4 ;  /* 0x00da000403007388 */ /* 0x0001e40000000c00 */
.L_x_395:
[----:B------:R-:W-:Y:S05]  /*8090*/  BSYNC B1 ;  /* 0x0000000000017941 */ /* 0x000fea0003800000 */
.L_x_394:
[----:B------:R-:W-:Y:S01]  /*80a0*/  BSSY B1, `(.L_x_396) ;  /* 0x000002d000017945 */ /* 0x000fe20003800000 */
[----:B------:R-:W-:-:S03]  /*80b0*/  @P5 VIADD R0, R3, 0xffffffe0 ;  /* 0xffffffe003005836 */ /* 0x000fc60000000000 */
[----:B------:R-:W-:Y:S05]  /*80c0*/  @P0 BRA `(.L_x_397) ;  /* 0x0000000000a80947 */ /* 0x000fea0003800000 */
[----:B0-----:R-:W0:Y:S01]  /*80d0*/  LDS.128 R4, [R0+0xda00] ;  /* 0x00da000000047984 */ /* 0x001e220000000c00 */
[----:B------:R-:W-:Y:S01]  /*80e0*/  SHF.R.U32.HI R44, RZ, 0x10, R41 ;  /* 0x00000010ff2c7819 */ /* 0x000fe20000011629 */
[----:B------:R-:W-:Y:S01]  /*80f0*/  HADD2.F32 R45, -RZ, R56.H1_H1 ;  /* 0x30000038ff2d7230 */ /* 0x000fe20000004100 */
[----:B------:R-:W-:Y:S02]  /*8100*/  SHF.R.U32.HI R46, RZ, 0x10, R43 ;  /* 0x00000010ff2e7819 */ /* 0x000fe4000001162b */
[----:B------:R-:W-:Y:S01]  /*8110*/  SHF.R.U64 R51, R40, 0x10, R41 ;  /* 0x0000001028337819 */ /* 0x000fe20000001229 */
[----:B------:R-:W-:Y:S01]  /*8120*/  HADD2.F32 R44, -RZ, R44.H0_H0 ;  /* 0x2000002cff2c7230 */ /* 0x000fe20000004100 */
[----:B------:R-:W-:Y:S01]  /*8130*/  SHF.R.U64 R50, R42, 0x10, R43 ;  /* 0x000000102a327819 */ /* 0x000fe2000000122b */
[----:B------:R-:W-:Y:S02]  /*8140*/  HADD2.F32 R46, -RZ, R46.H0_H0 ;  /* 0x2000002eff2e7230 */ /* 0x000fe40000004100 */
[----:B------:R-:W-:-:S02]  /*8150*/  HADD2.F32 R43, -RZ, R57.H1_H1 ;  /* 0x30000039ff2b7230 */ /* 0x000fc40000004100 */
        /* <DEDUP_REMOVED lines=13> */
[----:B------:R-:W-:Y:S02]  /*8230*/  HADD2.F32 R6, -RZ, R5.H0_H0 ;  /* 0x20000005ff067230 */ /* 0x000fe40000004100 */
[----:B------:R-:W-:Y:S02]  /*8240*/  HADD2.F32 R43, -RZ, R27.H1_H1 ;  /* 0x3000001bff2b7230 */ /* 0x000fe40000004100 */
        /* <DEDUP_REMOVED lines=18> */
.L_x_397:
[----:B------:R-:W-:Y:S05]  /*8370*/  BSYNC B1 ;  /* 0x0000000000017941 */ /* 0x000fea0003800000 */
.L_x_396:
[----:B------:R-:W-:Y:S04]  /*8380*/  BSSY B1, `(.L_x_398) ;  /* 0x000002c000017945 */ /* 0x000fe80003800000 */
[----:B------:R-:W-:Y:S05]  /*8390*/  @P1 BRA `(.L_x_399) ;  /* 0x0000000000a81947 */ /* 0x000fea0003800000 */
[----:B01----:R-:W0:Y:S01]  /*83a0*/  LDS.128 R4, [R3+0x10a00] ;  /* 0x010a000003047984 */ /* 0x003e220000000c00 */
[----:B------:R-:W-:Y:S02]  /*83b0*/  SHF.R.U32.HI R40, RZ, 0x10, R39 ;  /* 0x00000010ff287819 */ /* 0x000fe40000011627 */
[--C-:B------:R-:W-:Y:S02]  /*83c0*/  SHF.R.U32.HI R41, RZ, 0x10, R37.reuse ;  /* 0x00000010ff297819 */ /* 0x100fe40000011625 */
[----:B------:R-:W-:Y:S01]  /*83d0*/  SHF.R.U64 R44, R36, 0x10, R37 ;  /* 0x00000010242c7819 */ /* 0x000fe20000001225 */
[----:B------:R-:W-:Y:S01]  /*83e0*/  HADD2.F32 R40, -RZ, R40.H0_H0 ;  /* 0x20000028ff287230 */ /* 0x000fe20000004100 */
[----:B------:R-:W-:Y:S01]  /*83f0*/  SHF.R.U64 R43, R38, 0x10, R39 ;  /* 0x00000010262b7819 */ /* 0x000fe20000001227 */
[----:B------:R-:W-:Y:S02]  /*8400*/  HADD2.F32 R38, -RZ, R41.H0_H0 ;  /* 0x20000029ff267230 */ /* 0x000fe40000004100 */
[----:B------:R-:W-:-:S02]  /*8410*/  HADD2.F32 R39, -RZ, R27.H0_H0 ;  /* 0x2000001bff277230 */ /* 0x000fc40000004100 */
[----:B------:R-:W-:Y:S02]  /*8420*/  HADD2.F32 R37, -RZ, R28.H0_H0 ;  /* 0x2000001cff257230 */ /* 0x000fe40000004100 */
        /* <DEDUP_REMOVED lines=8> */
[----:B------:R-:W-:Y:S01]  /*84b0*/  FFMA.FTZ R42, R29, R38, -R42 ;  /* 0x000000261d2a7223 */ /* 0x000fe2000001082a */
[-C--:B------:R-:W-:Y:S01]  /*84c0*/  FMUL.FTZ R38, R4, R37.reuse ;  /* 0x0000002504267220 */ /* 0x080fe20000410000 */
[----:B------:R-:W-:Y:S02]  /*84d0*/  HADD2.F32 R28, -RZ, R6.H1_H1 ;  /* 0x30000006ff1c7230 */ /* 0x000fe40000004100 */
[----:B------:R-:W-:Y:S01]  /*84e0*/  FFMA.FTZ R37, R7, R37, -R36 ;  /* 0x0000002507257223 */ /* 0x000fe20000010824 */
[--C-:B------:R-:W-:Y:S02]  /*84f0*/  HADD2.F32 R36, -RZ, R26.reuse.H0_H0 ;  /* 0x2000001aff247230 */ /* 0x100fe40000004100 */
[----:B------:R-:W-:Y:S01]  /*8500*/  FFMA.FTZ R41, R29, R40, R41 ;  /* 0x000000281d297223 */ /* 0x000fe20000010029 */
[----:B------:R-:W-:Y:S02]  /*8510*/  HADD2.F32 R6, -RZ, R5.H0_H0 ;  /* 0x20000005ff067230 */ /* 0x000fe40000004100 */
[----:B------:R-:W-:Y:S01]  /*8520*/  FFMA.FTZ R38, R7, R39, R38 ;  /* 0x0000002707267223 */ /* 0x000fe20000010026 */
[----:B------:R-:W-:-:S02]  /*8530*/  HADD2.F32 R26, -RZ, R26.H1_H1 ;  /* 0x3000001aff1a7230 */ /* 0x000fc40000004100 */
[C---:B------:R-:W-:Y:S01]  /*8540*/  FMUL.FTZ R40, R28.reuse, R36 ;  /* 0x000000241c287220 */ /* 0x040fe20000410000 */
[----:B------:R-:W-:Y:S02]  /*8550*/  HADD2.F32 R5, -RZ, R5.H1_H1 ;  /* 0x30000005ff057230 */ /* 0x000fe40000004100 */
[----:B------:R-:W-:Y:S02]  /*8560*/  HADD2.F32 R29, -RZ, R43.H0_H0 ;  /* 0x2000002bff1d7230 */ /* 0x000fe40000004100 */
[-C--:B------:R-:W-:Y:S01]  /*8570*/  FMUL.FTZ R39, R28, R26.reuse ;  /* 0x0000001a1c277220 */ /* 0x080fe20000410000 */
[----:B------:R-:W-:Y:S02]  /*8580*/  HADD2.F32 R4, -RZ, R44.H0_H0 ;  /* 0x2000002cff047230 */ /* 0x000fe40000004100 */
[----:B------:R-:W-:Y:S01]  /*8590*/  FFMA.FTZ R40, R27, R26, -R40 ;  /* 0x0000001a1b287223 */ /* 0x000fe20000010828 */
[----:B------:R-:W-:Y:S01]  /*85a0*/  FMUL.FTZ R7, R5, R29 ;  /* 0x0000001d05077220 */ /* 0x000fe20000410000 */
[----:B------:R-:W-:Y:S01]  /*85b0*/  FFMA.FTZ R39, R27, R36, R39 ;  /* 0x000000241b277223 */ /* 0x000fe20000010027 */
[----:B------:R-:W-:-:S02]  /*85c0*/  FMUL.FTZ R28, R5, R4 ;  /* 0x00000004051c7220 */ /* 0x000fc40000410000 */
[C---:B------:R-:W-:Y:S01]  /*85d0*/  FFMA.FTZ R5, R6.reuse, R4, -R7 ;  /* 0x0000000406057223 */ /* 0x040fe20000010807 */
[----:B------:R-:W-:Y:S01]  /*85e0*/  F2FP.F16.F32.PACK_AB R7, R41, R42 ;  /* 0x0000002a2907723e */ /* 0x000fe200000000ff */
[----:B------:R-:W-:Y:S01]  /*85f0*/  FFMA.FTZ R28, R6, R29, R28 ;  /* 0x0000001d061c7223 */ /* 0x000fe2000001001c */
[----:B------:R-:W-:Y:S02]  /*8600*/  F2FP.F16.F32.PACK_AB R6, R39, R40 ;  /* 0x000000282706723e */ /* 0x000fe400000000ff */
[----:B------:R-:W-:Y:S02]  /*8610*/  F2FP.F16.F32.PACK_AB R4, R38, R37 ;  /* 0x000000252604723e */ /* 0x000fe400000000ff */
[----:B------:R-:W-:-:S05]  /*8620*/  F2FP.F16.F32.PACK_AB R5, R28, R5 ;  /* 0x000000051c05723e */ /* 0x000fca00000000ff */
[----:B------:R2:W-:Y:S02]  /*8630*/  STS.128 [R3+0x10a00], R4 ;  /* 0x010a000403007388 */ /* 0x0005e40000000c00 */
.L_x_399:
[----:B------:R-:W-:Y:S05]  /*8640*/  BSYNC B1 ;  /* 0x0000000000017941 */ /* 0x000fea0003800000 */
.L_x_398:
[----:B------:R-:W-:Y:S04]  /*8650*/  BSSY B1, `(.L_x_400) ;  /* 0x000002c000017945 */ /* 0x000fe80003800000 */
[----:B------:R-:W-:Y:S05]  /*8660*/  @P2 BRA `(.L_x_401) ;  /* 0x0000000000a82947 */ /* 0x000fea0003800000 */
[----:B012---:R-:W0:Y:S01]  /*8670*/  LDS.128 R4, [R0+0x10a00] ;  /* 0x010a000000047984 */ /* 0x007e220000000c00 */
[--C-:B------:R-:W-:Y:S01]  /*8680*/  SHF.R.U64 R41, R34, 0x10, R35.reuse ;  /* 0x0000001022297819 */ /* 0x100fe20000001223 */
[----:B------:R-:W-:Y:S01]  /*8690*/  HADD2.F32 R34, -RZ, R14.H0_H0 ;  /* 0x2000000eff227230 */ /* 0x000fe20000004100 */
[----:B------:R-:W-:Y:S02]  /*86a0*/  SHF.R.U32.HI R26, RZ, 0x10, R35 ;  /* 0x00000010ff1a7819 */ /* 0x000fe40000011623 */
[--C-:B------:R-:W-:Y:S02]  /*86b0*/  SHF.R.U32.HI R35, RZ, 0x10, R33.reuse ;  /* 0x00000010ff237819 */ /* 0x100fe40000011621 */
[----:B------:R-:W-:Y:S01]  /*86c0*/  SHF.R.U64 R39, R32, 0x10, R33 ;  /* 0x0000001020277819 */ /* 0x000fe20000001221 */
[----:B------:R-:W-:Y:S02]  /*86d0*/  HADD2.F32 R33, -RZ, R26.H0_H0 ;  /* 0x2000001aff217230 */ /* 0x000fe40000004100 */
[----:B------:R-:W-:-:S02]  /*86e0*/  HADD2.F32 R35, -RZ, R35.H0_H0 ;  /* 0x20000023ff237230 */ /* 0x000fc40000004100 */
[--C-:B------:R-:W-:Y:S02]  /*86f0*/  HADD2.F32 R32, -RZ, R15.reuse.H0_H0 ;  /* 0x2000000fff207230 */ /* 0x100fe40000004100 */
[----:B------:R-:W-:Y:S02]  /*8700*/  HADD2.F32 R15, -RZ, R15.H1_H1 ;  /* 0x3000000fff0f7230 */ /* 0x000fe40000004100 */
[--C-:B0-----:R-:W-:Y:S02]  /*8710*/  HADD2.F32 R29, -RZ, R7.reuse.H1_H1 ;  /* 0x30000007ff1d7230 */ /* 0x101fe40000004100 */
[----:B------:R-:W-:Y:S02]  /*8720*/  HADD2.F32 R28, -RZ, R7.H0_H0 ;  /* 0x20000007ff1c7230 */ /* 0x000fe40000004100 */
[--C-:B------:R-:W-:Y:S02]  /*8730*/  HADD2.F32 R7, -RZ, R4.reuse.H0_H0 ;  /* 0x20000004ff077230 */ /* 0x100fe40000004100 */
[----:B------:R-:W-:Y:S01]  /*8740*/  FMUL.FTZ R37, R29, R35 ;  /* 0x000000231d257220 */ /* 0x000fe20000410000 */
[----:B------:R-:W-:-:S02]  /*8750*/  HADD2.F32 R4, -RZ, R4.H1_H1 ;  /* 0x30000004ff047230 */ /* 0x000fc40000004100 */
[-C--:B------:R-:W-:Y:S01]  /*8760*/  FMUL.FTZ R38, R29, R33.reuse ;  /* 0x000000211d267220 */ /* 0x080fe20000410000 */
[--C-:B------:R-:W-:Y:S02]  /*8770*/  HADD2.F32 R26, -RZ, R6.reuse.H0_H0 ;  /* 0x20000006ff1a7230 */ /* 0x100fe40000004100 */
[C---:B------:R-:W-:Y:S01]  /*8780*/  FFMA.FTZ R37, R28.reuse, R33, -R37 ;  /* 0x000000211c257223 */ /* 0x040fe20000010825 */
[----:B------:R-:W-:Y:S02]  /*8790*/  HADD2.F32 R27, -RZ, R6.H1_H1 ;  /* 0x30000006ff1b7230 */ /* 0x000fe40000004100 */
[----:B------:R-:W-:Y:S01]  /*87a0*/  FFMA.FTZ R40, R28, R35, R38 ;  /* 0x000000231c287223 */ /* 0x000fe20000010026 */
[----:B------:R-:W-:Y:S02]  /*87b0*/  HADD2.F32 R6, -RZ, R5.H0_H0 ;  /* 0x20000005ff067230 */ /* 0x000fe40000004100 */
[C---:B------:R-:W-:Y:S01]  /*87c0*/  FMUL.FTZ R36, R4.reuse, R34 ;  /* 0x0000002204247220 */ /* 0x040fe20000410000 */
[----:B------:R-:W-:Y:S01]  /*87d0*/  FMUL.FTZ R38, R4, R32 ;  /* 0x0000002004267220 */ /* 0x000fe20000410000 */
[----:B------:R-:W-:-:S02]  /*87e0*/  HADD2.F32 R28, -RZ, R14.H1_H1 ;  /* 0x3000000eff1c7230 */ /* 0x000fc40000004100 */
[----:B------:R-:W-:Y:S01]  /*87f0*/  FMUL.FTZ R35, R27, R15 ;  /* 0x0000000f1b237220 */ /* 0x000fe20000410000 */
[----:B------:R-:W-:Y:S02]  /*8800*/  HADD2.F32 R5, -RZ, R5.H1_H1 ;  /* 0x30000005ff057230 */ /* 0x000fe40000004100 */
[C---:B------:R-:W-:Y:S01]  /*8810*/  FFMA.FTZ R36, R7.reuse, R32, -R36 ;  /* 0x0000002007247223 */ /* 0x040fe20000010824 */
[----:B------:R-:W-:Y:S02]  /*8820*/  HADD2.F32 R14, -RZ, R39.H0_H0 ;  /* 0x20000027ff0e7230 */ /* 0x000fe40000004100 */
[----:B------:R-:W-:Y:S01]  /*8830*/  FFMA.FTZ R29, R7, R34, R38 ;  /* 0x00000022071d7223 */ /* 0x000fe20000010026 */
[----:B------:R-:W-:Y:S02]  /*8840*/  HADD2.F32 R4, -RZ, R41.H0_H0 ;  /* 0x20000029ff047230 */ /* 0x000fe40000004100 */
[----:B------:R-:W-:Y:S01]  /*8850*/  FMUL.FTZ R33, R27, R28 ;  /* 0x0000001c1b217220 */ /* 0x000fe20000410000 */
[----:B------:R-:W-:-:S02]  /*8860*/  FMUL.FTZ R7, R5, R14 ;  /* 0x0000000e05077220 */ /* 0x000fc40000410000 */
[----:B------:R-:W-:Y:S01]  /*8870*/  FMUL.FTZ R27, R5, R4 ;  /* 0x00000004051b7220 */ /* 0x000fe20000410000 */
[C---:B------:R-:W-:Y:S01]  /*8880*/  FFMA.FTZ R33, R26.reuse, R15, -R33 ;  /* 0x0000000f1a217223 */ /* 0x040fe20000010821 */
[----:B------:R-:W-:Y:S01]  /*8890*/  FFMA.FTZ R26, R26, R28, R35 ;  /* 0x0000001c1a1a7223 */ /* 0x000fe20000010023 */
[C---:B------:R-:W-:Y:S01]  /*88a0*/  FFMA.FTZ R5, R6.reuse, R4, -R7 ;  /* 0x0000000406057223 */ /* 0x040fe20000010807 */
[----:B------:R-:W-:Y:S01]  /*88b0*/  FFMA.FTZ R14, R6, R14, R27 ;  /* 0x0000000e060e7223 */ /* 0x000fe2000001001b */
[----:B------:R-:W-:Y:S02]  /*88c0*/  F2FP.F16.F32.PACK_AB R7, R40, R37 ;  /* 0x000000252807723e */ /* 0x000fe400000000ff */
[----:B------:R-:W-:Y:S02]  /*88d0*/  F2FP.F16.F32.PACK_AB R6, R26, R33 ;  /* 0x000000211a06723e */ /* 0x000fe400000000ff */
[----:B------:R-:W-:Y:S02]  /*88e0*/  F2FP.F16.F32.PACK_AB R4, R29, R36 ;  /* 0x000000241d04723e */ /* 0x000fe400000000ff */
[----:B------:R-:W-:-:S05]  /*88f0*/  F2FP.F16.F32.PACK_AB R5, R14, R5 ;  /* 0x000000050e05723e */ /* 0x000fca00000000ff */
[----:B------:R3:W-:Y:S02]  /*8900*/  STS.128 [R0+0x10a00], R4 ;  /* 0x010a000400007388 */ /* 0x0007e40000000c00 */
.L_x_401:
[----:B------:R-:W-:Y:S05]  /*8910*/  BSYNC B1 ;  /* 0x0000000000017941 */ /* 0x000fea0003800000 */
.L_x_400:
[----:B------:R-:W-:Y:S04]  /*8920*/  BSSY B1, `(.L_x_402) ;  /* 0x000002c000017945 */ /* 0x000fe80003800000 */
[----:B------:R-:W-:Y:S05]  /*8930*/  @P3 BRA `(.L_x_403) ;  /* 0x0000000000a83947 */ /* 0x000fea0003800000 */
[----:B0123--:R-:W0:Y:S01]  /*8940*/  LDS.128 R4, [R3+0x13a00] ;  /* 0x013a000003047984 */ /* 0x00fe220000000c00 */
[----:B------:R-:W-:Y:S01]  /*8950*/  SHF.R.U32.HI R27, RZ, 0x10, R31 ;  /* 0x00000010ff1b7819 */ /* 0x000fe2000001161f */
[----:B------:R-:W-:Y:S01]  /*8960*/  HADD2.F32 R26, -RZ, R13.H0_H0 ;  /* 0x2000000dff1a7230 */ /* 0x000fe20000004100 */
[--C-:B------:R-:W-:Y:S01]  /*8970*/  SHF.R.U32.HI R29, RZ, 0x10, R25.reuse ;  /* 0x00000010ff1d7819 */ /* 0x100fe20000011619 */
[----:B------:R-:W-:Y:S01]  /*8980*/  HADD2.F32 R28, -RZ, R12.H0_H0 ;  /* 0x2000000cff1c7230 */ /* 0x000fe20000004100 */
[----:B------:R-:W-:Y:S01]  /*8990*/  SHF.R.U64 R33, R24, 0x10, R25 ;  /* 0x0000001018217819 */ /* 0x000fe20000001219 */
[----:B------:R-:W-:Y:S01]  /*89a0*/  HADD2.F32 R27, -RZ, R27.H0_H0 ;  /* 0x2000001bff1b7230 */ /* 0x000fe20000004100 */
[----:B------:R-:W-:Y:S01]  /*89b0*/  SHF.R.U64 R35, R30, 0x10, R31 ;  /* 0x000000101e237819 */ /* 0x000fe2000000121f */
[----:B------:R-:W-:Y:S02]  /*89c0*/  HADD2.F32 R29, -RZ, R29.H0_H0 ;  /* 0x2000001dff1d7230 */ /* 0x000fe40000004100 */
[----:B------:R-:W-:-:S02]  /*89d0*/  HADD2.F32 R13, -RZ, R13.H1_H1 ;  /* 0x3000000dff0d7230 */ /* 0x000fc40000004100 */
[--C-:B0-----:R-:W-:Y:S02]  /*89e0*/  HADD2.F32 R25, -RZ, R7.reuse.H1_H1 ;  /* 0x30000007ff197230 */ /* 0x101fe40000004100 */
[----:B------:R-:W-:Y:S02]  /*89f0*/  HADD2.F32 R24, -RZ, R7.H0_H0 ;  /* 0x20000007ff187230 */ /* 0x000fe40000004100 */
[--C-:B------:R-:W-:Y:S02]  /*8a00*/  HADD2.F32 R7, -RZ, R4.reuse.H0_H0 ;  /* 0x20000004ff077230 */ /* 0x100fe40000004100 */
[C---:B------:R-:W-:Y:S01]  /*8a10*/  FMUL.FTZ R31, R25.reuse, R29 ;  /* 0x0000001d191f7220 */ /* 0x040fe20000410000 */
[----:B------:R-:W-:Y:S02]  /*8a20*/  HADD2.F32 R4, -RZ, R4.H1_H1 ;  /* 0x30000004ff047230 */ /* 0x000fe40000004100 */
[----:B------:R-:W-:Y:S01]  /*8a30*/  FMUL.FTZ R32, R25, R27 ;  /* 0x0000001b19207220 */ /* 0x000fe20000410000 */
[----:B------:R-:W-:-:S02]  /*8a40*/  HADD2.F32 R14, -RZ, R6.H0_H0 ;  /* 0x20000006ff0e7230 */ /* 0x000fc40000004100 */
[C---:B------:R-:W-:Y:S01]  /*8a50*/  FFMA.FTZ R31, R24.reuse, R27, -R31 ;  /* 0x0000001b181f7223 */ /* 0x040fe2000001081f */
[----:B------:R-:W-:Y:S02]  /*8a60*/  HADD2.F32 R15, -RZ, R6.H1_H1 ;  /* 0x30000006ff0f7230 */ /* 0x000fe40000004100 */
[----:B------:R-:W-:Y:S01]  /*8a70*/  FFMA.FTZ R34, R24, R29, R32 ;  /* 0x0000001d18227223 */ /* 0x000fe20000010020 */
[--C-:B------:R-:W-:Y:S02]  /*8a80*/  HADD2.F32 R6, -RZ, R5.reuse.H0_H0 ;  /* 0x20000005ff067230 */ /* 0x100fe40000004100 */
[C---:B------:R-:W-:Y:S01]  /*8a90*/  FMUL.FTZ R30, R4.reuse, R28 ;  /* 0x0000001c041e7220 */ /* 0x040fe20000410000 */
[----:B------:R-:W-:Y:S01]  /*8aa0*/  FMUL.FTZ R32, R4, R26 ;  /* 0x0000001a04207220 */ /* 0x000fe20000410000 */
[----:B------:R-:W-:Y:S02]  /*8ab0*/  HADD2.F32 R24, -RZ, R12.H1_H1 ;  /* 0x3000000cff187230 */ /* 0x000fe40000004100 */
[----:B------:R-:W-:Y:S01]  /*8ac0*/  FMUL.FTZ R29, R15, R13 ;  /* 0x0000000d0f1d7220 */ /* 0x000fe20000410000 */
[----:B------:R-:W-:-:S02]  /*8ad0*/  HADD2.F32 R5, -RZ, R5.H1_H1 ;  /* 0x30000005ff057230 */ /* 0x000fc40000004100 */
[C---:B------:R-:W-:Y:S01]  /*8ae0*/  FFMA.FTZ R30, R7.reuse, R26, -R30 ;  /* 0x0000001a071e7223 */ /* 0x040fe2000001081e */
[----:B------:R-:W-:Y:S02]  /*8af0*/  HADD2.F32 R12, -RZ, R33.H0_H0 ;  /* 0x20000021ff0c7230 */ /* 0x000fe40000004100 */
[----:B------:R-:W-:Y:S01]  /*8b00*/  FFMA.FTZ R25, R7, R28, R32 ;  /* 0x0000001c07197223 */ /* 0x000fe20000010020 */
[----:B------:R-:W-:Y:S02]  /*8b10*/  HADD2.F32 R4, -RZ, R35.H0_H0 ;  /* 0x20000023ff047230 */ /* 0x000fe40000004100 */
[----:B------:R-:W-:Y:S01]  /*8b20*/  FMUL.FTZ R27, R15, R24 ;  /* 0x000000180f1b7220 */ /* 0x000fe20000410000 */
[C---:B------:R-:W-:Y:S02]  /*8b30*/  FMUL.FTZ R7, R5.reuse, R12 ;  /* 0x0000000c05077220 */ /* 0x040fe40000410000 */
[----:B------:R-:W-:Y:S01]  /*8b40*/  FMUL.FTZ R15, R5, R4 ;  /* 0x00000004050f7220 */ /* 0x000fe20000410000 */
[C---:B------:R-:W-:Y:S01]  /*8b50*/  FFMA.FTZ R27, R14.reuse, R13, -R27 ;  /* 0x0000000d0e1b7223 */ /* 0x040fe2000001081b */
[----:B------:R-:W-:Y:S01]  /*8b60*/  FFMA.FTZ R14, R14, R24, R29 ;  /* 0x000000180e0e7223 */ /* 0x000fe2000001001d */
[C---:B------:R-:W-:Y:S01]  /*8b70*/  FFMA.FTZ R5, R6.reuse, R4, -R7 ;  /* 0x0000000406057223 */ /* 0x040fe20000010807 */
[----:B------:R-:W-:Y:S01]  /*8b80*/  FFMA.FTZ R12, R6, R12, R15 ;  /* 0x0000000c060c7223 */ /* 0x000fe2000001000f */
[----:B------:R-:W-:-:S02]  /*8b90*/  F2FP.F16.F32.PACK_AB R7, R34, R31 ;  /* 0x0000001f2207723e */ /* 0x000fc400000000ff */
[----:B------:R-:W-:Y:S02]  /*8ba0*/  F2FP.F16.F32.PACK_AB R6, R14, R27 ;  /* 0x0000001b0e06723e */ /* 0x000fe400000000ff */
[----:B------:R-:W-:Y:S02]  /*8bb0*/  F2FP.F16.F32.PACK_AB R4, R25, R30 ;  /* 0x0000001e1904723e */ /* 0x000fe400000000ff */
[----:B------:R-:W-:-:S05]  /*8bc0*/  F2FP.F16.F32.PACK_AB R5, R12, R5 ;  /* 0x000000050c05723e */ /* 0x000fca00000000ff */
[----:B------:R4:W-:Y:S02]  /*8bd0*/  STS.128 [R3+0x13a00], R4 ;  /* 0x013a000403007388 */ /* 0x0009e40000000c00 */
.L_x_403:
[----:B------:R-:W-:Y:S05]  /*8be0*/  BSYNC B1 ;  /* 0x0000000000017941 */ /* 0x000fea0003800000 */
.L_x_402:
[----:B------:R-:W-:Y:S05]  /*8bf0*/  @P4 BRA `(.L_x_393) ;  /* 0x0000001c00144947 */ /* 0x000fea0003800000 */
[----:B01234-:R-:W0:Y:S01]  /*8c00*/  LDS.128 R4, [R0+0x13a00] ;  /* 0x013a000000047984 */ /* 0x01fe220000000c00 */
[----:B------:R-:W-:Y:S01]  /*8c10*/  SHF.R.U64 R26, R20, 0x10, R21 ;  /* 0x00000010141a7819 */ /* 0x000fe20000001215 */
[--C-:B------:R-:W-:Y:S01]  /*8c20*/  HADD2.F32 R15, -RZ, R10.reuse.H0_H0 ;  /* 0x2000000aff0f7230 */ /* 0x100fe20000004100 */
[----:B------:R-:W-:Y:S01]  /*8c30*/  SHF.R.U32.HI R20, RZ, 0x10, R9 ;  /* 0x00000010ff147819 */ /* 0x000fe20000011609 */
[----:B------:R-:W-:Y:S01]  /*8c40*/  HADD2.F32 R13, -RZ, R11.H0_H0 ;  /* 0x2000000bff0d7230 */ /* 0x000fe20000004100 */
[----:B------:R-:W-:Y:S01]  /*8c50*/  SHF.R.U32.HI R14, RZ, 0x10, R21 ;  /* 0x00000010ff0e7819 */ /* 0x000fe20000011615 */
[----:B------:R-:W-:Y:S01]  /*8c60*/  HADD2.F32 R10, -RZ, R10.H1_H1 ;  /* 0x3000000aff0a7230 */ /* 0x000fe20000004100 */
[----:B------:R-:W-:Y:S01]  /*8c70*/  SHF.R.U64 R25, R8, 0x10, R9 ;  /* 0x0000001008197819 */ /* 0x000fe20000001209 */
[----:B------:R-:W-:Y:S02]  /*8c80*/  HADD2.F32 R20, -RZ, R20.H0_H0 ;  /* 0x20000014ff147230 */ /* 0x000fe40000004100 */
[----:B------:R-:W-:-:S02]  /*8c90*/  HADD2.F32 R14, -RZ, R14.H0_H0 ;  /* 0x2000000eff0e7230 */ /* 0x000fc40000004100 */
[----:B------:R-:W-:Y:S02]  /*8ca0*/  HADD2.F32 R11, -RZ, R11.H1_H1 ;  /* 0x3000000bff0b7230 */ /* 0x000fe40000004100 */
[--C-:B0-----:R-:W-:Y:S02]  /*8cb0*/  HADD2.F32 R12, -RZ, R7.reuse.H1_H1 ;  /* 0x30000007ff0c7230 */ /* 0x101fe40000004100 */
[--C-:B------:R-:W-:Y:S02]  /*8cc0*/  HADD2.F32 R3, -RZ, R4.reuse.H0_H0 ;  /* 0x20000004ff037230 */ /* 0x100fe40000004100 */
[----:B------:R-:W-:Y:S02]  /*8cd0*/  HADD2.F32 R9, -RZ, R7.H0_H0 ;  /* 0x20000007ff097230 */ /* 0x000fe40000004100 */
[C---:B------:R-:W-:Y:S01]  /*8ce0*/  FMUL.FTZ R24, R12.reuse, R20 ;  /* 0x000000140c187220 */ /* 0x040fe20000410000 */
[----:B------:R-:W-:Y:S02]  /*8cf0*/  HADD2.F32 R4, -RZ, R4.H1_H1 ;  /* 0x30000004ff047230 */ /* 0x000fe40000004100 */
[----:B------:R-:W-:Y:S01]  /*8d00*/  FMUL.FTZ R21, R12, R14 ;  /* 0x0000000e0c157220 */ /* 0x000fe20000410000 */
[----:B------:R-:W-:-:S02]  /*8d10*/  HADD2.F32 R7, -RZ, R6.H0_H0 ;  /* 0x20000006ff077230 */ /* 0x000fc40000004100 */
[C---:B------:R-:W-:Y:S01]  /*8d20*/  FFMA.FTZ R24, R9.reuse, R14, -R24 ;  /* 0x0000000e09187223 */ /* 0x040fe20000010818 */
[----:B------:R-:W-:Y:S02]  /*8d30*/  HADD2.F32 R8, -RZ, R6.H1_H1 ;  /* 0x30000006ff087230 */ /* 0x000fe40000004100 */
[C---:B------:R-:W-:Y:S01]  /*8d40*/  FMUL.FTZ R12, R4.reuse, R15 ;  /* 0x0000000f040c7220 */ /* 0x040fe20000410000 */
[--C-:B------:R-:W-:Y:S02]  /*8d50*/  HADD2.F32 R6, -RZ, R5.reuse.H0_H0 ;  /* 0x20000005ff067230 */ /* 0x100fe40000004100 */
[----:B------:R-:W-:Y:S01]  /*8d60*/  FFMA.FTZ R21, R9, R20, R21 ;  /* 0x0000001409157223 */ /* 0x000fe20000010015 */
[-C--:B------:R-:W-:Y:S01]  /*8d70*/  FMUL.FTZ R14, R4, R13.reuse ;  /* 0x0000000d040e7220 */ /* 0x080fe20000410000 */
[----:B------:R-:W-:Y:S02]  /*8d80*/  HADD2.F32 R5, -RZ, R5.H1_H1 ;  /* 0x30000005ff057230 */ /* 0x000fe40000004100 */
[----:B------:R-:W-:Y:S01]  /*8d90*/  FFMA.FTZ R12, R3, R13, -R12 ;  /* 0x0000000d030c7223 */ /* 0x000fe2000001080c */
[----:B------:R-:W-:-:S02]  /*8da0*/  HADD2.F32 R9, -RZ, R25.H0_H0 ;  /* 0x20000019ff097230 */ /* 0x000fc40000004100 */
[----:B------:R-:W-:Y:S01]  /*8db0*/  FFMA.FTZ R3, R3, R15, R14 ;  /* 0x0000000f03037223 */ /* 0x000fe2000001000e */
[----:B------:R-:W-:Y:S02]  /*8dc0*/  HADD2.F32 R4, -RZ, R26.H0_H0 ;  /* 0x2000001aff047230 */ /* 0x000fe40000004100 */
[C---:B------:R-:W-:Y:S01]  /*8dd0*/  FMUL.FTZ R14, R8.reuse, R10 ;  /* 0x0000000a080e7220 */ /* 0x040fe20000410000 */
[----:B------:R-:W-:Y:S01]  /*8de0*/  FMUL.FTZ R15, R8, R11 ;  /* 0x0000000b080f7220 */ /* 0x000fe20000410000 */
[C---:B------:R-:W-:Y:S01]  /*8df0*/  FMUL.FTZ R13, R5.reuse, R9 ;  /* 0x00000009050d7220 */ /* 0x040fe20000410000 */
        /* <DEDUP_REMOVED lines=9> */
[----:B------:R0:W-:Y:S01]  /*8e90*/  STS.128 [R0+0x13a00], R4 ;  /* 0x013a000400007388 */ /* 0x0001e20000000c00 */
[----:B------:R-:W-:Y:S05]  /*8ea0*/  BRA `(.L_x_393) ;  /* 0x0000001800687947 */ /* 0x000fea0003800000 */
.L_x_384:
        /* <DEDUP_REMOVED lines=15> */
[----:B------:R-:W2:Y:S01]  /*8fa0*/  LDL R8, [R1+0x2c] ;  /* 0x00002c0001087983 */ /* 0x000ea20000100800 */
[----:B------:R-:W-:-:S03]  /*8fb0*/  ULDC UR4, c[0x0][0x3d4] ;  /* 0x0000f50000047ab9 */ /* 0x000fc60000000800 */
[----:B------:R-:W3:Y:S01]  /*8fc0*/  LDL R3, [R1+0x34] ;  /* 0x0000340001037983 */ /* 0x000ee20000100800 */
[----:B------:R-:W-:Y:S02]  /*8fd0*/  ISETP.GE.AND P1, PT, R144, UR4, PT ;  /* 0x0000000490007c0c */ /* 0x000fe4000bf26270 */
        /* <DEDUP_REMOVED lines=12> */
[----:B------:R0:W5:Y:S04]  /*90a0*/  @!P1 LDG.E.128 R32, desc[UR60][R48.64] ;  /* 0x0000003c30209981 */ /* 0x000168000c1e1d00 */
[----:B------:R0:W5:Y:S01]  /*90b0*/  @!P1 LDG.E.128 R4, desc[UR60][R46.64] ;  /* 0x0000003c2e049981 */ /* 0x000162000c1e1d00 */
[----:B--2---:R-:W-:Y:S02]  /*90c0*/  ISETP.GE.AND P2, PT, R8, UR4, PT ;  /* 0x0000000408007c0c */ /* 0x004fe4000bf46270 */
[----:B---3--:R-:W-:-:S11]  /*90d0*/  ISETP.GE.AND P3, PT, R3, UR4, PT ;  /* 0x0000000403007c0c */ /* 0x008fd6000bf66270 */
[----:B------:R0:W5:Y:S04]  /*90e0*/  @!P2 LDG.E.128 R36, desc[UR60][R48.64+0x20] ;  /* 0x0000203c3024a981 */ /* 0x000168000c1e1d00 */
[----:B------:R0:W5:Y:S04]  /*90f0*/  @!P3 LDG.E.128 R40, desc[UR60][R48.64+0x40] ;  /* 0x0000403c3028b981 */ /* 0x000168000c1e1d00 */
[----:B------:R0:W5:Y:S04]  /*9100*/  @!P2 LDG.E.128 R24, desc[UR60][R46.64+0x20] ;  /* 0x0000203c2e18a981 */ /* 0x000168000c1e1d00 */
[----:B------:R0:W5:Y:S02]  /*9110*/  @!P3 LDG.E.128 R28, desc[UR60][R46.64+0x40] ;  /* 0x0000403c2e1cb981 */ /* 0x000164000c1e1d00 */
.L_x_405:
[----:B------:R-:W-:Y:S05]  /*9120*/  BSYNC B1 ;  /* 0x0000000000017941 */ /* 0x000fea0003800000 */
.L_x_404:
[----:B------:R-:W2:Y:S01]  /*9130*/  LDL R10, [R1+0x78] ;  /* 0x00007800010a7983 */ /* 0x000ea20000100800 */
[----:B-----5:R-:W-:Y:S01]  /*9140*/  IMAD.MOV.U32 R0, RZ, RZ, R4 ;  /* 0x000000ffff007224 */ /* 0x020fe200078e0004 */
[----:B------:R-:W-:Y:S01]  /*9150*/  MOV R3, R5 ;  /* 0x0000000500037202 */ /* 0x000fe20000000f00 */
[----:B------:R-:W-:Y:S01]  /*9160*/  IMAD.MOV.U32 R8, RZ, RZ, R6 ;  /* 0x000000ffff087224 */ /* 0x000fe200078e0006 */
[----:B------:R-:W-:Y:S01]  /*9170*/  UMOV UR4, 0xffffffff ;  /* 0xffffffff00047882 */ /* 0x000fe20000000000 */
[----:B------:R-:W-:Y:S01]  /*9180*/  IMAD.MOV.U32 R9, RZ, RZ, R25 ;  /* 0x000000ffff097224 */ /* 0x000fe200078e0019 */
[----:B------:R-:W-:Y:S01]  /*9190*/  PRMT R55, R3, 0x7610, R55 ;  /* 0x0000761003377816 */ /* 0x000fe20000000037 */
[----:B------:R-:W-:Y:S01]  /*91a0*/  IMAD.MOV.U32 R3, RZ, RZ, R24 ;  /* 0x000000ffff037224 */ /* 0x000fe200078e0018 */
[----:B------:R-:W-:Y:S01]  /*91b0*/  PRMT R59, R0, 0x5410, R8 ;  /* 0x00005410003b7816 */ /* 0x000fe20000000008 */
[----:B------:R-:W-:-:S03]  /*91c0*/  IMAD.MOV.U32 R0, RZ, RZ, R7 ;  /* 0x000000ffff007224 */ /* 0x000fc600078e0007 */
[----:B0-----:R-:W-:Y:S02]  /*91d0*/  PRMT R46, R3, 0x5410, R9 ;  /* 0x00005410032e7816 */ /* 0x001fe40000000009 */
[----:B------:R-:W-:Y:S02]  /*91e0*/  PRMT R61, R0, 0x7610, R61 ;  /* 0x00007610003d7816 */ /* 0x000fe4000000003d */
[----:B--2---:R-:W-:Y:S01]  /*91f0*/  LEA.HI R0, R10, R10, RZ, 0x1 ;  /* 0x0000000a0a007211 */ /* 0x004fe200078f08ff */
[----:B------:R-:W-:Y:S06]  /*9200*/  BRA.DIV UR4, `(.L_x_406) ;  /* 0x0000013204f87947 */ /* 0x000fec000b800000 */
.L_x_571:
[----:B------:R-:W-:Y:S01]  /*9210*/  UMOV UR4, 0xffffffff ;  /* 0xffffffff00047882 */ /* 0x000fe20000000000 */
[----:B------:R-:W-:Y:S02]  /*9220*/  LOP3.LUT R0, R0, 0xfffffffe, RZ, 0xc0, !PT ;  /* 0xfffffffe00007812 */ /* 0x000fe400078ec0ff */
[----:B------:R-:W-:Y:S05]  /*9230*/  BRA.DIV UR4, `(.L_x_407) ;  /* 0x0000013604147947 */ /* 0x000fea000b800000 */
.L_x_574:
[----:B------:R-:W-:Y:S01]  /*9240*/  UMOV UR4, 0xffffffff ;  /* 0xffffffff00047882 */ /* 0x000fe20000000000 */
[----:B------:R-:W-:Y:S02]  /*9250*/  IMAD.IADD R0, R10, 0x1, -R0 ;  /* 0x000000010a007824 */ /* 0x000fe400078e0a00 */
[----:B------:R-:W-:Y:S05]  /*9260*/  BRA.DIV UR4, `(.L_x_408) ;  /* 0x0000013604307947 */ /* 0x000fea000b800000 */
.L_x_577:
[----:B------:R-:W-:Y:S01]  /*9270*/  UMOV UR4, 0xffffffff ;  /* 0xffffffff00047882 */ /* 0x000fe20000000000 */
[----:B------:R-:W-:Y:S02]  /*9280*/  SHF.L.U32 R3, R0, 0x1f, RZ ;  /* 0x0000001f00037819 */ /* 0x000fe400000006ff */
[----:B------:R-:W-:Y:S05]  /*9290*/  BRA.DIV UR4, `(.L_x_409) ;  /* 0x00000136044c7947 */ /* 0x000fea000b800000 */
.L_x_580:
[----:B------:R-:W0:Y:S01]  /*92a0*/  SYNCS.PHASECHK.TRANS64.TRYWAIT P1, [R18+URZ+0x31c00], R3 ;  /* 0x031c0003120075a7 */ /* 0x000e22000802017f */
[----:B------:R-:W-:Y:S01]  /*92b0*/  IMAD.MOV.U32 R0, RZ, RZ, R26 ;  /* 0x000000ffff007224 */ /* 0x000fe200078e001a */
[----:B------:R-:W-:Y:S01]  /*92c0*/  MOV R9, R28 ;  /* 0x0000001c00097202 */ /* 0x000fe20000000f00 */
[----:B------:R-:W-:Y:S01]  /*92d0*/  IMAD.MOV.U32 R8, RZ, RZ, R27 ;  /* 0x000000ffff087224 */ /* 0x000fe200078e001b */
[----:B------:R-:W-:Y:S01]  /*92e0*/  BSSY B1, `(.L_x_410) ;  /* 0x000001c000017945 */ /* 0x000fe20003800000 */
[----:B------:R-:W-:-:S03]  /*92f0*/  IMAD.MOV.U32 R10, RZ, RZ, R29 ;  /* 0x000000ffff0a7224 */ /* 0x000fc600078e001d */
[----:B------:R-:W-:Y:S01]  /*9300*/  PRMT R47, R0, 0x5410, R8 ;  /* 0x00005410002f7816 */ /* 0x000fe20000000008 */
        /* <DEDUP_REMOVED lines=25> */
.L_x_581:
[----:B------:R-:W-:Y:S05]  /*94a0*/  BSYNC B1 ;  /* 0x0000000000017941 */ /* 0x000fea0003800000 */
.L_x_410:
[----:B------:R-:W-:Y:S01]  /*94b0*/  PRMT R45, R0, 0x5410, R8 ;  /* 0x00005410002d7816 */ /* 0x000fe20000000008 */
[----:B------:R-:W-:Y:S06]  /*94c0*/  @P0 BRA `(.L_x_393) ;  /* 0x0000001000e00947 */ /* 0x000fec0003800000 */
[----:B------:R-:W2:Y:S01]  /*94d0*/  LDL R71, [R1+0x2c] ;  /* 0x00002c0001477983 */ /* 0x000ea20000100800 */
[----:B0-----:R-:W0:Y:S03]  /*94e0*/  LDC R3, c[0x0][0x3d4] ;  /* 0x0000f500ff037b82 */ /* 0x001e260000000800 */
[----:B------:R-:W3:Y:S04]  /*94f0*/  LDL R70, [R1+0x34] ;  /* 0x0000340001467983 */ /* 0x000ee80000100800 */
[----:B------:R4:W5:Y:S04]  /*9500*/  LDL R69, [R1+0x38] ;  /* 0x0000380001457983 */ /* 0x0009680000100800 */
[----:B------:R4:W5:Y:S04]  /*9510*/  LDL R68, [R1+0x40] ;  /* 0x0000400001447983 */ /* 0x0009680000100800 */
[----:B------:R4:W5:Y:S01]  /*9520*/  LDL R67, [R1+0x3c] ;  /* 0x00003c0001437983 */ /* 0x0009620000100800 */
[----:B------:R-:W-:Y:S01]  /*9530*/  BSSY B1, `(.L_x_412) ;  /* 0x0000069000017945 */ /* 0x000fe20003800000 */
[----:B0-----:R-:W-:-:S02]  /*9540*/  ISETP.GE.AND P0, PT, R144, R3, PT ;  /* 0x000000039000720c */ /* 0x001fc40003f06270 */
[-C--:B--2---:R-:W-:Y:S02]  /*9550*/  ISETP.GE.AND P1, PT, R71, R3.reuse, PT ;  /* 0x000000034700720c */ /* 0x084fe40003f26270 */
[----:B---3--:R-:W-:-:S09]  /*9560*/  ISETP.GE.AND P2, PT, R70, R3, PT ;  /* 0x000000034600720c */ /* 0x008fd20003f46270 */
[----:B----4-:R-:W-:Y:S05]  /*9570*/  @P0 BRA `(.L_x_413) ;  /* 0x0000000400900947 */ /* 0x010fea0003800000 */
[----:B------:R-:W2:Y:S01]  /*9580*/  LDL R72, [R1+0x8c] ;  /* 0x00008c0001487983 */ /* 0x000ea20000100800 */
[----:B------:R-:W0:Y:S02]  /*9590*/  S2R R9, SR_TID.X ;  /* 0x0000000000097919 */ /* 0x000e240000002100 */
[----:B0-----:R-:W-:-:S04]  /*95a0*/  IADD3 R9, R9, -0x80, RZ ;  /* 0xffffff8009097810 */ /* 0x001fc80007ffe0ff */
[----:B------:R-:W-:-:S04]  /*95b0*/  LEA.HI R0, R9, R9, RZ, 0x1 ;  /* 0x0000000909007211 */ /* 0x000fc800078f08ff */
[----:B------:R-:W-:-:S05]  /*95c0*/  LOP3.LUT R0, R0, 0xfffffffe, RZ, 0xc0, !PT ;  /* 0xfffffffe00007812 */ /* 0x000fca00078ec0ff */
[----:B------:R-:W-:-:S05]  /*95d0*/  IMAD.IADD R0, R9, 0x1, -R0 ;  /* 0x0000000109007824 */ /* 0x000fca00078e0a00 */
[----:B------:R-:W-:-:S04]  /*95e0*/  LEA.HI R0, R3, R0, RZ, 0x1d ;  /* 0x0000000003007211 */ /* 0x000fc800078fe8ff */
[----:B------:R-:W-:-:S04]  /*95f0*/  SHF.R.S32.HI R9, RZ, 0x1f, R0 ;  /* 0x0000001fff097819 */ /* 0x000fc80000011400 */
[----:B------:R-:W-:Y:S01]  /*9600*/  LEA.HI R9, R9, R0, RZ, 0x2 ;  /* 0x0000000009097211 */ /* 0x000fe200078f10ff */
[----:B------:R-:W-:-:S03]  /*9610*/  IMAD.SHL.U32 R0, R0, 0x8, RZ ;  /* 0x0000000800007824 */ /* 0x000fc600078e00ff */
[----:B------:R-:W-:Y:S02]  /*9620*/  SHF.R.S32.HI R9, RZ, 0x2, R9 ;  /* 0x00000002ff097819 */ /* 0x000fe40000011409 */
[----:B-----5:R-:W-:-:S03]  /*9630*/  LOP3.LUT R0, R69, 0x18, R0, 0xf8, !PT ;  /* 0x0000001845007812 */ /* 0x020fc600078ef800 */
[----:B------:R-:W-:Y:S01]  /*9640*/  IMAD R12, R9, 0x1800, R68 ;  /* 0x00001800090c7824 */ /* 0x000fe200078e0244 */
[----:B------:R-:W-:-:S05]  /*9650*/  LOP3.LUT R13, R0, R67, RZ, 0x3c, !PT ;  /* 0x00000043000d7212 */ /* 0x000fca00078e3cff */
[----:B------:R-:W-:-:S04]  /*9660*/  IMAD.IADD R13, R12, 0x1, R13 ;  /* 0x000000010c0d7824 */ /* 0x000fc800078e020d */
[----:B------:R-:W-:-:S05]  /*9670*/  IMAD R0, R13, 0x2, R18 ;  /* 0x000000020d007824 */ /* 0x000fca00078e0212 */
[----:B-1----:R-:W0:Y:S01]  /*9680*/  LDS.128 R12, [R0+0xda00] ;  /* 0x00da0000000c7984 */ /* 0x002e220000000c00 */
[----:B------:R-:W-:Y:S01]  /*9690*/  HADD2.F32 R55, -RZ, R55.H0_H0 ;  /* 0x20000037ff377230 */ /* 0x000fe20000004100 */
[--C-:B------:R-:W-:Y:S01]  /*96a0*/  SHF.R.U64 R32, R32, 0x10, R33.reuse ;  /* 0x0000001020207819 */ /* 0x100fe20000001221 */
[----:B------:R-:W-:Y:S01]  /*96b0*/  HADD2.F32 R54, -RZ, R54.H0_H0 ;  /* 0x20000036ff367230 */ /* 0x000fe20000004100 */
[----:B------:R-:W-:Y:S02]  /*96c0*/  SHF.R.U32.HI R57, RZ, 0x10, R33 ;  /* 0x00000010ff397819 */ /* 0x000fe40000011621 */
[--C-:B------:R-:W-:Y:S02]  /*96d0*/  SHF.R.U64 R33, R4, 0x10, R5.reuse ;  /* 0x0000001004217819 */ /* 0x100fe40000001205 */
[----:B------:R-:W-:Y:S02]  /*96e0*/  SHF.R.U32.HI R56, RZ, 0x10, R5 ;  /* 0x00000010ff387819 */ /* 0x000fe40000011605 */
[----:B------:R-:W-:-:S02]  /*96f0*/  SHF.R.U64 R5, R6, 0x10, R7 ;  /* 0x0000001006057819 */ /* 0x000fc40000001207 */
[----:B------:R-:W-:Y:S01]  /*9700*/  SHF.R.U32.HI R63, RZ, 0x10, R7 ;  /* 0x00000010ff3f7819 */ /* 0x000fe20000011607 */
[----:B------:R-:W-:Y:S01]  /*9710*/  HADD2.F32 R56, -RZ, R56.H0_H0 ;  /* 0x20000038ff387230 */ /* 0x000fe20000004100 */
[--C-:B------:R-:W-:Y:S02]  /*9720*/  SHF.R.U32.HI R65, RZ, 0x10, R35.reuse ;  /* 0x00000010ff417819 */ /* 0x100fe40000011623 */
[----:B------:R-:W-:Y:S01]  /*9730*/  SHF.R.U64 R4, R34, 0x10, R35 ;  /* 0x0000001022047819 */ /* 0x000fe20000001223 */
[----:B0-----:R-:W-:-:S05]  /*9740*/  HADD2.F32 R50, -RZ, R13.H0_H0 ;  /* 0x2000000dff327230 */ /* 0x001fca0000004100 */
[C---:B------:R-:W-:Y:S01]  /*9750*/  FMUL.FTZ R58, R50.reuse, R55 ;  /* 0x00000037323a7220 */ /* 0x040fe20000410000 */
[----:B------:R-:W-:Y:S01]  /*9760*/  FMUL.FTZ R60, R50, R54 ;  /* 0x00000036323c7220 */ /* 0x000fe20000410000 */
[----:B------:R-:W-:Y:S02]  /*9770*/  HADD2.F32 R51, -RZ, R13.H1_H1 ;  /* 0x3000000dff337230 */ /* 0x000fe40000004100 */
[----:B------:R-:W-:Y:S02]  /*9780*/  HADD2.F32 R13, -RZ, R12.H0_H0 ;  /* 0x2000000cff0d7230 */ /* 0x000fe40000004100 */
[----:B------:R-:W-:Y:S02]  /*9790*/  HADD2.F32 R50, -RZ, R57.H0_H0 ;  /* 0x20000039ff327230 */ /* 0x000fe40000004100 */
[C---:B------:R-:W-:Y:S01]  /*97a0*/  FMUL.FTZ R62, R51.reuse, R56 ;  /* 0x00000038333e7220 */ /* 0x040fe20000410000 */
[----:B------:R-:W-:Y:S02]  /*97b0*/  HADD2.F32 R52, -RZ, R14.H0_H0 ;  /* 0x2000000eff347230 */ /* 0x000fe40000004100 */
[----:B------:R-:W-:Y:S01]  /*97c0*/  FMUL.FTZ R64, R51, R50 ;  /* 0x0000003233407220 */ /* 0x000fe20000410000 */
[----:B------:R-:W-:-:S02]  /*97d0*/  HADD2.F32 R51, -RZ, R59.H1_H1 ;  /* 0x3000003bff337230 */ /* 0x000fc40000004100 */
[--C-:B------:R-:W-:Y:S02]  /*97e0*/  HADD2.F32 R53, -RZ, R15.reuse.H0_H0 ;  /* 0x2000000fff357230 */ /* 0x100fe40000004100 */
[----:B------:R-:W-:Y:S02]  /*97f0*/  HADD2.F32 R15, -RZ, R15.H1_H1 ;  /* 0x3000000fff0f7230 */ /* 0x000fe40000004100 */
[----:B------:R-:W-:Y:S02]  /*9800*/  HADD2.F32 R12, -RZ, R12.H1_H1 ;  /* 0x3000000cff0c7230 */ /* 0x000fe40000004100 */
[----:B------:R-:W-:Y:S02]  /*9810*/  HADD2.F32 R14, -RZ, R14.H1_H1 ;  /* 0x3000000eff0e7230 */ /* 0x000fe40000004100 */
[----:B------:R-:W-:Y:S01]  /*9820*/  HADD2.F32 R33, -RZ, R33.H0_H0 ;  /* 0x20000021ff217230 */ /* 0x000fe20000004100 */
[----:B--2---:R-:W0:Y:S02]  /*9830*/  LDS.128 R8, [R72] ;  /* 0x0000000048087984 */ /* 0x004e240000000c00 */
[----:B0-----:R-:W-:-:S05]  /*9840*/  HADD2.F32 R7, -RZ, R9.H0_H0 ;  /* 0x20000009ff077230 */ /* 0x001fca0000004100 */
[C---:B------:R-:W-:Y:S01]  /*9850*/  FFMA.FTZ R58, R7.reuse, R54, -R58 ;  /* 0x00000036073a7223 */ /* 0x040fe2000001083a */
[----:B------:R-:W-:Y:S02]  /*9860*/  HADD2.F32 R54, -RZ, R59.H0_H0 ;  /* 0x2000003bff367230 */ /* 0x000fe40000004100 */
[----:B------:R-:W-:Y:S01]  /*9870*/  FFMA.FTZ R60, R7, R55, R60 ;  /* 0x00000037073c7223 */ /* 0x000fe2000001003c */
[----:B------:R-:W-:Y:S02]  /*9880*/  HADD2.F32 R7, -RZ, R61.H1_H1 ;  /* 0x3000003dff077230 */ /* 0x000fe40000004100 */
[----:B------:R-:W-:Y:S02]  /*9890*/  HADD2.F32 R6, -RZ, R8.H0_H0 ;  /* 0x20000008ff067230 */ /* 0x000fe40000004100 */
[C---:B------:R-:W-:Y:S01]  /*98a0*/  FMUL.FTZ R55, R13.reuse, R54 ;  /* 0x000000360d377220 */ /* 0x040fe20000410000 */
[----:B------:R-:W-:Y:S01]  /*98b0*/  FMUL.FTZ R13, R13, R7 ;  /* 0x000000070d0d7220 */ /* 0x000fe20000410000 */
[----:B------:R-:W-:-:S02]  /*98c0*/  HADD2.F32 R9, -RZ, R9.H1_H1 ;  /* 0x30000009ff097230 */ /* 0x000fc40000004100 */
[C---:B------:R-:W-:Y:S01]  /*98d0*/  FFMA.FTZ R55, R6.reuse, R7, -R55 ;  /* 0x0000000706377223 */ /* 0x040fe20000010837 */
[----:B------:R-:W-:Y:S02]  /*98e0*/  HADD2.F32 R7, -RZ, R66.H0_H0 ;  /* 0x20000042ff077230 */ /* 0x000fe40000004100 */
[----:B------:R-:W-:Y:S01]  /*98f0*/  FFMA.FTZ R13, R6, R54, R13 ;  /* 0x00000036060d7223 */ /* 0x000fe2000001000d */
[----:B------:R-:W-:Y:S02]  /*9900*/  HADD2.F32 R54, -RZ, R61.H0_H0 ;  /* 0x2000003dff367230 */ /* 0x000fe40000004100 */
[C---:B------:R-:W-:Y:S01]  /*9910*/  FFMA.FTZ R57, R9.reuse, R50, -R62 ;  /* 0x0000003209397223 */ /* 0x040fe2000001083e */
[----:B------:R-:W-:Y:S01]  /*9920*/  FFMA.FTZ R59, R9, R56, R64 ;  /* 0x00000038093b7223 */ /* 0x000fe20000010040 */
[----:B------:R-:W-:Y:S02]  /*9930*/  HADD2.F32 R34, -RZ, R10.H0_H0 ;  /* 0x2000000aff227230 */ /* 0x000fe40000004100 */
[----:B------:R-:W-:Y:S01]  /*9940*/  FMUL.FTZ R9, R52, R51 ;  /* 0x0000003334097220 */ /* 0x000fe20000410000 */
[----:B------:R-:W-:-:S02]  /*9950*/  HADD2.F32 R35, -RZ, R11.H0_H0 ;  /* 0x2000000bff237230 */ /* 0x000fc40000004100 */
[-C--:B------:R-:W-:Y:S01]  /*9960*/  FMUL.FTZ R61, R52, R7.reuse ;  /* 0x00000007343d7220 */ /* 0x080fe20000410000 */
[----:B------:R-:W-:Y:S02]  /*9970*/  HADD2.F32 R6, -RZ, R66.H1_H1 ;  /* 0x30000042ff067230 */ /* 0x000fe40000004100 */
[C---:B------:R-:W-:Y:S01]  /*9980*/  FMUL.FTZ R62, R53.reuse, R54 ;  /* 0x00000036353e7220 */ /* 0x040fe20000410000 */
[----:B------:R-:W-:Y:S02]  /*9990*/  HADD2.F32 R52, -RZ, R63.H0_H0 ;  /* 0x2000003fff347230 */ /* 0x000fe40000004100 */
[----:B------:R-:W-:Y:S02]  /*99a0*/  HADD2.F32 R50, -RZ, R65.H0_H0 ;  /* 0x20000041ff327230 */ /* 0x000fe40000004100 */
[C---:B------:R-:W-:Y:S01]  /*99b0*/  FFMA.FTZ R56, R34.reuse, R7, -R9 ;  /* 0x0000000722387223 */ /* 0x040fe20000010809 */
[----:B------:R-:W-:Y:S02]  /*99c0*/  HADD2.F32 R11, -RZ, R11.H1_H1 ;  /* 0x3000000bff0b7230 */ /* 0x000fe40000004100 */
[-C--:B------:R-:W-:Y:S01]  /*99d0*/  FMUL.FTZ R53, R53, R6.reuse ;  /* 0x0000000635357220 */ /* 0x080fe20000410000 */
[----:B------:R-:W-:Y:S01]  /*99e0*/  FFMA.FTZ R61, R34, R51, R61 ;  /* 0x00000033223d7223 */ /* 0x000fe2000001003d */
[----:B------:R-:W-:Y:S01]  /*99f0*/  FFMA.FTZ R62, R35, R6, -R62 ;  /* 0x00000006233e7223 */ /* 0x000fe2000001083e */
[C---:B------:R-:W-:Y:S01]  /*9a00*/  FMUL.FTZ R34, R15.reuse, R52 ;  /* 0x000000340f227220 */ /* 0x040fe20000410000 */
[----:B------:R-:W-:Y:S01]  /*9a10*/  FMUL.FTZ R6, R15, R50 ;  /* 0x000000320f067220 */ /* 0x000fe20000410000 */
[----:B------:R-:W-:-:S02]  /*9a20*/  HADD2.F32 R9, -RZ, R5.H0_H0 ;  /* 0x20000005ff097230 */ /* 0x000fc40000004100 */
[----:B------:R-:W-:Y:S02]  /*9a30*/  HADD2.F32 R7, -RZ, R32.H0_H0 ;  /* 0x20000020ff077230 */ /* 0x000fe40000004100 */
[----:B------:R-:W-:Y:S02]  /*9a40*/  HADD2.F32 R5, -RZ, R4.H0_H0 ;  /* 0x20000004ff057230 */ /* 0x000fe40000004100 */
[----:B------:R-:W-:Y:S01]  /*9a50*/  FFMA.FTZ R53, R35, R54, R53 ;  /* 0x0000003623357223 */ /* 0x000fe20000010035 */
[----:B------:R-:W-:Y:S02]  /*9a60*/  HADD2.F32 R8, -RZ, R8.H1_H1 ;  /* 0x30000008ff087230 */ /* 0x000fe40000004100 */
[C---:B------:R-:W-:Y:S01]  /*9a70*/  FFMA.FTZ R35, R11.reuse, R50, -R34 ;  /* 0x000000320b237223 */ /* 0x040fe20000010822 */
[----:B------:R-:W-:Y:S02]  /*9a80*/  HADD2.F32 R10, -RZ, R10.H1_H1 ;  /* 0x3000000aff0a7230 */ /* 0x000fe40000004100 */
[----:B------:R-:W-:Y:S01]  /*9a90*/  FFMA.FTZ R6, R11, R52, R6 ;  /* 0x000000340b067223 */ /* 0x000fe20000010006 */
[----:B------:R-:W-:Y:S01]  /*9aa0*/  FMUL.FTZ R11, R12, R33 ;  /* 0x000000210c0b7220 */ /* 0x000fe20000410000 */
[----:B------:R-:W-:Y:S01]  /*9ab0*/  FMUL.FTZ R15, R14, R9 ;  /* 0x000000090e0f7220 */ /* 0x000fe20000410000 */
[----:B------:R-:W-:Y:S01]  /*9ac0*/  FMUL.FTZ R12, R12, R7 ;  /* 0x000000070c0c7220 */ /* 0x000fe20000410000 */
[----:B------:R-:W-:Y:S01]  /*9ad0*/  FMUL.FTZ R14, R14, R5 ;  /* 0x000000050e0e7220 */ /* 0x000fe20000410000 */
[----:B------:R-:W-:Y:S01]  /*9ae0*/  FFMA.FTZ R4, R8, R7, -R11 ;  /* 0x0000000708047223 */ /* 0x000fe2000001080b */
[----:B------:R-:W-:Y:S01]  /*9af0*/  FFMA.FTZ R15, R10, R5, -R15 ;  /* 0x000000050a0f7223 */ /* 0x000fe2000001080f */
[----:B------:R-:W-:Y:S01]  /*9b00*/  FFMA.FTZ R8, R8, R33, R12 ;  /* 0x0000002108087223 */ /* 0x000fe2000001000c */
[----:B------:R-:W-:Y:S01]  /*9b10*/  FFMA.FTZ R10, R10, R9, R14 ;  /* 0x000000090a0a7223 */ /* 0x000fe2000001000e */
[----:B------:R-:W-:-:S02]  /*9b20*/  F2FP.F16.F32.PACK_AB R11, R6, R53 ;  /* 0x00000035060b723e */ /* 0x000fc400000000ff */
[----:B------:R-:W-:Y:S02]  /*9b30*/  F2FP.F16.F32.PACK_AB R7, R35, R62 ;  /* 0x0000003e2307723e */ /* 0x000fe400000000ff */
[----:B------:R-:W-:Y:S02]  /*9b40*/  F2FP.F16.F32.PACK_AB R5, R57, R58 ;  /* 0x0000003a3905723e */ /* 0x000fe400000000ff */
[----:B------:R-:W-:Y:S02]  /*9b50*/  F2FP.F16.F32.PACK_AB R4, R4, R55 ;  /* 0x000000370404723e */ /* 0x000fe400000000ff */
[----:B------:R-:W-:Y:S02]  /*9b60*/  F2FP.F16.F32.PACK_AB R6, R15, R56 ;  /* 0x000000380f06723e */ /* 0x000fe400000000ff */
[----:B------:R-:W-:Y:S02]  /*9b70*/  F2FP.F16.F32.PACK_AB R9, R59, R60 ;  /* 0x0000003c3b09723e */ /* 0x000fe400000000ff */
[----:B------:R-:W-:-:S02]  /*9b80*/  F2FP.F16.F32.PACK_AB R8, R8, R13 ;  /* 0x0000000d0808723e */ /* 0x000fc400000000ff */
[----:B------:R-:W-:Y:S01]  /*9b90*/  F2FP.F16.F32.PACK_AB R10, R10, R61 ;  /* 0x0000003d0a0a723e */ /* 0x000fe200000000ff */
[----:B------:R0:W-:Y:S04]  /*9ba0*/  STS.128 [R72], R4 ;  /* 0x0000000448007388 */ /* 0x0001e80000000c00 */
[----:B------:R0:W-:Y:S02]  /*9bb0*/  STS.128 [R0+0xda00], R8 ;  /* 0x00da000800007388 */ /* 0x0001e40000000c00 */
.L_x_413:
[----:B------:R-:W-:Y:S05]  /*9bc0*/  BSYNC B1 ;  /* 0x0000000000017941 */ /* 0x000fea0003800000 */
.L_x_412:
[----:B------:R-:W-:Y:S04]  /*9bd0*/  BSSY B1, `(.L_x_414) ;  /* 0x0000064000017945 */ /* 0x000fe80003800000 */
[----:B------:R-:W-:Y:S05]  /*9be0*/  @P1 BRA `(.L_x_415) ;  /* 0x0000000400881947 */ /* 0x000fea0003800000 */
[----:B------:R-:W2:Y:S01]  /*9bf0*/  LDL R56, [R1+0x88] ;  /* 0x0000880001387983 */ /* 0x000ea20000100800 */
[----:B0-----:R-:W-:Y:S01]  /*9c00*/  SHF.R.S32.HI R0, RZ, 0x1f, R71 ;  /* 0x0000001fff007819 */ /* 0x001fe20000011447 */
[----:B------:R-:W-:Y:S01]  /*9c10*/  HADD2.F32 R33, -RZ, R49.H1_H1 ;  /* 0x30000031ff217230 */ /* 0x000fe20000004100 */
[--C-:B------:R-:W-:Y:S01]  /*9c20*/  SHF.R.U64 R52, R24, 0x10, R25.reuse ;  /* 0x0000001018347819 */ /* 0x100fe20000001219 */
[--C-:B------:R-:W-:Y:S01]  /*9c30*/  HADD2.F32 R35, -RZ, R46.reuse.H1_H1 ;  /* 0x3000002eff237230 */ /* 0x100fe20000004100 */
[----:B------:R-:W-:Y:S01]  /*9c40*/  LEA.HI R0, R0, R71, RZ, 0x3 ;  /* 0x0000004700007211 */ /* 0x000fe200078f18ff */
[----:B------:R-:W-:Y:S01]  /*9c50*/  HADD2.F32 R46, -RZ, R46.H0_H0 ;  /* 0x2000002eff2e7230 */ /* 0x000fe20000004100 */
[----:B------:R-:W-:Y:S02]  /*9c60*/  SHF.R.U32.HI R32, RZ, 0x10, R25 ;  /* 0x00000010ff207819 */ /* 0x000fe40000011619 */
[----:B------:R-:W-:Y:S02]  /*9c70*/  SHF.R.S32.HI R0, RZ, 0x3, R0 ;  /* 0x00000003ff007819 */ /* 0x000fe40000011400 */
[----:B------:R-:W-:Y:S01]  /*9c80*/  SHF.R.U64 R55, R36, 0x10, R37 ;  /* 0x0000001024377819 */ /* 0x000fe20000001225 */
[----:B------:R-:W-:Y:S01]  /*9c90*/  HADD2.F32 R32, -RZ, R32.H0_H0 ;  /* 0x20000020ff207230 */ /* 0x000fe20000004100 */
[----:B------:R-:W-:-:S02]  /*9ca0*/  LEA.HI R0, R3, R0, RZ, 0x1d ;  /* 0x0000000003007211 */ /* 0x000fc400078fe8ff */
[----:B------:R-:W-:Y:S02]  /*9cb0*/  SHF.R.U32.HI R36, RZ, 0x10, R37 ;  /* 0x00000010ff247819 */ /* 0x000fe40000011625 */
[----:B------:R-:W-:Y:S02]  /*9cc0*/  SHF.R.S32.HI R5, RZ, 0x1f, R0 ;  /* 0x0000001fff057819 */ /* 0x000fe40000011400 */
[--C-:B------:R-:W-:Y:S02]  /*9cd0*/  SHF.R.U64 R54, R38, 0x10, R39.reuse ;  /* 0x0000001026367819 */ /* 0x100fe40000001227 */
[----:B------:R-:W-:Y:S01]  /*9ce0*/  LEA.HI R5, R5, R0, RZ, 0x2 ;  /* 0x0000000005057211 */ /* 0x000fe200078f10ff */
[----:B------:R-:W-:Y:S01]  /*9cf0*/  IMAD.SHL.U32 R0, R0, 0x8, RZ ;  /* 0x0000000800007824 */ /* 0x000fe200078e00ff */
[----:B------:R-:W-:Y:S02]  /*9d00*/  SHF.R.U32.HI R53, RZ, 0x10, R39 ;  /* 0x00000010ff357819 */ /* 0x000fe40000011627 */
[----:B------:R-:W-:-:S02]  /*9d10*/  SHF.R.S32.HI R5, RZ, 0x2, R5 ;  /* 0x00000002ff057819 */ /* 0x000fc40000011405 */
[----:B-----5:R-:W-:Y:S02]  /*9d20*/  LOP3.LUT R0, R69, 0x18, R0, 0xf8, !PT ;  /* 0x0000001845007812 */ /* 0x020fe400078ef800 */
[--C-:B------:R-:W-:Y:S01]  /*9d30*/  SHF.R.U64 R51, R26, 0x10, R27.reuse ;  /* 0x000000101a337819 */ /* 0x100fe2000000121b */
[----:B------:R-:W-:Y:S01]  /*9d40*/  IMAD R8, R5, 0x1800, R68 ;  /* 0x0000180005087824 */ /* 0x000fe200078e0244 */
[----:B------:R-:W-:Y:S02]  /*9d50*/  LOP3.LUT R9, R0, R67, RZ, 0x3c, !PT ;  /* 0x0000004300097212 */ /* 0x000fe400078e3cff */
[----:B------:R-:W-:-:S03]  /*9d60*/  SHF.R.U32.HI R50, RZ, 0x10, R27 ;  /* 0x00000010ff327819 */ /* 0x000fc6000001161b */
[----:B------:R-:W-:-:S04]  /*9d70*/  IMAD.IADD R9, R8, 0x1, R9 ;  /* 0x0000000108097824 */ /* 0x000fc800078e0209 */
[----:B------:R-:W-:-:S05]  /*9d80*/  IMAD R0, R9, 0x2, R18 ;  /* 0x0000000209007824 */ /* 0x000fca00078e0212 */
[----:B------:R-:W0:Y:S02]  /*9d90*/  LDS.128 R8, [R0+0xda00] ;  /* 0x00da000000087984 */ /* 0x000e240000000c00 */
[--C-:B0-----:R-:W-:Y:S02]  /*9da0*/  HADD2.F32 R24, -RZ, R9.reuse.H0_H0 ;  /* 0x20000009ff187230 */ /* 0x101fe40000004100 */
[----:B------:R-:W-:Y:S02]  /*9db0*/  HADD2.F32 R25, -RZ, R9.H1_H1 ;  /* 0x30000009ff197230 */ /* 0x000fe40000004100 */
[----:B------:R-:W-:Y:S02]  /*9dc0*/  HADD2.F32 R9, -RZ, R8.H0_H0 ;  /* 0x20000008ff097230 */ /* 0x000fe40000004100 */
[C---:B------:R-:W-:Y:S01]  /*9dd0*/  FMUL.FTZ R37, R24.reuse, R35 ;  /* 0x0000002318257220 */ /* 0x040fe20000410000 */
[----:B------:R-:W-:Y:S01]  /*9de0*/  FMUL.FTZ R39, R24, R33 ;  /* 0x0000002118277220 */ /* 0x000fe20000410000 */
[----:B------:R-:W-:-:S02]  /*9df0*/  HADD2.F32 R24, -RZ, R36.H0_H0 ;  /* 0x20000024ff187230 */ /* 0x000fc40000004100 */
[C---:B------:R-:W-:Y:S01]  /*9e00*/  FMUL.FTZ R34, R25.reuse, R32 ;  /* 0x0000002019227220 */ /* 0x040fe20000410000 */
[----:B------:R-:W-:Y:S02]  /*9e10*/  HADD2.F32 R26, -RZ, R10.H0_H0 ;  /* 0x2000000aff1a7230 */ /* 0x000fe40000004100 */
[----:B------:R-:W-:Y:S02]  /*9e20*/  HADD2.F32 R27, -RZ, R11.H0_H0 ;  /* 0x2000000bff1b7230 */ /* 0x000fe40000004100 */
[----:B------:R-:W-:Y:S01]  /*9e30*/  FMUL.FTZ R36, R25, R24 ;  /* 0x0000001819247220 */ /* 0x000fe20000410000 */
[----:B------:R-:W-:Y:S02]  /*9e40*/  HADD2.F32 R25, -RZ, R47.H0_H0 ;  /* 0x2000002fff197230 */ /* 0x000fe40000004100 */
[----:B------:R-:W-:Y:S02]  /*9e50*/  HADD2.F32 R11, -RZ, R11.H1_H1 ;  /* 0x3000000bff0b7230 */ /* 0x000fe40000004100 */
[----:B------:R-:W-:-:S02]  /*9e60*/  HADD2.F32 R8, -RZ, R8.H1_H1 ;  /* 0x30000008ff087230 */ /* 0x000fc40000004100 */
[----:B------:R-:W-:Y:S01]  /*9e70*/  HADD2.F32 R10, -RZ, R10.H1_H1 ;  /* 0x3000000aff0a7230 */ /* 0x000fe20000004100 */
[----:B--2---:R-:W0:Y:S02]  /*9e80*/  LDS.128 R4, [R56] ;  /* 0x0000000038047984 */ /* 0x004e240000000c00 */
[--C-:B0-----:R-:W-:Y:S02]  /*9e90*/  HADD2.F32 R12, -RZ, R5.reuse.H0_H0 ;  /* 0x20000005ff0c7230 */ /* 0x101fe40000004100 */
[----:B------:R-:W-:Y:S02]  /*9ea0*/  HADD2.F32 R13, -RZ, R5.H1_H1 ;  /* 0x30000005ff0d7230 */ /* 0x000fe40000004100 */
[----:B------:R-:W-:Y:S02]  /*9eb0*/  HADD2.F32 R5, -RZ, R4.H0_H0 ;  /* 0x20000004ff057230 */ /* 0x000fe40000004100 */
[C---:B------:R-:W-:Y:S01]  /*9ec0*/  FFMA.FTZ R37, R12.reuse, R33, -R37 ;  /* 0x000000210c257223 */ /* 0x040fe20000010825 */
[----:B------:R-:W-:Y:S01]  /*9ed0*/  FFMA.FTZ R39, R12, R35, R39 ;  /* 0x000000230c277223 */ /* 0x000fe20000010027 */
[----:B------:R-:W-:-:S02]  /*9ee0*/  HADD2.F32 R12, -RZ, R48.H1_H1 ;  /* 0x30000030ff0c7230 */ /* 0x000fc40000004100 */
[----:B------:R-:W-:Y:S01]  /*9ef0*/  FFMA.FTZ R34, R13, R24, -R34 ;  /* 0x000000180d227223 */ /* 0x000fe20000010822 */
[----:B------:R-:W-:Y:S01]  /*9f00*/  FMUL.FTZ R24, R9, R46 ;  /* 0x0000002e09187220 */ /* 0x000fe20000410000 */
[----:B------:R-:W-:Y:S01]  /*9f10*/  FFMA.FTZ R36, R13, R32, R36 ;  /* 0x000000200d247223 */ /* 0x000fe20000010024 */
[----:B------:R-:W-:Y:S02]  /*9f20*/  HADD2.F32 R32, -RZ, R47.H1_H1 ;  /* 0x3000002fff207230 */ /* 0x000fe40000004100 */
[-C--:B------:R-:W-:Y:S01]  /*9f30*/  FMUL.FTZ R35, R9, R12.reuse ;  /* 0x0000000c09237220 */ /* 0x080fe20000410000 */
[----:B------:R-:W-:Y:S02]  /*9f40*/  HADD2.F32 R9, -RZ, R48.H0_H0 ;  /* 0x20000030ff097230 */ /* 0x000fe40000004100 */
[C---:B------:R-:W-:Y:S01]  /*9f50*/  FFMA.FTZ R33, R5.reuse, R12, -R24 ;  /* 0x0000000c05217223 */ /* 0x040fe20000010818 */
[----:B-1----:R-:W-:Y:S02]  /*9f60*/  HADD2.F32 R14, -RZ, R6.H0_H0 ;  /* 0x20000006ff0e7230 */ /* 0x002fe40000004100 */
[----:B------:R-:W-:Y:S01]  /*9f70*/  FFMA.FTZ R35, R5, R46, R35 ;  /* 0x0000002e05237223 */ /* 0x000fe20000010023 */
[----:B------:R-:W-:-:S02]  /*9f80*/  HADD2.F32 R15, -RZ, R7.H0_H0 ;  /* 0x20000007ff0f7230 */ /* 0x000fc40000004100 */
[C---:B------:R-:W-:Y:S01]  /*9f90*/  FMUL.FTZ R5, R26.reuse, R25 ;  /* 0x000000191a057220 */ /* 0x040fe20000410000 */
[----:B------:R-:W-:Y:S02]  /*9fa0*/  HADD2.F32 R12, -RZ, R49.H0_H0 ;  /* 0x20000031ff0c7230 */ /* 0x000fe40000004100 */
[-C--:B------:R-:W-:Y:S01]  /*9fb0*/  FMUL.FTZ R13, R26, R9.reuse ;  /* 0x000000091a0d7220 */ /* 0x080fe20000410000 */
[----:B------:R-:W-:Y:S02]  /*9fc0*/  HADD2.F32 R26, -RZ, R50.H0_H0 ;  /* 0x20000032ff1a7230 */ /* 0x000fe40000004100 */
[C---:B------:R-:W-:Y:S01]  /*9fd0*/  FMUL.FTZ R46, R27.reuse, R32 ;  /* 0x000000201b2e7220 */ /* 0x040fe20000410000 */
[----:B------:R-:W-:Y:S02]  /*9fe0*/  HADD2.F32 R24, -RZ, R53.H0_H0 ;  /* 0x20000035ff187230 */ /* 0x000fe40000004100 */
[----:B------:R-:W-:Y:S01]  /*9ff0*/  FFMA.FTZ R38, R14, R9, -R5 ;  /* 0x000000090e267223 */ /* 0x000fe20000010805 */
[-C--:B------:R-:W-:Y:S01]  /*a000*/  FMUL.FTZ R27, R27, R12.reuse ;  /* 0x0000000c1b1b7220 */ /* 0x080fe20000410000 */
[----:B------:R-:W-:Y:S01]  /*a010*/  FFMA.FTZ R46, R15, R12, -R46 ;  /* 0x0000000c0f2e7223 */ /* 0x000fe2000001082e */
[----:B------:R-:W-:-:S02]  /*a020*/  HADD2.F32 R7, -RZ, R7.H1_H1 ;  /* 0x30000007ff077230 */ /* 0x000fc40000004100 */
[----:B------:R-:W-:Y:S01]  /*a030*/  FFMA.FTZ R14, R14, R25, R13 ;  /* 0x000000190e0e7223 */ /* 0x000fe2000001000d */
[C---:B------:R-:W-:Y:S01]  /*a040*/  FMUL.FTZ R48, R11.reuse, R26 ;  /* 0x0000001a0b307220 */ /* 0x040fe20000410000 */
[----:B------:R-:W-:Y:S01]  /*a050*/  FMUL.FTZ R12, R11, R24 ;  /* 0x000000180b0c7220 */ /* 0x000fe20000410000 */
[----:B------:R-:W-:Y:S02]  /*a060*/  HADD2.F32 R11, -RZ, R52.H0_H0 ;  /* 0x20000034ff0b7230 */ /* 0x000fe40000004100 */
[----:B------:R-:W-:Y:S01]  /*a070*/  FFMA.FTZ R27, R15, R32, R27 ;  /* 0x000000200f1b7223 */ /* 0x000fe2000001001b */
[----:B------:R-:W-:Y:S02]  /*a080*/  HADD2.F32 R13, -RZ, R51.H0_H0 ;  /* 0x20000033ff0d7230 */ /* 0x000fe40000004100 */
[C---:B------:R-:W-:Y:S01]  /*a090*/  FFMA.FTZ R25, R7.reuse, R24, -R48 ;  /* 0x0000001807197223 */ /* 0x040fe20000010830 */
[----:B------:R-:W-:Y:S02]  /*a0a0*/  HADD2.F32 R5, -RZ, R55.H0_H0 ;  /* 0x20000037ff057230 */ /* 0x000fe40000004100 */
[----:B------:R-:W-:Y:S01]  /*a0b0*/  FFMA.FTZ R26, R7, R26, R12 ;  /* 0x0000001a071a7223 */ /* 0x000fe2000001000c */
[----:B------:R-:W-:-:S02]  /*a0c0*/  HADD2.F32 R9, -RZ, R54.H0_H0 ;  /* 0x20000036ff097230 */ /* 0x000fc40000004100 */
[----:B------:R-:W-:Y:S01]  /*a0d0*/  FMUL.FTZ R7, R8, R11 ;  /* 0x0000000b08077220 */ /* 0x000fe20000410000 */
[----:B------:R-:W-:Y:S02]  /*a0e0*/  HADD2.F32 R4, -RZ, R4.H1_H1 ;  /* 0x30000004ff047230 */ /* 0x000fe40000004100 */
[----:B------:R-:W-:Y:S01]  /*a0f0*/  FMUL.FTZ R15, R10, R13 ;  /* 0x0000000d0a0f7220 */ /* 0x000fe20000410000 */
[----:B------:R-:W-:Y:S02]  /*a100*/  HADD2.F32 R6, -RZ, R6.H1_H1 ;  /* 0x30000006ff067230 */ /* 0x000fe40000004100 */
[----:B------:R-:W-:Y:S01]  /*a110*/  FMUL.FTZ R12, R8, R5 ;  /* 0x00000005080c7220 */ /* 0x000fe20000410000 */
[----:B------:R-:W-:Y:S01]  /*a120*/  FMUL.FTZ R10, R10, R9 ;  /* 0x000000090a0a7220 */ /* 0x000fe20000410000 */
[----:B------:R-:W-:Y:S01]  /*a130*/  FFMA.FTZ R8, R4, R5, -R7 ;  /* 0x0000000504087223 */ /* 0x000fe20000010807 */
[----:B------:R-:W-:Y:S01]  /*a140*/  F2FP.F16.F32.PACK_AB R7, R25, R46 ;  /* 0x0000002e1907723e */ /* 0x000fe200000000ff */
[----:B------:R-:W-:Y:S01]  /*a150*/  FFMA.FTZ R15, R6, R9, -R15 ;  /* 0x00000009060f7223 */ /* 0x000fe2000001080f */
[----:B------:R-:W-:Y:S01]  /*a160*/  FFMA.FTZ R12, R4, R11, R12 ;  /* 0x0000000b040c7223 */ /* 0x000fe2000001000c */
[----:B------:R-:W-:Y:S01]  /*a170*/  FFMA.FTZ R13, R6, R13, R10 ;  /* 0x0000000d060d7223 */ /* 0x000fe2000001000a */
[----:B------:R-:W-:-:S02]  /*a180*/  F2FP.F16.F32.PACK_AB R5, R34, R37 ;  /* 0x000000252205723e */ /* 0x000fc400000000ff */
[----:B------:R-:W-:Y:S02]  /*a190*/  F2FP.F16.F32.PACK_AB R4, R8, R33 ;  /* 0x000000210804723e */ /* 0x000fe400000000ff */
[----:B------:R-:W-:Y:S02]  /*a1a0*/  F2FP.F16.F32.PACK_AB R6, R15, R38 ;  /* 0x000000260f06723e */ /* 0x000fe400000000ff */
[----:B------:R-:W-:Y:S02]  /*a1b0*/  F2FP.F16.F32.PACK_AB R11, R26, R27 ;  /* 0x0000001b1a0b723e */ /* 0x000fe400000000ff */
[----:B------:R-:W-:Y:S01]  /*a1c0*/  F2FP.F16.F32.PACK_AB R9, R36, R39 ;  /* 0x000000272409723e */ /* 0x000fe200000000ff */
[----:B------:R2:W-:Y:S01]  /*a1d0*/  STS.128 [R56], R4 ;  /* 0x0000000438007388 */ /* 0x0005e20000000c00 */
[----:B------:R-:W-:Y:S02]  /*a1e0*/  F2FP.F16.F32.PACK_AB R8, R12, R35 ;  /* 0x000000230c08723e */ /* 0x000fe400000000ff */
[----:B------:R-:W-:-:S05]  /*a1f0*/  F2FP.F16.F32.PACK_AB R10, R13, R14 ;  /* 0x0000000e0d0a723e */ /* 0x000fca00000000ff */
[----:B------:R2:W-:Y:S02]  /*a200*/  STS.128 [R0+0xda00], R8 ;  /* 0x00da000800007388 */ /* 0x0005e40000000c00 */
.L_x_415:
[----:B------:R-:W-:Y:S05]  /*a210*/  BSYNC B1 ;  /* 0x0000000000017941 */ /* 0x000fea0003800000 */
.L_x_414:
[----:B------:R-:W-:Y:S05]  /*a220*/  @P2 BRA `(.L_x_393) ;  /* 0x0000000400882947 */ /* 0x000fea0003800000 */
[----:B------:R-:W3:Y:S01]  /*a230*/  LDL R39, [R1+0x84] ;  /* 0x0000840001277983 */ /* 0x000ee20000100800 */
[----:B0-2---:R-:W-:Y:S01]  /*a240*/  SHF.R.S32.HI R0, RZ, 0x1f, R70 ;  /* 0x0000001fff007819 */ /* 0x005fe20000011446 */
[----:B------:R-:W-:Y:S01]  /*a250*/  HADD2.F32 R27, -RZ, R44.H1_H1 ;  /* 0x3000002cff1b7230 */ /* 0x000fe20000004100 */
[--C-:B------:R-:W-:Y:S01]  /*a260*/  SHF.R.U64 R36, R28, 0x10, R29.reuse ;  /* 0x000000101c247819 */ /* 0x100fe2000000121d */
[--C-:B------:R-:W-:Y:S01]  /*a270*/  HADD2.F32 R28, -RZ, R20.reuse.H1_H1 ;  /* 0x30000014ff1c7230 */ /* 0x100fe20000004100 */
[----:B------:R-:W-:Y:S01]  /*a280*/  LEA.HI R0, R0, R70, RZ, 0x3 ;  /* 0x0000004600007211 */ /* 0x000fe200078f18ff */
[----:B------:R-:W-:Y:S01]  /*a290*/  HADD2.F32 R20, -RZ, R20.H0_H0 ;  /* 0x20000014ff147230 */ /* 0x000fe20000004100 */
[----:B------:R-:W-:Y:S01]  /*a2a0*/  SHF.R.U32.HI R29, RZ, 0x10, R29 ;  /* 0x00000010ff1d7819 */ /* 0x000fe2000001161d */
[----:B------:R-:W-:Y:S01]  /*a2b0*/  HADD2.F32 R44, -RZ, R44.H0_H0 ;  /* 0x2000002cff2c7230 */ /* 0x000fe20000004100 */
[----:B------:R-:W-:Y:S02]  /*a2c0*/  SHF.R.S32.HI R0, RZ, 0x3, R0 ;  /* 0x00000003ff007819 */ /* 0x000fe40000011400 */
[----:B------:R-:W-:Y:S01]  /*a2d0*/  SHF.R.U64 R38, R40, 0x10, R41 ;  /* 0x0000001028267819 */ /* 0x000fe20000001229 */
[----:B------:R-:W-:Y:S01]  /*a2e0*/  HADD2.F32 R29, -RZ, R29.H0_H0 ;  /* 0x2000001dff1d7230 */ /* 0x000fe20000004100 */
[----:B------:R-:W-:-:S02]  /*a2f0*/  LEA.HI R3, R3, R0, RZ, 0x1d ;  /* 0x0000000003037211 */ /* 0x000fc400078fe8ff */
[----:B------:R-:W-:Y:S02]  /*a300*/  SHF.R.U32.HI R40, RZ, 0x10, R41 ;  /* 0x00000010ff287819 */ /* 0x000fe40000011629 */
[----:B------:R-:W-:Y:S02]  /*a310*/  SHF.R.S32.HI R0, RZ, 0x1f, R3 ;  /* 0x0000001fff007819 */ /* 0x000fe40000011403 */
[----:B------:R-:W-:Y:S02]  /*a320*/  SHF.R.U64 R35, R30, 0x10, R31 ;  /* 0x000000101e237819 */ /* 0x000fe4000000121f */
[----:B------:R-:W-:Y:S02]  /*a330*/  LEA.HI R0, R0, R3, RZ, 0x2 ;  /* 0x0000000300007211 */ /* 0x000fe400078f10ff */
[----:B------:R-:W-:Y:S02]  /*a340*/  SHF.L.U32 R3, R3, 0x3, RZ ;  /* 0x0000000303037819 */ /* 0x000fe400000006ff */
[----:B------:R-:W-:-:S02]  /*a350*/  SHF.R.S32.HI R0, RZ, 0x2, R0 ;  /* 0x00000002ff007819 */ /* 0x000fc40000011400 */
[----:B-----5:R-:W-:Y:S02]  /*a360*/  LOP3.LUT R3, R69, 0x18, R3, 0xf8, !PT ;  /* 0x0000001845037812 */ /* 0x020fe400078ef803 */
[----:B------:R-:W-:Y:S01]  /*a370*/  SHF.R.U32.HI R34, RZ, 0x10, R31 ;  /* 0x00000010ff227819 */ /* 0x000fe2000001161f */
[----:B------:R-:W-:Y:S01]  /*a380*/  IMAD R0, R0, 0x1800, R68 ;  /* 0x0000180000007824 */ /* 0x000fe200078e0244 */
[----:B------:R-:W-:Y:S02]  /*a390*/  LOP3.LUT R3, R3, R67, RZ, 0x3c, !PT ;  /* 0x0000004303037212 */ /* 0x000fe400078e3cff */
[--C-:B------:R-:W-:Y:S02]  /*a3a0*/  SHF.R.U64 R37, R42, 0x10, R43.reuse ;  /* 0x000000102a257819 */ /* 0x100fe4000000122b */
[----:B------:R-:W-:Y:S01]  /*a3b0*/  SHF.R.U32.HI R42, RZ, 0x10, R43 ;  /* 0x00000010ff2a7819 */ /* 0x000fe2000001162b */
        /* <DEDUP_REMOVED lines=9> */
[----:B------:R-:W-:Y:S01]  /*a450*/  FMUL.FTZ R30, R24, R29 ;  /* 0x0000001d181e7220 */ /* 0x000fe20000410000 */
[----:B------:R-:W-:Y:S02]  /*a460*/  HADD2.F32 R25, -RZ, R10.H0_H0 ;  /* 0x2000000aff197230 */ /* 0x000fe40000004100 */
[--C-:B------:R-:W-:Y:S02]  /*a470*/  HADD2.F32 R26, -RZ, R11.reuse.H0_H0 ;  /* 0x2000000bff1a7230 */ /* 0x100fe40000004100 */
[----:B------:R-:W-:Y:S02]  /*a480*/  HADD2.F32 R11, -RZ, R11.H1_H1 ;  /* 0x3000000bff0b7230 */ /* 0x000fe40000004100 */
[----:B------:R-:W-:Y:S02]  /*a490*/  HADD2.F32 R8, -RZ, R8.H1_H1 ;  /* 0x30000008ff087230 */ /* 0x000fe40000004100 */
[----:B------:R-:W-:Y:S01]  /*a4a0*/  HADD2.F32 R10, -RZ, R10.H1_H1 ;  /* 0x3000000aff0a7230 */ /* 0x000fe20000004100 */
[----:B---3--:R-:W0:Y:S02]  /*a4b0*/  LDS.128 R4, [R39] ;  /* 0x0000000027047984 */ /* 0x008e240000000c00 */
[----:B0-----:R-:W-:-:S02]  /*a4c0*/  HADD2.F32 R12, -RZ, R5.H0_H0 ;  /* 0x20000005ff0c7230 */ /* 0x001fc40000004100 */
[----:B------:R-:W-:Y:S02]  /*a4d0*/  HADD2.F32 R5, -RZ, R5.H1_H1 ;  /* 0x30000005ff057230 */ /* 0x000fe40000004100 */
[----:B------:R-:W-:Y:S02]  /*a4e0*/  HADD2.F32 R0, -RZ, R4.H0_H0 ;  /* 0x20000004ff007230 */ /* 0x000fe40000004100 */
[C---:B------:R-:W-:Y:S01]  /*a4f0*/  FFMA.FTZ R31, R12.reuse, R27, -R31 ;  /* 0x0000001b0c1f7223 */ /* 0x040fe2000001081f */
[----:B------:R-:W-:Y:S01]  /*a500*/  FFMA.FTZ R33, R12, R28, R33 ;  /* 0x0000001c0c217223 */ /* 0x000fe20000010021 */
[-C--:B------:R-:W-:Y:S01]  /*a510*/  FMUL.FTZ R12, R24, R15.reuse ;  /* 0x0000000f180c7220 */ /* 0x080fe20000410000 */
[----:B------:R-:W-:Y:S01]  /*a520*/  FFMA.FTZ R30, R5, R15, -R30 ;  /* 0x0000000f051e7223 */ /* 0x000fe2000001081e */
[C---:B------:R-:W-:Y:S01]  /*a530*/  FMUL.FTZ R15, R9.reuse, R20 ;  /* 0x00000014090f7220 */ /* 0x040fe20000410000 */
[----:B------:R-:W-:Y:S02]  /*a540*/  HADD2.F32 R24, -RZ, R21.H0_H0 ;  /* 0x20000015ff187230 */ /* 0x000fe40000004100 */
[----:B------:R-:W-:Y:S01]  /*a550*/  FMUL.FTZ R9, R9, R44 ;  /* 0x0000002c09097220 */ /* 0x000fe20000410000 */
[----:B------:R-:W-:Y:S01]  /*a560*/  FFMA.FTZ R28, R5, R29, R12 ;  /* 0x0000001d051c7223 */ /* 0x000fe2000001000c */
[----:B------:R-:W-:-:S02]  /*a570*/  HADD2.F32 R12, -RZ, R45.H0_H0 ;  /* 0x2000002dff0c7230 */ /* 0x000fc40000004100 */
[C---:B------:R-:W-:Y:S01]  /*a580*/  FFMA.FTZ R15, R0.reuse, R44, -R15 ;  /* 0x0000002c000f7223 */ /* 0x040fe2000001080f */
[----:B------:R-:W-:Y:S02]  /*a590*/  HADD2.F32 R13, -RZ, R6.H0_H0 ;  /* 0x20000006ff0d7230 */ /* 0x000fe40000004100 */
[----:B------:R-:W-:Y:S01]  /*a5a0*/  FFMA.FTZ R20, R0, R20, R9 ;  /* 0x0000001400147223 */ /* 0x000fe20000010009 */
[----:B------:R-:W-:Y:S02]  /*a5b0*/  HADD2.F32 R21, -RZ, R21.H1_H1 ;  /* 0x30000015ff157230 */ /* 0x000fe40000004100 */
[C---:B------:R-:W-:Y:S01]  /*a5c0*/  FMUL.FTZ R0, R25.reuse, R24 ;  /* 0x0000001819007220 */ /* 0x040fe20000410000 */
[----:B------:R-:W-:Y:S02]  /*a5d0*/  HADD2.F32 R45, -RZ, R45.H1_H1 ;  /* 0x3000002dff2d7230 */ /* 0x000fe40000004100 */
[----:B------:R-:W-:Y:S01]  /*a5e0*/  FMUL.FTZ R32, R25, R12 ;  /* 0x0000000c19207220 */ /* 0x000fe20000410000 */
[----:B-1----:R-:W-:-:S02]  /*a5f0*/  HADD2.F32 R14, -RZ, R7.H0_H0 ;  /* 0x20000007ff0e7230 */ /* 0x002fc40000004100 */
[C---:B------:R-:W-:Y:S01]  /*a600*/  FFMA.FTZ R25, R13.reuse, R12, -R0 ;  /* 0x0000000c0d197223 */ /* 0x040fe20000010800 */
[C---:B------:R-:W-:Y:S01]  /*a610*/  FMUL.FTZ R5, R26.reuse, R21 ;  /* 0x000000151a057220 */ /* 0x040fe20000410000 */
[----:B------:R-:W-:Y:S02]  /*a620*/  HADD2.F32 R12, -RZ, R34.H0_H0 ;  /* 0x20000022ff0c7230 */ /* 0x000fe40000004100 */
[-C--:B------:R-:W-:Y:S01]  /*a630*/  FMUL.FTZ R26, R26, R45.reuse ;  /* 0x0000002d1a1a7220 */ /* 0x080fe20000410000 */
[----:B------:R-:W-:Y:S02]  /*a640*/  HADD2.F32 R0, -RZ, R42.H0_H0 ;  /* 0x2000002aff007230 */ /* 0x000fe40000004100 */
[----:B------:R-:W-:Y:S01]  /*a650*/  FFMA.FTZ R32, R13, R24, R32 ;  /* 0x000000180d207223 */ /* 0x000fe20000010020 */
[C---:B------:R-:W-:Y:S01]  /*a660*/  FFMA.FTZ R45, R14.reuse, R45, -R5 ;  /* 0x0000002d0e2d7223 */ /* 0x040fe20000010805 */
[----:B------:R-:W-:Y:S01]  /*a670*/  FFMA.FTZ R26, R14, R21, R26 ;  /* 0x000000150e1a7223 */ /* 0x000fe2000001001a */
[----:B------:R-:W-:-:S02]  /*a680*/  HADD2.F32 R7, -RZ, R7.H1_H1 ;  /* 0x30000007ff077230 */ /* 0x000fc40000004100 */
[C---:B------:R-:W-:Y:S01]  /*a690*/  FMUL.FTZ R24, R11.reuse, R12 ;  /* 0x0000000c0b187220 */ /* 0x040fe20000410000 */
[-C--:B------:R-:W-:Y:S01]  /*a6a0*/  FMUL.FTZ R14, R11, R0.reuse ;  /* 0x000000000b0e7220 */ /* 0x080fe20000410000 */
[----:B------:R-:W-:Y:S02]  /*a6b0*/  HADD2.F32 R11, -RZ, R36.H0_H0 ;  /* 0x20000024ff0b7230 */ /* 0x000fe40000004100 */
        /* <DEDUP_REMOVED lines=25> */
.L_x_393:
[----:B------:R-:W-:Y:S05]  /*a850*/  BSYNC B0 ;  /* 0x0000000000007941 */ /* 0x000fea0003800000 */
.L_x_383:
[----:B------:R-:W-:Y:S01]  /*a860*/  @!PT LDS RZ, [RZ] ;  /* 0x00000000fffff984 */ /* 0x000fe20000000800 */
[----:B------:R-:W-:Y:S01]  /*a870*/  @!PT LDS RZ, [RZ] ;  /* 0x00000000fffff984 */ /* 0x000fe20000000800 */
[----:B------:R-:W-:Y:S01]  /*a880*/  @!PT LDS RZ, [RZ] ;  /* 0x00000000fffff984 */ /* 0x000fe20000000800 */
[----:B------:R-:W-:Y:S01]  /*a890*/  @!PT LDS RZ, [RZ] ;  /* 0x00000000fffff984 */ /* 0x000fe20000000800 */
[----:B------:R1:W-:Y:S06]  /*a8a0*/  MEMBAR.ALL.CTA ;  /* 0x0000000000007992 */ /* 0x0003ec0000008000 */
[----:B-1----:R-:W1:Y:S01]  /*a8b0*/  FENCE.VIEW.ASYNC.S ;  /* 0x00000000000073c6 */ /* 0x002e620000000000 */
[----:B------:R-:W-:Y:S05]  /*a8c0*/  WARPSYNC.ALL ;  /* 0x0000000000007948 */ /* 0x000fea0003800000 */
[----:B-1----:R-:W-:Y:S06]  /*a8d0*/  BAR.SYNC.DEFER_BLOCKING 0xd, 0x180 ;  /* 0x0346000000007b1d */ /* 0x002fec0000010000 */
.L_x_381:
[----:B0-23--:R-:W2:Y:S02]  /*a8e0*/  LDL R0, [R1+0x48] ;  /* 0x0000480001007983 */ /* 0x00dea40000100800 */
[----:B--2---:R-:W-:-:S13]  /*a8f0*/  R2UR UR4, R0 ;  /* 0x00000000000472ca */ /* 0x004fda00000e0000 */
[----:B------:R-:W-:-:S05]  /*a900*/  IMAD.U32 R0, RZ, RZ, UR4 ;  /* 0x00000004ff007e24 */ /* 0x000fca000f8e00ff */
[----:B------:R-:W-:-:S13]  /*a910*/  ISETP.NE.AND P0, PT, R0, 0x3, PT ;  /* 0x000000030000780c */ /* 0x000fda0003f05270 */
[----:B------:R-:W-:Y:S05]  /*a920*/  @!P0 BRA `(.L_x_416) ;  /* 0x0000000000048947 */ /* 0x000fea0003800000 */
[----:B------:R-:W-:Y:S01]  /*a930*/  BPT.TRAP 0x1 ;  /* 0x000000040000795c */ /* 0x000fe20000300000 */
.L_x_416:
[----:B----4-:R-:W2:Y:S01]  /*a940*/  LDL R3, [R1+0x44] ;  /* 0x0000440001037983 */ /* 0x010ea20000100800 */
[----:B------:R-:W-:Y:S01]  /*a950*/  IMAD R0, R146, 0x8, R18 ;  /* 0x0000000892007824 */ /* 0x000fe200078e0212 */
[----:B--2---:R-:W-:-:S04]  /*a960*/  SHF.L.U32 R5, R3, 0x1f, RZ ;  /* 0x0000001f03057819 */ /* 0x004fc800000006ff */
[----:B------:R0:W2:Y:S01]  /*a970*/  SYNCS.PHASECHK.TRANS64.TRYWAIT P1, [R0+URZ+0x31c30], R5 ;  /* 0x031c3005000075a7 */ /* 0x0000a2000802017f */
[----:B------:R-:W-:Y:S05]  /*a980*/  @!P0 BRA `(.L_x_417) ;  /* 0x0000000000048947 */ /* 0x000fea0003800000 */
[----:B------:R-:W-:Y:S01]  /*a990*/  BPT.TRAP 0x1 ;  /* 0x000000040000795c */ /* 0x000fe20000300000 */
.L_x_417:
[----:B------:R-:W-:Y:S02]  /*a9a0*/  IMAD R2, R2, 0x1000, R18 ;  /* 0x0000100002027824 */ /* 0x000fe400078e0212 */
[----:B------:R-:W-:Y:S02]  /*a9b0*/  VIADD R4, R18, 0x16a00 ;  /* 0x00016a0012047836 */ /* 0x000fe40000000000 */
[----:B------:R-:W-:-:S03]  /*a9c0*/  VIADD R3, R2, 0xda00 ;  /* 0x0000da0002037836 */ /* 0x000fc60000000000 */
[----:B------:R-:W-:Y:S02]  /*a9d0*/  SHF.R.U32.HI R2, RZ, 0x4, R4 ;  /* 0x00000004ff027819 */ /* 0x000fe40000011604 */
[----:B------:R-:W-:Y:S02]  /*a9e0*/  SHF.R.U32.HI R3, RZ, 0x4, R3 ;  /* 0x00000004ff037819 */ /* 0x000fe40000011603 */
[----:B------:R-:W-:Y:S02]  /*a9f0*/  LOP3.LUT R2, R2, 0x3fff, RZ, 0xc0, !PT ;  /* 0x00003fff02027812 */ /* 0x000fe400078ec0ff */
[----:B------:R-:W-:Y:S02]  /*aa00*/  LOP3.LUT R3, R3, 0x3fff, RZ, 0xc0, !PT ;  /* 0x00003fff03037812 */ /* 0x000fe400078ec0ff */
[----:B------:R-:W-:-:S05]  /*aa10*/  LOP3.LUT R2, R2, 0x10000, RZ, 0xfc, !PT ;  /* 0x0001000002027812 */ /* 0x000fca00078efcff */
[----:B------:R3:W-:Y:S01]  /*aa20*/  STL [R1+0x54], R2 ;  /* 0x0000540201007387 */ /* 0x0007e20000100800 */
[----:B--2---:R-:W-:Y:S05]  /*aa30*/  @P1 BRA `(.L_x_418) ;  /* 0x0000000000081947 */ /* 0x004fea0003800000 */
[----:B------:R-:W2:Y:S02]  /*aa40*/  SYNCS.PHASECHK.TRANS64.TRYWAIT P1, [R0+URZ+0x31c30], R5 ;  /* 0x031c3005000075a7 */ /* 0x000ea4000802017f */
[----:B--2---:R-:W-:Y:S05]  /*aa50*/  @!P1 BRA `(.L_x_419) ;  /* 0x0000011c00989947 */ /* 0x004fea0003800000 */
.L_x_418:
[----:B------:R-:W1:Y:S01]  /*aa60*/  LDL R4, [R1+0x54] ;  /* 0x0000540001047983 */ /* 0x000e620000100800 */
[----:B---3--:R-:W-:Y:S01]  /*aa70*/  LOP3.LUT R2, R3, 0x10000, RZ, 0xfc, !PT ;  /* 0x0001000003027812 */ /* 0x008fe200078efcff */
[----:B------:R-:W-:Y:S01]  /*aa80*/  IMAD.MOV.U32 R3, RZ, RZ, -0x7fffffe0 ;  /* 0x80000020ff037424 */ /* 0x000fe200078e00ff */
[----:B------:R-:W-:Y:S01]  /*aa90*/  MOV R15, 0x80000020 ;  /* 0x80000020000f7802 */ /* 0x000fe20000000f00 */
[----:B------:R-:W-:Y:S05]  /*aaa0*/  WARPSYNC.ALL ;  /* 0x0000000000007948 */ /* 0x000fea0003800000 */
[----:B------:R-:W-:Y:S01]  /*aab0*/  R2UR UR7, R15 ;  /* 0x000000000f0772ca */ /* 0x000fe200000e0000 */
[----:B------:R-:W3:Y:S01]  /*aac0*/  LDL R98, [R1+0x90] ;  /* 0x0000900001627983 */ /* 0x000ee20000100800 */
[----:B------:R-:W-:-:S02]  /*aad0*/  R2UR UR4, R2 ;  /* 0x00000000020472ca */ /* 0x000fc400000e0000 */
[C---:B------:R-:W-:Y:S01]  /*aae0*/  R2UR UR5, R3.reuse ;  /* 0x00000000030572ca */ /* 0x040fe200000e0000 */
[----:B------:R-:W-:Y:S01]  /*aaf0*/  WARPGROUP.ARRIVE ;  /* 0x00000000000079c5 */ /* 0x000fe20000000000 */
[----:B0-2---:R-:W-:Y:S02]  /*ab00*/  IMAD.MOV.U32 R5, RZ, RZ, -0x7fffffe0 ;  /* 0x80000020ff057424 */ /* 0x005fe400078e00ff */
[----:B------:R-:W-:Y:S01]  /*ab10*/  IMAD.MOV.U32 R7, RZ, RZ, -0x7fffffe0 ;  /* 0x80000020ff077424 */ /* 0x000fe200078e00ff */
[C---:B------:R-:W-:Y:S02]  /*ab20*/  R2UR UR8, R2.reuse ;  /* 0x00000000020872ca */ /* 0x040fe400000e0000 */
[----:B------:R-:W-:Y:S02]  /*ab30*/  R2UR UR9, R3 ;  /* 0x00000000030972ca */ /* 0x000fe400000e0000 */
[----:B------:R-:W-:Y:S02]  /*ab40*/  R2UR UR11, R7 ;  /* 0x00000000070b72ca */ /* 0x000fe400000e0000 */
[----:B------:R-:W-:-:S02]  /*ab50*/  R2UR UR12, R2 ;  /* 0x00000000020c72ca */ /* 0x000fc400000e0000 */
[C---:B------:R-:W-:Y:S01]  /*ab60*/  R2UR UR13, R3.reuse ;  /* 0x00000000030d72ca */ /* 0x040fe200000e0000 */
[----:B------:R-:W-:Y:S01]  /*ab70*/  IMAD.MOV.U32 R9, RZ, RZ, -0x7fffffe0 ;  /* 0x80000020ff097424 */ /* 0x000fe200078e00ff */
[----:B------:R-:W-:Y:S02]  /*ab80*/  R2UR UR16, R2 ;  /* 0x00000000021072ca */ /* 0x000fe400000e0000 */
[----:B------:R-:W-:Y:S02]  /*ab90*/  R2UR UR17, R3 ;  /* 0x00000000031172ca */ /* 0x000fe400000e0000 */
[----:B------:R-:W-:Y:S01]  /*aba0*/  R2UR UR19, R9 ;  /* 0x00000000091372ca */ /* 0x000fe200000e0000 */
[----:B-1----:R-:W-:-:S05]  /*abb0*/  IMAD R14, R146, 0x6c0, R4 ;  /* 0x000006c0920e7824 */ /* 0x002fca00078e0204 */
[----:B------:R-:W-:-:S13]  /*abc0*/  R2UR UR6, R14 ;  /* 0x000000000e0672ca */ /* 0x000fda00000e0000 */
[----:B------:R-:W-:Y:S01]  /*abd0*/  HGMMA.64x16x16.F32 R88, gdesc[UR4], RZ, !UPT, gsb0 ;  /* 0x00200000045879f0 */ /* 0x000fe2000c0008ff */
[----:B------:R-:W-:Y:S01]  /*abe0*/  VIADD R4, R14, 0x40 ;  /* 0x000000400e047836 */ /* 0x000fe20000000000 */
[----:B------:R-:W-:Y:S02]  /*abf0*/  R2UR UR7, R5 ;  /* 0x00000000050772ca */ /* 0x000fe400000e0000 */
[----:B------:R-:W-:Y:S02]  /*ac00*/  R2UR UR4, R2 ;  /* 0x00000000020472ca */ /* 0x000fe400000e0000 */
[----:B------:R-:W-:Y:S02]  /*ac10*/  R2UR UR6, R4 ;  /* 0x00000000040672ca */ /* 0x000fe400000e0000 */
[----:B------:R-:W-:Y:S01]  /*ac20*/  R2UR UR5, R3 ;  /* 0x00000000030572ca */ /* 0x000fe200000e0000 */
[----:B------:R-:W-:Y:S02]  /*ac30*/  WARPGROUP.DEPBAR.LE gsb0, 0x0 ;  /* 0x00008000000079c5 */ /* 0x000fe40000010000 */
[----:B------:R-:W-:-:S10]  /*ac40*/  WARPGROUP.ARRIVE ;  /* 0x00000000000079c5 */ /* 0x000fd40000000000 */
[----:B------:R-:W-:Y:S01]  /*ac50*/  HGMMA.64x16x16.F32 R80, gdesc[UR4], RZ, !UPT, gsb0 ;  /* 0x00200000045079f0 */ /* 0x000fe2000c0008ff */
[----:B------:R-:W-:-:S05]  /*ac60*/  VIADD R6, R14, 0x80 ;  /* 0x000000800e067836 */ /* 0x000fca0000000000 */
[----:B------:R-:W-:Y:S01]  /*ac70*/  R2UR UR10, R6 ;  /* 0x00000000060a72ca */ /* 0x000fe200000e0000 */
[----:B------:R-:W-:Y:S02]  /*ac80*/  WARPGROUP.DEPBAR.LE gsb0, 0x0 ;  /* 0x00008000000079c5 */ /* 0x000fe40000010000 */
[----:B------:R-:W-:-:S10]  /*ac90*/  WARPGROUP.ARRIVE ;  /* 0x00000000000079c5 */ /* 0x000fd40000000000 */
[----:B------:R-:W-:Y:S01]  /*aca0*/  HGMMA.64x16x16.F32 R72, gdesc[UR8], RZ, !UPT, gsb0 ;  /* 0x00200000084879f0 */ /* 0x000fe2000c0008ff */
[----:B------:R-:W-:Y:S02]  /*acb0*/  VIADD R4, R14, 0xc0 ;  /* 0x000000c00e047836 */ /* 0x000fe40000000000 */
[----:B------:R-:W-:-:S03]  /*acc0*/  IMAD.MOV.U32 R5, RZ, RZ, -0x7fffffe0 ;  /* 0x80000020ff057424 */ /* 0x000fc600078e00ff */
[----:B------:R-:W-:Y:S02]  /*acd0*/  R2UR UR14, R4 ;  /* 0x00000000040e72ca */ /* 0x000fe400000e0000 */
[----:B------:R-:W-:Y:S01]  /*ace0*/  R2UR UR15, R5 ;  /* 0x00000000050f72ca */ /* 0x000fe200000e0000 */
[----:B------:R-:W-:Y:S02]  /*acf0*/  WARPGROUP.DEPBAR.LE gsb0, 0x0 ;  /* 0x00008000000079c5 */ /* 0x000fe40000010000 */
[----:B-----5:R-:W-:-:S10]  /*ad00*/  WARPGROUP.ARRIVE ;  /* 0x00000000000079c5 */ /* 0x020fd40000000000 */
[----:B------:R-:W-:Y:S01]  /*ad10*/  HGMMA.64x16x16.F32 R64, gdesc[UR12], RZ, !UPT, gsb0 ;  /* 0x002000000c4079f0 */ /* 0x000fe2000c0008ff */
[----:B------:R-:W-:-:S05]  /*ad20*/  VIADD R8, R14, 0x100 ;  /* 0x000001000e087836 */ /* 0x000fca0000000000 */
[----:B------:R-:W-:Y:S01]  /*ad30*/  R2UR UR18, R8 ;  /* 0x00000000081272ca */ /* 0x000fe200000e0000 */
[----:B------:R-:W-:Y:S02]  /*ad40*/  WARPGROUP.DEPBAR.LE gsb0, 0x0 ;  /* 0x00008000000079c5 */ /* 0x000fe40000010000 */
[----:B------:R-:W-:-:S10]  /*ad50*/  WARPGROUP.ARRIVE ;  /* 0x00000000000079c5 */ /* 0x000fd40000000000 */
[----:B------:R-:W-:Y:S01]  /*ad60*/  HGMMA.64x16x16.F32 R56, gdesc[UR16], RZ, !UPT, gsb0 ;  /* 0x00200000103879f0 */ /* 0x000fe2000c0008ff */
[----:B------:R-:W-:Y:S01]  /*ad70*/  IMAD.MOV.U32 R7, RZ, RZ, -0x7fffffe0 ;  /* 0x80000020ff077424 */ /* 0x000fe200078e00ff */
[----:B------:R-:W-:Y:S02]  /*ad80*/  IADD3 R6, R14, 0x140, RZ ;  /* 0x000001400e067810 */ /* 0x000fe40007ffe0ff */
[----:B------:R-:W-:Y:S02]  /*ad90*/  R2UR UR20, R2 ;  /* 0x00000000021472ca */ /* 0x000fe400000e0000 */
[----:B------:R-:W-:Y:S02]  /*ada0*/  R2UR UR22, R6 ;  /* 0x00000000061672ca */ /* 0x000fe400000e0000 */
[----:B------:R-:W-:Y:S02]  /*adb0*/  R2UR UR23, R7 ;  /* 0x00000000071772ca */ /* 0x000fe400000e0000 */
[----:B------:R-:W-:Y:S01]  /*adc0*/  R2UR UR21, R3 ;  /* 0x00000000031572ca */ /* 0x000fe200000e0000 */
[----:B------:R-:W-:-:S02]  /*add0*/  WARPGROUP.DEPBAR.LE gsb0, 0x0 ;  /* 0x00008000000079c5 */ /* 0x000fc40000010000 */
[----:B------:R-:W-:-:S10]  /*ade0*/  WARPGROUP.ARRIVE ;  /* 0x00000000000079c5 */ /* 0x000fd40000000000 */
[----:B------:R-:W-:Y:S01]  /*adf0*/  HGMMA.64x16x16.F32 R48, gdesc[UR20], RZ, !UPT, gsb0 ;  /* 0x00200000143079f0 */ /* 0x000fe2000c0008ff */
[----:B------:R-:W-:Y:S02]  /*ae00*/  VIADD R4, R14, 0x180 ;  /* 0x000001800e047836 */ /* 0x000fe40000000000 */
[----:B------:R-:W-:Y:S01]  /*ae10*/  IMAD.MOV.U32 R5, RZ, RZ, -0x7fffffe0 ;  /* 0x80000020ff057424 */ /* 0x000fe200078e00ff */
        /* <DEDUP_REMOVED lines=25> */
[----:B------:R-:W-:Y:S01]  /*afb0*/  IMAD.MOV.U32 R5, RZ, RZ, -0x7fffffe0 ;  /* 0x80000020ff057424 */ /* 0x000fe200078e00ff */
[----:B------:R-:W-:Y:S01]  /*afc0*/  IADD3 R4, R14, 0x2, RZ ;  /* 0x000000020e047810 */ /* 0x000fe20007ffe0ff */
[----:B------:R-:W-:Y:S02]  /*afd0*/  VIADD R8, R2, 0x2 ;  /* 0x0000000202087836 */ /* 0x000fe40000000000 */
[----:B------:R-:W-:Y:S01]  /*afe0*/  IMAD.MOV.U32 R9, RZ, RZ, -0x7fffffe0 ;  /* 0x80000020ff097424 */ /* 0x000fe200078e00ff */
[----:B------:R-:W-:Y:S02]  /*aff0*/  R2UR UR38, R4 ;  /* 0x00000000042672ca */ /* 0x000fe400000e0000 */
[----:B------:R-:W-:Y:S02]  /*b000*/  R2UR UR39, R5 ;  /* 0x00000000052772ca */ /* 0x000fe400000e0000 */
[----:B------:R-:W-:-:S02]  /*b010*/  R2UR UR36, R8 ;  /* 0x00000000082472ca */ /* 0x000fc400000e0000 */
[----:B------:R-:W-:Y:S01]  /*b020*/  R2UR UR37, R9 ;  /* 0x00000000092572ca */ /* 0x000fe200000e0000 */
[----:B------:R-:W-:Y:S02]  /*b030*/  WARPGROUP.DEPBAR.LE gsb0, 0x0 ;  /* 0x00008000000079c5 */ /* 0x000fe40000010000 */
[----:B------:R-:W-:-:S10]  /*b040*/  WARPGROUP.ARRIVE ;  /* 0x00000000000079c5 */ /* 0x000fd40000000000 */
[----:B------:R-:W-:Y:S01]  /*b050*/  HGMMA.64x16x16.F32 R88, gdesc[UR36], R88, gsb0 ;  /* 0x00200000245879f0 */ /* 0x000fe20008000858 */
[----:B------:R-:W-:Y:S01]  /*b060*/  VIADD R6, R14, 0x42 ;  /* 0x000000420e067836 */ /* 0x000fe20000000000 */
[----:B------:R-:W-:Y:S02]  /*b070*/  MOV R7, 0x80000020 ;  /* 0x8000002000077802 */ /* 0x000fe40000000f00 */
[----:B------:R-:W-:Y:S02]  /*b080*/  R2UR UR4, R8 ;  /* 0x00000000080472ca */ /* 0x000fe400000e0000 */
[----:B------:R-:W-:Y:S02]  /*b090*/  R2UR UR6, R6 ;  /* 0x00000000060672ca */ /* 0x000fe400000e0000 */
[----:B------:R-:W-:Y:S02]  /*b0a0*/  R2UR UR7, R7 ;  /* 0x00000000070772ca */ /* 0x000fe400000e0000 */
[----:B------:R-:W-:Y:S01]  /*b0b0*/  R2UR UR5, R9 ;  /* 0x00000000090572ca */ /* 0x000fe200000e0000 */
[----:B------:R-:W-:-:S02]  /*b0c0*/  WARPGROUP.DEPBAR.LE gsb0, 0x0 ;  /* 0x00008000000079c5 */ /* 0x000fc40000010000 */
[----:B------:R-:W-:-:S10]  /*b0d0*/  WARPGROUP.ARRIVE ;  /* 0x00000000000079c5 */ /* 0x000fd40000000000 */
[----:B------:R-:W-:Y:S01]  /*b0e0*/  HGMMA.64x16x16.F32 R80, gdesc[UR4], R80, gsb0 ;  /* 0x00200000045079f0 */ /* 0x000fe20008000850 */
        /* <DEDUP_REMOVED lines=64> */
[----:B------:R-:W-:Y:S01]  /*b4f0*/  IADD3 R12, R2, 0x300, RZ ;  /* 0x00000300020c7810 */ /* 0x000fe20007ffe0ff */
[----:B------:R-:W-:Y:S02]  /*b500*/  IMAD.MOV.U32 R7, RZ, RZ, -0x7fffffe0 ;  /* 0x80000020ff077424 */ /* 0x000fe400078e00ff */
        /* <DEDUP_REMOVED lines=163> */
[----:B------:R-:W-:Y:S02]  /*bf40*/  IMAD.MOV.U32 R7, RZ, RZ, -0x7fffffe0 ;  /* 0x80000020ff077424 */ /* 0x000fe400078e00ff */
[----:B------:R-:W-:-:S03]  /*bf50*/  VIADD R6, R14, 0x480 ;  /* 0x000004800e067836 */ /* 0x000fc60000000000 */
[----:B------:R-:W-:Y:S01]  /*bf60*/  R2UR UR39, R7 ;  /* 0x00000000072772ca */ /* 0x000fe200000e0000 */
[----:B------:R-:W-:Y:S01]  /*bf70*/  IMAD.MOV.U32 R7, RZ, RZ, -0x7fffffe0 ;  /* 0x80000020ff077424 */ /* 0x000fe200078e00ff */
[----:B------:R-:W-:Y:S02]  /*bf80*/  R2UR UR38, R6 ;  /* 0x00000000062672ca */ /* 0x000fe400000e0000 */
[----:B------:R-:W-:Y:S02]  /*bf90*/  IADD3 R6, R2, 0x600, RZ ;  /* 0x0000060002067810 */ /* 0x000fe40007ffe0ff */
[----:B------:R-:W-:Y:S02]  /*bfa0*/  R2UR UR37, R7 ;  /* 0x00000000072572ca */ /* 0x000fe400000e0000 */
        /* <DEDUP_REMOVED lines=98> */
[----:B------:R-:W-:Y:S01]  /*c5d0*/  ULDC UR4, c[0x0][0x9d8] ;  /* 0x0002760000047ab9 */ /* 0x000fe20000000800 */
[----:B------:R-:W-:Y:S01]  /*c5e0*/  R2UR UR8, R4 ;  /* 0x00000000040872ca */ /* 0x000fe200000e0000 */
[----:B------:R-:W-:Y:S01]  /*c5f0*/  ULDC UR5, c[0x0][0x988] ;  /* 0x0002620000057ab9 */ /* 0x000fe20000000800 */
        /* <DEDUP_REMOVED lines=42> */
[----:B---3--:R-:W-:Y:S02]  /*c8a0*/  IMAD.IADD R21, R98, 0x1, R108 ;  /* 0x0000000162157824 */ /* 0x008fe400078e026c */
[----:B------:R-:W-:Y:S01]  /*c8b0*/  VIADD R20, R14, 0x642 ;  /* 0x000006420e147836 */ /* 0x000fe20000000000 */
[----:B------:R-:W-:Y:S01]  /*c8c0*/  R2UR UR8, R4 ;  /* 0x00000000040872ca */ /* 0x000fe200000e0000 */
[----:B------:R-:W-:Y:S01]  /*c8d0*/  FMUL.FTZ R15, R88, UR4 ;  /* 0x00000004580f7c20 */ /* 0x000fe20008410000 */
[----:B------:R-:W-:Y:S02]  /*c8e0*/  R2UR UR9, R5 ;  /* 0x00000000050972ca */ /* 0x000fe400000e0000 */
[----:B------:R-:W-:Y:S01]  /*c8f0*/  R2UR UR10, R20 ;  /* 0x00000000140a72ca */ /* 0x000fe200000e0000 */
[----:B------:R-:W-:Y:S01]  /*c900*/  FMUL.FTZ R88, R89, UR4 ;  /* 0x0000000459587c20 */ /* 0x000fe20008410000 */
[----:B------:R-:W-:Y:S01]  /*c910*/  FMUL.FTZ R89, R90, UR4 ;  /* 0x000000045a597c20 */ /* 0x000fe20008410000 */
[----:B------:R-:W-:Y:S01]  /*c920*/  FMUL.FTZ R90, R91, UR4 ;  /* 0x000000045b5a7c20 */ /* 0x000fe20008410000 */
[----:B------:R-:W-:Y:S01]  /*c930*/  FMUL.FTZ R91, R92, UR4 ;  /* 0x000000045c5b7c20 */ /* 0x000fe20008410000 */
[----:B------:R-:W-:Y:S01]  /*c940*/  FMUL.FTZ R92, R93, UR4 ;  /* 0x000000045d5c7c20 */ /* 0x000fe20008410000 */
[----:B------:R-:W-:Y:S01]  /*c950*/  FMUL.FTZ R93, R94, UR4 ;  /* 0x000000045e5d7c20 */ /* 0x000fe20008410000 */
[----:B------:R-:W-:Y:S01]  /*c960*/  FMUL.FTZ R94, R95, UR4 ;  /* 0x000000045f5e7c20 */ /* 0x000fe20008410000 */
[----:B------:R-:W-:Y:S01]  /*c970*/  FMUL.FTZ R74, R74, UR4 ;  /* 0x000000044a4a7c20 */ /* 0x000fe20008410000 */
[----:B------:R-:W-:Y:S08]  /*c980*/  MUFU.TANH R15, R15 ;  /* 0x0000000f000f7308 */ /* 0x000ff00000002400 */
[----:B------:R-:W-:Y:S01]  /*c990*/  MUFU.TANH R92, R92 ;  /* 0x0000005c005c7308 */ /* 0x000fe20000002400 */
[----:B------:R-:W-:-:S02]  /*c9a0*/  WARPGROUP.DEPBAR.LE gsb0, 0x0 ;  /* 0x00008000000079c5 */ /* 0x000fc40000010000 */
[----:B------:R-:W-:Y:S01]  /*c9b0*/  FMUL.FTZ R97, R40, UR4 ;  /* 0x0000000428617c20 */ /* 0x000fe20008410000 */
[----:B------:R-:W-:Y:S02]  /*c9c0*/  VIADD R40, R14, 0x682 ;  /* 0x000006820e287836 */ /* 0x000fe40000000000 */
[----:B------:R-:W-:Y:S02]  /*c9d0*/  IMAD R14, R112, -0x90, R21 ;  /* 0xffffff70700e7824 */ /* 0x000fe400078e0215 */
[----:B------:R-:W-:-:S05]  /*c9e0*/  IMAD.MOV.U32 R21, RZ, RZ, -0x7fffffe0 ;  /* 0x80000020ff157424 */ /* 0x000fca00078e00ff */
[----:B------:R-:W-:Y:S01]  /*c9f0*/  R2UR UR11, R21 ;  /* 0x00000000150b72ca */ /* 0x000fe200000e0000 */
[----:B------:R-:W-:Y:S01]  /*ca00*/  WARPGROUP.ARRIVE ;  /* 0x00000000000079c5 */ /* 0x000fe20000000000 */
[----:B------:R-:W0:Y:S01]  /*ca10*/  MUFU.TANH R94, R94 ;  /* 0x0000005e005e7308 */ /* 0x000e220000002400 */
[----:B------:R-:W-:-:S07]  /*ca20*/  FMUL.FTZ R80, R80, UR4 ;  /* 0x0000000450507c20 */ /* 0x000fce0008410000 */
[----:B------:R-:W1:Y:S03]  /*ca30*/  MUFU.TANH R88, R88 ;  /* 0x0000005800587308 */ /* 0x000e660000002400 */
[----:B------:R-:W-:Y:S05]  /*ca40*/  HGMMA.64x16x16.F32 R32, gdesc[UR8], R32, gsb0 ;  /* 0x00200000082079f0 */ /* 0x000fea0008000820 */
[----:B------:R-:W-:Y:S01]  /*ca50*/  MUFU.TANH R74, R74 ;  /* 0x0000004a004a7308 */ /* 0x000fe20000002400 */
[----:B------:R-:W-:-:S07]  /*ca60*/  FMUL.FTZ R81, R81, UR4 ;  /* 0x0000000451517c20 */ /* 0x000fce0008410000 */
[----:B------:R-:W2:Y:S01]  /*ca70*/  MUFU.TANH R91, R91 ;  /* 0x0000005b005b7308 */ /* 0x000ea20000002400 */
[----:B------:R-:W-:Y:S01]  /*ca80*/  ISETP.GT.AND P3, PT, R14, 0x9, PT ;  /* 0x000000090e00780c */ /* 0x000fe20003f64270 */
[----:B------:R-:W-:Y:S01]  /*ca90*/  FMUL.FTZ R84, R84, UR4 ;  /* 0x0000000454547c20 */ /* 0x000fe20008410000 */
[C---:B------:R-:W-:Y:S02]  /*caa0*/  ISETP.GT.AND P5, PT, R14.reuse, RZ, PT ;  /* 0x000000ff0e00720c */ /* 0x040fe40003fa4270 */
[----:B------:R-:W-:-:S03]  /*cab0*/  ISETP.GT.AND P1, PT, R14, 0x1, PT ;  /* 0x000000010e00780c */ /* 0x000fc60003f24270 */
[----:B------:R-:W3:Y:S01]  /*cac0*/  MUFU.TANH R89, R89 ;  /* 0x0000005900597308 */ /* 0x000ee20000002400 */
[----:B------:R-:W-:Y:S01]  /*cad0*/  FMUL.FTZ R53, R53, UR4 ;  /* 0x0000000435357c20 */ /* 0x000fe20008410000 */
[----:B0-----:R-:W-:Y:S02]  /*cae0*/  FSEL R94, R94, -INF , P3 ;  /* 0xff8000005e5e7808 */ /* 0x001fe40001800000 */
[----:B------:R-:W-:-:S04]  /*caf0*/  FSEL R92, R92, -INF , P3 ;  /* 0xff8000005c5c7808 */ /* 0x000fc80001800000 */
[----:B------:R-:W0:Y:S01]  /*cb00*/  MUFU.TANH R80, R80 ;  /* 0x0000005000507308 */ /* 0x000e220000002400 */
[C---:B------:R-:W-:Y:S01]  /*cb10*/  ISETP.GT.AND P3, PT, R14.reuse, 0x20, PT ;  /* 0x000000200e00780c */ /* 0x040fe20003f64270 */
[----:B------:R-:W-:Y:S01]  /*cb20*/  FMUL.FTZ R96, R55, UR4 ;  /* 0x0000000437607c20 */ /* 0x000fe20008410000 */
[----:B------:R-:W-:Y:S01]  /*cb30*/  FMUL.FTZ R98, R41, UR4 ;  /* 0x0000000429627c20 */ /* 0x000fe20008410000 */
[----:B------:R-:W-:Y:S01]  /*cb40*/  ISETP.GT.AND P2, PT, R14, 0x8, PT ;  /* 0x000000080e00780c */ /* 0x000fe20003f44270 */
[----:B------:R-:W-:Y:S01]  /*cb50*/  FMUL.FTZ R85, R85, UR4 ;  /* 0x0000000455557c20 */ /* 0x000fe20008410000 */
[----:B------:R-:W-:Y:S02]  /*cb60*/  FSEL R21, R15, -INF , P5 ;  /* 0xff8000000f157808 */ /* 0x000fe40002800000 */
[----:B------:R-:W4:Y:S01]  /*cb70*/  MUFU.TANH R90, R90 ;  /* 0x0000005a005a7308 */ /* 0x000f220000002400 */
[----:B-1----:R-:W-:Y:S01]  /*cb80*/  FSEL R88, R88, -INF , P1 ;  /* 0xff80000058587808 */ /* 0x002fe20000800000 */
[----:B------:R-:W-:Y:S01]  /*cb90*/  FMUL.FTZ R55, R42, UR4 ;  /* 0x000000042a377c20 */ /* 0x000fe20008410000 */
[----:B------:R-:W-:-:S05]  /*cba0*/  IMAD.MOV.U32 R41, RZ, RZ, -0x7fffffe0 ;  /* 0x80000020ff297424 */ /* 0x000fca00078e00ff */
[----:B------:R-:W1:Y:S01]  /*cbb0*/  MUFU.TANH R81, R81 ;  /* 0x0000005100517308 */ /* 0x000e620000002400 */
[----:B------:R-:W-:Y:S01]  /*cbc0*/  FMUL.FTZ R82, R82, UR4 ;  /* 0x0000000452527c20 */ /* 0x000fe20008410000 */
[----:B--2---:R-:W-:Y:S01]  /*cbd0*/  FSEL R91, R91, -INF , P2 ;  /* 0xff8000005b5b7808 */ /* 0x004fe20001000000 */
[----:B------:R-:W-:Y:S01]  /*cbe0*/  FMUL.FTZ R72, R72, UR4 ;  /* 0x0000000448487c20 */ /* 0x000fe20008410000 */
[----:B------:R-:W-:-:S04]  /*cbf0*/  R2UR UR15, R41 ;  /* 0x00000000290f72ca */ /* 0x000fc800000e0000 */
[----:B------:R-:W2:Y:S01]  /*cc00*/  MUFU.TANH R93, R93 ;  /* 0x0000005d005d7308 */ /* 0x000ea20000002400 */
[----:B------:R-:W-:Y:S01]  /*cc10*/  FMUL.FTZ R83, R83, UR4 ;  /* 0x0000000453537c20 */ /* 0x000fe20008410000 */
[----:B------:R-:W-:-:S06]  /*cc20*/  ISETP.GT.AND P4, PT, R14, 0x10, PT ;  /* 0x000000100e00780c */ /* 0x000fcc0003f84270 */
[----:B------:R3:W-:Y:S01]  /*cc30*/  MUFU.TANH R42, R53 ;  /* 0x00000035002a7308 */ /* 0x0007e20000002400 */
[----:B------:R-:W-:-:S07]  /*cc40*/  FMUL.FTZ R73, R73, UR4 ;  /* 0x0000000449497c20 */ /* 0x000fce0008410000 */
[----:B------:R-:W2:Y:S01]  /*cc50*/  MUFU.TANH R84, R84 ;  /* 0x0000005400547308 */ /* 0x000ea20000002400 */
[----:B---3--:R-:W-:Y:S02]  /*cc60*/  FSEL R53, R74, -INF , P3 ;  /* 0xff8000004a357808 */ /* 0x008fe40001800000 */
[----:B------:R-:W-:-:S05]  /*cc70*/  FMNMX.FTZ R74, R21, R88, !PT ;  /* 0x00000058154a7209 */ /* 0x000fca0007810000 */
[----:B------:R-:W3:Y:S01]  /*cc80*/  MUFU.TANH R85, R85 ;  /* 0x0000005500557308 */ /* 0x000ee20000002400 */
[----:B------:R-:W-:Y:S01]  /*cc90*/  FSEL R89, R89, -INF , P5 ;  /* 0xff80000059597808 */ /* 0x000fe20002800000 */
[----:B------:R-:W-:Y:S01]  /*cca0*/  FMUL.FTZ R86, R86, UR4 ;  /* 0x0000000456567c20 */ /* 0x000fe20008410000 */
[----:B------:R-:W-:-:S05]  /*ccb0*/  ISETP.GT.AND P5, PT, R14, 0x11, PT ;  /* 0x000000110e00780c */ /* 0x000fca0003fa4270 */
[----:B------:R4:W-:Y:S01]  /*ccc0*/  MUFU.TANH R41, R55 ;  /* 0x0000003700297308 */ /* 0x0009e20000002400 */
[----:B0-----:R-:W-:Y:S01]  /*ccd0*/  FSEL R80, R80, -INF , P4 ;  /* 0xff80000050507808 */ /* 0x001fe20002000000 */
[----:B------:R-:W-:Y:S01]  /*cce0*/  FMUL.FTZ R76, R76, UR4 ;  /* 0x000000044c4c7c20 */ /* 0x000fe20008410000 */
[----:B----4-:R-:W-:-:S05]  /*ccf0*/  FMNMX.FTZ R55, R91, R74, !PT ;  /* 0x0000004a5b377209 */ /* 0x010fca0007810000 */
[----:B------:R-:W0:Y:S01]  /*cd00*/  MUFU.TANH R82, R82 ;  /* 0x0000005200527308 */ /* 0x000e220000002400 */
[----:B------:R-:W-:-:S07]  /*cd10*/  FMNMX.FTZ R55, R92, R55, !PT ;  /* 0x000000375c377209 */ /* 0x000fce0007810000 */
[----:B------:R-:W4:Y:S01]  /*cd20*/  MUFU.TANH R72, R72 ;  /* 0x0000004800487308 */ /* 0x000f220000002400 */
[----:B------:R-:W-:Y:S01]  /*cd30*/  FSEL R90, R90, -INF , P1 ;  /* 0xff8000005a5a7808 */ /* 0x000fe20000800000 */
[----:B------:R-:W-:Y:S01]  /*cd40*/  FMUL.FTZ R87, R87, UR4 ;  /* 0x0000000457577c20 */ /* 0x000fe20008410000 */
[----:B------:R-:W-:Y:S01]  /*cd50*/  ISETP.GT.AND P1, PT, R14, 0x18, PT ;  /* 0x000000180e00780c */ /* 0x000fe20003f24270 */
[----:B------:R-:W-:Y:S01]  /*cd60*/  FMUL.FTZ R77, R77, UR4 ;  /* 0x000000044d4d7c20 */ /* 0x000fe20008410000 */
[----:B-1----:R-:W-:-:S03]  /*cd70*/  FSEL R81, R81, -INF , P5 ;  /* 0xff80000051517808 */ /* 0x002fc60002800000 */
[----:B------:R-:W1:Y:S01]  /*cd80*/  MUFU.TANH R83, R83 ;  /* 0x0000005300537308 */ /* 0x000e620000002400 */
[----:B------:R-:W-:Y:S02]  /*cd90*/  FMNMX.FTZ R74, R80, R55, !PT ;  /* 0x00000037504a7209 */ /* 0x000fe40007810000 */
[----:B--2---:R-:W-:-:S05]  /*cda0*/  FSEL R93, R93, -INF , P2 ;  /* 0xff8000005d5d7808 */ /* 0x004fca0001000000 */
[----:B------:R-:W2:Y:S01]  /*cdb0*/  MUFU.TANH R73, R73 ;  /* 0x0000004900497308 */ /* 0x000ea20000002400 */
[----:B------:R-:W-:Y:S01]  /*cdc0*/  ISETP.GT.AND P2, PT, R14, 0x19, PT ;  /* 0x000000190e00780c */ /* 0x000fe20003f44270 */
[----:B------:R-:W-:Y:S01]  /*cdd0*/  FMUL.FTZ R64, R64, UR4 ;  /* 0x0000000440407c20 */ /* 0x000fe20008410000 */
[----:B------:R-:W-:Y:S02]  /*cde0*/  FSEL R84, R84, -INF , P1 ;  /* 0xff80000054547808 */ /* 0x000fe40000800000 */
[----:B------:R-:W-:-:S03]  /*cdf0*/  FMNMX.FTZ R55, R81, R74, !PT ;  /* 0x0000004a51377209 */ /* 0x000fc60007810000 */
[----:B------:R-:W2:Y:S01]  /*ce00*/  MUFU.TANH R86, R86 ;  /* 0x0000005600567308 */ /* 0x000ea20000002400 */
[----:B------:R-:W-:Y:S01]  /*ce10*/  FMUL.FTZ R75, R75, UR4 ;  /* 0x000000044b4b7c20 */ /* 0x000fe20008410000 */
[----:B---3--:R-:W-:-:S06]  /*ce20*/  FSEL R85, R85, -INF , P2 ;  /* 0xff80000055557808 */ /* 0x008fcc0001000000 */
[----:B------:R-:W3:Y:S01]  /*ce30*/  MUFU.TANH R76, R76 ;  /* 0x0000004c004c7308 */ /* 0x000ee20000002400 */
[----:B------:R-:W-:Y:S01]  /*ce40*/  FMNMX.FTZ R74, R84, R55, !PT ;  /* 0x00000037544a7209 */ /* 0x000fe20007810000 */
[----:B------:R-:W-:Y:S01]  /*ce50*/  FMUL.FTZ R65, R65, UR4 ;  /* 0x0000000441417c20 */ /* 0x000fe20008410000 */
[----:B------:R-:W-:-:S05]  /*ce60*/  R2UR UR14, R40 ;  /* 0x00000000280e72ca */ /* 0x000fca00000e0000 */
[----:B------:R-:W3:Y:S01]  /*ce70*/  MUFU.TANH R87, R87 ;  /* 0x0000005700577308 */ /* 0x000ee20000002400 */
[----:B------:R-:W-:Y:S02]  /*ce80*/  R2UR UR12, R4 ;  /* 0x00000000040c72ca */ /* 0x000fe400000e0000 */
[----:B------:R-:W-:-:S05]  /*ce90*/  R2UR UR13, R5 ;  /* 0x00000000050d72ca */ /* 0x000fca00000e0000 */
[----:B------:R-:W3:Y:S01]  /*cea0*/  MUFU.TANH R77, R77 ;  /* 0x0000004d004d7308 */ /* 0x000ee20000002400 */
[----:B0-----:R-:W-:Y:S01]  /*ceb0*/  FSEL R82, R82, -INF , P4 ;  /* 0xff80000052527808 */ /* 0x001fe20002000000 */
[----:B------:R-:W-:Y:S01]  /*cec0*/  FMUL.FTZ R78, R78, UR4 ;  /* 0x000000044e4e7c20 */ /* 0x000fe20008410000 */
[----:B------:R-:W-:Y:S01]  /*ced0*/  ISETP.GT.AND P4, PT, R14, 0x21, PT ;  /* 0x000000210e00780c */ /* 0x000fe20003f84270 */
[----:B------:R-:W-:Y:S01]  /*cee0*/  FMUL.FTZ R68, R68, UR4 ;  /* 0x0000000444447c20 */ /* 0x000fe20008410000 */
[----:B----4-:R-:W-:Y:S02]  /*cef0*/  FSEL R72, R72, -INF , P3 ;  /* 0xff80000048487808 */ /* 0x010fe40001800000 */
[----:B------:R-:W-:Y:S01]  /*cf00*/  FMNMX.FTZ R55, R85, R74, !PT ;  /* 0x0000004a55377209 */ /* 0x000fe20007810000 */
[----:B------:R-:W0:Y:S01]  /*cf10*/  MUFU.TANH R64, R64 ;  /* 0x0000004000407308 */ /* 0x000e220000002400 */
[----:B-1----:R-:W-:Y:S01]  /*cf20*/  FSEL R83, R83, -INF , P5 ;  /* 0xff80000053537808 */ /* 0x002fe20002800000 */
[----:B------:R-:W-:Y:S01]  /*cf30*/  FMUL.FTZ R79, R79, UR4 ;  /* 0x000000044f4f7c20 */ /* 0x000fe20008410000 */
[----:B------:R-:W-:-:S02]  /*cf40*/  WARPGROUP.DEPBAR.LE gsb0, 0x0 ;  /* 0x00008000000079c5 */ /* 0x000fc40000010000 */
[----:B------:R-:W-:-:S03]  /*cf50*/  ISETP.GT.AND P5, PT, R14, 0x28, PT ;  /* 0x000000280e00780c */ /* 0x000fc60003fa4270 */
[----:B------:R-:W1:Y:S01]  /*cf60*/  MUFU.TANH R75, R75 ;  /* 0x0000004b004b7308 */ /* 0x000e620000002400 */
[----:B--2---:R-:W-:Y:S01]  /*cf70*/  FSEL R73, R73, -INF , P4 ;  /* 0xff80000049497808 */ /* 0x004fe20002000000 */
[----:B------:R-:W-:Y:S01]  /*cf80*/  FMUL.FTZ R69, R69, UR4 ;  /* 0x0000000445457c20 */ /* 0x000fe20008410000 */
[----:B------:R-:W-:Y:S01]  /*cf90*/  FMNMX.FTZ R74, R72, R55, !PT ;  /* 0x00000037484a7209 */ /* 0x000fe20007810000 */
[----:B------:R-:W-:-:S04]  /*cfa0*/  WARPGROUP.ARRIVE ;  /* 0x00000000000079c5 */ /* 0x000fc80000000000 */
[----:B------:R-:W2:Y:S01]  /*cfb0*/  MUFU.TANH R65, R65 ;  /* 0x0000004100417308 */ /* 0x000ea20000002400 */
[----:B------:R-:W-:Y:S01]  /*cfc0*/  FSEL R86, R86, -INF , P1 ;  /* 0xff80000056567808 */ /* 0x000fe20000800000 */
[----:B------:R-:W-:Y:S01]  /*cfd0*/  FMUL.FTZ R66, R66, UR4 ;  /* 0x0000000442427c20 */ /* 0x000fe20008410000 */
[----:B------:R-:W-:Y:S01]  /*cfe0*/  ISETP.GT.AND P1, PT, R14, 0x29, PT ;  /* 0x000000290e00780c */ /* 0x000fe20003f24270 */
[----:B------:R-:W-:Y:S01]  /*cff0*/  FMUL.FTZ R56, R56, UR4 ;  /* 0x0000000438387c20 */ /* 0x000fe20008410000 */
[----:B---3--:R-:W-:Y:S01]  /*d000*/  FSEL R76, R76, -INF , P5 ;  /* 0xff8000004c4c7808 */ /* 0x008fe20002800000 */
[----:B------:R-:W-:Y:S02]  /*d010*/  HGMMA.64x16x16.F32 R24, gdesc[UR12], R24, gsb0 ;  /* 0x002000000c1879f0 */ /* 0x000fe40008000818 */
[----:B------:R-:W3:Y:S01]  /*d020*/  MUFU.TANH R78, R78 ;  /* 0x0000004e004e7308 */ /* 0x000ee20000002400 */
[----:B------:R-:W-:Y:S01]  /*d030*/  FMNMX.FTZ R55, R73, R74, !PT ;  /* 0x0000004a49377209 */ /* 0x000fe20007810000 */
[----:B------:R-:W-:Y:S01]  /*d040*/  FMUL.FTZ R67, R67, UR4 ;  /* 0x0000000443437c20 */ /* 0x000fe20008410000 */
[----:B------:R-:W-:-:S05]  /*d050*/  FSEL R87, R87, -INF , P2 ;  /* 0xff80000057577808 */ /* 0x000fca0001000000 */
[----:B------:R-:W4:Y:S01]  /*d060*/  MUFU.TANH R68, R68 ;  /* 0x0000004400447308 */ /* 0x000f220000002400 */
[----:B------:R-:W-:Y:S01]  /*d070*/  ISETP.GT.AND P2, PT, R14, 0x30, PT ;  /* 0x000000300e00780c */ /* 0x000fe20003f44270 */
[----:B------:R-:W-:Y:S01]  /*d080*/  FMUL.FTZ R57, R57, UR4 ;  /* 0x0000000439397c20 */ /* 0x000fe20008410000 */
[----:B------:R-:W-:Y:S02]  /*d090*/  FSEL R77, R77, -INF , P1 ;  /* 0xff8000004d4d7808 */ /* 0x000fe40000800000 */
[----:B------:R-:W-:-:S03]  /*d0a0*/  FMNMX.FTZ R74, R76, R55, !PT ;  /* 0x000000374c4a7209 */ /* 0x000fc60007810000 */
[----:B------:R-:W4:Y:S01]  /*d0b0*/  MUFU.TANH R79, R79 ;  /* 0x0000004f004f7308 */ /* 0x000f220000002400 */
[----:B------:R-:W-:Y:S01]  /*d0c0*/  FMUL.FTZ R70, R70, UR4 ;  /* 0x0000000446467c20 */ /* 0x000fe20008410000 */
[----:B------:R-:W-:-:S06]  /*d0d0*/  ISETP.GT.AND P3, PT, R14, 0x31, PT ;  /* 0x000000310e00780c */ /* 0x000fcc0003f64270 */
[----:B------:R-:W4:Y:S01]  /*d0e0*/  MUFU.TANH R69, R69 ;  /* 0x0000004500457308 */ /* 0x000f220000002400 */
[----:B0-----:R-:W-:Y:S01]  /*d0f0*/  FSEL R64, R64, -INF , P2 ;  /* 0xff80000040407808 */ /* 0x001fe20001000000 */
[----:B------:R-:W-:Y:S01]  /*d100*/  FMUL.FTZ R60, R60, UR4 ;  /* 0x000000043c3c7c20 */ /* 0x000fe20008410000 */
[----:B------:R-:W-:-:S05]  /*d110*/  FMNMX.FTZ R55, R77, R74, !PT ;  /* 0x0000004a4d377209 */ /* 0x000fca0007810000 */
[----:B------:R-:W0:Y:S01]  /*d120*/  MUFU.TANH R66, R66 ;  /* 0x0000004200427308 */ /* 0x000e220000002400 */
[----:B-1----:R-:W-:Y:S01]  /*d130*/  FSEL R75, R75, -INF , P4 ;  /* 0xff8000004b4b7808 */ /* 0x002fe20002000000 */
[----:B------:R-:W-:Y:S01]  /*d140*/  FMUL.FTZ R71, R71, UR4 ;  /* 0x0000000447477c20 */ /* 0x000fe20008410000 */
[----:B------:R-:W-:-:S05]  /*d150*/  ISETP.GT.AND P4, PT, R14, 0x38, PT ;  /* 0x000000380e00780c */ /* 0x000fca0003f84270 */
[----:B------:R-:W1:Y:S01]  /*d160*/  MUFU.TANH R56, R56 ;  /* 0x0000003800387308 */ /* 0x000e620000002400 */
[----:B--2---:R-:W-:Y:S01]  /*d170*/  FSEL R65, R65, -INF , P3 ;  /* 0xff80000041417808 */ /* 0x004fe20001800000 */
[----:B------:R-:W-:Y:S01]  /*d180*/  FMUL.FTZ R61, R61, UR4 ;  /* 0x000000043d3d7c20 */ /* 0x000fe20008410000 */
[----:B------:R-:W-:Y:S01]  /*d190*/  FMNMX.FTZ R74, R64, R55, !PT ;  /* 0x00000037404a7209 */ /* 0x000fe20007810000 */
[----:B------:R-:W-:-:S04]  /*d1a0*/  FMUL.FTZ R95, R54, UR4 ;  /* 0x00000004365f7c20 */ /* 0x000fc80008410000 */
[----:B------:R-:W2:Y:S01]  /*d1b0*/  MUFU.TANH R67, R67 ;  /* 0x0000004300437308 */ /* 0x000ea20000002400 */
[----:B---3--:R-:W-:Y:S01]  /*d1c0*/  FSEL R78, R78, -INF , P5 ;  /* 0xff8000004e4e7808 */ /* 0x008fe20002800000 */
[----:B------:R-:W-:Y:S01]  /*d1d0*/  FMUL.FTZ R58, R58, UR4 ;  /* 0x000000043a3a7c20 */ /* 0x000fe20008410000 */
[----:B------:R-:W-:-:S05]  /*d1e0*/  ISETP.GT.AND P5, PT, R14, 0x39, PT ;  /* 0x000000390e00780c */ /* 0x000fca0003fa4270 */
[----:B------:R-:W3:Y:S01]  /*d1f0*/  MUFU.TANH R57, R57 ;  /* 0x0000003900397308 */ /* 0x000ee20000002400 */
[----:B----4-:R-:W-:Y:S01]  /*d200*/  FSEL R68, R68, -INF , P4 ;  /* 0xff80000044447808 */ /* 0x010fe20002000000 */
[----:B------:R-:W-:Y:S01]  /*d210*/  FMUL.FTZ R48, R48, UR4 ;  /* 0x0000000430307c20 */ /* 0x000fe20008410000 */
[----:B------:R-:W-:Y:S01]  /*d220*/  FMNMX.FTZ R55, R65, R74, !PT ;  /* 0x0000004a41377209 */ /* 0x000fe20007810000 */
[----:B------:R-:W-:-:S04]  /*d230*/  FMUL.FTZ R54, R43, UR4 ;  /* 0x000000042b367c20 */ /* 0x000fc80008410000 */
[----:B------:R-:W4:Y:S01]  /*d240*/  MUFU.TANH R70, R70 ;  /* 0x0000004600467308 */ /* 0x000f220000002400 */
[----:B------:R-:W-:Y:S01]  /*d250*/  FSEL R79, R79, -INF , P1 ;  /* 0xff8000004f4f7808 */ /* 0x000fe20000800000 */
[----:B------:R-:W-:Y:S01]  /*d260*/  FMUL.FTZ R59, R59, UR4 ;  /* 0x000000043b3b7c20 */ /* 0x000fe20008410000 */
[----:B------:R-:W-:-:S05]  /*d270*/  ISETP.GT.AND P1, PT, R14, 0x40, PT ;  /* 0x000000400e00780c */ /* 0x000fca0003f24270 */
[----:B------:R-:W4:Y:S01]  /*d280*/  MUFU.TANH R60, R60 ;  /* 0x0000003c003c7308 */ /* 0x000f220000002400 */
[----:B------:R-:W-:Y:S01]  /*d290*/  FSEL R69, R69, -INF , P5 ;  /* 0xff80000045457808 */ /* 0x000fe20002800000 */
[----:B------:R-:W-:Y:S01]  /*d2a0*/  FMUL.FTZ R49, R49, UR4 ;  /* 0x0000000431317c20 */ /* 0x000fe20008410000 */
[----:B0-----:R-:W-:-:S05]  /*d2b0*/  FSEL R66, R66, -INF , P2 ;  /* 0xff80000042427808 */ /* 0x001fca0001000000 */
[----:B------:R-:W0:Y:S01]  /*d2c0*/  MUFU.TANH R71, R71 ;  /* 0x0000004700477308 */ /* 0x000e220000002400 */
[----:B------:R-:W-:Y:S01]  /*d2d0*/  FMUL.FTZ R62, R62, UR4 ;  /* 0x000000043e3e7c20 */ /* 0x000fe20008410000 */
[----:B------:R-:W-:-:S06]  /*d2e0*/  ISETP.GT.AND P2, PT, R14, 0x41, PT ;  /* 0x000000410e00780c */ /* 0x000fcc0003f44270 */
[----:B------:R2:W-:Y:S01]  /*d2f0*/  MUFU.TANH R43, R95 ;  /* 0x0000005f002b7308 */ /* 0x0005e20000002400 */
[----:B-1----:R-:W-:Y:S01]  /*d300*/  FSEL R56, R56, -INF , P1 ;  /* 0xff80000038387808 */ /* 0x002fe20000800000 */
[----:B------:R-:W-:-:S06]  /*d310*/  FMUL.FTZ R52, R52, UR4 ;  /* 0x0000000434347c20 */ /* 0x000fcc0008410000 */
[----:B------:R-:W1:Y:S01]  /*d320*/  MUFU.TANH R61, R61 ;  /* 0x0000003d003d7308 */ /* 0x000e620000002400 */
[----:B--2---:R-:W-:Y:S01]  /*d330*/  FMUL.FTZ R95, R34, UR4 ;  /* 0x00000004225f7c20 */ /* 0x004fe20008410000 */
[----:B------:R-:W-:-:S04]  /*d340*/  FMNMX.FTZ R34, R68, R55, !PT ;  /* 0x0000003744227209 */ /* 0x000fc80007810000 */
[----:B------:R-:W-:Y:S02]  /*d350*/  FMNMX.FTZ R55, R69, R34, !PT ;  /* 0x0000002245377209 */ /* 0x000fe40007810000 */
[----:B------:R-:W2:Y:S01]  /*d360*/  MUFU.TANH R58, R58 ;  /* 0x0000003a003a7308 */ /* 0x000ea20000002400 */
[----:B------:R-:W-:Y:S01]  /*d370*/  FSEL R67, R67, -INF , P3 ;  /* 0xff80000043437808 */ /* 0x000fe20001800000 */
[----:B------:R-:W-:Y:S01]  /*d380*/  FMUL.FTZ R63, R63, UR4 ;  /* 0x000000043f3f7c20 */ /* 0x000fe20008410000 */
[----:B------:R-:W-:-:S05]  /*d390*/  ISETP.GT.AND P3, PT, R14, 0x48, PT ;  /* 0x000000480e00780c */ /* 0x000fca0003f64270 */
[----:B------:R-:W2:Y:S01]  /*d3a0*/  MUFU.TANH R48, R48 ;  /* 0x0000003000307308 */ /* 0x000ea20000002400 */
[----:B---3--:R-:W-:Y:S02]  /*d3b0*/  FSEL R57, R57, -INF , P2 ;  /* 0xff80000039397808 */ /* 0x008fe40001000000 */
[----:B------:R-:W-:-:S05]  /*d3c0*/  FMNMX.FTZ R34, R56, R55, !PT ;  /* 0x0000003738227209 */ /* 0x000fca0007810000 */
[----:B------:R-:W3:Y:S01]  /*d3d0*/  MUFU.TANH R59, R59 ;  /* 0x0000003b003b7308 */ /* 0x000ee20000002400 */
[----:B----4-:R-:W-:Y:S01]  /*d3e0*/  FSEL R70, R70, -INF , P4 ;  /* 0xff80000046467808 */ /* 0x010fe20002000000 */
[----:B------:R-:W-:Y:S01]  /*d3f0*/  FMUL.FTZ R50, R50, UR4 ;  /* 0x0000000432327c20 */ /* 0x000fe20008410000 */
[----:B------:R-:W-:-:S05]  /*d400*/  ISETP.GT.AND P4, PT, R14, 0x49, PT ;  /* 0x000000490e00780c */ /* 0x000fca0003f84270 */
[----:B------:R-:W4:Y:S01]  /*d410*/  MUFU.TANH R49, R49 ;  /* 0x0000003100317308 */ /* 0x000f220000002400 */
[----:B------:R-:W-:Y:S01]  /*d420*/  FSEL R60, R60, -INF , P3 ;  /* 0xff8000003c3c7808 */ /* 0x000fe20001800000 */
[----:B------:R-:W-:Y:S01]  /*d430*/  FMUL.FTZ R51, R51, UR4 ;  /* 0x0000000433337c20 */ /* 0x000fe20008410000 */
[----:B0-----:R-:W-:-:S05]  /*d440*/  FSEL R71, R71, -INF , P5 ;  /* 0xff80000047477808 */ /* 0x001fca0002800000 */
[----:B------:R-:W0:Y:S01]  /*d450*/  MUFU.TANH R62, R62 ;  /* 0x0000003e003e7308 */ /* 0x000e220000002400 */
[----:B------:R-:W-:Y:S02]  /*d460*/  ISETP.GT.AND P5, PT, R14, 0x50, PT ;  /* 0x000000500e00780c */ /* 0x000fe40003fa4270 */
[----:B-1----:R-:W-:-:S05]  /*d470*/  FSEL R61, R61, -INF , P4 ;  /* 0xff8000003d3d7808 */ /* 0x002fca0002000000 */
[----:B------:R-:W1:Y:S08]  /*d480*/  MUFU.TANH R52, R52 ;  /* 0x0000003400347308 */ /* 0x000e700000002400 */
[----:B------:R3:W-:Y:S01]  /*d490*/  MUFU.TANH R15, R97 ;  /* 0x00000061000f7308 */ /* 0x0007e20000002400 */
[----:B--2---:R-:W-:Y:S01]  /*d4a0*/  FSEL R58, R58, -INF , P1 ;  /* 0xff8000003a3a7808 */ /* 0x004fe20000800000 */
[----:B------:R-:W-:Y:S01]  /*d4b0*/  FMUL.FTZ R55, R37, UR4 ;  /* 0x0000000425377c20 */ /* 0x000fe20008410000 */
[----:B---3--:R-:W-:-:S05]  /*d4c0*/  FMNMX.FTZ R97, R57, R34, !PT ;  /* 0x0000002239617209 */ /* 0x008fca0007810000 */
[----:B------:R-:W2:Y:S01]  /*d4d0*/  MUFU.TANH R63, R63 ;  /* 0x0000003f003f7308 */ /* 0x000ea20000002400 */
[----:B------:R-:W-:Y:S01]  /*d4e0*/  FMNMX.FTZ R34, R60, R97, !PT ;  /* 0x000000613c227209 */ /* 0x000fe20007810000 */
[----:B------:R-:W-:Y:S01]  /*d4f0*/  FMUL.FTZ R44, R44, UR4 ;  /* 0x000000042c2c7c20 */ /* 0x000fe20008410000 */
[----:B------:R-:W-:-:S05]  /*d500*/  ISETP.GT.AND P1, PT, R14, 0x51, PT ;  /* 0x000000510e00780c */ /* 0x000fca0003f24270 */
[----:B------:R-:W3:Y:S01]  /*d510*/  MUFU.TANH R50, R50 ;  /* 0x0000003200327308 */ /* 0x000ee20000002400 */
[----:B------:R-:W-:Y:S02]  /*d520*/  FSEL R48, R48, -INF , P5 ;  /* 0xff80000030307808 */ /* 0x000fe40002800000 */
[----:B------:R-:W-:Y:S02]  /*d530*/  FMNMX.FTZ R37, R61, R34, !PT ;  /* 0x000000223d257209 */ /* 0x000fe40007810000 */
[----:B------:R-:W-:-:S03]  /*d540*/  FSEL R59, R59, -INF , P2 ;  /* 0xff8000003b3b7808 */ /* 0x000fc60001000000 */
[----:B------:R-:W3:Y:S01]  /*d550*/  MUFU.TANH R51, R51 ;  /* 0x0000003300337308 */ /* 0x000ee20000002400 */
[----:B------:R-:W-:Y:S01]  /*d560*/  ISETP.GT.AND P2, PT, R14, 0x58, PT ;  /* 0x000000580e00780c */ /* 0x000fe20003f44270 */
[----:B------:R-:W-:Y:S01]  /*d570*/  FMUL.FTZ R45, R45, UR4 ;  /* 0x000000042d2d7c20 */ /* 0x000fe20008410000 */
[----:B----4-:R-:W-:Y:S02]  /*d580*/  FSEL R49, R49, -INF , P1 ;  /* 0xff80000031317808 */ /* 0x010fe40000800000 */
[----:B------:R-:W-:-:S03]  /*d590*/  FMNMX.FTZ R34, R48, R37, !PT ;  /* 0x0000002530227209 */ /* 0x000fc60007810000 */
[----:B------:R-:W4:Y:S01]  /*d5a0*/  MUFU.TANH R40, R98 ;  /* 0x0000006200287308 */ /* 0x000f220000002400 */
[----:B0-----:R-:W-:Y:S01]  /*d5b0*/  FSEL R62, R62, -INF , P3 ;  /* 0xff8000003e3e7808 */ /* 0x001fe20001800000 */
[----:B------:R-:W-:Y:S01]  /*d5c0*/  FMUL.FTZ R32, R32, UR4 ;  /* 0x0000000420207c20 */ /* 0x000fe20008410000 */
[----:B------:R-:W-:Y:S02]  /*d5d0*/  ISETP.GT.AND P3, PT, R14, 0x59, PT ;  /* 0x000000590e00780c */ /* 0x000fe40003f64270 */
[----:B-1----:R-:W-:Y:S02]  /*d5e0*/  FSEL R52, R52, -INF , P2 ;  /* 0xff80000034347808 */ /* 0x002fe40001000000 */
[----:B------:R-:W-:Y:S01]  /*d5f0*/  FMNMX.FTZ R37, R49, R34, !PT ;  /* 0x0000002231257209 */ /* 0x000fe20007810000 */
[----:B------:R-:W0:Y:S01]  /*d600*/  MUFU.TANH R44, R44 ;  /* 0x0000002c002c7308 */ /* 0x000e220000002400 */
[----:B--2---:R-:W-:Y:S01]  /*d610*/  FSEL R63, R63, -INF , P4 ;  /* 0xff8000003f3f7808 */ /* 0x004fe20002000000 */
[----:B------:R-:W-:Y:S01]  /*d620*/  FMUL.FTZ R33, R33, UR4 ;  /* 0x0000000421217c20 */ /* 0x000fe20008410000 */
[----:B------:R-:W-:-:S02]  /*d630*/  ISETP.GT.AND P4, PT, R14, 0x60, PT ;  /* 0x000000600e00780c */ /* 0x000fc40003f84270 */
[----:B------:R-:W-:-:S03]  /*d640*/  FSEL R42, R42, -INF , P3 ;  /* 0xff8000002a2a7808 */ /* 0x000fc60001800000 */
[----:B------:R-:W1:Y:S01]  /*d650*/  MUFU.TANH R20, R96 ;  /* 0x0000006000147308 */ /* 0x000e620000002400 */
[----:B------:R-:W-:Y:S01]  /*d660*/  FMNMX.FTZ R37, R52, R37, !PT ;  /* 0x0000002534257209 */ /* 0x000fe20007810000 */
[----:B------:R-:W-:Y:S02]  /*d670*/  WARPGROUP.DEPBAR.LE gsb0, 0x0 ;  /* 0x00008000000079c5 */ /* 0x000fe40000010000 */
[----:B---3--:R-:W-:-:S04]  /*d680*/  FSEL R50, R50, -INF , P5 ;  /* 0xff80000032327808 */ /* 0x008fc80002800000 */
[----:B------:R-:W2:Y:S01]  /*d690*/  MUFU.TANH R45, R45 ;  /* 0x0000002d002d7308 */ /* 0x000ea20000002400 */
[----:B------:R-:W-:Y:S01]  /*d6a0*/  FMUL.FTZ R34, R24, UR4 ;  /* 0x0000000418227c20 */ /* 0x000fe20008410000 */
[----:B------:R-:W-:Y:S01]  /*d6b0*/  FMUL.FTZ R46, R46, UR4 ;  /* 0x000000042e2e7c20 */ /* 0x000fe20008410000 */
[----:B------:R-:W-:Y:S01]  /*d6c0*/  FMUL.FTZ R47, R47, UR4 ;  /* 0x000000042f2f7c20 */ /* 0x000fe20008410000 */
[----:B------:R-:W-:Y:S01]  /*d6d0*/  ISETP.GT.AND P5, PT, R14, 0x61, PT ;  /* 0x000000610e00780c */ /* 0x000fe20003fa4270 */
[----:B------:R-:W-:Y:S01]  /*d6e0*/  FMUL.FTZ R74, R36, UR4 ;  /* 0x00000004244a7c20 */ /* 0x000fe20008410000 */
[----:B------:R-:W-:Y:S02]  /*d6f0*/  FSEL R24, R15, -INF , P4 ;  /* 0xff8000000f187808 */ /* 0x000fe40002000000 */
[----:B------:R-:W-:Y:S01]  /*d700*/  MUFU.TANH R32, R32 ;  /* 0x0000002000207308 */ /* 0x000fe20000002400 */
[----:B------:R-:W-:Y:S02]  /*d710*/  FMNMX.FTZ R37, R42, R37, !PT ;  /* 0x000000252a257209 */ /* 0x000fe40007810000 */
[----:B------:R-:W-:-:S02]  /*d720*/  FSEL R51, R51, -INF , P1 ;  /* 0xff80000033337808 */ /* 0x000fc40000800000 */
[----:B------:R-:W-:-:S03]  /*d730*/  ISETP.GT.AND P1, PT, R14, 0x68, PT ;  /* 0x000000680e00780c */ /* 0x000fc60003f24270 */
[----:B------:R-:W3:Y:S01]  /*d740*/  MUFU.TANH R54, R54 ;  /* 0x0000003600367308 */ /* 0x000ee20000002400 */
[----:B----4-:R-:W-:Y:S02]  /*d750*/  FSEL R40, R40, -INF , P5 ;  /* 0xff80000028287808 */ /* 0x010fe40002800000 */
[----:B------:R-:W-:-:S05]  /*d760*/  FMNMX.FTZ R37, R24, R37, !PT ;  /* 0x0000002518257209 */ /* 0x000fca0007810000 */
[----:B------:R-:W4:Y:S01]  /*d770*/  MUFU.TANH R33, R33 ;  /* 0x0000002100217308 */ /* 0x000f220000002400 */
[----:B------:R-:W-:Y:S02]  /*d780*/  FSEL R43, R43, -INF , P2 ;  /* 0xff8000002b2b7808 */ /* 0x000fe40001000000 */
[----:B------:R-:W-:Y:S02]  /*d790*/  ISETP.GT.AND P2, PT, R14, 0x69, PT ;  /* 0x000000690e00780c */ /* 0x000fe40003f44270 */
[----:B0-----:R-:W-:-:S03]  /*d7a0*/  FSEL R44, R44, -INF , P1 ;  /* 0xff8000002c2c7808 */ /* 0x001fc60000800000 */
[----:B------:R-:W0:Y:S01]  /*d7b0*/  MUFU.TANH R46, R46 ;  /* 0x0000002e002e7308 */ /* 0x000e220000002400 */
[----:B------:R-:W-:Y:S01]  /*d7c0*/  FMNMX.FTZ R37, R40, R37, !PT ;  /* 0x0000002528257209 */ /* 0x000fe20007810000 */
[----:B------:R-:W-:Y:S01]  /*d7d0*/  FMUL.FTZ R36, R38, UR4 ;  /* 0x0000000426247c20 */ /* 0x000fe20008410000 */
[----:B-1----:R-:W-:-:S05]  /*d7e0*/  FSEL R20, R20, -INF , P3 ;  /* 0xff80000014147808 */ /* 0x002fca0001800000 */
[----:B------:R-:W1:Y:S01]  /*d7f0*/  MUFU.TANH R47, R47 ;  /* 0x0000002f002f7308 */ /* 0x000e620000002400 */
[----:B------:R-:W-:Y:S01]  /*d800*/  FMUL.FTZ R35, R35, UR4 ;  /* 0x0000000423237c20 */ /* 0x000fe20008410000 */
[----:B------:R-:W-:-:S06]  /*d810*/  ISETP.GT.AND P3, PT, R14, 0x70, PT ;  /* 0x000000700e00780c */ /* 0x000fcc0003f64270 */
[----:B------:R-:W1:Y:S01]  /*d820*/  MUFU.TANH R74, R74 ;  /* 0x0000004a004a7308 */ /* 0x000e620000002400 */
[----:B--2---:R-:W-:Y:S01]  /*d830*/  FSEL R45, R45, -INF , P2 ;  /* 0xff8000002d2d7808 */ /* 0x004fe20001000000 */
[----:B------:R-:W-:Y:S01]  /*d840*/  FMUL.FTZ R25, R25, UR4 ;  /* 0x0000000419197c20 */ /* 0x000fe20008410000 */
[----:B------:R-:W-:-:S05]  /*d850*/  FMNMX.FTZ R38, R44, R37, !PT ;  /* 0x000000252c267209 */ /* 0x000fca0007810000 */
[----:B------:R-:W2:Y:S01]  /*d860*/  MUFU.TANH R55, R55 ;  /* 0x0000003700377308 */ /* 0x000ea20000002400 */
[----:B------:R-:W-:Y:S02]  /*d870*/  FSEL R41, R41, -INF , P4 ;  /* 0xff80000029297808 */ /* 0x000fe40002000000 */
[----:B------:R-:W-:Y:S02]  /*d880*/  ISETP.GT.AND P4, PT, R14, 0x71, PT ;  /* 0x000000710e00780c */ /* 0x000fe40003f84270 */
[----:B------:R-:W-:-:S03]  /*d890*/  FMNMX.FTZ R97, R45, R38, !PT ;  /* 0x000000262d617209 */ /* 0x000fc60007810000 */
[----:B------:R-:W2:Y:S01]  /*d8a0*/  MUFU.TANH R95, R95 ;  /* 0x0000005f005f7308 */ /* 0x000ea20000002400 */
[----:B---3--:R-:W-:Y:S01]  /*d8b0*/  FSEL R54, R54, -INF , P5 ;  /* 0xff80000036367808 */ /* 0x008fe20002800000 */
[----:B------:R-:W-:Y:S01]  /*d8c0*/  FMUL.FTZ R28, R28, UR4 ;  /* 0x000000041c1c7c20 */ /* 0x000fe20008410000 */
[----:B------:R-:W-:-:S05]  /*d8d0*/  ISETP.GT.AND P5, PT, R14, 0x78, PT ;  /* 0x000000780e00780c */ /* 0x000fca0003fa4270 */
[----:B------:R3:W2:Y:S01]  /*d8e0*/  MUFU.TANH R15, R34 ;  /* 0x00000022000f7308 */ /* 0x0006a20000002400 */
[----:B----4-:R-:W-:Y:S01]  /*d8f0*/  FSEL R33, R33, -INF , P4 ;  /* 0xff80000021217808 */ /* 0x010fe20002000000 */
[----:B------:R-:W-:Y:S01]  /*d900*/  FMUL.FTZ R96, R29, UR4 ;  /* 0x000000041d607c20 */ /* 0x000fe20008410000 */
[----:B---3--:R-:W-:-:S05]  /*d910*/  FSEL R34, R32, -INF , P3 ;  /* 0xff80000020227808 */ /* 0x008fca0001800000 */
[----:B------:R-:W3:Y:S01]  /*d920*/  MUFU.TANH R35, R35 ;  /* 0x0000002300237308 */ /* 0x000ee20000002400 */
[----:B------:R-:W-:-:S07]  /*d930*/  FMNMX.FTZ R32, R34, R97, !PT ;  /* 0x0000006122207209 */ /* 0x000fce0007810000 */
[----:B------:R-:W4:Y:S01]  /*d940*/  MUFU.TANH R25, R25 ;  /* 0x0000001900197308 */ /* 0x000f220000002400 */
[----:B0-----:R-:W-:Y:S02]  /*d950*/  FSEL R46, R46, -INF , P1 ;  /* 0xff8000002e2e7808 */ /* 0x001fe40000800000 */
[----:B-1----:R-:W-:Y:S02]  /*d960*/  FSEL R29, R47, -INF , P2 ;  /* 0xff8000002f1d7808 */ /* 0x002fe40001000000 */
[----:B------:R-:W-:-:S03]  /*d970*/  ISETP.GT.AND P1, PT, R14, 0x79, PT ;  /* 0x000000790e00780c */ /* 0x000fc60003f24270 */
[----:B------:R-:W0:Y:S01]  /*d980*/  MUFU.TANH R36, R36 ;  /* 0x0000002400247308 */ /* 0x000e220000002400 */
[----:B------:R-:W-:Y:S02]  /*d990*/  FSEL R74, R74, -INF , P5 ;  /* 0xff8000004a4a7808 */ /* 0x000fe40002800000 */
[----:B------:R-:W-:-:S05]  /*d9a0*/  FMNMX.FTZ R47, R33, R32, !PT ;  /* 0x00000020212f7209 */ /* 0x000fca0007810000 */
[----:B------:R3:W1:Y:S01]  /*d9b0*/  MUFU.TANH R37, R28 ;  /* 0x0000001c00257308 */ /* 0x0006620000002400 */
[----:B------:R-:W-:Y:S02]  /*d9c0*/  ISETP.GT.AND P2, PT, R14, 0x80, PT ;  /* 0x000000800e00780c */ /* 0x000fe40003f44270 */
[----:B--2---:R-:W-:Y:S02]  /*d9d0*/  FSEL R55, R55, -INF , P1 ;  /* 0xff80000037377808 */ /* 0x004fe40000800000 */
[----:B------:R-:W-:-:S03]  /*d9e0*/  FMNMX.FTZ R38, R74, R47, !PT ;  /* 0x0000002f4a267209 */ /* 0x000fc60007810000 */
[----:B------:R-:W2:Y:S01]  /*d9f0*/  MUFU.TANH R96, R96 ;  /* 0x0000006000607308 */ /* 0x000ea20000002400 */
[----:B------:R-:W-:Y:S02]  /*da00*/  FSEL R32, R95, -INF , P3 ;  /* 0xff8000005f207808 */ /* 0x000fe40001800000 */
[C---:B------:R-:W-:Y:S02]  /*da10*/  ISETP.GT.AND P3, PT, R14.reuse, 0x81, PT ;  /* 0x000000810e00780c */ /* 0x040fe40003f64270 */
[----:B------:R-:W-:Y:S02]  /*da20*/  FSEL R47, R15, -INF , P2 ;  /* 0xff8000000f2f7808 */ /* 0x000fe40001000000 */
[----:B------:R-:W-:Y:S02]  /*da30*/  FMNMX.FTZ R98, R55, R38, !PT ;  /* 0x0000002637627209 */ /* 0x000fe40007810000 */
[----:B---3--:R-:W-:Y:S02]  /*da40*/  FSEL R28, R35, -INF , P4 ;  /* 0xff800000231c7808 */ /* 0x008fe40002000000 */
[----:B------:R-:W-:-:S02]  /*da50*/  ISETP.GT.AND P4, PT, R14, 0x88, PT ;  /* 0x000000880e00780c */ /* 0x000fc40003f84270 */
[----:B----4-:R-:W-:Y:S02]  /*da60*/  FSEL R38, R25, -INF , P3 ;  /* 0xff80000019267808 */ /* 0x010fe40001800000 */
[----:B------:R-:W-:Y:S02]  /*da70*/  FMNMX.FTZ R15, R47, R98, !PT ;  /* 0x000000622f0f7209 */ /* 0x000fe40007810000 */
[----:B0-----:R-:W-:Y:S02]  /*da80*/  FSEL R25, R36, -INF , P5 ;  /* 0xff80000024197808 */ /* 0x001fe40002800000 */
[----:B------:R-:W-:Y:S02]  /*da90*/  ISETP.GT.AND P5, PT, R14, 0x89, PT ;  /* 0x000000890e00780c */ /* 0x000fe40003fa4270 */
[----:B-1----:R-:W-:Y:S02]  /*daa0*/  FSEL R37, R37, -INF , P4 ;  /* 0xff80000025257808 */ /* 0x002fe40002000000 */
[----:B------:R-:W-:-:S02]  /*dab0*/  FMNMX.FTZ R14, R38, R15, !PT ;  /* 0x0000000f260e7209 */ /* 0x000fc40007810000 */
[----:B--2---:R-:W-:Y:S02]  /*dac0*/  FSEL R35, R96, -INF , P5 ;  /* 0xff80000060237808 */ /* 0x004fe40002800000 */
[----:B------:R-:W-:-:S04]  /*dad0*/  FMNMX.FTZ R14, R37, R14, !PT ;  /* 0x0000000e250e7209 */ /* 0x000fc80007810000 */
[----:B------:R-:W-:-:S05]  /*dae0*/  FMNMX.FTZ R95, R35, R14, !PT ;  /* 0x0000000e235f7209 */ /* 0x000fca0007810000 */
[----:B------:R-:W0:Y:S02]  /*daf0*/  SHFL.BFLY PT, R14, R95, 0x2, 0x1f ;  /* 0x0c401f005f0e7f89 */ /* 0x000e2400000e0000 */
[----:B0-----:R-:W-:-:S05]  /*db00*/  FMNMX.FTZ R98, R95, R14, !PT ;  /* 0x0000000e5f627209 */ /* 0x001fca0007810000 */
[----:B------:R-:W0:Y:S01]  /*db10*/  SHFL.BFLY PT, R15, R98, 0x1, 0x1f ;  /* 0x0c201f00620f7f89 */ /* 0x000e2200000e0000 */
[----:B------:R-:W-:Y:S01]  /*db20*/  FMUL.FTZ R97, R26, UR4 ;  /* 0x000000041a617c20 */ /* 0x000fe20008410000 */
[----:B0-----:R-:W-:Y:S01]  /*db30*/  FMNMX.FTZ R14, R98, R15, !PT ;  /* 0x0000000f620e7209 */ /* 0x001fe20007810000 */
[----:B------:R-:W-:-:S03]  /*db40*/  IMAD.U32 R15, RZ, RZ, UR5 ;  /* 0x00000005ff0f7e24 */ /* 0x000fc6000f8e00ff */
[C---:B------:R-:W-:Y:S01]  /*db50*/  FSETP.NEU.FTZ.AND P6, PT, R14.reuse, -INF , PT ;  /* 0xff8000000e00780b */ /* 0x040fe20003fdd000 */
[----:B------:R-:W-:Y:S01]  /*db60*/  FMUL.FTZ R36, R14, R15 ;  /* 0x0000000f0e247220 */ /* 0x000fe20000410000 */
[----:B------:R-:W-:-:S04]  /*db70*/  FMUL.FTZ R98, R27, UR4 ;  /* 0x000000041b627c20 */ /* 0x000fc80008410000 */
[----:B------:R-:W-:-:S05]  /*db80*/  FSEL R36, R36, RZ, P6 ;  /* 0x000000ff24247208 */ /* 0x000fca0003000000 */
[-CC-:B------:R-:W-:Y:S01]  /*db90*/  FFMA.FTZ R27, R88, R15.reuse, -R36.reuse ;  /* 0x0000000f581b7223 */ /* 0x180fe20000010824 */
[----:B------:R-:W-:Y:S01]  /*dba0*/  FMNMX.FTZ R88, R89, R90, !PT ;  /* 0x0000005a59587209 */ /* 0x000fe20007810000 */
[----:B------:R-:W-:-:S03]  /*dbb0*/  FFMA.FTZ R26, R21, R15, -R36 ;  /* 0x0000000f151a7223 */ /* 0x000fc60000010824 */
[----:B------:R-:W-:-:S04]  /*dbc0*/  FMNMX.FTZ R21, R93, R88, !PT ;  /* 0x000000585d157209 */ /* 0x000fc80007810000 */
[----:B------:R-:W-:-:S04]  /*dbd0*/  FMNMX.FTZ R21, R94, R21, !PT ;  /* 0x000000155e157209 */ /* 0x000fc80007810000 */
[----:B------:R-:W-:-:S04]  /*dbe0*/  FMNMX.FTZ R88, R82, R21, !PT ;  /* 0x0000001552587209 */ /* 0x000fc80007810000 */
[----:B------:R-:W-:Y:S01]  /*dbf0*/  FMNMX.FTZ R21, R83, R88, !PT ;  /* 0x0000005853157209 */ /* 0x000fe20007810000 */
[----:B------:R-:W-:-:S03]  /*dc00*/  FMUL.FTZ R96, R39, UR4 ;  /* 0x0000000427607c20 */ /* 0x000fc60008410000 */
[----:B------:R-:W-:Y:S01]  /*dc10*/  FMNMX.FTZ R88, R86, R21, !PT ;  /* 0x0000001556587209 */ /* 0x000fe20007810000 */
[----:B------:R-:W-:-:S03]  /*dc20*/  FFMA.FTZ R39, R72, R15, -R36 ;  /* 0x0000000f48277223 */ /* 0x000fc60000010824 */
[----:B------:R-:W-:-:S04]  /*dc30*/  FMNMX.FTZ R72, R87, R88, !PT ;  /* 0x0000005857487209 */ /* 0x000fc80007810000 */
[----:B------:R-:W-:-:S04]  /*dc40*/  FMNMX.FTZ R72, R53, R72, !PT ;  /* 0x0000004835487209 */ /* 0x000fc80007810000 */
[----:B------:R-:W-:-:S04]  /*dc50*/  FMNMX.FTZ R21, R75, R72, !PT ;  /* 0x000000484b157209 */ /* 0x000fc80007810000 */
[----:B------:R-:W-:-:S04]  /*dc60*/  FMNMX.FTZ R72, R78, R21, !PT ;  /* 0x000000154e487209 */ /* 0x000fc80007810000 */
[----:B------:R-:W-:-:S04]  /*dc70*/  FMNMX.FTZ R21, R79, R72, !PT ;  /* 0x000000484f157209 */ /* 0x000fc80007810000 */
[----:B------:R-:W-:-:S04]  /*dc80*/  FMNMX.FTZ R72, R66, R21, !PT ;  /* 0x0000001542487209 */ /* 0x000fc80007810000 */
[----:B------:R-:W-:-:S04]  /*dc90*/  FMNMX.FTZ R21, R67, R72, !PT ;  /* 0x0000004843157209 */ /* 0x000fc80007810000 */
[----:B------:R-:W-:Y:S01]  /*dca0*/  FMNMX.FTZ R72, R70, R21, !PT ;  /* 0x0000001546487209 */ /* 0x000fe20007810000 */
[----:B------:R0:W-:Y:S03]  /*dcb0*/  MUFU.EX2 R88, R39 ;  /* 0x0000002700587308 */ /* 0x0001e60000000800 */
[----:B------:R-:W-:Y:S01]  /*dcc0*/  FMNMX.FTZ R21, R71, R72, !PT ;  /* 0x0000004847157209 */ /* 0x000fe20007810000 */
[----:B0-----:R-:W-:-:S03]  /*dcd0*/  FFMA.FTZ R39, R64, R15, -R36 ;  /* 0x0000000f40277223 */ /* 0x001fc60000010824 */
[----:B------:R-:W-:-:S04]  /*dce0*/  FMNMX.FTZ R64, R58, R21, !PT ;  /* 0x000000153a407209 */ /* 0x000fc80007810000 */
[----:B------:R-:W-:Y:S01]  /*dcf0*/  FMNMX.FTZ R21, R59, R64, !PT ;  /* 0x000000403b157209 */ /* 0x000fe20007810000 */
[----:B------:R-:W-:-:S03]  /*dd00*/  FMUL.FTZ R99, R30, UR4 ;  /* 0x000000041e637c20 */ /* 0x000fc60008410000 */
[----:B------:R-:W-:Y:S01]  /*dd10*/  FMNMX.FTZ R72, R62, R21, !PT ;  /* 0x000000153e487209 */ /* 0x000fe20007810000 */
[-CC-:B------:R-:W-:Y:S01]  /*dd20*/  FFMA.FTZ R30, R91, R15.reuse, -R36.reuse ;  /* 0x0000000f5b1e7223 */ /* 0x180fe20000010824 */
[-CC-:B------:R-:W-:Y:S02]  /*dd30*/  FFMA.FTZ R91, R73, R15.reuse, -R36.reuse ;  /* 0x0000000f495b7223 */ /* 0x180fe40000010824 */
[----:B------:R-:W-:Y:S01]  /*dd40*/  FMNMX.FTZ R21, R63, R72, !PT ;  /* 0x000000483f157209 */ /* 0x000fe20007810000 */
[-CC-:B------:R-:W-:Y:S01]  /*dd50*/  FFMA.FTZ R73, R65, R15.reuse, -R36.reuse ;  /* 0x0000000f41497223 */ /* 0x180fe20000010824 */
[----:B------:R-:W-:Y:S02]  /*dd60*/  FFMA.FTZ R65, R68, R15, -R36 ;  /* 0x0000000f44417223 */ /* 0x000fe40000010824 */
        /* <DEDUP_REMOVED lines=8> */
[----:B------:R-:W-:-:S04]  /*ddf0*/  FMNMX.FTZ R56, R20, R21, !PT ;  /* 0x0000001514387209 */ /* 0x000fc80007810000 */
[----:B------:R-:W-:Y:S01]  /*de00*/  FMNMX.FTZ R21, R41, R56, !PT ;  /* 0x0000003829157209 */ /* 0x000fe20007810000 */
[----:B------:R-:W0:Y:S03]  /*de10*/  MUFU.TANH R96, R96 ;  /* 0x0000006000607308 */ /* 0x000e260000002400 */
[----:B------:R-:W-:-:S04]  /*de20*/  FMNMX.FTZ R21, R54, R21, !PT ;  /* 0x0000001536157209 */ /* 0x000fc80007810000 */
[----:B------:R-:W-:Y:S01]  /*de30*/  FMNMX.FTZ R56, R46, R21, !PT ;  /* 0x000000152e387209 */ /* 0x000fe20007810000 */
[----:B------:R-:W1:Y:S03]  /*de40*/  MUFU.TANH R97, R97 ;  /* 0x0000006100617308 */ /* 0x000e660000002400 */
[----:B------:R-:W-:-:S04]  /*de50*/  FMNMX.FTZ R21, R29, R56, !PT ;  /* 0x000000381d157209 */ /* 0x000fc80007810000 */
[----:B------:R-:W-:Y:S01]  /*de60*/  FMNMX.FTZ R21, R32, R21, !PT ;  /* 0x0000001520157209 */ /* 0x000fe20007810000 */
[----:B------:R-:W2:Y:S03]  /*de70*/  MUFU.TANH R98, R98 ;  /* 0x0000006200627308 */ /* 0x000ea60000002400 */
[----:B------:R-:W-:-:S05]  /*de80*/  FMNMX.FTZ R56, R28, R21, !PT ;  /* 0x000000151c387209 */ /* 0x000fca0007810000 */
[----:B------:R-:W3:Y:S01]  /*de90*/  MUFU.TANH R99, R99 ;  /* 0x0000006300637308 */ /* 0x000ee20000002400 */
[----:B0-----:R-:W-:Y:S02]  /*dea0*/  FSEL R96, R96, -INF , P1 ;  /* 0xff80000060607808 */ /* 0x001fe40000800000 */
[----:B------:R-:W-:-:S05]  /*deb0*/  FMNMX.FTZ R21, R25, R56, !PT ;  /* 0x0000003819157209 */ /* 0x000fca0007810000 */
[----:B------:R-:W0:Y:S01]  /*dec0*/  MUFU.TANH R100, R100 ;  /* 0x0000006400647308 */ /* 0x000e220000002400 */
[----:B-1----:R-:W-:Y:S02]  /*ded0*/  FSEL R102, R97, -INF , P2 ;  /* 0xff80000061667808 */ /* 0x002fe40001000000 */
[----:B------:R-:W-:Y:S02]  /*dee0*/  FMNMX.FTZ R21, R96, R21, !PT ;  /* 0x0000001560157209 */ /* 0x000fe40007810000 */
[----:B--2---:R-:W-:Y:S02]  /*def0*/  FSEL R98, R98, -INF , P3 ;  /* 0xff80000062627808 */ /* 0x004fe40001800000 */
[----:B------:R-:W-:Y:S02]  /*df00*/  FMNMX.FTZ R21, R102, R21, !PT ;  /* 0x0000001566157209 */ /* 0x000fe40007810000 */
[----:B---3--:R-:W-:Y:S02]  /*df10*/  FSEL R104, R99, -INF , P4 ;  /* 0xff80000063687808 */ /* 0x008fe40002000000 */
[----:B------:R-:W-:-:S04]  /*df20*/  FMNMX.FTZ R21, R98, R21, !PT ;  /* 0x0000001562157209 */ /* 0x000fc80007810000 */
[----:B------:R-:W-:Y:S02]  /*df30*/  FMNMX.FTZ R21, R104, R21, !PT ;  /* 0x0000001568157209 */ /* 0x000fe40007810000 */
[----:B0-----:R-:W-:-:S04]  /*df40*/  FSEL R100, R100, -INF , P5 ;  /* 0xff80000064647808 */ /* 0x001fc80002800000 */
[----:B------:R-:W-:Y:S01]  /*df50*/  FMNMX.FTZ R21, R100, R21, !PT ;  /* 0x0000001564157209 */ /* 0x000fe20007810000 */
[----:B------:R-:W-:-:S04]  /*df60*/  FFMA.FTZ R56, R42, R15, -R36 ;  /* 0x0000000f2a387223 */ /* 0x000fc80000010824 */
[----:B------:R-:W0:Y:S01]  /*df70*/  SHFL.BFLY PT, R42, R21, 0x2, 0x1f ;  /* 0x0c401f00152a7f89 */ /* 0x000e2200000e0000 */
[-CC-:B------:R-:W-:Y:S01]  /*df80*/  FFMA.FTZ R72, R57, R15.reuse, -R36.reuse ;  /* 0x0000000f39487223 */ /* 0x180fe20000010824 */
[----:B------:R-:W-:Y:S01]  /*df90*/  FFMA.FTZ R57, R24, R15, -R36 ;  /* 0x0000000f18397223 */ /* 0x000fe20000010824 */
[----:B0-----:R-:W-:-:S05]  /*dfa0*/  FMNMX.FTZ R24, R21, R42, !PT ;  /* 0x0000002a15187209 */ /* 0x001fca0007810000 */
[----:B------:R-:W0:Y:S01]  /*dfb0*/  SHFL.BFLY PT, R21, R24, 0x1, 0x1f ;  /* 0x0c201f0018157f89 */ /* 0x000e2200000e0000 */
[----:B------:R1:W-:Y:S01]  /*dfc0*/  MUFU.EX2 R64, R73 ;  /* 0x0000004900407308 */ /* 0x0003e20000000800 */
[----:B------:R-:W2:Y:S01]  /*dfd0*/  S2R R101, SR_TID.X ;  /* 0x0000000000657919 */ /* 0x000ea20000002100 */
[-CC-:B-1----:R-:W-:Y:S01]  /*dfe0*/  FFMA.FTZ R73, R44, R15.reuse, -R36.reuse ;  /* 0x0000000f2c497223 */ /* 0x182fe20000010824 */
[----:B------:R-:W-:Y:S01]  /*dff0*/  FFMA.FTZ R44, R74, R15, -R36 ;  /* 0x0000000f4a2c7223 */ /* 0x000fe20000010824 */
[----:B0-----:R-:W-:-:S04]  /*e000*/  FMNMX.FTZ R74, R24, R21, !PT ;  /* 0x00000015184a7209 */ /* 0x001fc80007810000 */
[C---:B------:R-:W-:Y:S01]  /*e010*/  FSETP.NEU.FTZ.AND P1, PT, R74.reuse, -INF , PT ;  /* 0xff8000004a00780b */ /* 0x040fe20003f3d000 */
[-C--:B------:R-:W-:Y:S01]  /*e020*/  FMUL.FTZ R24, R74, R15.reuse ;  /* 0x0000000f4a187220 */ /* 0x080fe20000410000 */
[----:B------:R0:W-:Y:S04]  /*e030*/  MUFU.EX2 R68, R76 ;  /* 0x0000004c00447308 */ /* 0x0001e80000000800 */
[----:B------:R-:W-:Y:S01]  /*e040*/  FSEL R24, R24, RZ, P1 ;  /* 0x000000ff18187208 */ /* 0x000fe20000800000 */
[-CC-:B------:R-:W-:Y:S01]  /*e050*/  FFMA.FTZ R42, R33, R15.reuse, -R36.reuse ;  /* 0x0000000f212a7223 */ /* 0x180fe20000010824 */
[-CC-:B------:R-:W-:Y:S01]  /*e060*/  FFMA.FTZ R95, R77, R15.reuse, -R36.reuse ;  /* 0x0000000f4d5f7223 */ /* 0x180fe20000010824 */
[-CC-:B------:R-:W-:Y:S01]  /*e070*/  FFMA.FTZ R77, R45, R15.reuse, -R36.reuse ;  /* 0x0000000f2d4d7223 */ /* 0x180fe20000010824 */
[-C--:B0-----:R-:W-:Y:S01]  /*e080*/  FFMA.FTZ R76, R61, R15.reuse, -R36 ;  /* 0x0000000f3d4c7223 */ /* 0x081fe20000010824 */
[-CC-:B------:R-:W-:Y:S01]  /*e090*/  FFMA.FTZ R33, R89, R15.reuse, -R24.reuse ;  /* 0x0000000f59217223 */ /* 0x180fe20000010818 */
[-C--:B------:R-:W-:Y:S01]  /*e0a0*/  FFMA.FTZ R90, R90, R15.reuse, -R24 ;  /* 0x0000000f5a5a7223 */ /* 0x080fe20000010818 */
[-CC-:B------:R-:W-:Y:S01]  /*e0b0*/  FFMA.FTZ R61, R40, R15.reuse, -R36.reuse ;  /* 0x0000000f283d7223 */ /* 0x180fe20000010824 */
        /* <DEDUP_REMOVED lines=13> */
[-C--:B------:R-:W-:Y:S01]  /*e190*/  FFMA.FTZ R36, R35, R15.reuse, -R36 ;  /* 0x0000000f23247223 */ /* 0x080fe20000010824 */
[-CC-:B------:R-:W-:Y:S01]  /*e1a0*/  FFMA.FTZ R35, R93, R15.reuse, -R24.reuse ;  /* 0x0000000f5d237223 */ /* 0x180fe20000010818 */
[----:B------:R-:W-:Y:S01]  /*e1b0*/  MUFU.EX2 R26, R26 ;  /* 0x0000001a001a7308 */ /* 0x000fe20000000800 */
[----:B------:R-:W-:-:S07]  /*e1c0*/  FFMA.FTZ R94, R94, R15, -R24 ;  /* 0x0000000f5e5e7223 */ /* 0x000fce0000010818 */
[----:B------:R-:W0:Y:S01]  /*e1d0*/  MUFU.EX2 R27, R27 ;  /* 0x0000001b001b7308 */ /* 0x000e220000000800 */
[----:B------:R-:W-:-:S07]  /*e1e0*/  FFMA.FTZ R55, R82, R15, -R24 ;  /* 0x0000000f52377223 */ /* 0x000fce0000010818 */
[----:B------:R-:W-:Y:S08]  /*e1f0*/  MUFU.EX2 R33, R33 ;  /* 0x0000002100217308 */ /* 0x000ff00000000800 */
[----:B------:R-:W1:Y:S01]  /*e200*/  MUFU.EX2 R90, R90 ;  /* 0x0000005a005a7308 */ /* 0x000e620000000800 */
[----:B--2---:R-:W-:-:S07]  /*e210*/  LOP3.LUT R101, R101, 0x7f, RZ, 0xc0, !PT ;  /* 0x0000007f65657812 */ /* 0x004fce00078ec0ff */
[----:B------:R-:W2:Y:S01]  /*e220*/  MUFU.EX2 R30, R30 ;  /* 0x0000001e001e7308 */ /* 0x000ea20000000800 */
[----:B------:R-:W-:-:S07]  /*e230*/  FFMA.FTZ R82, R83, R15, -R24 ;  /* 0x0000000f53527223 */ /* 0x000fce0000010818 */
[----:B------:R-:W3:Y:S01]  /*e240*/  MUFU.EX2 R35, R35 ;  /* 0x0000002300237308 */ /* 0x000ee20000000800 */
[----:B------:R-:W-:-:S07]  /*e250*/  ISETP.NE.AND P1, PT, R101, RZ, PT ;  /* 0x000000ff6500720c */ /* 0x000fce0003f25270 */
[----:B------:R-:W4:Y:S01]  /*e260*/  MUFU.EX2 R31, R31 ;  /* 0x0000001f001f7308 */ /* 0x000f220000000800 */
[----:B------:R-:W-:-:S07]  /*e270*/  FFMA.FTZ R83, R86, R15, -R24 ;  /* 0x0000000f56537223 */ /* 0x000fce0000010818 */
[----:B------:R-:W4:Y:S01]  /*e280*/  MUFU.EX2 R94, R94 ;  /* 0x0000005e005e7308 */ /* 0x000f220000000800 */
[-CC-:B------:R-:W-:Y:S01]  /*e290*/  FFMA.FTZ R89, R51, R15.reuse, -R24.reuse ;  /* 0x0000000f33597223 */ /* 0x180fe20000010818 */
[-CC-:B------:R-:W-:Y:S01]  /*e2a0*/  FFMA.FTZ R93, R43, R15.reuse, -R24.reuse ;  /* 0x0000000f2b5d7223 */ /* 0x180fe20000010818 */
[----:B------:R-:W-:-:S05]  /*e2b0*/  FFMA.FTZ R43, R20, R15, -R24 ;  /* 0x0000000f142b7223 */ /* 0x000fca0000010818 */
[----:B------:R-:W4:Y:S01]  /*e2c0*/  MUFU.EX2 R80, R80 ;  /* 0x0000005000507308 */ /* 0x000f220000000800 */
[----:B0-----:R-:W-:Y:S01]  /*e2d0*/  FADD.FTZ R51, R26, R27 ;  /* 0x0000001b1a337221 */ /* 0x001fe20000010000 */
[----:B------:R-:W-:Y:S01]  /*e2e0*/  FFMA.FTZ R37, R66, R15, -R24 ;  /* 0x0000000f42257223 */ /* 0x000fe20000010818 */
[----:B-1----:R-:W-:-:S05]  /*e2f0*/  FADD.FTZ R20, R33, R90 ;  /* 0x0000005a21147221 */ /* 0x002fca0000010000 */
[----:B------:R-:W0:Y:S01]  /*e300*/  MUFU.EX2 R55, R55 ;  /* 0x0000003700377308 */ /* 0x000e220000000800 */
[-CC-:B------:R-:W-:Y:S01]  /*e310*/  FFMA.FTZ R86, R87, R15.reuse, -R24.reuse ;  /* 0x0000000f57567223 */ /* 0x180fe20000010818 */
[-CC-:B------:R-:W-:Y:S01]  /*e320*/  FFMA.FTZ R66, R67, R15.reuse, -R24.reuse ;  /* 0x0000000f43427223 */ /* 0x180fe20000010818 */
[----:B------:R-:W-:-:S05]  /*e330*/  FFMA.FTZ R67, R54, R15, -R24 ;  /* 0x0000000f36437223 */ /* 0x000fca0000010818 */
[----:B------:R-:W1:Y:S01]  /*e340*/  MUFU.EX2 R81, R81 ;  /* 0x0000005100517308 */ /* 0x000e620000000800 */
[----:B--2---:R-:W-:Y:S01]  /*e350*/  FADD.FTZ R54, R30, R51 ;  /* 0x000000331e367221 */ /* 0x004fe20000010000 */
[----:B---3--:R-:W-:-:S06]  /*e360*/  FADD.FTZ R97, R35, R20 ;  /* 0x0000001423617221 */ /* 0x008fcc0000010000 */
[----:B------:R-:W2:Y:S01]  /*e370*/  MUFU.EX2 R82, R82 ;  /* 0x0000005200527308 */ /* 0x000ea20000000800 */
[-C--:B------:R-:W-:Y:S01]  /*e380*/  FFMA.FTZ R87, R53, R15.reuse, -R24 ;  /* 0x0000000f35577223 */ /* 0x080fe20000010818 */
[----:B----4-:R-:W-:Y:S01]  /*e390*/  FADD.FTZ R99, R31, R54 ;  /* 0x000000361f637221 */ /* 0x010fe20000010000 */
[----:B------:R-:W-:-:S05]  /*e3a0*/  FFMA.FTZ R51, R32, R15, -R24 ;  /* 0x0000000f20337223 */ /* 0x000fca0000010818 */
[----:B------:R-:W3:Y:S01]  /*e3b0*/  MUFU.EX2 R84, R84 ;  /* 0x0000005400547308 */ /* 0x000ee20000000800 */
[-CC-:B------:R-:W-:Y:S01]  /*e3c0*/  FFMA.FTZ R106, R75, R15.reuse, -R24.reuse ;  /* 0x0000000f4b6a7223 */ /* 0x180fe20000010818 */
[----:B------:R-:W-:Y:S01]  /*e3d0*/  FFMA.FTZ R53, R70, R15, -R24 ;  /* 0x0000000f46357223 */ /* 0x000fe20000010818 */
[----:B------:R-:W-:-:S05]  /*e3e0*/  @!P1 IADD3 R0, R0, 0x31c40, RZ ;  /* 0x00031c4000009810 */ /* 0x000fca0007ffe0ff */
[----:B------:R-:W-:Y:S01]  /*e3f0*/  MUFU.EX2 R83, R83 ;  /* 0x0000005300537308 */ /* 0x000fe20000000800 */
[----:B------:R-:W-:Y:S01]  /*e400*/  FADD.FTZ R32, R94, R97 ;  /* 0x000000615e207221 */ /* 0x000fe20000010000 */
[-CC-:B------:R-:W-:Y:S01]  /*e410*/  FFMA.FTZ R75, R78, R15.reuse, -R24.reuse ;  /* 0x0000000f4e4b7223 */ /* 0x180fe20000010818 */
[-CC-:B------:R-:W-:Y:S01]  /*e420*/  FFMA.FTZ R70, R71, R15.reuse, -R24.reuse ;  /* 0x0000000f47467223 */ /* 0x180fe20000010818 */
[----:B------:R-:W-:-:S04]  /*e430*/  FFMA.FTZ R78, R79, R15, -R24 ;  /* 0x0000000f4f4e7223 */ /* 0x000fc80000010818 */
[----:B------:R-:W4:Y:S01]  /*e440*/  MUFU.EX2 R85, R85 ;  /* 0x0000005500557308 */ /* 0x000f220000000800 */
[-CC-:B------:R-:W-:Y:S01]  /*e450*/  FFMA.FTZ R71, R46, R15.reuse, -R24.reuse ;  /* 0x0000000f2e477223 */ /* 0x180fe20000010818 */
[----:B------:R-:W-:Y:S01]  /*e460*/  FFMA.FTZ R79, R29, R15, -R24 ;  /* 0x0000000f1d4f7223 */ /* 0x000fe20000010818 */
[----:B------:R-:W-:-:S05]  /*e470*/  FADD.FTZ R46, R80, R99 ;  /* 0x00000063502e7221 */ /* 0x000fca0000010000 */
[----:B------:R-:W4:Y:S01]  /*e480*/  MUFU.EX2 R86, R86 ;  /* 0x0000005600567308 */ /* 0x000f220000000800 */
[----:B------:R-:W-:Y:S01]  /*e490*/  @!P1 PRMT R0, RZ, 0x654, R0 ;  /* 0x00000654ff009816 */ /* 0x000fe20000000000 */
[----:B0-----:R-:W-:Y:S01]  /*e4a0*/  FADD.FTZ R29, R55, R32 ;  /* 0x00000020371d7221 */ /* 0x001fe20000010000 */
[-CC-:B------:R-:W-:Y:S01]  /*e4b0*/  FFMA.FTZ R50, R50, R15.reuse, -R24.reuse ;  /* 0x0000000f32327223 */ /* 0x180fe20000010818 */
[----:B------:R-:W-:-:S04]  /*e4c0*/  FFMA.FTZ R54, R28, R15, -R24 ;  /* 0x0000000f1c367223 */ /* 0x000fc80000010818 */
[----:B------:R-:W0:Y:S01]  /*e4d0*/  MUFU.EX2 R87, R87 ;  /* 0x0000005700577308 */ /* 0x000e220000000800 */
[----:B-1----:R-:W-:Y:S01]  /*e4e0*/  FADD.FTZ R97, R81, R46 ;  /* 0x0000002e51617221 */ /* 0x002fe20000010000 */
[----:B--2---:R-:W-:Y:S01]  /*e4f0*/  FADD.FTZ R28, R82, R29 ;  /* 0x0000001d521c7221 */ /* 0x004fe20000010000 */
[----:B------:R1:W-:Y:S05]  /*e500*/  @!P1 SYNCS.ARRIVE.TRANS64.RED.A1T0 RZ, [R0+URZ], RZ ;  /* 0x000000ff00ff99a7 */ /* 0x0003ea000810043f */
[----:B------:R-:W2:Y:S01]  /*e510*/  MUFU.EX2 R91, R91 ;  /* 0x0000005b005b7308 */ /* 0x000ea20000000800 */
[----:B---3--:R-:W-:-:S07]  /*e520*/  FADD.FTZ R32, R84, R97 ;  /* 0x0000006154207221 */ /* 0x008fce0000010000 */
[----:B------:R-:W3:Y:S01]  /*e530*/  MUFU.EX2 R106, R106 ;  /* 0x0000006a006a7308 */ /* 0x000ee20000000800 */
[----:B----4-:R-:W-:-:S07]  /*e540*/  FADD.FTZ R29, R85, R32 ;  /* 0x00000020551d7221 */ /* 0x010fce0000010000 */
[----:B------:R-:W4:Y:S08]  /*e550*/  MUFU.EX2 R92, R92 ;  /* 0x0000005c005c7308 */ /* 0x000f300000000800 */
[----:B-1----:R1:W-:Y:S08]  /*e560*/  MUFU.EX2 R0, R50 ;  /* 0x0000003200007308 */ /* 0x0023f00000000800 */
[----:B------:R-:W4:Y:S01]  /*e570*/  MUFU.EX2 R75, R75 ;  /* 0x0000004b004b7308 */ /* 0x000f220000000800 */
[----:B-1----:R-:W-:Y:S01]  /*e580*/  FFMA.FTZ R50, R25, R15, -R24 ;  /* 0x0000000f19327223 */ /* 0x002fe20000010818 */
[----:B------:R-:W-:Y:S01]  /*e590*/  FADD.FTZ R25, R83, R28 ;  /* 0x0000001c53197221 */ /* 0x000fe20000010000 */
[----:B------:R-:W-:-:S03]  /*e5a0*/  FADD.FTZ R32, R88, R29 ;  /* 0x0000001d58207221 */ /* 0x000fc60000010000 */
[----:B------:R-:W-:Y:S02]  /*e5b0*/  FADD.FTZ R28, R86, R25 ;  /* 0x00000019561c7221 */ /* 0x000fe40000010000 */
[----:B------:R-:W1:Y:S01]  /*e5c0*/  MUFU.EX2 R95, R95 ;  /* 0x0000005f005f7308 */ /* 0x000e620000000800 */
[----:B------:R-:W-:Y:S01]  /*e5d0*/  FFMA.FTZ R58, R58, R15, -R24 ;  /* 0x0000000f3a3a7223 */ /* 0x000fe20000010818 */
[----:B0-----:R-:W-:-:S06]  /*e5e0*/  FADD.FTZ R25, R87, R28 ;  /* 0x0000001c57197221 */ /* 0x001fcc0000010000 */
[----:B------:R-:W0:Y:S01]  /*e5f0*/  MUFU.EX2 R78, R78 ;  /* 0x0000004e004e7308 */ /* 0x000e220000000800 */
[-CC-:B------:R-:W-:Y:S01]  /*e600*/  FFMA.FTZ R59, R59, R15.reuse, -R24.reuse ;  /* 0x0000000f3b3b7223 */ /* 0x180fe20000010818 */
[-CC-:B------:R-:W-:Y:S01]  /*e610*/  FFMA.FTZ R62, R62, R15.reuse, -R24.reuse ;  /* 0x0000000f3e3e7223 */ /* 0x180fe20000010818 */
[-CC-:B------:R-:W-:Y:S01]  /*e620*/  FFMA.FTZ R63, R63, R15.reuse, -R24.reuse ;  /* 0x0000000f3f3f7223 */ /* 0x180fe20000010818 */
[-CC-:B------:R-:W-:Y:S01]  /*e630*/  FFMA.FTZ R34, R41, R15.reuse, -R24.reuse ;  /* 0x0000000f29227223 */ /* 0x180fe20000010818 */
[----:B------:R-:W-:-:S03]  /*e640*/  FFMA.FTZ R96, R96, R15, -R24 ;  /* 0x0000000f60607223 */ /* 0x000fc60000010818 */
[----:B------:R-:W0:Y:S01]  /*e650*/  MUFU.EX2 R39, R39 ;  /* 0x0000002700277308 */ /* 0x000e220000000800 */
[-CC-:B------:R-:W-:Y:S01]  /*e660*/  FFMA.FTZ R102, R102, R15.reuse, -R24.reuse ;  /* 0x0000000f66667223 */ /* 0x180fe20000010818 */
[-CC-:B------:R-:W-:Y:S01]  /*e670*/  FFMA.FTZ R98, R98, R15.reuse, -R24.reuse ;  /* 0x0000000f62627223 */ /* 0x180fe20000010818 */
[-CC-:B------:R-:W-:Y:S01]  /*e680*/  FFMA.FTZ R104, R104, R15.reuse, -R24.reuse ;  /* 0x0000000f68687223 */ /* 0x180fe20000010818 */
[----:B------:R-:W-:Y:S01]  /*e690*/  FFMA.FTZ R100, R100, R15, -R24 ;  /* 0x0000000f64647223 */ /* 0x000fe20000010818 */
[----:B------:R-:W-:-:S03]  /*e6a0*/  F2FP.F16.F32.PACK_AB R24, R27, R26 ;  /* 0x0000001a1b18723e */ /* 0x000fc600000000ff */
[----:B------:R-:W0:Y:S01]  /*e6b0*/  MUFU.EX2 R37, R37 ;  /* 0x0000002500257308 */ /* 0x000e220000000800 */
[----:B--2---:R-:W-:Y:S01]  /*e6c0*/  FADD.FTZ R29, R91, R32 ;  /* 0x000000205b1d7221 */ /* 0x004fe20000010000 */
[----:B------:R-:W-:Y:S01]  /*e6d0*/  F2FP.F16.F32.PACK_AB R26, R31, R30 ;  /* 0x0000001e1f1a723e */ /* 0x000fe200000000ff */
[----:B---3--:R-:W-:-:S05]  /*e6e0*/  FADD.FTZ R30, R106, R25 ;  /* 0x000000196a1e7221 */ /* 0x008fca0000010000 */
[----:B------:R-:W2:Y:S01]  /*e6f0*/  MUFU.EX2 R66, R66 ;  /* 0x0000004200427308 */ /* 0x000ea20000000800 */
[----:B----4-:R-:W-:Y:S01]  /*e700*/  FADD.FTZ R32, R92, R29 ;  /* 0x0000001d5c207221 */ /* 0x010fe20000010000 */
[----:B------:R-:W-:Y:S01]  /*e710*/  FADD.FTZ R25, R75, R30 ;  /* 0x0000001e4b197221 */ /* 0x000fe20000010000 */
[----:B------:R-:W-:-:S05]  /*e720*/  F2FP.F16.F32.PACK_AB R28, R81, R80 ;  /* 0x00000050511c723e */ /* 0x000fca00000000ff */
[----:B------:R-:W3:Y:S01]  /*e730*/  MUFU.EX2 R65, R65 ;  /* 0x0000004100417308 */ /* 0x000ee20000000800 */
[----:B-1----:R-:W-:Y:S01]  /*e740*/  FADD.FTZ R80, R95, R32 ;  /* 0x000000205f507221 */ /* 0x002fe20000010000 */
[----:B------:R-:W-:Y:S01]  /*e750*/  F2FP.F16.F32.PACK_AB R30, R85, R84 ;  /* 0x00000054551e723e */ /* 0x000fe200000000ff */
[----:B0-----:R-:W-:-:S05]  /*e760*/  FADD.FTZ R84, R78, R25 ;  /* 0x000000194e547221 */ /* 0x001fca0000010000 */
[----:B------:R-:W0:Y:S01]  /*e770*/  MUFU.EX2 R53, R53 ;  /* 0x0000003500357308 */ /* 0x000e220000000800 */
[----:B------:R-:W-:Y:S01]  /*e780*/  FADD.FTZ R25, R39, R80 ;  /* 0x0000005027197221 */ /* 0x000fe20000010000 */
[----:B------:R-:W-:-:S06]  /*e790*/  FADD.FTZ R29, R37, R84 ;  /* 0x00000054251d7221 */ /* 0x000fcc0000010000 */
[----:B------:R-:W1:Y:S01]  /*e7a0*/  MUFU.EX2 R70, R70 ;  /* 0x0000004600467308 */ /* 0x000e620000000800 */
[----:B------:R-:W-:Y:S01]  /*e7b0*/  FADD.FTZ R80, R64, R25 ;  /* 0x0000001940507221 */ /* 0x000fe20000010000 */
[----:B--2---:R-:W-:-:S06]  /*e7c0*/  FADD.FTZ R84, R66, R29 ;  /* 0x0000001d42547221 */ /* 0x004fcc0000010000 */
[----:B------:R-:W2:Y:S08]  /*e7d0*/  MUFU.EX2 R69, R69 ;  /* 0x0000004500457308 */ /* 0x000eb00000000800 */
[----:B------:R-:W4:Y:S01]  /*e7e0*/  MUFU.EX2 R58, R58 ;  /* 0x0000003a003a7308 */ /* 0x000f220000000800 */
[----:B------:R-:W-:Y:S01]  /*e7f0*/  F2FP.F16.F32.PACK_AB R27, R94, R35 ;  /* 0x000000235e1b723e */ /* 0x000fe200000000ff */
[----:B---3--:R-:W-:-:S06]  /*e800*/  FADD.FTZ R31, R65, R80 ;  /* 0x00000050411f7221 */ /* 0x008fcc0000010000 */
[----:B------:R-:W3:Y:S01]  /*e810*/  MUFU.EX2 R72, R72 ;  /* 0x0000004800487308 */ /* 0x000ee20000000800 */
[----:B0-----:R-:W-:-:S07]  /*e820*/  FADD.FTZ R35, R53, R84 ;  /* 0x0000005435237221 */ /* 0x001fce0000010000 */
[----:B------:R-:W0:Y:S01]  /*e830*/  MUFU.EX2 R59, R59 ;  /* 0x0000003b003b7308 */ /* 0x000e220000000800 */
[----:B------:R-:W-:Y:S01]  /*e840*/  F2FP.F16.F32.PACK_AB R29, R82, R55 ;  /* 0x00000037521d723e */ /* 0x000fe200000000ff */
[----:B------:R-:W-:-:S06]  /*e850*/  FADD.FTZ R82, R68, R31 ;  /* 0x0000001f44527221 */ /* 0x000fcc0000010000 */
[----:B------:R-:W0:Y:S01]  /*e860*/  MUFU.EX2 R60, R60 ;  /* 0x0000003c003c7308 */ /* 0x000e220000000800 */
[----:B-1----:R-:W-:-:S07]  /*e870*/  FADD.FTZ R55, R70, R35 ;  /* 0x0000002346377221 */ /* 0x002fce0000010000 */
[----:B------:R-:W1:Y:S01]  /*e880*/  MUFU.EX2 R62, R62 ;  /* 0x0000003e003e7308 */ /* 0x000e620000000800 */
[----:B--2---:R-:W-:Y:S01]  /*e890*/  FADD.FTZ R81, R69, R82 ;  /* 0x0000005245517221 */ /* 0x004fe20000010000 */
[----:B------:R-:W-:-:S06]  /*e8a0*/  F2FP.F16.F32.PACK_AB R35, R78, R75 ;  /* 0x0000004b4e23723e */ /* 0x000fcc00000000ff */
[----:B------:R-:W2:Y:S01]  /*e8b0*/  MUFU.EX2 R76, R76 ;  /* 0x0000004c004c7308 */ /* 0x000ea20000000800 */
[----:B----4-:R-:W-:-:S07]  /*e8c0*/  FADD.FTZ R78, R58, R55 ;  /* 0x000000373a4e7221 */ /* 0x010fce0000010000 */
[----:B------:R-:W4:Y:S01]  /*e8d0*/  MUFU.EX2 R63, R63 ;  /* 0x0000003f003f7308 */ /* 0x000f220000000800 */
[----:B---3--:R-:W-:Y:S01]  /*e8e0*/  FADD.FTZ R81, R72, R81 ;  /* 0x0000005148517221 */ /* 0x008fe20000010000 */
[----:B0-----:R-:W-:-:S06]  /*e8f0*/  FADD.FTZ R55, R59, R78 ;  /* 0x0000004e3b377221 */ /* 0x001fcc0000010000 */
[----:B------:R-:W0:Y:S01]  /*e900*/  MUFU.EX2 R48, R48 ;  /* 0x0000003000307308 */ /* 0x000e220000000800 */
[----:B------:R-:W-:Y:S01]  /*e910*/  F2FP.F16.F32.PACK_AB R25, R90, R33 ;  /* 0x000000215a19723e */ /* 0x000fe200000000ff */
[----:B------:R-:W-:-:S06]  /*e920*/  FADD.FTZ R81, R60, R81 ;  /* 0x000000513c517221 */ /* 0x000fcc0000010000 */
[----:B------:R-:W3:Y:S01]  /*e930*/  MUFU.EX2 R49, R49 ;  /* 0x0000003100317308 */ /* 0x000ee20000000800 */
[----:B-1----:R-:W-:-:S07]  /*e940*/  FADD.FTZ R78, R62, R55 ;  /* 0x000000373e4e7221 */ /* 0x002fce0000010000 */
[----:B------:R-:W1:Y:S01]  /*e950*/  MUFU.EX2 R41, R89 ;  /* 0x0000005900297308 */ /* 0x000e620000000800 */
[----:B------:R4:W-:Y:S01]  /*e960*/  STSM.16.M88.4 [R22+0x24300], R24 ;  /* 0x0243001816007844 */ /* 0x0009e20000000200 */
[----:B--2---:R-:W-:-:S06]  /*e970*/  FADD.FTZ R81, R76, R81 ;  /* 0x000000514c517221 */ /* 0x004fcc0000010000 */
[----:B------:R-:W2:Y:S01]  /*e980*/  MUFU.EX2 R52, R52 ;  /* 0x0000003400347308 */ /* 0x000ea20000000800 */
[----:B------:R-:W-:-:S07]  /*e990*/  F2FP.F16.F32.PACK_AB R31, R86, R83 ;  /* 0x00000053561f723e */ /* 0x000fce00000000ff */
[----:B------:R-:W2:Y:S01]  /*e9a0*/  MUFU.EX2 R20, R93 ;  /* 0x0000005d00147308 */ /* 0x000ea20000000800 */
[----:B----4-:R-:W-:Y:S01]  /*e9b0*/  F2FP.F16.F32.PACK_AB R24, R64, R39 ;  /* 0x000000274018723e */ /* 0x010fe200000000ff */
[----:B------:R-:W-:Y:S01]  /*e9c0*/  FADD.FTZ R39, R63, R78 ;  /* 0x0000004e3f277221 */ /* 0x000fe20000010000 */
[----:B------:R-:W-:-:S05]  /*e9d0*/  F2FP.F16.F32.PACK_AB R26, R68, R65 ;  /* 0x00000041441a723e */ /* 0x000fca00000000ff */
[----:B------:R-:W4:Y:S01]  /*e9e0*/  MUFU.EX2 R56, R56 ;  /* 0x0000003800387308 */ /* 0x000f220000000800 */
[----:B0-----:R-:W-:Y:S01]  /*e9f0*/  FADD.FTZ R64, R48, R81 ;  /* 0x0000005130407221 */ /* 0x001fe20000010000 */
[----:B------:R-:W-:-:S06]  /*ea00*/  FADD.FTZ R68, R0, R39 ;  /* 0x0000002700447221 */ /* 0x000fcc0000010000 */
[----:B------:R-:W0:Y:S01]  /*ea10*/  MUFU.EX2 R43, R43 ;  /* 0x0000002b002b7308 */ /* 0x000e220000000800 */
[----:B------:R-:W-:Y:S01]  /*ea20*/  F2FP.F16.F32.PACK_AB R32, R91, R88 ;  /* 0x000000585b20723e */ /* 0x000fe200000000ff */
[----:B------:R1:W-:Y:S01]  /*ea30*/  STSM.16.M88.4 [R22+0x25b00], R28 ;  /* 0x025b001c16007844 */ /* 0x0003e20000000200 */
[----:B------:R-:W-:-:S05]  /*ea40*/  F2FP.F16.F32.PACK_AB R33, R106, R87 ;  /* 0x000000576a21723e */ /* 0x000fca00000000ff */
[----:B------:R-:W0:Y:S01]  /*ea50*/  MUFU.EX2 R57, R57 ;  /* 0x0000003900397308 */ /* 0x000e220000000800 */
[----:B---3--:R-:W-:-:S07]  /*ea60*/  FADD.FTZ R27, R49, R64 ;  /* 0x00000040311b7221 */ /* 0x008fce0000010000 */
[----:B------:R3:W0:Y:S01]  /*ea70*/  MUFU.EX2 R46, R34 ;  /* 0x00000022002e7308 */ /* 0x0006220000000800 */
[----:B-1----:R-:W-:Y:S01]  /*ea80*/  FADD.FTZ R29, R41, R68 ;  /* 0x00000044291d7221 */ /* 0x002fe20000010000 */
[----:B--2---:R-:W-:-:S06]  /*ea90*/  FADD.FTZ R31, R52, R27 ;  /* 0x0000001b341f7221 */ /* 0x004fcc0000010000 */
[----:B------:R-:W1:Y:S01]  /*eaa0*/  MUFU.EX2 R61, R61 ;  /* 0x0000003d003d7308 */ /* 0x000e620000000800 */
[----:B---3--:R-:W-:-:S07]  /*eab0*/  F2FP.F16.F32.PACK_AB R34, R95, R92 ;  /* 0x0000005c5f22723e */ /* 0x008fce00000000ff */
[----:B------:R-:W2:Y:S01]  /*eac0*/  MUFU.EX2 R67, R67 ;  /* 0x0000004300437308 */ /* 0x000ea20000000800 */
[----:B------:R3:W-:Y:S07]  /*ead0*/  STSM.16.M88.4 [R22+0x27300], R32 ;  /* 0x0273002016007844 */ /* 0x0007ee0000000200 */
[----:B------:R-:W2:Y:S08]  /*eae0*/  MUFU.EX2 R73, R73 ;  /* 0x0000004900497308 */ /* 0x000eb00000000800 */
[----:B------:R-:W2:Y:S01]  /*eaf0*/  MUFU.EX2 R71, R71 ;  /* 0x0000004700477308 */ /* 0x000ea20000000800 */
[----:B---3--:R-:W-:Y:S01]  /*eb00*/  FADD.FTZ R32, R20, R29 ;  /* 0x0000001d14207221 */ /* 0x008fe20000010000 */
[----:B----4-:R-:W-:-:S03]  /*eb10*/  FADD.FTZ R34, R56, R31 ;  /* 0x0000001f38227221 */ /* 0x010fc60000010000 */
[----:B0-----:R-:W-:-:S03]  /*eb20*/  FADD.FTZ R33, R43, R32 ;  /* 0x000000202b217221 */ /* 0x001fc60000010000 */
[----:B------:R-:W-:Y:S01]  /*eb30*/  MUFU.EX2 R77, R77 ;  /* 0x0000004d004d7308 */ /* 0x000fe20000000800 */
[----:B------:R-:W-:Y:S01]  /*eb40*/  FADD.FTZ R34, R57, R34 ;  /* 0x0000002239227221 */ /* 0x000fe20000010000 */
[----:B------:R-:W-:-:S06]  /*eb50*/  FADD.FTZ R32, R46, R33 ;  /* 0x000000212e207221 */ /* 0x000fcc0000010000 */
[----:B------:R-:W0:Y:S01]  /*eb60*/  MUFU.EX2 R80, R79 ;  /* 0x0000004f00507308 */ /* 0x000e220000000800 */
[----:B-1----:R-:W-:Y:S01]  /*eb70*/  FADD.FTZ R34, R61, R34 ;  /* 0x000000223d227221 */ /* 0x002fe20000010000 */
[----:B--2---:R-:W-:-:S06]  /*eb80*/  FADD.FTZ R32, R67, R32 ;  /* 0x0000002043207221 */ /* 0x004fcc0000010000 */
[----:B------:R-:W1:Y:S01]  /*eb90*/  MUFU.EX2 R40, R40 ;  /* 0x0000002800287308 */ /* 0x000e620000000800 */
[----:B------:R-:W-:-:S07]  /*eba0*/  F2FP.F16.F32.PACK_AB R25, R66, R37 ;  /* 0x000000254219723e */ /* 0x000fce00000000ff */
[----:B------:R-:W2:Y:S01]  /*ebb0*/  MUFU.EX2 R51, R51 ;  /* 0x0000003300337308 */ /* 0x000ea20000000800 */
[----:B------:R-:W-:Y:S01]  /*ebc0*/  F2FP.F16.F32.PACK_AB R27, R70, R53 ;  /* 0x00000035461b723e */ /* 0x000fe200000000ff */
[----:B------:R-:W-:-:S06]  /*ebd0*/  FADD.FTZ R34, R73, R34 ;  /* 0x0000002249227221 */ /* 0x000fcc0000010000 */
[----:B------:R-:W3:Y:S01]  /*ebe0*/  MUFU.EX2 R42, R42 ;  /* 0x0000002a002a7308 */ /* 0x000ee20000000800 */
[----:B------:R-:W-:-:S07]  /*ebf0*/  FADD.FTZ R33, R71, R32 ;  /* 0x0000002047217221 */ /* 0x000fce0000010000 */
[----:B------:R-:W4:Y:S01]  /*ec00*/  MUFU.EX2 R54, R54 ;  /* 0x0000003600367308 */ /* 0x000f220000000800 */
[----:B------:R-:W-:Y:S01]  /*ec10*/  F2FP.F16.F32.PACK_AB R28, R72, R69 ;  /* 0x00000045481c723e */ /* 0x000fe200000000ff */
[----:B------:R1:W-:Y:S01]  /*ec20*/  STSM.16.M88.4 [R22+0x28b00], R24 ;  /* 0x028b001816007844 */ /* 0x0003e20000000200 */
[----:B------:R-:W-:-:S05]  /*ec30*/  F2FP.F16.F32.PACK_AB R30, R76, R60 ;  /* 0x0000003c4c1e723e */ /* 0x000fca00000000ff */
[----:B------:R-:W4:Y:S01]  /*ec40*/  MUFU.EX2 R44, R44 ;  /* 0x0000002c002c7308 */ /* 0x000f220000000800 */
[----:B------:R-:W-:Y:S02]  /*ec50*/  F2FP.F16.F32.PACK_AB R29, R59, R58 ;  /* 0x0000003a3b1d723e */ /* 0x000fe400000000ff */
[----:B------:R-:W-:-:S05]  /*ec60*/  F2FP.F16.F32.PACK_AB R31, R63, R62 ;  /* 0x0000003e3f1f723e */ /* 0x000fca00000000ff */
[----:B------:R-:W4:Y:S01]  /*ec70*/  MUFU.EX2 R50, R50 ;  /* 0x0000003200327308 */ /* 0x000f220000000800 */
[----:B0-----:R-:W-:Y:S01]  /*ec80*/  FADD.FTZ R32, R80, R33 ;  /* 0x0000002150207221 */ /* 0x001fe20000010000 */
[----:B-1----:R-:W-:Y:S01]  /*ec90*/  FADD.FTZ R25, R77, R34 ;  /* 0x000000224d197221 */ /* 0x002fe20000010000 */
[----:B------:R2:W-:Y:S05]  /*eca0*/  STSM.16.M88.4 [R22+0x2a300], R28 ;  /* 0x02a3001c16007844 */ /* 0x0005ea0000000200 */
[----:B------:R-:W0:Y:S01]  /*ecb0*/  MUFU.EX2 R45, R45 ;  /* 0x0000002d002d7308 */ /* 0x000e220000000800 */
[----:B------:R-:W-:-:S07]  /*ecc0*/  FADD.FTZ R27, R40, R25 ;  /* 0x00000019281b7221 */ /* 0x000fce0000010000 */
[----:B------:R-:W1:Y:S01]  /*ecd0*/  MUFU.EX2 R35, R96 ;  /* 0x0000006000237308 */ /* 0x000e620000000800 */
[----:B--2---:R-:W-:-:S07]  /*ece0*/  FADD.FTZ R31, R51, R32 ;  /* 0x00000020331f7221 */ /* 0x004fce0000010000 */
[----:B------:R-:W2:Y:S01]  /*ecf0*/  MUFU.EX2 R47, R47 ;  /* 0x0000002f002f7308 */ /* 0x000ea20000000800 */
[----:B------:R-:W-:Y:S01]  /*ed00*/  F2FP.F16.F32.PACK_AB R25, R41, R0 ;  /* 0x000000002919723e */ /* 0x000fe200000000ff */
[----:B---3--:R-:W-:Y:S01]  /*ed10*/  FADD.FTZ R33, R42, R27 ;  /* 0x0000001b2a217221 */ /* 0x008fe20000010000 */
[----:B----4-:R-:W-:-:S05]  /*ed20*/  FADD.FTZ R41, R54, R31 ;  /* 0x0000001f36297221 */ /* 0x010fca0000010000 */
[----:B------:R-:W3:Y:S01]  /*ed30*/  MUFU.EX2 R102, R102 ;  /* 0x0000006600667308 */ /* 0x000ee20000000800 */
[----:B------:R-:W-:Y:S01]  /*ed40*/  F2FP.F16.F32.PACK_AB R27, R43, R20 ;  /* 0x000000142b1b723e */ /* 0x000fe200000000ff */
[----:B------:R-:W-:-:S06]  /*ed50*/  FADD.FTZ R0, R44, R33 ;  /* 0x000000212c007221 */ /* 0x000fcc0000010000 */
[----:B------:R-:W4:Y:S01]  /*ed60*/  MUFU.EX2 R38, R38 ;  /* 0x0000002600267308 */ /* 0x000f220000000800 */
[----:B------:R-:W-:-:S07]  /*ed70*/  FADD.FTZ R20, R50, R41 ;  /* 0x0000002932147221 */ /* 0x000fce0000010000 */
[----:B------:R-:W-:Y:S08]  /*ed80*/  MUFU.EX2 R21, R21 ;  /* 0x0000001500157308 */ /* 0x000ff00000000800 */
[----:B------:R-:W-:Y:S08]  /*ed90*/  MUFU.EX2 R36, R36 ;  /* 0x0000002400247308 */ /* 0x000ff00000000800 */
[----:B------:R-:W4:Y:S08]  /*eda0*/  MUFU.EX2 R37, R98 ;  /* 0x0000006200257308 */ /* 0x000f300000000800 */
[----:B------:R-:W-:Y:S08]  /*edb0*/  MUFU.EX2 R104, R104 ;  /* 0x0000006800687308 */ /* 0x000ff00000000800 */
[----:B------:R-:W4:Y:S01]  /*edc0*/  MUFU.EX2 R39, R100 ;  /* 0x0000006400277308 */ /* 0x000f220000000800 */
[----:B0-----:R-:W-:Y:S01]  /*edd0*/  FADD.FTZ R0, R45, R0 ;  /* 0x000000002d007221 */ /* 0x001fe20000010000 */
[----:B-1----:R-:W-:Y:S01]  /*ede0*/  FADD.FTZ R33, R35, R20 ;  /* 0x0000001423217221 */ /* 0x002fe20000010000 */
[----:B------:R-:W-:-:S02]  /*edf0*/  F2FP.F16.F32.PACK_AB R24, R49, R48 ;  /* 0x000000303118723e */ /* 0x000fc400000000ff */
[----:B------:R-:W-:Y:S01]  /*ee00*/  F2FP.F16.F32.PACK_AB R26, R56, R52 ;  /* 0x00000034381a723e */ /* 0x000fe200000000ff */
[----:B--2---:R-:W-:Y:S01]  /*ee10*/  FADD.FTZ R41, R47, R0 ;  /* 0x000000002f297221 */ /* 0x004fe20000010000 */
[----:B---3--:R-:W-:Y:S01]  /*ee20*/  FADD.FTZ R0, R102, R33 ;  /* 0x0000002166007221 */ /* 0x008fe20000010000 */
[----:B------:R-:W-:Y:S02]  /*ee30*/  F2FP.F16.F32.PACK_AB R28, R61, R57 ;  /* 0x000000393d1c723e */ /* 0x000fe400000000ff */
[----:B------:R-:W-:Y:S01]  /*ee40*/  F2FP.F16.F32.PACK_AB R30, R77, R73 ;  /* 0x000000494d1e723e */ /* 0x000fe200000000ff */
[----:B------:R0:W-:Y:S01]  /*ee50*/  STSM.16.M88.4 [R22+0x2bb00], R24 ;  /* 0x02bb001816007844 */ /* 0x0001e20000000200 */
[----:B------:R-:W-:Y:S01]  /*ee60*/  F2FP.F16.F32.PACK_AB R29, R67, R46 ;  /* 0x0000002e431d723e */ /* 0x000fe200000000ff */
[----:B----4-:R-:W-:Y:S01]  /*ee70*/  FADD.FTZ R20, R38, R41 ;  /* 0x0000002926147221 */ /* 0x010fe20000010000 */
[----:B------:R-:W-:Y:S01]  /*ee80*/  F2FP.F16.F32.PACK_AB R31, R80, R71 ;  /* 0x00000047501f723e */ /* 0x000fe200000000ff */
[----:B------:R-:W-:Y:S01]  /*ee90*/  FADD.FTZ R41, R37, R0 ;  /* 0x0000000025297221 */ /* 0x000fe20000010000 */
[----:B------:R-:W-:-:S02]  /*eea0*/  F2FP.F16.F32.PACK_AB R32, R42, R40 ;  /* 0x000000282a20723e */ /* 0x000fc400000000ff */
[----:B------:R-:W-:Y:S02]  /*eeb0*/  F2FP.F16.F32.PACK_AB R34, R45, R44 ;  /* 0x0000002c2d22723e */ /* 0x000fe400000000ff */
[----:B------:R-:W-:Y:S02]  /*eec0*/  F2FP.F16.F32.PACK_AB R33, R54, R51 ;  /* 0x000000333621723e */ /* 0x000fe400000000ff */
[----:B------:R-:W-:Y:S01]  /*eed0*/  F2FP.F16.F32.PACK_AB R35, R35, R50 ;  /* 0x000000322323723e */ /* 0x000fe200000000ff */
[----:B------:R-:W-:Y:S01]  /*eee0*/  STSM.16.M88.4 [R22+0x2d300], R28 ;  /* 0x02d3001c16007844 */ /* 0x000fe20000000200 */
[----:B0-----:R-:W-:Y:S02]  /*eef0*/  F2FP.F16.F32.PACK_AB R24, R38, R47 ;  /* 0x0000002f2618723e */ /* 0x001fe400000000ff */
[----:B------:R-:W-:Y:S02]  /*ef00*/  F2FP.F16.F32.PACK_AB R25, R37, R102 ;  /* 0x000000662519723e */ /* 0x000fe400000000ff */
[----:B------:R-:W-:-:S02]  /*ef10*/  F2FP.F16.F32.PACK_AB R26, R36, R21 ;  /* 0x00000015241a723e */ /* 0x000fc400000000ff */
[----:B------:R-:W-:Y:S01]  /*ef20*/  F2FP.F16.F32.PACK_AB R27, R39, R104 ;  /* 0x00000068271b723e */ /* 0x000fe200000000ff */
[----:B------:R-:W-:Y:S01]  /*ef30*/  FADD.FTZ R21, R21, R20 ;  /* 0x0000001415157221 */ /* 0x000fe20000010000 */
[----:B------:R0:W-:Y:S01]  /*ef40*/  STSM.16.M88.4 [R22+0x2eb00], R32 ;  /* 0x02eb002016007844 */ /* 0x0001e20000000200 */
[----:B------:R-:W-:-:S03]  /*ef50*/  FADD.FTZ R104, R104, R41 ;  /* 0x0000002968687221 */ /* 0x000fc60000010000 */
[----:B------:R1:W-:Y:S01]  /*ef60*/  STSM.16.M88.4 [R22+0x30300], R24 ;  /* 0x0303001816007844 */ /* 0x0003e20000000200 */
[----:B------:R-:W-:Y:S01]  /*ef70*/  FADD.FTZ R20, R36, R21 ;  /* 0x0000001524147221 */ /* 0x000fe20000010000 */
[----:B------:R-:W-:Y:S01]  /*ef80*/  FADD.FTZ R0, R39, R104 ;  /* 0x0000006827007221 */ /* 0x000fe20000010000 */
[----:B------:R2:W-:Y:S06]  /*ef90*/  MEMBAR.ALL.CTA ;  /* 0x0000000000007992 */ /* 0x0005ec0000008000 */
[----:B--2---:R-:W2:Y:S04]  /*efa0*/  FENCE.VIEW.ASYNC.S ;  /* 0x00000000000073c6 */ /* 0x004ea80000000000 */
[----:B------:R3:W-:Y:S04]  /*efb0*/  STL [R1+0x20], R20 ;  /* 0x0000201401007387 */ /* 0x0007e80000100800 */
[----:B------:R3:W-:Y:S01]  /*efc0*/  STL [R1+0x28], R0 ;  /* 0x0000280001007387 */ /* 0x0007e20000100800 */
[----:B------:R-:W-:Y:S01]  /*efd0*/  ISETP.GE.AND P2, PT, R108, 0x91, PT ;  /* 0x000000916c00780c */ /* 0x000fe20003f46270 */
[----:B------:R-:W-:-:S04]  /*efe0*/  IMAD.MOV.U32 R71, RZ, RZ, RZ ;  /* 0x000000ffff477224 */ /* 0x000fc800078e00ff */
[--C-:B------:R-:W-:Y:S01]  /*eff0*/  IMAD.MOV.U32 R70, RZ, RZ, R71.reuse ;  /* 0x000000ffff467224 */ /* 0x100fe200078e0047 */
[-C--:B------:R-:W-:Y:S01]  /*f000*/  MOV R64, R71.reuse ;  /* 0x0000004700407202 */ /* 0x080fe20000000f00 */
[--C-:B------:R-:W-:Y:S01]  /*f010*/  IMAD.MOV.U32 R69, RZ, RZ, R71.reuse ;  /* 0x000000ffff457224 */ /* 0x100fe200078e0047 */
[-C--:B------:R-:W-:Y:S01]  /*f020*/  MOV R56, R71.reuse ;  /* 0x0000004700387202 */ /* 0x080fe20000000f00 */
[--C-:B------:R-:W-:Y:S01]  /*f030*/  IMAD.MOV.U32 R68, RZ, RZ, R71.reuse ;  /* 0x000000ffff447224 */ /* 0x100fe200078e0047 */
[-C--:B------:R-:W-:Y:S01]  /*f040*/  MOV R48, R71.reuse ;  /* 0x0000004700307202 */ /* 0x080fe20000000f00 */
[--C-:B------:R-:W-:Y:S01]  /*f050*/  IMAD.MOV.U32 R67, RZ, RZ, R71.reuse ;  /* 0x000000ffff437224 */ /* 0x100fe200078e0047 */
[-C--:B------:R-:W-:Y:S01]  /*f060*/  MOV R40, R71.reuse ;  /* 0x0000004700287202 */ /* 0x080fe20000000f00 */
[--C-:B------:R-:W-:Y:S01]  /*f070*/  IMAD.MOV.U32 R66, RZ, RZ, R71.reuse ;  /* 0x000000ffff427224 */ /* 0x100fe200078e0047 */
[-C--:B0-----:R-:W-:Y:S01]  /*f080*/  MOV R32, R71.reuse ;  /* 0x0000004700207202 */ /* 0x081fe20000000f00 */
[--C-:B------:R-:W-:Y:S01]  /*f090*/  IMAD.MOV.U32 R65, RZ, RZ, R71.reuse ;  /* 0x000000ffff417224 */ /* 0x100fe200078e0047 */
[----:B-1----:R-:W-:Y:S01]  /*f0a0*/  MOV R24, R71 ;  /* 0x0000004700187202 */ /* 0x002fe20000000f00 */
[----:B------:R-:W-:-:S02]  /*f0b0*/  IMAD.MOV.U32 R63, RZ, RZ, R71 ;  /* 0x000000ffff3f7224 */ /* 0x000fc400078e0047 */
[--C-:B------:R-:W-:Y:S02]  /*f0c0*/  IMAD.MOV.U32 R62, RZ, RZ, R71.reuse ;  /* 0x000000ffff3e7224 */ /* 0x100fe400078e0047 */
[--C-:B------:R-:W-:Y:S02]  /*f0d0*/  IMAD.MOV.U32 R61, RZ, RZ, R71.reuse ;  /* 0x000000ffff3d7224 */ /* 0x100fe400078e0047 */
[--C-:B------:R-:W-:Y:S02]  /*f0e0*/  IMAD.MOV.U32 R60, RZ, RZ, R71.reuse ;  /* 0x000000ffff3c7224 */ /* 0x100fe400078e0047 */
[--C-:B------:R-:W-:Y:S02]  /*f0f0*/  IMAD.MOV.U32 R59, RZ, RZ, R71.reuse ;  /* 0x000000ffff3b7224 */ /* 0x100fe400078e0047 */
[--C-:B------:R-:W-:Y:S02]  /*f100*/  IMAD.MOV.U32 R58, RZ, RZ, R71.reuse ;  /* 0x000000ffff3a7224 */ /* 0x100fe400078e0047 */
        /* <DEDUP_REMOVED lines=28> */
[----:B------:R-:W-:Y:S01]  /*f2d0*/  IMAD.MOV.U32 R25, RZ, RZ, R71 ;  /* 0x000000ffff197224 */ /* 0x000fe200078e0047 */
[----:B--2---:R-:W-:Y:S01]  /*f2e0*/  NOP ;  /* 0x0000000000007918 */ /* 0x004fe20000000000 */
[----:B---3--:R-:W-:Y:S05]  /*f2f0*/  @!P2 BRA `(.L_x_420) ;  /* 0x00000054000ca947 */ /* 0x008fea0003800000 */
[----:B------:R-:W-:Y:S01]  /*f300*/  VIADD R0, R112, 0xfffffffe ;  /* 0xfffffffe70007836 */ /* 0x000fe20000000000 */
[----:B------:R-:W-:Y:S01]  /*f310*/  STL [R1+0x1c], R74 ;  /* 0x00001c4a01007387 */ /* 0x000fe20000100800 */
[----:B------:R-:W-:-:S03]  /*f320*/  IMAD.MOV.U32 R152, RZ, RZ, R14 ;  /* 0x000000ffff987224 */ /* 0x000fc600078e000e */
[----:B------:R0:W-:Y:S04]  /*f330*/  STL [R1+0x24], R0 ;  /* 0x0000240001007387 */ /* 0x0001e80000100800 */
[----:B------:R1:W5:Y:S01]  /*f340*/  LDL.LU R153, [R1+0x44] ;  /* 0x0000440001997983 */ /* 0x0003620000300800 */
[----:B------:R-:W-:Y:S02]  /*f350*/  CS2R R70, SRZ ;  /* 0x0000000000467805 */ /* 0x000fe4000001ff00 */
[----:B------:R-:W-:Y:S02]  /*f360*/  CS2R R68, SRZ ;  /* 0x0000000000447805 */ /* 0x000fe4000001ff00 */
[----:B------:R-:W-:Y:S02]  /*f370*/  CS2R R66, SRZ ;  /* 0x0000000000427805 */ /* 0x000fe4000001ff00 */
[----:B------:R-:W-:-:S02]  /*f380*/  CS2R R64, SRZ ;  /* 0x0000000000407805 */ /* 0x000fc4000001ff00 */
[----:B------:R-:W-:Y:S01]  /*f390*/  CS2R R62, SRZ ;  /* 0x00000000003e7805 */ /* 0x000fe2000001ff00 */
[----:B0-----:R-:W-:Y:S01]  /*f3a0*/  IMAD.MOV.U32 R0, RZ, RZ, R146 ;  /* 0x000000ffff007224 */ /* 0x001fe200078e0092 */
        /* <DEDUP_REMOVED lines=18> */
[----:B-1----:R-:W-:-:S07]  /*f4d0*/  CS2R R24, SRZ ;  /* 0x0000000000187805 */ /* 0x002fce000001ff00 */
.L_x_430:
[----:B------:R-:W2:Y:S01]  /*f4e0*/  LDL R15, [R1+0x50] ;  /* 0x00005000010f7983 */ /* 0x000ea20000100800 */
[----:B------:R-:W-:Y:S01]  /*f4f0*/  VIADD R146, R0, 0x1 ;  /* 0x0000000100927836 */ /* 0x000fe20000000000 */
[----:B------:R-:W-:Y:S05]  /*f500*/  YIELD ;  /* 0x0000000000007946 */ /* 0x000fea0003800000 */
[----:B------:R-:W-:-:S04]  /*f510*/  ISETP.NE.AND P3, PT, R146, 0x2, PT ;  /* 0x000000029200780c */ /* 0x000fc80003f65270 */
[----:B------:R-:W-:Y:S02]  /*f520*/  SEL R14, RZ, 0x1, P3 ;  /* 0x00000001ff0e7807 */ /* 0x000fe40001800000 */
[----:B------:R-:W-:Y:S02]  /*f530*/  SEL R146, R146, RZ, P3 ;  /* 0x000000ff92927207 */ /* 0x000fe40001800000 */
[----:B--2---:R-:W-:Y:S02]  /*f540*/  ISETP.NE.AND P2, PT, R15, RZ, PT ;  /* 0x000000ff0f00720c */ /* 0x004fe40003f45270 */
[----:B-----5:R-:W-:-:S05]  /*f550*/  LOP3.LUT R15, R153, R14, RZ, 0x3c, !PT ;  /* 0x0000000e990f7212 */ /* 0x020fca00078e3cff */
[----:B------:R0:W-:Y:S06]  /*f560*/  STL [R1+0x44], R15 ;  /* 0x0000440f01007387 */ /* 0x0001ec0000100800 */
[----:B------:R-:W-:Y:S05]  /*f570*/  @P2 BRA `(.L_x_421) ;  /* 0x0000000000302947 */ /* 0x000fea0003800000 */
[----:B------:R-:W-:Y:S05]  /*f580*/  @!P0 BRA `(.L_x_422) ;  /* 0x0000000000048947 */ /* 0x000fea0003800000 */
[----:B------:R-:W-:Y:S01]  /*f590*/  BPT.TRAP 0x1 ;  /* 0x000000040000795c */ /* 0x000fe20000300000 */
.L_x_422:
[----:B------:R-:W-:Y:S01]  /*f5a0*/  IMAD R14, R146, 0x8, R18 ;  /* 0x00000008920e7824 */ /* 0x000fe200078e0212 */
[----:B0-----:R-:W-:-:S04]  /*f5b0*/  SHF.L.U32 R15, R15, 0x1f, RZ ;  /* 0x0000001f0f0f7819 */ /* 0x001fc800000006ff */
[----:B------:R0:W1:Y:S01]  /*f5c0*/  SYNCS.PHASECHK.TRANS64.TRYWAIT P3, [R14+URZ+0x31c30], R15 ;  /* 0x031c300f0e0075a7 */ /* 0x000062000806017f */
[----:B------:R-:W-:Y:S05]  /*f5d0*/  @!P0 BRA `(.L_x_423) ;  /* 0x0000000000048947 */ /* 0x000fea0003800000 */
[----:B------:R-:W-:Y:S01]  /*f5e0*/  BPT.TRAP 0x1 ;  /* 0x000000040000795c */ /* 0x000fe20000300000 */
.L_x_423:
[----:B------:R-:W-:Y:S04]  /*f5f0*/  BSSY B0, `(.L_x_421) ;  /* 0x0000004000007945 */ /* 0x000fe80003800000 */
[----:B-1----:R-:W-:Y:S05]  /*f600*/  @P3 BRA `(.L_x_424) ;  /* 0x0000000000083947 */ /* 0x002fea0003800000 */
[----:B------:R-:W1:Y:S02]  /*f610*/  SYNCS.PHASECHK.TRANS64.TRYWAIT P3, [R14+URZ+0x31c30], R15 ;  /* 0x031c300f0e0075a7 */ /* 0x000e64000806017f */
[----:B-1----:R-:W-:Y:S05]  /*f620*/  @!P3 BRA `(.L_x_425) ;  /* 0x000000d000b8b947 */ /* 0x002fea0003800000 */
.L_x_424:
[----:B------:R-:W-:Y:S05]  /*f630*/  BSYNC B0 ;  /* 0x0000000000007941 */ /* 0x000fea0003800000 */
.L_x_421:
[----:B01----:R-:W2:Y:S01]  /*f640*/  LDL R14, [R1+0x54] ;  /* 0x00005400010e7983 */ /* 0x003ea20000100800 */
[----:B------:R-:W-:Y:S01]  /*f650*/  IMAD.MOV.U32 R21, RZ, RZ, -0x7fffffe0 ;  /* 0x80000020ff157424 */ /* 0x000fe200078e00ff */
[----:B------:R-:W-:Y:S05]  /*f660*/  WARPSYNC.ALL ;  /* 0x0000000000007948 */ /* 0x000fea0003800000 */
[----:B------:R-:W0:Y:S01]  /*f670*/  S2R R20, SR_TID.X ;  /* 0x0000000000147919 */ /* 0x000e220000002100 */
[----:B------:R-:W-:Y:S01]  /*f680*/  R2UR UR59, R21 ;  /* 0x00000000153b72ca */ /* 0x000fe200000e0000 */
[----:B------:R-:W-:Y:S01]  /*f690*/  IMAD.MOV.U32 R149, RZ, RZ, -0x7fffffe0 ;  /* 0x80000020ff957424 */ /* 0x000fe200078e00ff */
[----:B------:R-:W-:Y:S01]  /*f6a0*/  R2UR UR56, R2 ;  /* 0x00000000023872ca */ /* 0x000fe200000e0000 */
[----:B------:R-:W-:Y:S01]  /*f6b0*/  IMAD.MOV.U32 R73, RZ, RZ, -0x7fffffe0 ;  /* 0x80000020ff497424 */ /* 0x000fe200078e00ff */
[----:B------:R-:W-:Y:S01]  /*f6c0*/  R2UR UR57, R3 ;  /* 0x00000000033972ca */ /* 0x000fe200000e0000 */
[----:B------:R-:W-:Y:S01]  /*f6d0*/  IMAD.MOV.U32 R15, RZ, RZ, -0x7fffffe0 ;  /* 0x80000020ff0f7424 */ /* 0x000fe200078e00ff */
[----:B------:R-:W-:Y:S01]  /*f6e0*/  R2UR UR19, R21 ;  /* 0x00000000151372ca */ /* 0x000fe200000e0000 */
[----:B------:R-:W-:Y:S01]  /*f6f0*/  STL [R1+0xb8], R22 ;  /* 0x0000b81601007387 */ /* 0x000fe20000100800 */
[C---:B------:R-:W-:Y:S01]  /*f700*/  R2UR UR7, R73.reuse ;  /* 0x00000000490772ca */ /* 0x040fe200000e0000 */
[----:B------:R-:W-:Y:S01]  /*f710*/  IMAD.MOV.U32 R151, RZ, RZ, -0x7fffffe0 ;  /* 0x80000020ff977424 */ /* 0x000fe200078e00ff */
[----:B------:R-:W-:Y:S01]  /*f720*/  R2UR UR11, R73 ;  /* 0x00000000490b72ca */ /* 0x000fe200000e0000 */
[----:B------:R-:W-:Y:S01]  /*f730*/  STL [R1+0xb4], R19 ;  /* 0x0000b41301007387 */ /* 0x000fe20000100800 */
[----:B------:R-:W-:-:S02]  /*f740*/  R2UR UR9, R15 ;  /* 0x000000000f0972ca */ /* 0x000fc400000e0000 */
[----:B------:R-:W-:Y:S01]  /*f750*/  MOV R80, UR59 ;  /* 0x0000003b00507c02 */ /* 0x000fe20008000f00 */
[----:B------:R-:W-:Y:S01]  /*f760*/  STL [R1+0xb0], R18 ;  /* 0x0000b01201007387 */ /* 0x000fe20000100800 */
[----:B------:R-:W-:Y:S02]  /*f770*/  R2UR UR59, R149 ;  /* 0x00000000953b72ca */ /* 0x000fe400000e0000 */
[C---:B------:R-:W-:Y:S01]  /*f780*/  R2UR UR5, R15.reuse ;  /* 0x000000000f0572ca */ /* 0x040fe200000e0000 */
[----:B------:R1:W-:Y:S01]  /*f790*/  STL [R1+0xac], R17 ;  /* 0x0000ac1101007387 */ /* 0x0003e20000100800 */
[C---:B------:R-:W-:Y:S02]  /*f7a0*/  R2UR UR15, R15.reuse ;  /* 0x000000000f0f72ca */ /* 0x040fe400000e0000 */
[C---:B------:R-:W-:Y:S01]  /*f7b0*/  R2UR UR23, R15.reuse ;  /* 0x000000000f1772ca */ /* 0x040fe200000e0000 */
[----:B------:R3:W-:Y:S01]  /*f7c0*/  STL [R1+0xa8], R16 ;  /* 0x0000a81001007387 */ /* 0x0007e20000100800 */
[----:B------:R-:W-:-:S02]  /*f7d0*/  R2UR UR35, R15 ;  /* 0x000000000f2372ca */ /* 0x000fc400000e0000 */
[----:B------:R-:W-:Y:S01]  /*f7e0*/  MOV R77, UR9 ;  /* 0x00000009004d7c02 */ /* 0x000fe20008000f00 */
[----:B------:R4:W-:Y:S01]  /*f7f0*/  STL [R1+0xa4], R0 ;  /* 0x0000a40001007387 */ /* 0x0009e20000100800 */
[----:B------:R-:W-:Y:S02]  /*f800*/  R2UR UR9, R3 ;  /* 0x00000000030972ca */ /* 0x000fe400000e0000 */
[C---:B------:R-:W-:Y:S02]  /*f810*/  R2UR UR47, R15.reuse ;  /* 0x000000000f2f72ca */ /* 0x040fe400000e0000 */
[----:B0-----:R-:W-:Y:S02]  /*f820*/  SHF.R.U32.HI R20, RZ, 0x7, R20 ;  /* 0x00000007ff147819 */ /* 0x001fe40000011614 */
[----:B------:R-:W-:Y:S02]  /*f830*/  R2UR UR55, R15 ;  /* 0x000000000f3772ca */ /* 0x000fe400000e0000 */
[C---:B------:R-:W-:Y:S01]  /*f840*/  R2UR UR31, R21.reuse ;  /* 0x00000000151f72ca */ /* 0x040fe200000e0000 */
[----:B------:R-:W-:Y:S01]  /*f850*/  VIADD R74, R20, 0x8 ;  /* 0x00000008144a7836 */ /* 0x000fe20000000000 */
[----:B------:R-:W-:-:S02]  /*f860*/  R2UR UR39, R21 ;  /* 0x00000000152772ca */ /* 0x000fc400000e0000 */
[C---:B------:R-:W-:Y:S02]  /*f870*/  R2UR UR41, R21.reuse ;  /* 0x00000000152972ca */ /* 0x040fe400000e0000 */
[----:B------:R0:W-:Y:S01]  /*f880*/  BAR.SYNC.DEFER_BLOCKING R74, 0x100 ;  /* 0x0004004a0000751d */ /* 0x0001e20000010000 */
[----:B------:R-:W-:Y:S02]  /*f890*/  R2UR UR45, R21 ;  /* 0x00000000152d72ca */ /* 0x000fe400000e0000 */
[----:B------:R-:W-:Y:S02]  /*f8a0*/  R2UR UR12, R2 ;  /* 0x00000000020c72ca */ /* 0x000fe400000e0000 */
[----:B------:R-:W-:Y:S02]  /*f8b0*/  R2UR UR13, R3 ;  /* 0x00000000030d72ca */ /* 0x000fe400000e0000 */
[----:B------:R-:W-:Y:S02]  /*f8c0*/  R2UR UR27, R73 ;  /* 0x00000000491b72ca */ /* 0x000fe400000e0000 */
[----:B0-----:R-:W-:Y:S01]  /*f8d0*/  MOV R74, UR7 ;  /* 0x00000007004a7c02 */ /* 0x001fe20008000f00 */
[----:B------:R-:W-:Y:S01]  /*f8e0*/  UMOV UR7, UR11 ;  /* 0x0000000b00077c82 */ /* 0x000fe20008000000 */
[----:B------:R-:W-:-:S02]  /*f8f0*/  R2UR UR11, R21 ;  /* 0x00000000150b72ca */ /* 0x000fc400000e0000 */
[C---:B------:R-:W-:Y:S02]  /*f900*/  R2UR UR43, R73.reuse ;  /* 0x00000000492b72ca */ /* 0x040fe400000e0000 */
[C---:B------:R-:W-:Y:S02]  /*f910*/  R2UR UR51, R73.reuse ;  /* 0x00000000493372ca */ /* 0x040fe400000e0000 */
[C---:B------:R-:W-:Y:S02]  /*f920*/  R2UR UR29, R73.reuse ;  /* 0x00000000491d72ca */ /* 0x040fe400000e0000 */
[C---:B------:R-:W-:Y:S02]  /*f930*/  R2UR UR49, R73.reuse ;  /* 0x00000000493172ca */ /* 0x040fe400000e0000 */
[----:B------:R-:W-:Y:S02]  /*f940*/  R2UR UR37, R73 ;  /* 0x00000000492572ca */ /* 0x000fe400000e0000 */
[----:B------:R-:W-:Y:S01]  /*f950*/  MOV R73, 0x80000020 ;  /* 0x8000002000497802 */ /* 0x000fe20000000f00 */
[----:B------:R-:W-:Y:S01]  /*f960*/  WARPGROUP.ARRIVE ;  /* 0x00000000000079c5 */ /* 0x000fe20000000000 */
[----:B------:R-:W-:Y:S01]  /*f970*/  MOV R78, UR11 ;  /* 0x0000000b004e7c02 */ /* 0x000fe20008000f00 */
[----:B------:R-:W-:Y:S01]  /*f980*/  UMOV UR11, UR5 ;  /* 0x00000005000b7c82 */ /* 0x000fe20008000000 */
[----:B------:R-:W-:Y:S01]  /*f990*/  R2UR UR5, R21 ;  /* 0x00000000150572ca */ /* 0x000fe200000e0000 */
[----:B------:R-:W-:Y:S01]  /*f9a0*/  IMAD.MOV.U32 R21, RZ, RZ, -0x7fffffe0 ;  /* 0x80000020ff157424 */ /* 0x000fe200078e00ff */
[----:B------:R-:W-:Y:S01]  /*f9b0*/  R2UR UR33, R73 ;  /* 0x00000000492172ca */ /* 0x000fe200000e0000 */
[----:B------:R-:W-:Y:S01]  /*f9c0*/  IMAD.MOV.U32 R73, RZ, RZ, -0x7fffffe0 ;  /* 0x80000020ff497424 */ /* 0x000fe200078e00ff */
[----:B-1----:R-:W-:-:S02]  /*f9d0*/  MOV R17, UR60 ;  /* 0x0000003c00117c02 */ /* 0x002fc40008000f00 */
[----:B------:R-:W-:Y:S01]  /*f9e0*/  R2UR UR25, R21 ;  /* 0x00000000151972ca */ /* 0x000fe200000e0000 */
[----:B------:R-:W-:Y:S01]  /*f9f0*/  IMAD.MOV.U32 R21, RZ, RZ, -0x7fffffe0 ;  /* 0x80000020ff157424 */ /* 0x000fe200078e00ff */
[----:B------:R-:W-:Y:S02]  /*fa00*/  MOV R18, UR61 ;  /* 0x0000003d00127c02 */ /* 0x000fe40008000f00 */
[----:B------:R-:W-:Y:S02]  /*fa10*/  R2UR UR61, R73 ;  /* 0x00000000493d72ca */ /* 0x000fe400000e0000 */
[----:B------:R-:W-:Y:S02]  /*fa20*/  MOV R73, 0x80000020 ;  /* 0x8000002000497802 */ /* 0x000fe40000000f00 */
[----:B------:R-:W-:Y:S02]  /*fa30*/  MOV R15, UR5 ;  /* 0x00000005000f7c02 */ /* 0x000fe40008000f00 */
[----:B------:R-:W-:-:S02]  /*fa40*/  R2UR UR5, R3 ;  /* 0x00000000030572ca */ /* 0x000fc400000e0000 */
[----:B------:R-:W-:Y:S02]  /*fa50*/  R2UR UR16, R2 ;  /* 0x00000000021072ca */ /* 0x000fe400000e0000 */
[----:B------:R-:W-:Y:S02]  /*fa60*/  R2UR UR17, R3 ;  /* 0x00000000031172ca */ /* 0x000fe400000e0000 */
[C---:B------:R-:W-:Y:S02]  /*fa70*/  R2UR UR20, R8.reuse ;  /* 0x00000000081472ca */ /* 0x040fe400000e0000 */
[C---:B------:R-:W-:Y:S02]  /*fa80*/  R2UR UR21, R9.reuse ;  /* 0x00000000091572ca */ /* 0x040fe400000e0000 */
[----:B------:R-:W-:Y:S02]  /*fa90*/  R2UR UR52, R8 ;  /* 0x00000000083472ca */ /* 0x000fe400000e0000 */
[----:B------:R-:W-:Y:S01]  /*faa0*/  R2UR UR53, R9 ;  /* 0x00000000093572ca */ /* 0x000fe200000e0000 */
[----:B--2---:R-:W-:-:S04]  /*fab0*/  IMAD R148, R146, 0x6c0, R14 ;  /* 0x000006c092947824 */ /* 0x004fc800078e020e */
[C---:B------:R-:W-:Y:S01]  /*fac0*/  VIADD R20, R148.reuse, 0xc0 ;  /* 0x000000c094147836 */ /* 0x040fe20000000000 */
[C---:B------:R-:W-:Y:S01]  /*fad0*/  IADD3 R72, R148.reuse, 0x80, RZ ;  /* 0x0000008094487810 */ /* 0x040fe20007ffe0ff */
[C---:B------:R-:W-:Y:S02]  /*fae0*/  VIADD R14, R148.reuse, 0x40 ;  /* 0x00000040940e7836 */ /* 0x040fe40000000000 */
[----:B------:R-:W-:Y:S01]  /*faf0*/  VIADD R150, R148, 0x382 ;  /* 0x0000038294967836 */ /* 0x000fe20000000000 */
[----:B------:R-:W-:Y:S02]  /*fb00*/  R2UR UR58, R20 ;  /* 0x00000000143a72ca */ /* 0x000fe400000e0000 */
[----:B------:R-:W-:Y:S01]  /*fb10*/  R2UR UR10, R72 ;  /* 0x00000000480a72ca */ /* 0x000fe200000e0000 */
[----:B------:R-:W-:Y:S01]  /*fb20*/  VIADD R72, R148, 0x140 ;  /* 0x0000014094487836 */ /* 0x000fe20000000000 */
[----:B------:R-:W-:Y:S01]  /*fb30*/  R2UR UR4, R14 ;  /* 0x000000000e0472ca */ /* 0x000fe200000e0000 */
[C---:B------:R-:W-:Y:S01]  /*fb40*/  VIADD R14, R148.reuse, 0x100 ;  /* 0x00000100940e7836 */ /* 0x040fe20000000000 */
[----:B------:R-:W-:-:S02]  /*fb50*/  IADD3 R20, R148, 0x180, RZ ;  /* 0x0000018094147810 */ /* 0x000fc40007ffe0ff */
[----:B------:R-:W-:Y:S01]  /*fb60*/  R2UR UR6, R72 ;  /* 0x00000000480672ca */ /* 0x000fe200000e0000 */
[----:B------:R-:W-:Y:S01]  /*fb70*/  VIADD R72, R148, 0x42 ;  /* 0x0000004294487836 */ /* 0x000fe20000000000 */
[----:B------:R-:W-:Y:S01]  /*fb80*/  R2UR UR8, R14 ;  /* 0x000000000e0872ca */ /* 0x000fe200000e0000 */
[C---:B------:R-:W-:Y:S02]  /*fb90*/  VIADD R14, R148.reuse, 0x1c0 ;  /* 0x000001c0940e7836 */ /* 0x040fe40000000000 */
[----:B------:R-:W-:Y:S02]  /*fba0*/  MOV R81, UR58 ;  /* 0x0000003a00517c02 */ /* 0x000fe40008000f00 */
[----:B------:R-:W-:Y:S02]  /*fbb0*/  R2UR UR58, R148 ;  /* 0x00000000943a72ca */ /* 0x000fe400000e0000 */
[----:B------:R-:W-:Y:S01]  /*fbc0*/  R2UR UR14, R14 ;  /* 0x000000000e0e72ca */ /* 0x000fe200000e0000 */
[----:B------:R-:W-:Y:S01]  /*fbd0*/  VIADD R14, R148, 0x2 ;  /* 0x00000002940e7836 */ /* 0x000fe20000000000 */
[----:B------:R-:W-:-:S02]  /*fbe0*/  R2UR UR26, R72 ;  /* 0x00000000481a72ca */ /* 0x000fc400000e0000 */
[----:B------:R-:W-:Y:S01]  /*fbf0*/  MOV R75, UR6 ;  /* 0x00000006004b7c02 */ /* 0x000fe20008000f00 */
[----:B------:R-:W-:Y:S01]  /*fc00*/  UMOV UR6, UR10 ;  /* 0x0000000a00067c82 */ /* 0x000fe20008000000 */
[----:B------:R-:W-:Y:S01]  /*fc10*/  R2UR UR10, R20 ;  /* 0x00000000140a72ca */ /* 0x000fe200000e0000 */
[----:B------:R-:W-:Y:S01]  /*fc20*/  VIADD R20, R148, 0x200 ;  /* 0x0000020094147836 */ /* 0x000fe20000000000 */
[----:B------:R-:W-:Y:S02]  /*fc30*/  MOV R76, UR8 ;  /* 0x00000008004c7c02 */ /* 0x000fe40008000f00 */
[----:B------:R-:W-:Y:S01]  /*fc40*/  R2UR UR8, R2 ;  /* 0x00000000020872ca */ /* 0x000fe200000e0000 */
[----:B------:R-:W-:Y:S01]  /*fc50*/  HGMMA.64x16x16.F32 R136, gdesc[UR56], RZ, !UPT, gsb0 ;  /* 0x00200000388879f0 */ /* 0x000fe2000c0008ff */
[----:B------:R-:W-:Y:S01]  /*fc60*/  R2UR UR18, R20 ;  /* 0x00000000141272ca */ /* 0x000fe200000e0000 */
[----:B------:R-:W-:Y:S01]  /*fc70*/  VIADD R20, R148, 0x82 ;  /* 0x0000008294147836 */ /* 0x000fe20000000000 */
[----:B------:R-:W-:Y:S01]  /*fc80*/  R2UR UR22, R14 ;  /* 0x000000000e1672ca */ /* 0x000fe200000e0000 */
[----:B------:R-:W-:Y:S01]  /*fc90*/  VIADD R14, R148, 0xc2 ;  /* 0x000000c2940e7836 */ /* 0x000fe20000000000 */
[----:B------:R-:W-:-:S02]  /*fca0*/  R2UR UR59, R80 ;  /* 0x00000000503b72ca */ /* 0x000fc400000e0000 */
[----:B------:R-:W-:Y:S01]  /*fcb0*/  R2UR UR30, R20 ;  /* 0x00000000141e72ca */ /* 0x000fe200000e0000 */
[----:B------:R-:W-:Y:S01]  /*fcc0*/  VIADD R20, R148, 0x102 ;  /* 0x0000010294147836 */ /* 0x000fe20000000000 */
[----:B------:R-:W-:Y:S01]  /*fcd0*/  MOV R79, UR10 ;  /* 0x0000000a004f7c02 */ /* 0x000fe20008000f00 */
[----:B------:R-:W-:Y:S01]  /*fce0*/  UMOV UR10, UR4 ;  /* 0x00000004000a7c82 */ /* 0x000fe20008000000 */
[----:B------:R-:W-:Y:S01]  /*fcf0*/  R2UR UR34, R14 ;  /* 0x000000000e2272ca */ /* 0x000fe200000e0000 */
[----:B------:R-:W-:Y:S01]  /*fd00*/  VIADD R14, R148, 0x182 ;  /* 0x00000182940e7836 */ /* 0x000fe20000000000 */
[----:B------:R-:W-:Y:S01]  /*fd10*/  R2UR UR38, R20 ;  /* 0x00000000142672ca */ /* 0x000fe200000e0000 */
[----:B------:R-:W-:Y:S01]  /*fd20*/  VIADD R20, R148, 0x240 ;  /* 0x0000024094147836 */ /* 0x000fe20000000000 */
[----:B------:R-:W-:Y:S02]  /*fd30*/  R2UR UR58, R81 ;  /* 0x00000000513a72ca */ /* 0x000fe400000e0000 */
[----:B------:R-:W-:Y:S01]  /*fd40*/  R2UR UR46, R14 ;  /* 0x000000000e2e72ca */ /* 0x000fe200000e0000 */
[----:B------:R-:W-:Y:S01]  /*fd50*/  VIADD R14, R148, 0x202 ;  /* 0x00000202940e7836 */ /* 0x000fe20000000000 */
[----:B------:R-:W-:Y:S01]  /*fd60*/  R2UR UR4, R20 ;  /* 0x00000000140472ca */ /* 0x000fe200000e0000 */
[----:B------:R-:W-:Y:S01]  /*fd70*/  VIADD R20, R148, 0x2c0 ;  /* 0x000002c094147836 */ /* 0x000fe20000000000 */
[----:B------:R-:W-:-:S02]  /*fd80*/  R2UR UR56, R2 ;  /* 0x00000000023872ca */ /* 0x000fc400000e0000 */
[----:B------:R-:W-:Y:S02]  /*fd90*/  R2UR UR54, R14 ;  /* 0x000000000e3672ca */ /* 0x000fe400000e0000 */
[----:B------:R-:W-:Y:S02]  /*fda0*/  R2UR UR57, R3 ;  /* 0x00000000033972ca */ /* 0x000fe400000e0000 */
[----:B------:R-:W-:Y:S01]  /*fdb0*/  R2UR UR40, R20 ;  /* 0x00000000142872ca */ /* 0x000fe200000e0000 */
[C---:B------:R-:W-:Y:S01]  /*fdc0*/  VIADD R20, R148.reuse, 0x340 ;  /* 0x0000034094147836 */ /* 0x040fe20000000000 */
[----:B------:R-:W-:-:S03]  /*fdd0*/  IADD3 R72, R148, 0x142, RZ ;  /* 0x0000014294487810 */ /* 0x000fc60007ffe0ff */
[----:B------:R-:W-:Y:S01]  /*fde0*/  IMAD.U32 R14, RZ, RZ, UR4 ;  /* 0x00000004ff0e7e24 */ /* 0x000fe2000f8e00ff */
[----:B------:R-:W-:Y:S02]  /*fdf0*/  R2UR UR4, R2 ;  /* 0x00000000020472ca */ /* 0x000fe400000e0000 */
[----:B------:R-:W-:Y:S01]  /*fe00*/  R2UR UR44, R20 ;  /* 0x00000000142c72ca */ /* 0x000fe200000e0000 */
[----:B------:R-:W-:Y:S01]  /*fe10*/  VIADD R20, R148, 0x3c0 ;  /* 0x000003c094147836 */ /* 0x000fe20000000000 */
[----:B------:R-:W-:Y:S01]  /*fe20*/  R2UR UR42, R72 ;  /* 0x00000000482a72ca */ /* 0x000fe200000e0000 */
[----:B------:R-:W-:-:S03]  /*fe30*/  VIADD R72, R148, 0x1c2 ;  /* 0x000001c294487836 */ /* 0x000fc60000000000 */
[----:B------:R-:W-:Y:S01]  /*fe40*/  R2UR UR24, R20 ;  /* 0x00000000141872ca */ /* 0x000fe200000e0000 */
[----:B------:R-:W-:Y:S01]  /*fe50*/  VIADD R20, R148, 0x440 ;  /* 0x0000044094147836 */ /* 0x000fe20000000000 */
[----:B------:R-:W-:Y:S01]  /*fe60*/  R2UR UR50, R72 ;  /* 0x00000000483272ca */ /* 0x000fe200000e0000 */
[----:B------:R-:W-:-:S05]  /*fe70*/  VIADD R72, R148, 0x280 ;  /* 0x0000028094487836 */ /* 0x000fca0000000000 */
[----:B------:R-:W-:Y:S01]  /*fe80*/  R2UR UR28, R72 ;  /* 0x00000000481c72ca */ /* 0x000fe200000e0000 */
[----:B------:R-:W-:Y:S01]  /*fe90*/  VIADD R72, R148, 0x300 ;  /* 0x0000030094487836 */ /* 0x000fe20000000000 */
[----:B------:R-:W-:Y:S02]  /*fea0*/  WARPGROUP.DEPBAR.LE gsb0, 0x0 ;  /* 0x00008000000079c5 */ /* 0x000fe40000010000 */
[----:B------:R-:W-:Y:S02]  /*feb0*/  WARPGROUP.ARRIVE ;  /* 0x00000000000079c5 */ /* 0x000fe40000000000 */
[----:B------:R-:W-:Y:S01]  /*fec0*/  R2UR UR48, R72 ;  /* 0x00000000483072ca */ /* 0x000fe200000e0000 */
[----:B------:R-:W-:-:S03]  /*fed0*/  VIADD R72, R148, 0x380 ;  /* 0x0000038094487836 */ /* 0x000fc60000000000 */
[----:B------:R-:W-:Y:S01]  /*fee0*/  HGMMA.64x16x16.F32 R128, gdesc[UR8], RZ, !UPT, gsb0 ;  /* 0x00200000088079f0 */ /* 0x000fe2000c0008ff */
[----:B------:R-:W-:Y:S02]  /*fef0*/  R2UR UR9, R77 ;  /* 0x000000004d0972ca */ /* 0x000fe400000e0000 */
[----:B------:R-:W-:Y:S02]  /*ff00*/  R2UR UR8, R76 ;  /* 0x000000004c0872ca */ /* 0x000fe400000e0000 */
[----:B------:R-:W-:Y:S02]  /*ff10*/  R2UR UR11, R78 ;  /* 0x000000004e0b72ca */ /* 0x000fe400000e0000 */
[----:B------:R-:W-:Y:S02]  /*ff20*/  R2UR UR10, R79 ;  /* 0x000000004f0a72ca */ /* 0x000fe400000e0000 */
[----:B------:R-:W-:Y:S01]  /*ff30*/  R2UR UR36, R72 ;  /* 0x00000000482472ca */ /* 0x000fe200000e0000 */
[----:B------:R-:W-:-:S05]  /*ff40*/  VIADD R72, R148, 0x400 ;  /* 0x0000040094487836 */ /* 0x000fca0000000000 */
[----:B------:R-:W-:Y:S01]  /*ff50*/  R2UR UR32, R72 ;  /* 0x00000000482072ca */ /* 0x000fe200000e0000 */
[----:B------:R-:W-:-:S05]  /*ff60*/  VIADD R72, R148, 0x242 ;  /* 0x0000024294487836 */ /* 0x000fca0000000000 */
[----:B------:R-:W-:Y:S01]  /*ff70*/  R2UR UR60, R72 ;  /* 0x00000000483c72ca */ /* 0x000fe200000e0000 */
[----:B------:R-:W-:Y:S01]  /*ff80*/  VIADD R72, R148, 0x2c2 ;  /* 0x000002c294487836 */ /* 0x000fe20000000000 */
[----:B------:R-:W-:Y:S02]  /*ff90*/  WARPGROUP.DEPBAR.LE gsb0, 0x0 ;  /* 0x00008000000079c5 */ /* 0x000fe40000010000 */
[----:B------:R-:W-:-:S06]  /*ffa0*/  WARPGROUP.ARRIVE ;  /* 0x00000000000079c5 */ /* 0x000fcc0000000000 */
[----:B------:R-:W-:Y:S01]  /*ffb0*/  HGMMA.64x16x16.F32 R120, gdesc[UR4], RZ, !UPT, gsb0 ;  /* 0x00200000047879f0 */ /* 0x000fe2000c0008ff */
[----:B------:R-:W-:Y:S01]  /*ffc0*/  R2UR UR7, R74 ;  /* 0x000000004a0772ca */ /* 0x000fe200000e0000 */
[----:B------:R-:W-:Y:S01]  /*ffd0*/  VIADD R74, R148, 0x302 ;  /* 0x00000302944a7836 */ /* 0x000fe20000000000 */
[----:B------:R-:W-:Y:S01]  /*ffe0*/  R2UR UR6, R75 ;  /* 0x000000004b0672ca */ /* 0x000fe200000e0000 */
[----:B------:R-:W-:Y:S01]  /*fff0*/  IMAD.MOV.U32 R75, RZ, RZ, -0x7fffffe0 ;  /* 0x80000020ff4b7424 */ /* 0x000fe200078e00ff */
[----:B------:R-:W-:Y:S02]  /*10000*/  R2UR UR4, R2 ;  /* 0x00000000020472ca */ /* 0x000fe400000e0000 */
[----:B------:R-:W-:Y:S01]  /*10010*/  R2UR UR5, R3 ;  /* 0x00000000030572ca */ /* 0x000fe200000e0000 */
        /* <DEDUP_REMOVED lines=8> */
[----:B------:R-:W-:-:S07]  /*100a0*/  R2UR UR57, R3 ;  /* 0x00000000033972ca */ /* 0x000fce00000e0000 */
[----:B------:R-:W-:Y:S01]  /*100b0*/  MOV R22, UR58 ;  /* 0x0000003a00167c02 */ /* 0x000fe20008000f00 */
[----:B------:R-:W-:Y:S01]  /*100c0*/  UMOV UR58, UR8 ;  /* 0x00000008003a7c82 */ /* 0x000fe20008000000 */
[----:B------:R-:W-:Y:S01]  /*100d0*/  MOV R154, UR59 ;  /* 0x0000003b009a7c02 */ /* 0x000fe20008000f00 */
[----:B------:R-:W-:Y:S01]  /*100e0*/  UMOV UR59, UR9 ;  /* 0x00000009003b7c82 */ /* 0x000fe20008000000 */
        /* <DEDUP_REMOVED lines=8> */
[----:B------:R-:W-:-:S03]  /*10170*/  IMAD.MOV.U32 R73, RZ, RZ, -0x7fffffe0 ;  /* 0x80000020ff497424 */ /* 0x000fc600078e00ff */
[----:B------:R-:W-:Y:S02]  /*10180*/  R2UR UR56, R72 ;  /* 0x00000000483872ca */ /* 0x000fe400000e0000 */
[----:B------:R-:W-:Y:S01]  /*10190*/  R2UR UR57, R73 ;  /* 0x00000000493972ca */ /* 0x000fe200000e0000 */
[----:B------:R-:W-:Y:S02]  /*101a0*/  WARPGROUP.DEPBAR.LE gsb0, 0x0 ;  /* 0x00008000000079c5 */ /* 0x000fe40000010000 */
[----:B------:R-:W-:-:S06]  /*101b0*/  WARPGROUP.ARRIVE ;  /* 0x00000000000079c5 */ /* 0x000fcc0000000000 */
[----:B------:R-:W-:Y:S01]  /*101c0*/  HGMMA.64x16x16.F32 R96, gdesc[UR4], RZ, !UPT, gsb0 ;  /* 0x00200000046079f0 */ /* 0x000fe2000c0008ff */
[----:B------:R-:W-:Y:S02]  /*101d0*/  R2UR UR4, R20 ;  /* 0x00000000140472ca */ /* 0x000fe400000e0000 */
[----:B------:R-:W-:Y:S02]  /*101e0*/  R2UR UR5, R21 ;  /* 0x00000000150572ca */ /* 0x000fe400000e0000 */
[----:B------:R-:W-:Y:S02]  /*101f0*/  R2UR UR6, R150 ;  /* 0x00000000960672ca */ /* 0x000fe400000e0000 */
[----:B------:R-:W-:Y:S01]  /*10200*/  R2UR UR7, R151 ;  /* 0x00000000970772ca */ /* 0x000fe200000e0000 */
[----:B------:R-:W-:Y:S01]  /*10210*/  IMAD.MOV.U32 R151, RZ, RZ, -0x7fffffe0 ;  /* 0x80000020ff977424 */ /* 0x000fe200078e00ff */
[----:B------:R-:W-:-:S05]  /*10220*/  IADD3 R150, R148, 0x3c2, RZ ;  /* 0x000003c294967810 */ /* 0x000fca0007ffe0ff */
[----:B------:R-:W-:Y:S01]  /*10230*/  IMAD.U32 R20, RZ, RZ, UR4 ;  /* 0x00000004ff147e24 */ /* 0x000fe2000f8e00ff */
[----:B------:R-:W-:Y:S01]  /*10240*/  UMOV UR4, UR44 ;  /* 0x0000002c00047c82 */ /* 0x000fe20008000000 */
[----:B------:R-:W-:Y:S01]  /*10250*/  IMAD.U32 R21, RZ, RZ, UR5 ;  /* 0x00000005ff157e24 */ /* 0x000fe2000f8e00ff */
[----:B------:R-:W-:Y:S01]  /*10260*/  UMOV UR5, UR45 ;  /* 0x0000002d00057c82 */ /* 0x000fe20008000000 */
[C---:B------:R-:W-:Y:S02]  /*10270*/  R2UR UR44, R8.reuse ;  /* 0x00000000082c72ca */ /* 0x040fe400000e0000 */
[----:B------:R-:W-:Y:S02]  /*10280*/  R2UR UR45, R9 ;  /* 0x00000000092d72ca */ /* 0x000fe400000e0000 */
[----:B------:R-:W-:Y:S01]  /*10290*/  MOV R19, UR7 ;  /* 0x0000000700137c02 */ /* 0x000fe20008000f00 */
[----:B------:R-:W-:Y:S01]  /*102a0*/  UMOV UR7, UR49 ;  /* 0x0000003100077c82 */ /* 0x000fe20008000000 */
[----:B------:R-:W-:Y:S01]  /*102b0*/  MOV R157, UR6 ;  /* 0x00000006009d7c02 */ /* 0x000fe20008000f00 */
[----:B------:R-:W-:Y:S01]  /*102c0*/  UMOV UR6, UR48 ;  /* 0x0000003000067c82 */ /* 0x000fe20008000000 */
[----:B------:R-:W-:-:S02]  /*102d0*/  R2UR UR48, R8 ;  /* 0x00000000083072ca */ /* 0x000fc400000e0000 */
[----:B------:R-:W-:Y:S01]  /*102e0*/  R2UR UR49, R9 ;  /* 0x00000000093172ca */ /* 0x000fe200000e0000 */
[----:B------:R-:W-:Y:S02]  /*102f0*/  WARPGROUP.DEPBAR.LE gsb0, 0x0 ;  /* 0x00008000000079c5 */ /* 0x000fe40000010000 */
[----:B------:R-:W-:-:S06]  /*10300*/  WARPGROUP.ARRIVE ;  /* 0x00000000000079c5 */ /* 0x000fcc0000000000 */
[----:B------:R-:W-:Y:S01]  /*10310*/  HGMMA.64x16x16.F32 R88, gdesc[UR8], RZ, !UPT, gsb0 ;  /* 0x00200000085879f0 */ /* 0x000fe2000c0008ff */
[----:B------:R-:W-:Y:S02]  /*10320*/  R2UR UR8, R74 ;  /* 0x000000004a0872ca */ /* 0x000fe400000e0000 */
[----:B------:R-:W-:Y:S02]  /*10330*/  R2UR UR9, R75 ;  /* 0x000000004b0972ca */ /* 0x000fe400000e0000 */
[----:B------:R-:W-:Y:S01]  /*10340*/  R2UR UR11, R151 ;  /* 0x00000000970b72ca */ /* 0x000fe200000e0000 */
[----:B------:R-:W-:Y:S01]  /*10350*/  IMAD.MOV.U32 R151, RZ, RZ, -0x7fffffe0 ;  /* 0x80000020ff977424 */ /* 0x000fe200078e00ff */
[----:B------:R-:W-:Y:S01]  /*10360*/  R2UR UR10, R150 ;  /* 0x00000000960a72ca */ /* 0x000fe200000e0000 */
[----:B------:R-:W-:Y:S01]  /*10370*/  VIADD R150, R148, 0x402 ;  /* 0x0000040294967836 */ /* 0x000fe20000000000 */
[----:B------:R-:W-:Y:S02]  /*10380*/  WARPGROUP.DEPBAR.LE gsb0, 0x0 ;  /* 0x00008000000079c5 */ /* 0x000fe40000010000 */
[----:B------:R-:W-:-:S06]  /*10390*/  WARPGROUP.ARRIVE ;  /* 0x00000000000079c5 */ /* 0x000fcc0000000000 */
[----:B------:R-:W-:Y:S01]  /*103a0*/  HGMMA.64x16x16.F32 R80, gdesc[UR12], RZ, !UPT, gsb0 ;  /* 0x002000000c5079f0 */ /* 0x000fe2000c0008ff */
[----:B------:R-:W-:Y:S01]  /*103b0*/  UMOV UR12, UR36 ;  /* 0x00000024000c7c82 */ /* 0x000fe20008000000 */
[----:B------:R-:W-:Y:S01]  /*103c0*/  UMOV UR13, UR37 ;  /* 0x00000025000d7c82 */ /* 0x000fe20008000000 */
[----:B------:R-:W-:Y:S02]  /*103d0*/  R2UR UR36, R8 ;  /* 0x00000000082472ca */ /* 0x000fe400000e0000 */
[----:B------:R-:W-:Y:S02]  /*103e0*/  R2UR UR37, R9 ;  /* 0x00000000092572ca */ /* 0x000fe400000e0000 */
[----:B------:R-:W-:Y:S01]  /*103f0*/  R2UR UR15, R151 ;  /* 0x00000000970f72ca */ /* 0x000fe200000e0000 */
[----:B------:R-:W-:Y:S01]  /*10400*/  IMAD.MOV.U32 R151, RZ, RZ, -0x7fffffe0 ;  /* 0x80000020ff977424 */ /* 0x000fe200078e00ff */
[----:B------:R-:W-:Y:S01]  /*10410*/  R2UR UR14, R150 ;  /* 0x00000000960e72ca */ /* 0x000fe200000e0000 */
[----:B------:R-:W-:Y:S01]  /*10420*/  VIADD R150, R148, 0x442 ;  /* 0x0000044294967836 */ /* 0x000fe20000000000 */
[----:B------:R-:W-:-:S02]  /*10430*/  WARPGROUP.DEPBAR.LE gsb0, 0x0 ;  /* 0x00008000000079c5 */ /* 0x000fc40000010000 */
        /* <DEDUP_REMOVED lines=12> */
[----:B------:R-:W-:Y:S01]  /*10500*/  HGMMA.64x16x16.F32 R136, gdesc[UR20], R136, gsb0 ;  /* 0x00200000148879f0 */ /* 0x000fe20008000888 */
[----:B------:R-:W-:Y:S01]  /*10510*/  UMOV UR20, UR28 ;  /* 0x0000001c00147c82 */ /* 0x000fe20008000000 */
[----:B------:R-:W-:Y:S01]  /*10520*/  UMOV UR21, UR29 ;  /* 0x0000001d00157c82 */ /* 0x000fe20008000000 */
[C---:B------:R-:W-:Y:S01]  /*10530*/  R2UR UR28, R8.reuse ;  /* 0x00000000081c72ca */ /* 0x040fe200000e0000 */
[----:B------:R-:W-:Y:S01]  /*10540*/  UMOV UR22, UR32 ;  /* 0x0000002000167c82 */ /* 0x000fe20008000000 */
[C---:B------:R-:W-:Y:S01]  /*10550*/  R2UR UR29, R9.reuse ;  /* 0x00000000091d72ca */ /* 0x040fe200000e0000 */
[----:B------:R-:W-:Y:S01]  /*10560*/  UMOV UR23, UR33 ;  /* 0x0000002100177c82 */ /* 0x000fe20008000000 */
[----:B------:R-:W-:Y:S02]  /*10570*/  R2UR UR32, R8 ;  /* 0x00000000082072ca */ /* 0x000fe400000e0000 */
[----:B------:R-:W-:Y:S01]  /*10580*/  R2UR UR33, R9 ;  /* 0x00000000092172ca */ /* 0x000fe200000e0000 */
[----:B------:R-:W-:-:S02]  /*10590*/  WARPGROUP.DEPBAR.LE gsb0, 0x0 ;  /* 0x00008000000079c5 */ /* 0x000fc40000010000 */
        /* <DEDUP_REMOVED lines=9> */
[----:B------:R-:W-:Y:S01]  /*10630*/  UMOV UR35, UR41 ;  /* 0x0000002900237c82 */ /* 0x000fe20008000000 */
[----:B------:R-:W-:Y:S02]  /*10640*/  R2UR UR40, R8 ;  /* 0x00000000082872ca */ /* 0x000fe400000e0000 */
[----:B------:R-:W-:Y:S02]  /*10650*/  R2UR UR41, R9 ;  /* 0x00000000092972ca */ /* 0x000fe400000e0000 */
[----:B------:R-:W-:Y:S02]  /*10660*/  R2UR UR32, R12 ;  /* 0x000000000c2072ca */ /* 0x000fe400000e0000 */
[----:B------:R-:W-:Y:S01]  /*10670*/  R2UR UR33, R13 ;  /* 0x000000000d2172ca */ /* 0x000fe200000e0000 */
[----:B------:R-:W-:-:S02]  /*10680*/  WARPGROUP.DEPBAR.LE gsb0, 0x0 ;  /* 0x00008000000079c5 */ /* 0x000fc40000010000 */
[----:B------:R-:W-:-:S06]  /*10690*/  WARPGROUP.ARRIVE ;  /* 0x00000000000079c5 */ /* 0x000fcc0000000000 */
[----:B------:R-:W-:Y:S01]  /*106a0*/  HGMMA.64x16x16.F32 R104, gdesc[UR36], R104, gsb0 ;  /* 0x00200000246879f0 */ /* 0x000fe20008000868 */
[----:B------:R-:W-:Y:S02]  /*106b0*/  R2UR UR36, R12 ;  /* 0x000000000c2472ca */ /* 0x000fe400000e0000 */
[----:B------:R-:W-:Y:S01]  /*106c0*/  R2UR UR37, R13 ;  /* 0x000000000d2572ca */ /* 0x000fe200000e0000 */
[----:B------:R-:W-:Y:S02]  /*106d0*/  WARPGROUP.DEPBAR.LE gsb0, 0x0 ;  /* 0x00008000000079c5 */ /* 0x000fe40000010000 */
[----:B------:R-:W-:-:S06]  /*106e0*/  WARPGROUP.ARRIVE ;  /* 0x00000000000079c5 */ /* 0x000fcc0000000000 */
[----:B------:R-:W-:Y:S01]  /*106f0*/  HGMMA.64x16x16.F32 R96, gdesc[UR40], R96, gsb0 ;  /* 0x00200000286079f0 */ /* 0x000fe20008000860 */
[----:B------:R-:W-:Y:S01]  /*10700*/  UMOV UR43, UR23 ;  /* 0x00000017002b7c82 */ /* 0x000fe20008000000 */
[----:B------:R-:W-:Y:S01]  /*10710*/  UMOV UR42, UR22 ;  /* 0x00000016002a7c82 */ /* 0x000fe20008000000 */
[----:B------:R-:W-:Y:S01]  /*10720*/  R2UR UR23, R151 ;  /* 0x00000000971772ca */ /* 0x000fe200000e0000 */
[----:B------:R-:W-:Y:S01]  /*10730*/  IMAD.MOV.U32 R151, RZ, RZ, -0x7fffffe0 ;  /* 0x80000020ff977424 */ /* 0x000fe200078e00ff */
[----:B------:R-:W-:Y:S02]  /*10740*/  R2UR UR22, R150 ;  /* 0x00000000961672ca */ /* 0x000fe400000e0000 */
[----:B------:R-:W-:Y:S02]  /*10750*/  IADD3 R150, R148, 0x4c0, RZ ;  /* 0x000004c094967810 */ /* 0x000fe40007ffe0ff */
[----:B------:R-:W-:Y:S02]  /*10760*/  R2UR UR39, R151 ;  /* 0x00000000972772ca */ /* 0x000fe400000e0000 */
[----:B------:R-:W-:Y:S01]  /*10770*/  R2UR UR38, R150 ;  /* 0x00000000962672ca */ /* 0x000fe200000e0000 */
[----:B------:R-:W-:-:S04]  /*10780*/  IMAD.MOV.U32 R150, RZ, RZ, R154 ;  /* 0x000000ffff967224 */ /* 0x000fc800078e009a */
[----:B---3--:R-:W-:Y:S01]  /*10790*/  MOV R16, UR23 ;  /* 0x0000001700107c02 */ /* 0x008fe20008000f00 */
[----:B------:R-:W-:Y:S01]  /*107a0*/  UMOV UR23, UR21 ;  /* 0x0000001500177c82 */ /* 0x000fe20008000000 */
[----:B----4-:R-:W-:Y:S01]  /*107b0*/  MOV R0, UR22 ;  /* 0x0000001600007c02 */ /* 0x010fe20008000f00 */
[----:B------:R-:W-:Y:S01]  /*107c0*/  UMOV UR22, UR20 ;  /* 0x0000001400167c82 */ /* 0x000fe20008000000 */
[----:B------:R-:W-:Y:S02]  /*107d0*/  R2UR UR20, R12 ;  /* 0x000000000c1472ca */ /* 0x000fe400000e0000 */
[----:B------:R-:W-:Y:S02]  /*107e0*/  MOV R156, UR39 ;  /* 0x00000027009c7c02 */ /* 0x000fe40008000f00 */
[----:B------:R-:W-:Y:S02]  /*107f0*/  MOV R155, UR38 ;  /* 0x00000026009b7c02 */ /* 0x000fe40008000f00 */
[----:B------:R-:W-:Y:S01]  /*10800*/  R2UR UR38, R14 ;  /* 0x000000000e2672ca */ /* 0x000fe200000e0000 */
[----:B------:R-:W-:Y:S01]  /*10810*/  VIADD R14, R148, 0x500 ;  /* 0x00000500940e7836 */ /* 0x000fe20000000000 */
[----:B------:R-:W-:Y:S01]  /*10820*/  R2UR UR39, R15 ;  /* 0x000000000f2772ca */ /* 0x000fe200000e0000 */
[----:B------:R-:W-:Y:S01]  /*10830*/  IMAD.MOV.U32 R15, RZ, RZ, -0x7fffffe0 ;  /* 0x80000020ff0f7424 */ /* 0x000fe200078e00ff */
[----:B------:R-:W-:-:S02]  /*10840*/  R2UR UR21, R13 ;  /* 0x000000000d1572ca */ /* 0x000fc400000e0000 */
[----:B------:R-:W-:Y:S02]  /*10850*/  R2UR UR40, R12 ;  /* 0x000000000c2872ca */ /* 0x000fe400000e0000 */
[----:B------:R-:W-:Y:S02]  /*10860*/  R2UR UR41, R13 ;  /* 0x000000000d2972ca */ /* 0x000fe400000e0000 */
[----:B------:R-:W-:Y:S01]  /*10870*/  R2UR UR30, R14 ;  /* 0x000000000e1e72ca */ /* 0x000fe200000e0000 */
[----:B------:R-:W-:Y:S01]  /*10880*/  VIADD R14, R148, 0x540 ;  /* 0x00000540940e7836 */ /* 0x000fe20000000000 */
[----:B------:R-:W-:Y:S01]  /*10890*/  R2UR UR31, R15 ;  /* 0x000000000f1f72ca */ /* 0x000fe200000e0000 */
[----:B------:R-:W-:-:S03]  /*108a0*/  IMAD.MOV.U32 R15, RZ, RZ, -0x7fffffe0 ;  /* 0x80000020ff0f7424 */ /* 0x000fc600078e00ff */
[----:B------:R-:W-:Y:S01]  /*108b0*/  R2UR UR26, R14 ;  /* 0x000000000e1a72ca */ /* 0x000fe200000e0000 */
[----:B------:R-:W-:Y:S01]  /*108c0*/  IMAD.MOV.U32 R14, RZ, RZ, R150 ;  /* 0x000000ffff0e7224 */ /* 0x000fe200078e0096 */
[----:B------:R-:W-:-:S05]  /*108d0*/  R2UR UR27, R15 ;  /* 0x000000000f1b72ca */ /* 0x000fca00000e0000 */
[----:B------:R-:W-:Y:S01]  /*108e0*/  MOV R151, UR30 ;  /* 0x0000001e00977c02 */ /* 0x000fe20008000f00 */
[----:B------:R-:W-:Y:S01]  /*108f0*/  UMOV UR30, UR58 ;  /* 0x0000003a001e7c82 */ /* 0x000fe20008000000 */
[----:B------:R-:W-:Y:S01]  /*10900*/  MOV R154, UR31 ;  /* 0x0000001f009a7c02 */ /* 0x000fe20008000f00 */
[----:B------:R-:W-:Y:S02]  /*10910*/  WARPGROUP.DEPBAR.LE gsb0, 0x0 ;  /* 0x00008000000079c5 */ /* 0x000fe40000010000 */
[----:B------:R-:W-:Y:S01]  /*10920*/  WARPGROUP.ARRIVE ;  /* 0x00000000000079c5 */ /* 0x000fe20000000000 */
[----:B------:R-:W-:Y:S01]  /*10930*/  UMOV UR31, UR59 ;  /* 0x0000003b001f7c82 */ /* 0x000fe20008000000 */
[----:B------:R-:W-:Y:S02]  /*10940*/  R2UR UR59, R14 ;  /* 0x000000000e3b72ca */ /* 0x000fe400000e0000 */
[----:B------:R-:W-:Y:S02]  /*10950*/  R2UR UR58, R22 ;  /* 0x00000000163a72ca */ /* 0x000fe400000e0000 */
[----:B------:R-:W-:Y:S01]  /*10960*/  HGMMA.64x16x16.F32 R88, gdesc[UR44], R88, gsb0 ;  /* 0x002000002c5879f0 */ /* 0x000fe20008000858 */
[----:B------:R-:W-:Y:S01]  /*10970*/  R2UR UR44, R12 ;  /* 0x000000000c2c72ca */ /* 0x000fe200000e0000 */
[----:B------:R-:W-:Y:S01]  /*10980*/  UMOV UR46, UR16 ;  /* 0x00000010002e7c82 */ /* 0x000fe20008000000 */
[----:B------:R-:W-:Y:S01]  /*10990*/  R2UR UR45, R13 ;  /* 0x000000000d2d72ca */ /* 0x000fe200000e0000 */
[----:B------:R-:W-:Y:S01]  /*109a0*/  UMOV UR47, UR17 ;  /* 0x00000011002f7c82 */ /* 0x000fe20008000000 */
[----:B------:R-:W-:-:S02]  /*109b0*/  MOV R150, UR27 ;  /* 0x0000001b00967c02 */ /* 0x000fc40008000f00 */
[----:B------:R-:W-:Y:S02]  /*109c0*/  MOV R149, UR26 ;  /* 0x0000001a00957c02 */ /* 0x000fe40008000f00 */
[C---:B------:R-:W-:Y:S02]  /*109d0*/  R2UR UR24, R10.reuse ;  /* 0x000000000a1872ca */ /* 0x040fe400000e0000 */
[C---:B------:R-:W-:Y:S02]  /*109e0*/  R2UR UR25, R11.reuse ;  /* 0x000000000b1972ca */ /* 0x040fe400000e0000 */
[----:B------:R-:W-:Y:S02]  /*109f0*/  R2UR UR28, R10 ;  /* 0x000000000a1c72ca */ /* 0x000fe400000e0000 */
[----:B------:R-:W-:Y:S01]  /*10a00*/  R2UR UR29, R11 ;  /* 0x000000000b1d72ca */ /* 0x000fe200000e0000 */
[----:B------:R-:W-:Y:S01]  /*10a10*/  IMAD.MOV.U32 R15, RZ, RZ, -0x7fffffe0 ;  /* 0x80000020ff0f7424 */ /* 0x000fe200078e00ff */
[----:B------:R-:W-:Y:S01]  /*10a20*/  R2UR UR26, R20 ;  /* 0x00000000141a72ca */ /* 0x000fe200000e0000 */
[----:B------:R0:W5:Y:S01]  /*10a30*/  LDL.LU R22, [R1+0xb8] ;  /* 0x0000b80001167983 */ /* 0x0001620000300800 */
[----:B------:R-:W-:Y:S01]  /*10a40*/  R2UR UR27, R21 ;  /* 0x00000000151b72ca */ /* 0x000fe200000e0000 */
[----:B------:R-:W-:-:S02]  /*10a50*/  WARPGROUP.DEPBAR.LE gsb0, 0x0 ;  /* 0x00008000000079c5 */ /* 0x000fc40000010000 */
[----:B------:R-:W-:-:S06]  /*10a60*/  WARPGROUP.ARRIVE ;  /* 0x00000000000079c5 */ /* 0x000fcc0000000000 */
[----:B------:R-:W-:Y:S01]  /*10a70*/  HGMMA.64x16x16.F32 R80, gdesc[UR48], R80, gsb0 ;  /* 0x00200000305079f0 */ /* 0x000fe20008000850 */
[----:B------:R-:W-:Y:S01]  /*10a80*/  R2UR UR48, R12 ;  /* 0x000000000c3072ca */ /* 0x000fe200000e0000 */
[----:B------:R-:W-:Y:S01]  /*10a90*/  UMOV UR50, UR12 ;  /* 0x0000000c00327c82 */ /* 0x000fe20008000000 */
[----:B------:R-:W-:Y:S01]  /*10aa0*/  R2UR UR49, R13 ;  /* 0x000000000d3172ca */ /* 0x000fe200000e0000 */
[----:B------:R-:W-:Y:S01]  /*10ab0*/  UMOV UR51, UR13 ;  /* 0x0000000d00337c82 */ /* 0x000fe20008000000 */
[----:B------:R-:W-:Y:S02]  /*10ac0*/  WARPGROUP.DEPBAR.LE gsb0, 0x0 ;  /* 0x00008000000079c5 */ /* 0x000fe40000010000 */
[----:B------:R-:W-:-:S06]  /*10ad0*/  WARPGROUP.ARRIVE ;  /* 0x00000000000079c5 */ /* 0x000fcc0000000000 */
[----:B------:R-:W-:Y:S01]  /*10ae0*/  HGMMA.64x16x16.F32 R72, gdesc[UR52], R72, gsb0 ;  /* 0x00200000344879f0 */ /* 0x000fe20008000848 */
[----:B------:R-:W-:Y:S01]  /*10af0*/  UMOV UR54, UR4 ;  /* 0x0000000400367c82 */ /* 0x000fe20008000000 */
[----:B------:R-:W-:Y:S01]  /*10b00*/  UMOV UR55, UR5 ;  /* 0x0000000500377c82 */ /* 0x000fe20008000000 */
[C---:B------:R-:W-:Y:S02]  /*10b10*/  R2UR UR4, R12.reuse ;  /* 0x000000000c0472ca */ /* 0x040fe400000e0000 */
[C---:B------:R-:W-:Y:S02]  /*10b20*/  R2UR UR5, R13.reuse ;  /* 0x000000000d0572ca */ /* 0x040fe400000e0000 */
        /* <DEDUP_REMOVED lines=29> */
[----:B------:R-:W-:Y:S01]  /*10d00*/  R2UR UR57, R13 ;  /* 0x000000000d3972ca */ /* 0x000fe200000e0000 */
[----:B------:R-:W-:Y:S02]  /*10d10*/  WARPGROUP.DEPBAR.LE gsb0, 0x0 ;  /* 0x00008000000079c5 */ /* 0x000fe40000010000 */
[----:B------:R-:W-:-:S10]  /*10d20*/  WARPGROUP.ARRIVE ;  /* 0x00000000000079c5 */ /* 0x000fd40000000000 */
[----:B------:R-:W-:Y:S01]  /*10d30*/  HGMMA.64x16x16.F32 R72, gdesc[UR56], R72, gsb0 ;  /* 0x00200000384879f0 */ /* 0x000fe20008000848 */
[----:B------:R-:W-:Y:S02]  /*10d40*/  R2UR UR56, R10 ;  /* 0x000000000a3872ca */ /* 0x000fe400000e0000 */
[----:B------:R-:W-:Y:S01]  /*10d50*/  R2UR UR57, R11 ;  /* 0x000000000b3972ca */ /* 0x000fe200000e0000 */
[----:B------:R-:W-:Y:S01]  /*10d60*/  UMOV UR58, UR60 ;  /* 0x0000003c003a7c82 */ /* 0x000fe20008000000 */
[----:B------:R-:W-:Y:S01]  /*10d70*/  UMOV UR59, UR61 ;  /* 0x0000003d003b7c82 */ /* 0x000fe20008000000 */
[----:B------:R-:W-:Y:S02]  /*10d80*/  WARPGROUP.DEPBAR.LE gsb0, 0x0 ;  /* 0x00008000000079c5 */ /* 0x000fe40000010000 */
[----:B------:R-:W-:-:S08]  /*10d90*/  WARPGROUP.ARRIVE ;  /* 0x00000000000079c5 */ /* 0x000fd00000000000 */
[----:B------:R-:W-:Y:S03]  /*10da0*/  HGMMA.64x16x16.F32 R136, gdesc[UR56], R136, gsb0 ;  /* 0x00200000388879f0 */ /* 0x000fe60008000888 */
[----:B------:R-:W-:Y:S02]  /*10db0*/  WARPGROUP.DEPBAR.LE gsb0, 0x0 ;  /* 0x00008000000079c5 */ /* 0x000fe40000010000 */
[----:B------:R-:W-:-:S06]  /*10dc0*/  WARPGROUP.ARRIVE ;  /* 0x00000000000079c5 */ /* 0x000fcc0000000000 */
[----:B------:R-:W-:Y:S03]  /*10dd0*/  HGMMA.64x16x16.F32 R128, gdesc[UR24], R128, gsb0 ;  /* 0x00200000188079f0 */ /* 0x000fe60008000880 */
[----:B------:R-:W-:Y:S02]  /*10de0*/  WARPGROUP.DEPBAR.LE gsb0, 0x0 ;  /* 0x00008000000079c5 */ /* 0x000fe40000010000 */
[----:B------:R-:W-:-:S06]  /*10df0*/  WARPGROUP.ARRIVE ;  /* 0x00000000000079c5 */ /* 0x000fcc0000000000 */
[----:B------:R-:W-:Y:S01]  /*10e00*/  HGMMA.64x16x16.F32 R120, gdesc[UR28], R120, gsb0 ;  /* 0x002000001c7879f0 */ /* 0x000fe20008000878 */
[----:B------:R-:W-:Y:S02]  /*10e10*/  R2UR UR36, R10 ;  /* 0x000000000a2472ca */ /* 0x000fe400000e0000 */
[----:B------:R-:W-:Y:S01]  /*10e20*/  R2UR UR37, R11 ;  /* 0x000000000b2572ca */ /* 0x000fe200000e0000 */
[----:B------:R-:W-:Y:S01]  /*10e30*/  UMOV UR38, UR8 ;  /* 0x0000000800267c82 */ /* 0x000fe20008000000 */
[----:B------:R-:W-:Y:S01]  /*10e40*/  UMOV UR39, UR9 ;  /* 0x0000000900277c82 */ /* 0x000fe20008000000 */
[----:B------:R-:W-:Y:S02]  /*10e50*/  WARPGROUP.DEPBAR.LE gsb0, 0x0 ;  /* 0x00008000000079c5 */ /* 0x000fe40000010000 */
[----:B------:R-:W-:-:S08]  /*10e60*/  WARPGROUP.ARRIVE ;  /* 0x00000000000079c5 */ /* 0x000fd00000000000 */
[----:B------:R-:W-:Y:S01]  /*10e70*/  HGMMA.64x16x16.F32 R112, gdesc[UR36], R112, gsb0 ;  /* 0x00200000247079f0 */ /* 0x000fe20008000870 */
[----:B------:R-:W-:Y:S02]  /*10e80*/  R2UR UR20, R10 ;  /* 0x000000000a1472ca */ /* 0x000fe400000e0000 */
[----:B------:R-:W-:Y:S01]  /*10e90*/  R2UR UR21, R11 ;  /* 0x000000000b1572ca */ /* 0x000fe200000e0000 */
[----:B------:R-:W-:Y:S02]  /*10ea0*/  WARPGROUP.DEPBAR.LE gsb0, 0x0 ;  /* 0x00008000000079c5 */ /* 0x000fe40000010000 */
[----:B------:R-:W-:-:S10]  /*10eb0*/  WARPGROUP.ARRIVE ;  /* 0x00000000000079c5 */ /* 0x000fd40000000000 */
[----:B------:R-:W-:Y:S01]  /*10ec0*/  HGMMA.64x16x16.F32 R104, gdesc[UR20], R104, gsb0 ;  /* 0x00200000146879f0 */ /* 0x000fe20008000868 */
[----:B------:R-:W-:Y:S02]  /*10ed0*/  R2UR UR7, R19 ;  /* 0x00000000130772ca */ /* 0x000fe400000e0000 */
[----:B------:R-:W-:Y:S01]  /*10ee0*/  R2UR UR6, R157 ;  /* 0x000000009d0672ca */ /* 0x000fe200000e0000 */
[----:B------:R0:W5:Y:S01]  /*10ef0*/  LDL.LU R19, [R1+0xb4] ;  /* 0x0000b40001137983 */ /* 0x0001620000300800 */
[----:B------:R-:W-:Y:S02]  /*10f00*/  R2UR UR4, R10 ;  /* 0x000000000a0472ca */ /* 0x000fe400000e0000 */
[----:B------:R-:W-:Y:S01]  /*10f10*/  R2UR UR5, R11 ;  /* 0x000000000b0572ca */ /* 0x000fe200000e0000 */
[----:B------:R-:W-:Y:S02]  /*10f20*/  WARPGROUP.DEPBAR.LE gsb0, 0x0 ;  /* 0x00008000000079c5 */ /* 0x000fe40000010000 */
[----:B------:R-:W-:-:S10]  /*10f30*/  WARPGROUP.ARRIVE ;  /* 0x00000000000079c5 */ /* 0x000fd40000000000 */
        /* <DEDUP_REMOVED lines=17> */
[----:B------:R-:W-:Y:S02]  /*11050*/  R2UR UR22, R0 ;  /* 0x00000000001672ca */ /* 0x000fe400000e0000 */
        /* <DEDUP_REMOVED lines=111> */
[----:B------:R-:W-:-:S02]  /*11750*/  R2UR UR17, R5 ;  /* 0x00000000051172ca */ /* 0x000fc400000e0000 */
[----:B------:R-:W-:Y:S02]  /*11760*/  R2UR UR61, R18 ;  /* 0x00000000123d72ca */ /* 0x000fe400000e0000 */
[----:B------:R0:W5:Y:S01]  /*11770*/  LDL.LU R18, [R1+0xb0] ;  /* 0x0000b00001127983 */ /* 0x0001620000300800 */
[----:B------:R-:W-:-:S03]  /*11780*/  R2UR UR60, R17 ;  /* 0x00000000113c72ca */ /* 0x000fc600000e0000 */
[----:B------:R0:W5:Y:S04]  /*11790*/  LDL.LU R17, [R1+0xac] ;  /* 0x0000ac0001117983 */ /* 0x0001680000300800 */
[----:B------:R0:W5:Y:S04]  /*117a0*/  LDL.LU R16, [R1+0xa8] ;  /* 0x0000a80001107983 */ /* 0x0001680000300800 */
[----:B------:R0:W5:Y:S01]  /*117b0*/  LDL.LU R0, [R1+0xa4] ;  /* 0x0000a40001007983 */ /* 0x0001620000300800 */
[----:B------:R-:W-:Y:S02]  /*117c0*/  WARPGROUP.DEPBAR.LE gsb0, 0x0 ;  /* 0x00008000000079c5 */ /* 0x000fe40000010000 */
[----:B------:R-:W-:-:S06]  /*117d0*/  WARPGROUP.ARRIVE ;  /* 0x00000000000079c5 */ /* 0x000fcc0000000000 */
        /* <DEDUP_REMOVED lines=36> */
[----:B------:R-:W-:Y:S03]  /*11a20*/  HGMMA.64x16x16.F32 R72, gdesc[UR32], R72, gsb0 ;  /* 0x00200000204879f0 */ /* 0x000fe60008000848 */
[----:B------:R-:W-:Y:S02]  /*11a30*/  WARPGROUP.DEPBAR.LE gsb0, 0x0 ;  /* 0x00008000000079c5 */ /* 0x000fe40000010000 */
[----:B0-----:R-:W-:Y:S05]  /*11a40*/  @P2 BRA `(.L_x_426) ;  /* 0x0000000000282947 */ /* 0x001fea0003800000 */
[----:B------:R-:W-:Y:S05]  /*11a50*/  @!P0 BRA `(.L_x_427) ;  /* 0x0000000000048947 */ /* 0x000fea0003800000 */
[----:B------:R-:W-:Y:S01]  /*11a60*/  BPT.TRAP 0x1 ;  /* 0x000000040000795c */ /* 0x000fe20000300000 */
.L_x_427:
[----:B------:R-:W-:Y:S01]  /*11a70*/  SHF.L.U32 R14, R153, 0x1f, RZ ;  /* 0x0000001f990e7819 */ /* 0x000fe200000006ff */
[----:B-----5:R-:W-:-:S04]  /*11a80*/  IMAD R15, R0, 0x8, R18 ;  /* 0x00000008000f7824 */ /* 0x020fc800078e0212 */
[----:B------:R0:W1:Y:S01]  /*11a90*/  SYNCS.PHASECHK.TRANS64.TRYWAIT P2, [R15+URZ+0x31c50], R14 ;  /* 0x031c500e0f0075a7 */ /* 0x000062000804017f */
[----:B------:R-:W-:Y:S05]  /*11aa0*/  @!P0 BRA `(.L_x_428) ;  /* 0x0000000000048947 */ /* 0x000fea0003800000 */
[----:B------:R-:W-:Y:S01]  /*11ab0*/  BPT.TRAP 0x1 ;  /* 0x000000040000795c */ /* 0x000fe20000300000 */
.L_x_428:
[----:B-1----:R-:W-:Y:S05]  /*11ac0*/  @P2 BRA `(.L_x_426) ;  /* 0x0000000000082947 */ /* 0x002fea0003800000 */
[----:B------:R-:W1:Y:S02]  /*11ad0*/  SYNCS.PHASECHK.TRANS64.TRYWAIT P2, [R15+URZ+0x31c50], R14 ;  /* 0x031c500e0f0075a7 */ /* 0x000e64000804017f */
[----:B-1----:R-:W-:Y:S05]  /*11ae0*/  @!P2 BRA `(.L_x_429) ;  /* 0x000000ac009ca947 */ /* 0x002fea0003800000 */
.L_x_426:
[----:B------:R-:W-:Y:S05]  /*11af0*/  WARPSYNC.ALL ;  /* 0x0000000000007948 */ /* 0x000fea0003800000 */
[----:B------:R-:W-:Y:S01]  /*11b00*/  ULDC UR4, c[0x0][0x9d8] ;  /* 0x0002760000047ab9 */ /* 0x000fe20000000800 */
[----:B------:R-:W-:Y:S01]  /*11b10*/  STL [R1+0xbc], R8 ;  /* 0x0000bc0801007387 */ /* 0x000fe20000100800 */
[----:B------:R-:W-:Y:S01]  /*11b20*/  FMUL.FTZ R157, R136, UR4 ;  /* 0x00000004889d7c20 */ /* 0x000fe20008410000 */
[----:B------:R-:W-:Y:S01]  /*11b30*/  FMUL.FTZ R156, R137, UR4 ;  /* 0x00000004899c7c20 */ /* 0x000fe20008410000 */
[----:B------:R-:W-:Y:S01]  /*11b40*/  FMUL.FTZ R138, R138, UR4 ;  /* 0x000000048a8a7c20 */ /* 0x000fe20008410000 */
[----:B------:R-:W-:Y:S01]  /*11b50*/  STL [R1+0xb8], R7 ;  /* 0x0000b80701007387 */ /* 0x000fe20000100800 */
[----:B------:R-:W-:Y:S01]  /*11b60*/  FMUL.FTZ R140, R140, UR4 ;  /* 0x000000048c8c7c20 */ /* 0x000fe20008410000 */
[----:B------:R-:W-:Y:S01]  /*11b70*/  FMUL.FTZ R137, R128, UR4 ;  /* 0x0000000480897c20 */ /* 0x000fe20008410000 */
[----:B------:R-:W0:Y:S01]  /*11b80*/  MUFU.TANH R157, R157 ;  /* 0x0000009d009d7308 */ /* 0x000e220000002400 */
[----:B------:R-:W-:Y:S01]  /*11b90*/  STL [R1+0xb4], R6 ;  /* 0x0000b40601007387 */ /* 0x000fe20000100800 */
[----:B------:R-:W-:Y:S01]  /*11ba0*/  FMUL.FTZ R136, R129, UR4 ;  /* 0x0000000481887c20 */ /* 0x000fe20008410000 */
[----:B------:R-:W-:Y:S01]  /*11bb0*/  FMUL.FTZ R129, R132, UR4 ;  /* 0x0000000484817c20 */ /* 0x000fe20008410000 */
[----:B------:R-:W-:Y:S01]  /*11bc0*/  FMUL.FTZ R128, R133, UR4 ;  /* 0x0000000485807c20 */ /* 0x000fe20008410000 */
[----:B------:R-:W-:Y:S01]  /*11bd0*/  STL [R1+0xb0], R5 ;  /* 0x0000b00501007387 */ /* 0x000fe20000100800 */
[----:B------:R-:W-:Y:S01]  /*11be0*/  FMUL.FTZ R133, R120, UR4 ;  /* 0x0000000478857c20 */ /* 0x000fe20008410000 */
[----:B------:R-:W-:Y:S01]  /*11bf0*/  FMUL.FTZ R132, R121, UR4 ;  /* 0x0000000479847c20 */ /* 0x000fe20008410000 */
[----:B------:R-:W2:Y:S01]  /*11c00*/  MUFU.TANH R156, R156 ;  /* 0x0000009c009c7308 */ /* 0x000ea20000002400 */
[----:B------:R-:W-:Y:S01]  /*11c10*/  STL [R1+0xac], R4 ;  /* 0x0000ac0401007387 */ /* 0x000fe20000100800 */
[----:B------:R-:W-:Y:S01]  /*11c20*/  FMUL.FTZ R121, R124, UR4 ;  /* 0x000000047c797c20 */ /* 0x000fe20008410000 */
[----:B------:R-:W-:Y:S01]  /*11c30*/  FMUL.FTZ R124, R125, UR4 ;  /* 0x000000047d7c7c20 */ /* 0x000fe20008410000 */
[----:B------:R-:W-:Y:S01]  /*11c40*/  FMUL.FTZ R120, R112, UR4 ;  /* 0x0000000470787c20 */ /* 0x000fe20008410000 */
[----:B------:R-:W-:Y:S01]  /*11c50*/  STL [R1+0xa8], R3 ;  /* 0x0000a80301007387 */ /* 0x000fe20000100800 */
[----:B------:R-:W-:Y:S01]  /*11c60*/  FMUL.FTZ R20, R113, UR4 ;  /* 0x0000000471147c20 */ /* 0x000fe20008410000 */
[----:B------:R-:W-:Y:S01]  /*11c70*/  FMUL.FTZ R21, R116, UR4 ;  /* 0x0000000474157c20 */ /* 0x000fe20008410000 */
[----:B------:R-:W3:Y:S01]  /*11c80*/  MUFU.TANH R140, R140 ;  /* 0x0000008c008c7308 */ /* 0x000ee20000002400 */
[----:B------:R4:W-:Y:S01]  /*11c90*/  STL [R1+0xa4], R2 ;  /* 0x0000a40201007387 */ /* 0x0009e20000100800 */
[----:B01----:R-:W-:Y:S01]  /*11ca0*/  FMNMX.FTZ R14, R157, R152, !PT ;  /* 0x000000989d0e7209 */ /* 0x003fe20007810000 */
[----:B------:R-:W-:Y:S01]  /*11cb0*/  FMUL.FTZ R112, R117, UR4 ;  /* 0x0000000475707c20 */ /* 0x000fe20008410000 */
[----:B------:R-:W-:Y:S01]  /*11cc0*/  FMUL.FTZ R104, R104, UR4 ;  /* 0x0000000468687c20 */ /* 0x000fe20008410000 */
[----:B------:R-:W-:Y:S01]  /*11cd0*/  FMUL.FTZ R105, R105, UR4 ;  /* 0x0000000469697c20 */ /* 0x000fe20008410000 */
[----:B------:R-:W-:Y:S01]  /*11ce0*/  FMUL.FTZ R108, R108, UR4 ;  /* 0x000000046c6c7c20 */ /* 0x000fe20008410000 */
[----:B------:R-:W-:Y:S01]  /*11cf0*/  FMUL.FTZ R109, R109, UR4 ;  /* 0x000000046d6d7c20 */ /* 0x000fe20008410000 */
[----:B------:R-:W-:Y:S01]  /*11d00*/  MUFU.TANH R137, R137 ;  /* 0x0000008900897308 */ /* 0x000fe20000002400 */
[----:B--2---:R-:W-:Y:S01]  /*11d10*/  FMNMX.FTZ R14, R156, R14, !PT ;  /* 0x0000000e9c0e7209 */ /* 0x004fe20007810000 */
[----:B------:R-:W-:Y:S01]  /*11d20*/  FMUL.FTZ R96, R96, UR4 ;  /* 0x0000000460607c20 */ /* 0x000fe20008410000 */
[----:B------:R-:W-:Y:S01]  /*11d30*/  FMUL.FTZ R97, R97, UR4 ;  /* 0x0000000461617c20 */ /* 0x000fe20008410000 */
[----:B------:R-:W-:Y:S01]  /*11d40*/  FMUL.FTZ R100, R100, UR4 ;  /* 0x0000000464647c20 */ /* 0x000fe20008410000 */
[----:B------:R-:W-:Y:S01]  /*11d50*/  FMUL.FTZ R101, R101, UR4 ;  /* 0x0000000465657c20 */ /* 0x000fe20008410000 */
[----:B------:R-:W-:Y:S01]  /*11d60*/  FMUL.FTZ R88, R88, UR4 ;  /* 0x0000000458587c20 */ /* 0x000fe20008410000 */
[----:B------:R-:W-:Y:S01]  /*11d70*/  FMUL.FTZ R89, R89, UR4 ;  /* 0x0000000459597c20 */ /* 0x000fe20008410000 */
[----:B----4-:R0:W1:Y:S01]  /*11d80*/  MUFU.TANH R2, R138 ;  /* 0x0000008a00027308 */ /* 0x0100620000002400 */
[----:B---3--:R-:W-:Y:S01]  /*11d90*/  FMNMX.FTZ R14, R140, R14, !PT ;  /* 0x0000000e8c0e7209 */ /* 0x008fe20007810000 */
[----:B------:R-:W-:Y:S01]  /*11da0*/  FMUL.FTZ R113, R92, UR4 ;  /* 0x000000045c717c20 */ /* 0x000fe20008410000 */
[----:B------:R-:W-:Y:S01]  /*11db0*/  FMUL.FTZ R116, R93, UR4 ;  /* 0x000000045d747c20 */ /* 0x000fe20008410000 */
[----:B------:R-:W-:Y:S01]  /*11dc0*/  FMUL.FTZ R153, R81, UR4 ;  /* 0x0000000451997c20 */ /* 0x000fe20008410000 */
[----:B------:R-:W-:Y:S01]  /*11dd0*/  FMUL.FTZ R150, R84, UR4 ;  /* 0x0000000454967c20 */ /* 0x000fe20008410000 */
[----:B------:R-:W-:Y:S01]  /*11de0*/  FMUL.FTZ R149, R85, UR4 ;  /* 0x0000000455957c20 */ /* 0x000fe20008410000 */
[----:B------:R-:W-:Y:S01]  /*11df0*/  FMUL.FTZ R151, R72, UR4 ;  /* 0x0000000448977c20 */ /* 0x000fe20008410000 */
[----:B------:R-:W-:Y:S01]  /*11e00*/  MUFU.TANH R136, R136 ;  /* 0x0000008800887308 */ /* 0x000fe20000002400 */
[----:B0-----:R-:W-:Y:S01]  /*11e10*/  FMUL.FTZ R138, R141, UR4 ;  /* 0x000000048d8a7c20 */ /* 0x001fe20008410000 */
[----:B------:R-:W-:Y:S01]  /*11e20*/  FMUL.FTZ R141, R80, UR4 ;  /* 0x00000004508d7c20 */ /* 0x000fe20008410000 */
[----:B------:R-:W-:Y:S01]  /*11e30*/  FMUL.FTZ R148, R73, UR4 ;  /* 0x0000000449947c20 */ /* 0x000fe20008410000 */
[----:B------:R-:W-:Y:S01]  /*11e40*/  FMUL.FTZ R154, R76, UR4 ;  /* 0x000000044c9a7c20 */ /* 0x000fe20008410000 */
[----:B------:R-:W-:Y:S01]  /*11e50*/  FMUL.FTZ R155, R77, UR4 ;  /* 0x000000044d9b7c20 */ /* 0x000fe20008410000 */
[----:B------:R-:W-:Y:S01]  /*11e60*/  FMUL.FTZ R115, R115, UR4 ;  /* 0x0000000473737c20 */ /* 0x000fe20008410000 */
[----:B------:R-:W-:Y:S01]  /*11e70*/  FMUL.FTZ R126, R126, UR4 ;  /* 0x000000047e7e7c20 */ /* 0x000fe20008410000 */
[----:B------:R-:W0:Y:S01]  /*11e80*/  MUFU.TANH R138, R138 ;  /* 0x0000008a008a7308 */ /* 0x000e220000002400 */
[----:B------:R-:W-:Y:S01]  /*11e90*/  ULDC UR5, c[0x0][0x988] ;  /* 0x0002620000057ab9 */ /* 0x000fe20000000800 */
[----:B------:R-:W-:Y:S01]  /*11ea0*/  FMUL.FTZ R134, R134, UR4 ;  /* 0x0000000486867c20 */ /* 0x000fe20008410000 */
[----:B-1----:R1:W-:Y:S01]  /*11eb0*/  STL [R1+0x30], R2 ;  /* 0x0000300201007387 */ /* 0x0023e20000100800 */
[----:B------:R-:W-:Y:S01]  /*11ec0*/  FMUL.FTZ R135, R135, UR4 ;  /* 0x0000000487877c20 */ /* 0x000fe20008410000 */
[----:B------:R-:W-:Y:S01]  /*11ed0*/  FMUL.FTZ R114, R114, UR4 ;  /* 0x0000000472727c20 */ /* 0x000fe20008410000 */
[----:B------:R-:W-:Y:S01]  /*11ee0*/  FMUL.FTZ R118, R118, UR4 ;  /* 0x0000000476767c20 */ /* 0x000fe20008410000 */
[----:B------:R-:W-:Y:S01]  /*11ef0*/  FMUL.FTZ R122, R122, UR4 ;  /* 0x000000047a7a7c20 */ /* 0x000fe20008410000 */
[----:B------:R-:W2:Y:S01]  /*11f00*/  MUFU.TANH R129, R129 ;  /* 0x0000008100817308 */ /* 0x000ea20000002400 */
[----:B------:R-:W-:Y:S01]  /*11f10*/  FMUL.FTZ R127, R127, UR4 ;  /* 0x000000047f7f7c20 */ /* 0x000fe20008410000 */
[----:B------:R-:W-:Y:S01]  /*11f20*/  FMUL.FTZ R123, R123, UR4 ;  /* 0x000000047b7b7c20 */ /* 0x000fe20008410000 */
[----:B------:R-:W-:Y:S01]  /*11f30*/  FMUL.FTZ R139, R139, UR4 ;  /* 0x000000048b8b7c20 */ /* 0x000fe20008410000 */
[----:B------:R-:W-:Y:S01]  /*11f40*/  FMUL.FTZ R142, R142, UR4 ;  /* 0x000000048e8e7c20 */ /* 0x000fe20008410000 */
[----:B------:R-:W-:Y:S01]  /*11f50*/  FMUL.FTZ R143, R143, UR4 ;  /* 0x000000048f8f7c20 */ /* 0x000fe20008410000 */
[----:B------:R-:W-:Y:S01]  /*11f60*/  FMUL.FTZ R130, R130, UR4 ;  /* 0x0000000482827c20 */ /* 0x000fe20008410000 */
[----:B------:R-:W-:Y:S01]  /*11f70*/  FMUL.FTZ R131, R131, UR4 ;  /* 0x0000000483837c20 */ /* 0x000fe20008410000 */
[----:B------:R-:W3:Y:S01]  /*11f80*/  MUFU.TANH R128, R128 ;  /* 0x0000008000807308 */ /* 0x000ee20000002400 */
[----:B0-----:R-:W-:-:S04]  /*11f90*/  FMNMX.FTZ R14, R138, R14, !PT ;  /* 0x0000000e8a0e7209 */ /* 0x001fc80007810000 */
[----:B------:R-:W-:-:S03]  /*11fa0*/  FMNMX.FTZ R14, R137, R14, !PT ;  /* 0x0000000e890e7209 */ /* 0x000fc60007810000 */
[----:B------:R-:W0:Y:S01]  /*11fb0*/  MUFU.TANH R133, R133 ;  /* 0x0000008500857308 */ /* 0x000e220000002400 */
[----:B------:R-:W-:-:S04]  /*11fc0*/  FMNMX.FTZ R14, R136, R14, !PT ;  /* 0x0000000e880e7209 */ /* 0x000fc80007810000 */
[----:B--2---:R-:W-:-:S03]  /*11fd0*/  FMNMX.FTZ R14, R129, R14, !PT ;  /* 0x0000000e810e7209 */ /* 0x004fc60007810000 */
[----:B------:R-:W2:Y:S01]  /*11fe0*/  MUFU.TANH R132, R132 ;  /* 0x0000008400847308 */ /* 0x000ea20000002400 */
[----:B---3--:R-:W-:-:S07]  /*11ff0*/  FMNMX.FTZ R14, R128, R14, !PT ;  /* 0x0000000e800e7209 */ /* 0x008fce0007810000 */
[----:B------:R-:W3:Y:S01]  /*12000*/  MUFU.TANH R121, R121 ;  /* 0x0000007900797308 */ /* 0x000ee20000002400 */
[----:B0-----:R-:W-:-:S07]  /*12010*/  FMNMX.FTZ R14, R133, R14, !PT ;  /* 0x0000000e850e7209 */ /* 0x001fce0007810000 */
[----:B------:R-:W0:Y:S01]  /*12020*/  MUFU.TANH R124, R124 ;  /* 0x0000007c007c7308 */ /* 0x000e220000002400 */
[----:B--2---:R-:W-:-:S07]  /*12030*/  FMNMX.FTZ R14, R132, R14, !PT ;  /* 0x0000000e840e7209 */ /* 0x004fce0007810000 */
        /* <DEDUP_REMOVED lines=51> */
[----:B0-----:R-:W-:-:S05]  /*12370*/  FMNMX.FTZ R14, R155, R14, !PT ;  /* 0x0000000e9b0e7209 */ /* 0x001fca0007810000 */
[----:B------:R-:W0:Y:S02]  /*12380*/  SHFL.BFLY PT, R15, R14, 0x2, 0x1f ;  /* 0x0c401f000e0f7f89 */ /* 0x000e2400000e0000 */
[----:B------:R-:W-:Y:S08]  /*12390*/  MUFU.TANH R3, R134 ;  /* 0x0000008600037308 */ /* 0x000ff00000002400 */
[----:B-1----:R1:W-:Y:S08]  /*123a0*/  MUFU.TANH R2, R135 ;  /* 0x0000008700027308 */ /* 0x0023f00000002400 */
[----:B------:R4:W-:Y:S01]  /*123b0*/  MUFU.TANH R85, R114 ;  /* 0x0000007200557308 */ /* 0x0009e20000002400 */
[----:B0-----:R-:W-:-:S07]  /*123c0*/  FMNMX.FTZ R14, R14, R15, !PT ;  /* 0x0000000f0e0e7209 */ /* 0x001fce0007810000 */
[----:B------:R0:W-:Y:S01]  /*123d0*/  MUFU.TANH R92, R118 ;  /* 0x00000076005c7308 */ /* 0x0001e20000002400 */
[----:B------:R-:W2:Y:S07]  /*123e0*/  SHFL.BFLY PT, R15, R14, 0x1, 0x1f ;  /* 0x0c201f000e0f7f89 */ /* 0x000eae00000e0000 */
[----:B------:R0:W-:Y:S08]  /*123f0*/  MUFU.TANH R81, R122 ;  /* 0x0000007a00517308 */ /* 0x0001f00000002400 */
[----:B------:R-:W0:Y:S08]  /*12400*/  MUFU.TANH R93, R127 ;  /* 0x0000007f005d7308 */ /* 0x000e300000002400 */
[----:B------:R-:W0:Y:S01]  /*12410*/  MUFU.TANH R84, R123 ;  /* 0x0000007b00547308 */ /* 0x000e220000002400 */
[----:B--2---:R-:W-:-:S02]  /*12420*/  FMNMX.FTZ R14, R14, R15, !PT ;  /* 0x0000000f0e0e7209 */ /* 0x004fc40007810000 */
[----:B------:R-:W-:-:S03]  /*12430*/  MOV R15, UR5 ;  /* 0x00000005000f7c02 */ /* 0x000fc60008000f00 */
[C---:B-1----:R-:W-:Y:S02]  /*12440*/  FADD.FTZ R135, -R14.reuse, R152 ;  /* 0x000000980e877221 */ /* 0x042fe40000010100 */
[----:B------:R-:W-:Y:S01]  /*12450*/  MUFU.TANH R8, R139 ;  /* 0x0000008b00087308 */ /* 0x000fe20000002400 */
[-C--:B------:R-:W-:Y:S01]  /*12460*/  FMUL.FTZ R134, R14, R15.reuse ;  /* 0x0000000f0e867220 */ /* 0x080fe20000410000 */
[----:B------:R-:W-:-:S03]  /*12470*/  FMUL.FTZ R135, R135, R15 ;  /* 0x0000000f87877220 */ /* 0x000fc60000410000 */
[-CC-:B------:R-:W-:Y:S01]  /*12480*/  FFMA.FTZ R117, R138, R15.reuse, -R134.reuse ;  /* 0x0000000f8a757223 */ /* 0x180fe20000010886 */
[-CC-:B------:R-:W-:Y:S01]  /*12490*/  FFMA.FTZ R115, R140, R15.reuse, -R134.reuse ;  /* 0x0000000f8c737223 */ /* 0x180fe20000010886 */
[-C--:B------:R-:W-:Y:S01]  /*124a0*/  FFMA.FTZ R126, R132, R15.reuse, -R134 ;  /* 0x0000000f847e7223 */ /* 0x080fe20000010886 */
[----:B------:R-:W-:Y:S01]  /*124b0*/  IMAD.MOV.U32 R138, RZ, RZ, R125 ;  /* 0x000000ffff8a7224 */ /* 0x000fe200078e007d */
[----:B------:R-:W2:Y:S01]  /*124c0*/  LDL.LU R140, [R1+0x1c] ;  /* 0x00001c00018c7983 */ /* 0x000ea20000300800 */
[----:B---3--:R-:W-:Y:S02]  /*124d0*/  IMAD.MOV.U32 R132, RZ, RZ, R80 ;  /* 0x000000ffff847224 */ /* 0x008fe400078e0050 */
[-CC-:B------:R-:W-:Y:S01]  /*124e0*/  FFMA.FTZ R125, R121, R15.reuse, -R134.reuse ;  /* 0x0000000f797d7223 */ /* 0x180fe20000010886 */
[-CC-:B------:R-:W-:Y:S01]  /*124f0*/  FFMA.FTZ R80, R105, R15.reuse, -R134.reuse ;  /* 0x0000000f69507223 */ /* 0x180fe20000010886 */
[----:B------:R-:W2:Y:S01]  /*12500*/  LDL.LU R121, [R1+0x30] ;  /* 0x0000300001797983 */ /* 0x000ea20000300800 */
[-CC-:B----4-:R-:W-:Y:S01]  /*12510*/  FFMA.FTZ R114, R157, R15.reuse, -R134.reuse ;  /* 0x0000000f9d727223 */ /* 0x190fe20000010886 */
[-CC-:B0-----:R-:W-:Y:S01]  /*12520*/  FFMA.FTZ R118, R156, R15.reuse, -R134.reuse ;  /* 0x0000000f9c767223 */ /* 0x181fe20000010886 */
[----:B------:R-:W-:Y:S01]  /*12530*/  MUFU.TANH R7, R142 ;  /* 0x0000008e00077308 */ /* 0x000fe20000002400 */
[----:B------:R-:W3:Y:S01]  /*12540*/  LDL.LU R105, [R1+0x20] ;  /* 0x0000200001697983 */ /* 0x000ee20000300800 */
[-CC-:B------:R-:W-:Y:S01]  /*12550*/  FFMA.FTZ R122, R20, R15.reuse, -R134.reuse ;  /* 0x0000000f147a7223 */ /* 0x180fe20000010886 */
[----:B------:R-:W-:-:S05]  /*12560*/  FFMA.FTZ R73, R104, R15, -R134 ;  /* 0x0000000f68497223 */ /* 0x000fca0000010886 */
[----:B------:R-:W-:Y:S08]  /*12570*/  MUFU.EX2 R20, R135 ;  /* 0x0000008700147308 */ /* 0x000ff00000000800 */
[----:B------:R0:W3:Y:S01]  /*12580*/  MUFU.EX2 R104, R114 ;  /* 0x0000007200687308 */ /* 0x0000e20000000800 */
[----:B------:R-:W-:-:S07]  /*12590*/  FFMA.FTZ R72, R97, R15, -R134 ;  /* 0x0000000f61487223 */ /* 0x000fce0000010886 */
[----:B------:R-:W1:Y:S01]  /*125a0*/  MUFU.EX2 R118, R118 ;  /* 0x0000007600767308 */ /* 0x000e620000000800 */
[----:B0-----:R-:W-:Y:S01]  /*125b0*/  FMUL.FTZ R114, R106, UR4 ;  /* 0x000000046a727c20 */ /* 0x001fe20008410000 */
[----:B------:R-:W-:-:S06]  /*125c0*/  FFMA.FTZ R123, R120, R15, -R134 ;  /* 0x0000000f787b7223 */ /* 0x000fcc0000010886 */
[----:B------:R-:W0:Y:S01]  /*125d0*/  MUFU.EX2 R106, R115 ;  /* 0x00000073006a7308 */ /* 0x000e220000000800 */
[----:B------:R-:W-:Y:S02]  /*125e0*/  IMAD.MOV.U32 R120, RZ, RZ, R93 ;  /* 0x000000ffff787224 */ /* 0x000fe400078e005d */
[----:B------:R-:W-:-:S05]  /*125f0*/  FFMA.FTZ R93, R96, R15, -R134 ;  /* 0x0000000f605d7223 */ /* 0x000fca0000010886 */
[----:B------:R-:W4:Y:S08]  /*12600*/  MUFU.EX2 R97, R117 ;  /* 0x0000007500617308 */ /* 0x000f300000000800 */
[----:B------:R-:W2:Y:S08]  /*12610*/  MUFU.TANH R6, R143 ;  /* 0x0000008f00067308 */ /* 0x000eb00000002400 */
[----:B------:R-:W2:Y:S08]  /*12620*/  MUFU.TANH R5, R130 ;  /* 0x0000008200057308 */ /* 0x000eb00000002400 */
[----:B------:R1:W2:Y:S01]  /*12630*/  MUFU.TANH R4, R131 ;  /* 0x0000008300047308 */ /* 0x0002a20000002400 */
[----:B------:R-:W-:Y:S01]  /*12640*/  FFMA.FTZ R127, R133, R15, -R134 ;  /* 0x0000000f857f7223 */ /* 0x000fe20000010886 */
[----:B------:R-:W-:-:S02]  /*12650*/  IMAD.MOV.U32 R133, RZ, RZ, R81 ;  /* 0x000000ffff857224 */ /* 0x000fc400078e0051 */
[-C--:B-1----:R-:W-:Y:S01]  /*12660*/  FFMA.FTZ R131, R137, R15.reuse, -R134 ;  /* 0x0000000f89837223 */ /* 0x082fe20000010886 */
[----:B------:R-:W-:Y:S02]  /*12670*/  IMAD.MOV.U32 R137, RZ, RZ, R84 ;  /* 0x000000ffff897224 */ /* 0x000fe400078e0054 */
[-CC-:B------:R-:W-:Y:S01]  /*12680*/  FFMA.FTZ R84, R89, R15.reuse, -R134.reuse ;  /* 0x0000000f59547223 */ /* 0x180fe20000010886 */
[-CC-:B------:R-:W-:Y:S01]  /*12690*/  FFMA.FTZ R89, R113, R15.reuse, -R134.reuse ;  /* 0x0000000f71597223 */ /* 0x180fe20000010886 */
[----:B------:R-:W-:Y:S01]  /*126a0*/  FMUL.FTZ R113, R119, UR4 ;  /* 0x0000000477717c20 */ /* 0x000fe20008410000 */
[----:B------:R-:W-:Y:S01]  /*126b0*/  FMUL.FTZ R119, R99, UR4 ;  /* 0x0000000463777c20 */ /* 0x000fe20008410000 */
[----:B------:R-:W-:Y:S02]  /*126c0*/  IMAD.MOV.U32 R99, RZ, RZ, R137 ;  /* 0x000000ffff637224 */ /* 0x000fe400078e0089 */
[-CC-:B------:R-:W-:Y:S01]  /*126d0*/  FFMA.FTZ R81, R112, R15.reuse, -R134.reuse ;  /* 0x0000000f70517223 */ /* 0x180fe20000010886 */
[----:B------:R-:W-:Y:S01]  /*126e0*/  MOV R112, R92 ;  /* 0x0000005c00707202 */ /* 0x000fe20000000f00 */
[----:B------:R-:W-:Y:S01]  /*126f0*/  FFMA.FTZ R92, R100, R15, -R134 ;  /* 0x0000000f645c7223 */ /* 0x000fe20000010886 */
[----:B------:R-:W-:-:S02]  /*12700*/  IMAD.MOV.U32 R100, RZ, RZ, R132 ;  /* 0x000000ffff647224 */ /* 0x000fc400078e0084 */
[-CC-:B------:R-:W-:Y:S01]  /*12710*/  FFMA.FTZ R76, R21, R15.reuse, -R134.reuse ;  /* 0x0000000f154c7223 */ /* 0x180fe20000010886 */
[-CC-:B------:R-:W-:Y:S01]  /*12720*/  FFMA.FTZ R130, R136, R15.reuse, -R134.reuse ;  /* 0x0000000f88827223 */ /* 0x180fe20000010886 */
[-C--:B------:R-:W-:Y:S01]  /*12730*/  FFMA.FTZ R21, R101, R15.reuse, -R134 ;  /* 0x0000000f65157223 */ /* 0x080fe20000010886 */
[----:B------:R-:W-:Y:S02]  /*12740*/  IMAD.MOV.U32 R136, RZ, RZ, R85 ;  /* 0x000000ffff887224 */ /* 0x000fe400078e0055 */
[----:B------:R-:W-:Y:S02]  /*12750*/  IMAD.MOV.U32 R101, RZ, RZ, R120 ;  /* 0x000000ffff657224 */ /* 0x000fe400078e0078 */
[----:B------:R-:W-:Y:S01]  /*12760*/  FMUL.FTZ R137, R102, UR4 ;  /* 0x0000000466897c20 */ /* 0x000fe20008410000 */
[----:B------:R-:W1:Y:S01]  /*12770*/  MUFU.TANH R113, R113 ;  /* 0x0000007100717308 */ /* 0x000e620000002400 */
[----:B------:R-:W-:Y:S02]  /*12780*/  IMAD.MOV.U32 R102, RZ, RZ, R136 ;  /* 0x000000ffff667224 */ /* 0x000fe400078e0088 */
[----:B------:R-:W-:Y:S01]  /*12790*/  FFMA.FTZ R85, R108, R15, -R134 ;  /* 0x0000000f6c557223 */ /* 0x000fe20000010886 */
[----:B------:R-:W-:Y:S01]  /*127a0*/  FMUL.FTZ R115, R107, UR4 ;  /* 0x000000046b737c20 */ /* 0x000fe20008410000 */
[----:B------:R-:W-:Y:S01]  /*127b0*/  FMUL.FTZ R108, R103, UR4 ;  /* 0x00000004676c7c20 */ /* 0x000fe20008410000 */
[----:B------:R-:W-:-:S02]  /*127c0*/  IMAD.MOV.U32 R103, RZ, RZ, R138 ;  /* 0x000000ffff677224 */ /* 0x000fc400078e008a */
[----:B------:R-:W-:Y:S01]  /*127d0*/  FFMA.FTZ R139, R116, R15, -R134 ;  /* 0x0000000f748b7223 */ /* 0x000fe20000010886 */
[----:B------:R-:W1:Y:S01]  /*127e0*/  MUFU.TANH R114, R114 ;  /* 0x0000007200727308 */ /* 0x000e620000002400 */
[----:B------:R-:W-:Y:S01]  /*127f0*/  FMUL.FTZ R116, R110, UR4 ;  /* 0x000000046e747c20 */ /* 0x000fe20008410000 */
[----:B------:R-:W-:-:S06]  /*12800*/  FMUL.FTZ R117, R111, UR4 ;  /* 0x000000046f757c20 */ /* 0x000fcc0008410000 */
[----:B------:R-:W1:Y:S08]  /*12810*/  MUFU.TANH R115, R115 ;  /* 0x0000007300737308 */ /* 0x000e700000002400 */
[----:B------:R-:W1:Y:S08]  /*12820*/  MUFU.TANH R116, R116 ;  /* 0x0000007400747308 */ /* 0x000e700000002400 */
[----:B------:R-:W1:Y:S01]  /*12830*/  MUFU.TANH R117, R117 ;  /* 0x0000007500757308 */ /* 0x000e620000002400 */
[----:B------:R-:W-:Y:S01]  /*12840*/  FFMA.FTZ R77, R109, R15, -R134 ;  /* 0x0000000f6d4d7223 */ /* 0x000fe20000010886 */
[----:B------:R-:W-:-:S06]  /*12850*/  FMUL.FTZ R109, R90, UR4 ;  /* 0x000000045a6d7c20 */ /* 0x000fcc0008410000 */
[----:B------:R-:W-:Y:S01]  /*12860*/  MUFU.TANH R119, R119 ;  /* 0x0000007700777308 */ /* 0x000fe20000002400 */
[----:B------:R-:W-:-:S07]  /*12870*/  FMUL.FTZ R110, R91, UR4 ;  /* 0x000000045b6e7c20 */ /* 0x000fce0008410000 */
[----:B------:R-:W-:Y:S01]  /*12880*/  MUFU.TANH R137, R137 ;  /* 0x0000008900897308 */ /* 0x000fe20000002400 */
[----:B------:R-:W-:-:S07]  /*12890*/  FMUL.FTZ R111, R94, UR4 ;  /* 0x000000045e6f7c20 */ /* 0x000fce0008410000 */
[----:B------:R-:W-:Y:S01]  /*128a0*/  MUFU.TANH R108, R108 ;  /* 0x0000006c006c7308 */ /* 0x000fe20000002400 */
[----:B------:R-:W-:-:S07]  /*128b0*/  FMUL.FTZ R132, R95, UR4 ;  /* 0x000000045f847c20 */ /* 0x000fce0008410000 */
[----:B------:R-:W-:Y:S08]  /*128c0*/  MUFU.TANH R109, R109 ;  /* 0x0000006d006d7308 */ /* 0x000ff00000002400 */
[----:B------:R-:W-:Y:S01]  /*128d0*/  MUFU.TANH R110, R110 ;  /* 0x0000006e006e7308 */ /* 0x000fe20000002400 */
[-CC-:B------:R-:W-:Y:S01]  /*128e0*/  FFMA.FTZ R129, R129, R15.reuse, -R134.reuse ;  /* 0x0000000f81817223 */ /* 0x180fe20000010886 */
[-CC-:B------:R-:W-:Y:S01]  /*128f0*/  FFMA.FTZ R128, R128, R15.reuse, -R134.reuse ;  /* 0x0000000f80807223 */ /* 0x180fe20000010886 */
[----:B------:R-:W-:-:S05]  /*12900*/  FFMA.FTZ R124, R124, R15, -R134 ;  /* 0x0000000f7c7c7223 */ /* 0x000fca0000010886 */
[----:B------:R-:W-:Y:S01]  /*12910*/  MUFU.TANH R111, R111 ;  /* 0x0000006f006f7308 */ /* 0x000fe20000002400 */
[-CC-:B------:R-:W-:Y:S01]  /*12920*/  FFMA.FTZ R88, R88, R15.reuse, -R134.reuse ;  /* 0x0000000f58587223 */ /* 0x180fe20000010886 */
[-CC-:B------:R-:W-:Y:S01]  /*12930*/  FFMA.FTZ R141, R141, R15.reuse, -R134.reuse ;  /* 0x0000000f8d8d7223 */ /* 0x180fe20000010886 */
[-CC-:B------:R-:W-:Y:S01]  /*12940*/  FFMA.FTZ R142, R153, R15.reuse, -R134.reuse ;  /* 0x0000000f998e7223 */ /* 0x180fe20000010886 */
[-CC-:B------:R-:W-:Y:S01]  /*12950*/  FFMA.FTZ R143, R150, R15.reuse, -R134.reuse ;  /* 0x0000000f968f7223 */ /* 0x180fe20000010886 */
[-CC-:B------:R-:W-:Y:S01]  /*12960*/  FFMA.FTZ R149, R149, R15.reuse, -R134.reuse ;  /* 0x0000000f95957223 */ /* 0x180fe20000010886 */
[-CC-:B------:R-:W-:Y:S01]  /*12970*/  FFMA.FTZ R151, R151, R15.reuse, -R134.reuse ;  /* 0x0000000f97977223 */ /* 0x180fe20000010886 */
[-CC-:B------:R-:W-:Y:S01]  /*12980*/  FFMA.FTZ R152, R148, R15.reuse, -R134.reuse ;  /* 0x0000000f94987223 */ /* 0x180fe20000010886 */
[----:B------:R-:W-:Y:S01]  /*12990*/  MUFU.TANH R132, R132 ;  /* 0x0000008400847308 */ /* 0x000fe20000002400 */
[-CC-:B------:R-:W-:Y:S01]  /*129a0*/  FFMA.FTZ R154, R154, R15.reuse, -R134.reuse ;  /* 0x0000000f9a9a7223 */ /* 0x180fe20000010886 */
[----:B------:R-:W-:Y:S01]  /*129b0*/  FFMA.FTZ R155, R155, R15, -R134 ;  /* 0x0000000f9b9b7223 */ /* 0x000fe20000010886 */
[----:B------:R-:W-:Y:S01]  /*129c0*/  FMUL.FTZ R134, R83, UR4 ;  /* 0x0000000453867c20 */ /* 0x000fe20008410000 */
[----:B------:R-:W-:-:S05]  /*129d0*/  FMUL.FTZ R135, R86, UR4 ;  /* 0x0000000456877c20 */ /* 0x000fca0008410000 */
[----:B------:R-:W-:Y:S01]  /*129e0*/  MUFU.TANH R134, R134 ;  /* 0x0000008600867308 */ /* 0x000fe20000002400 */
[----:B---3--:R-:W-:-:S04]  /*129f0*/  FFMA.FTZ R96, R20, R105, R104 ;  /* 0x0000006914607223 */ /* 0x008fc80000010068 */
[----:B------:R-:W-:-:S04]  /*12a00*/  FADD.FTZ R96, R118, R96 ;  /* 0x0000006076607221 */ /* 0x000fc80000010000 */
[----:B0-----:R-:W-:-:S04]  /*12a10*/  FADD.FTZ R96, R106, R96 ;  /* 0x000000606a607221 */ /* 0x001fc80000010000 */
[----:B----4-:R-:W-:Y:S01]  /*12a20*/  FADD.FTZ R157, R97, R96 ;  /* 0x00000060619d7221 */ /* 0x010fe20000010000 */
[----:B--2---:R-:W-:-:S04]  /*12a30*/  FMNMX.FTZ R96, R121, R140, !PT ;  /* 0x0000008c79607209 */ /* 0x004fc80007810000 */
[----:B------:R-:W-:-:S04]  /*12a40*/  FMNMX.FTZ R96, R8, R96, !PT ;  /* 0x0000006008607209 */ /* 0x000fc80007810000 */
[----:B------:R-:W-:-:S04]  /*12a50*/  FMNMX.FTZ R96, R7, R96, !PT ;  /* 0x0000006007607209 */ /* 0x000fc80007810000 */
[----:B------:R-:W-:-:S04]  /*12a60*/  FMNMX.FTZ R96, R6, R96, !PT ;  /* 0x0000006006607209 */ /* 0x000fc80007810000 */
[----:B------:R-:W-:-:S04]  /*12a70*/  FMNMX.FTZ R96, R5, R96, !PT ;  /* 0x0000006005607209 */ /* 0x000fc80007810000 */
[----:B------:R-:W-:Y:S02]  /*12a80*/  FMNMX.FTZ R96, R4, R96, !PT ;  /* 0x0000006004607209 */ /* 0x000fe40007810000 */
[----:B------:R-:W-:Y:S02]  /*12a90*/  F2FP.F16.F32.PACK_AB R104, R118, R104 ;  /* 0x000000687668723e */ /* 0x000fe400000000ff */
[----:B------:R-:W-:Y:S01]  /*12aa0*/  FMNMX.FTZ R96, R3, R96, !PT ;  /* 0x0000006003607209 */ /* 0x000fe20007810000 */
[----:B------:R-:W-:Y:S01]  /*12ab0*/  FMUL.FTZ R118, R98, UR4 ;  /* 0x0000000462767c20 */ /* 0x000fe20008410000 */
[----:B------:R-:W-:Y:S02]  /*12ac0*/  IMAD.MOV.U32 R98, RZ, RZ, R133 ;  /* 0x000000ffff627224 */ /* 0x000fe400078e0085 */
        /* <DEDUP_REMOVED lines=8> */
[----:B------:R-:W0:Y:S03]  /*12b50*/  MUFU.TANH R118, R118 ;  /* 0x0000007600767308 */ /* 0x000e260000002400 */
[----:B-1----:R-:W-:-:S04]  /*12b60*/  FMNMX.FTZ R96, R113, R96, !PT ;  /* 0x0000006071607209 */ /* 0x002fc80007810000 */
[----:B------:R-:W-:-:S04]  /*12b70*/  FMNMX.FTZ R96, R114, R96, !PT ;  /* 0x0000006072607209 */ /* 0x000fc80007810000 */
[----:B------:R-:W-:-:S04]  /*12b80*/  FMNMX.FTZ R96, R115, R96, !PT ;  /* 0x0000006073607209 */ /* 0x000fc80007810000 */
[----:B------:R-:W-:-:S04]  /*12b90*/  FMNMX.FTZ R96, R116, R96, !PT ;  /* 0x0000006074607209 */ /* 0x000fc80007810000 */
[----:B------:R-:W-:-:S04]  /*12ba0*/  FMNMX.FTZ R96, R117, R96, !PT ;  /* 0x0000006075607209 */ /* 0x000fc80007810000 */
[----:B0-----:R-:W-:-:S04]  /*12bb0*/  FMNMX.FTZ R96, R118, R96, !PT ;  /* 0x0000006076607209 */ /* 0x001fc80007810000 */
[----:B------:R-:W-:Y:S01]  /*12bc0*/  FMNMX.FTZ R96, R119, R96, !PT ;  /* 0x0000006077607209 */ /* 0x000fe20007810000 */
[----:B------:R-:W-:-:S03]  /*12bd0*/  FMUL.FTZ R133, R82, UR4 ;  /* 0x0000000452857c20 */ /* 0x000fc60008410000 */
[----:B------:R-:W-:-:S04]  /*12be0*/  FMNMX.FTZ R96, R137, R96, !PT ;  /* 0x0000006089607209 */ /* 0x000fc80007810000 */
[----:B------:R-:W-:Y:S01]  /*12bf0*/  FMNMX.FTZ R96, R108, R96, !PT ;  /* 0x000000606c607209 */ /* 0x000fe20007810000 */
[----:B------:R-:W0:Y:S03]  /*12c00*/  MUFU.TANH R133, R133 ;  /* 0x0000008500857308 */ /* 0x000e260000002400 */
[----:B------:R-:W-:Y:S02]  /*12c10*/  FMNMX.FTZ R96, R109, R96, !PT ;  /* 0x000000606d607209 */ /* 0x000fe40007810000 */
[----:B------:R-:W-:Y:S01]  /*12c20*/  MOV R91, R140 ;  /* 0x0000008c005b7202 */ /* 0x000fe20000000f00 */
[----:B------:R-:W-:Y:S01]  /*12c30*/  FMUL.FTZ R140, R87, UR4 ;  /* 0x00000004578c7c20 */ /* 0x000fe20008410000 */
[----:B------:R-:W-:Y:S01]  /*12c40*/  FMNMX.FTZ R96, R110, R96, !PT ;  /* 0x000000606e607209 */ /* 0x000fe20007810000 */
[----:B------:R-:W1:Y:S01]  /*12c50*/  MUFU.TANH R135, R135 ;  /* 0x0000008700877308 */ /* 0x000e620000002400 */
[----:B------:R-:W-:-:S02]  /*12c60*/  FMUL.FTZ R148, R74, UR4 ;  /* 0x000000044a947c20 */ /* 0x000fc40008410000 */
[----:B------:R-:W-:Y:S01]  /*12c70*/  FMNMX.FTZ R96, R111, R96, !PT ;  /* 0x000000606f607209 */ /* 0x000fe20007810000 */
[----:B------:R-:W-:-:S03]  /*12c80*/  FMUL.FTZ R150, R75, UR4 ;  /* 0x000000044b967c20 */ /* 0x000fc60008410000 */
[----:B------:R-:W-:Y:S01]  /*12c90*/  FMNMX.FTZ R96, R132, R96, !PT ;  /* 0x0000006084607209 */ /* 0x000fe20007810000 */
[----:B------:R-:W2:Y:S01]  /*12ca0*/  MUFU.TANH R140, R140 ;  /* 0x0000008c008c7308 */ /* 0x000ea20000002400 */
[----:B------:R-:W-:Y:S02]  /*12cb0*/  FMUL.FTZ R153, R78, UR4 ;  /* 0x000000044e997c20 */ /* 0x000fe40008410000 */
[----:B0-----:R-:W-:-:S05]  /*12cc0*/  FMNMX.FTZ R96, R133, R96, !PT ;  /* 0x0000006085607209 */ /* 0x001fca0007810000 */
[----:B------:R-:W0:Y:S01]  /*12cd0*/  MUFU.TANH R148, R148 ;  /* 0x0000009400947308 */ /* 0x000e220000002400 */
[----:B------:R-:W-:Y:S01]  /*12ce0*/  FMNMX.FTZ R96, R134, R96, !PT ;  /* 0x0000006086607209 */ /* 0x000fe20007810000 */
[----:B------:R-:W-:-:S06]  /*12cf0*/  FMUL.FTZ R136, R79, UR4 ;  /* 0x000000044f887c20 */ /* 0x000fcc0008410000 */
[----:B------:R-:W3:Y:S01]  /*12d00*/  MUFU.TANH R150, R150 ;  /* 0x0000009600967308 */ /* 0x000ee20000002400 */
[----:B-1----:R-:W-:-:S07]  /*12d10*/  FMNMX.FTZ R96, R135, R96, !PT ;  /* 0x0000006087607209 */ /* 0x002fce0007810000 */
[----:B------:R-:W1:Y:S01]  /*12d20*/  MUFU.TANH R153, R153 ;  /* 0x0000009900997308 */ /* 0x000e620000002400 */
[----:B--2---:R-:W-:-:S07]  /*12d30*/  FMNMX.FTZ R96, R140, R96, !PT ;  /* 0x000000608c607209 */ /* 0x004fce0007810000 */
[----:B------:R-:W2:Y:S01]  /*12d40*/  MUFU.TANH R136, R136 ;  /* 0x0000008800887308 */ /* 0x000ea20000002400 */
[----:B0-----:R-:W-:-:S04]  /*12d50*/  FMNMX.FTZ R96, R148, R96, !PT ;  /* 0x0000006094607209 */ /* 0x001fc80007810000 */
[----:B---3--:R-:W-:-:S04]  /*12d60*/  FMNMX.FTZ R96, R150, R96, !PT ;  /* 0x0000006096607209 */ /* 0x008fc80007810000 */
[----:B-1----:R-:W-:-:S04]  /*12d70*/  FMNMX.FTZ R74, R153, R96, !PT ;  /* 0x00000060994a7209 */ /* 0x002fc80007810000 */
[----:B--2---:R-:W-:-:S05]  /*12d80*/  FMNMX.FTZ R74, R136, R74, !PT ;  /* 0x0000004a884a7209 */ /* 0x004fca0007810000 */
[----:B------:R-:W0:Y:S02]  /*12d90*/  SHFL.BFLY PT, R75, R74, 0x2, 0x1f ;  /* 0x0c401f004a4b7f89 */ /* 0x000e2400000e0000 */
[----:B0-----:R-:W-:-:S05]  /*12da0*/  FMNMX.FTZ R74, R74, R75, !PT ;  /* 0x0000004b4a4a7209 */ /* 0x001fca0007810000 */
[----:B------:R-:W0:Y:S01]  /*12db0*/  SHFL.BFLY PT, R75, R74, 0x1, 0x1f ;  /* 0x0c201f004a4b7f89 */ /* 0x000e2200000e0000 */
[----:B------:R-:W-:Y:S02]  /*12dc0*/  F2FP.F16.F32.PACK_AB R106, R97, R106 ;  /* 0x0000006a616a723e */ /* 0x000fe400000000ff */
[----:B0-----:R-:W-:-:S05]  /*12dd0*/  FMNMX.FTZ R74, R74, R75, !PT ;  /* 0x0000004b4a4a7209 */ /* 0x001fca0007810000 */
[----:B------:R-:W-:-:S04]  /*12de0*/  FMUL.FTZ R138, R74, R15 ;  /* 0x0000000f4a8a7220 */ /* 0x000fc80000410000 */
[-CC-:B------:R-:W-:Y:S01]  /*12df0*/  FFMA.FTZ R107, R8, R15.reuse, -R138.reuse ;  /* 0x0000000f086b7223 */ /* 0x180fe2000001088a */
[-CC-:B------:R-:W-:Y:S01]  /*12e00*/  FFMA.FTZ R105, R121, R15.reuse, -R138.reuse ;  /* 0x0000000f79697223 */ /* 0x180fe2000001088a */
[----:B------:R0:W5:Y:S01]  /*12e10*/  LDL.LU R8, [R1+0xbc] ;  /* 0x0000bc0001087983 */ /* 0x0001620000300800 */
[-CC-:B------:R-:W-:Y:S01]  /*12e20*/  FFMA.FTZ R120, R7, R15.reuse, -R138.reuse ;  /* 0x0000000f07787223 */ /* 0x180fe2000001088a */
[-CC-:B------:R-:W-:Y:S01]  /*12e30*/  FFMA.FTZ R121, R6, R15.reuse, -R138.reuse ;  /* 0x0000000f06797223 */ /* 0x180fe2000001088a */
[-CC-:B------:R-:W-:Y:S01]  /*12e40*/  FFMA.FTZ R94, R5, R15.reuse, -R138.reuse ;  /* 0x0000000f055e7223 */ /* 0x180fe2000001088a */
[----:B------:R0:W5:Y:S01]  /*12e50*/  LDL.LU R7, [R1+0xb8] ;  /* 0x0000b80001077983 */ /* 0x0001620000300800 */
[-CC-:B------:R-:W-:Y:S01]  /*12e60*/  FFMA.FTZ R95, R4, R15.reuse, -R138.reuse ;  /* 0x0000000f045f7223 */ /* 0x180fe2000001088a */
[-CC-:B------:R-:W-:Y:S02]  /*12e70*/  FFMA.FTZ R96, R3, R15.reuse, -R138.reuse ;  /* 0x0000000f03607223 */ /* 0x180fe4000001088a */
[----:B------:R0:W5:Y:S01]  /*12e80*/  LDL.LU R6, [R1+0xb4] ;  /* 0x0000b40001067983 */ /* 0x0001620000300800 */
[----:B------:R-:W-:-:S03]  /*12e90*/  FFMA.FTZ R97, R2, R15, -R138 ;  /* 0x0000000f02617223 */ /* 0x000fc6000001088a */
[----:B------:R0:W5:Y:S01]  /*12ea0*/  LDL.LU R5, [R1+0xb0] ;  /* 0x0000b00001057983 */ /* 0x0001620000300800 */
[----:B------:R-:W-:-:S03]  /*12eb0*/  FFMA.FTZ R87, R132, R15, -R138 ;  /* 0x0000000f84577223 */ /* 0x000fc6000001088a */
[----:B------:R0:W5:Y:S04]  /*12ec0*/  LDL.LU R4, [R1+0xac] ;  /* 0x0000ac0001047983 */ /* 0x0001680000300800 */
[----:B------:R0:W5:Y:S04]  /*12ed0*/  LDL.LU R3, [R1+0xa8] ;  /* 0x0000a80001037983 */ /* 0x0001680000300800 */
[----:B------:R0:W5:Y:S04]  /*12ee0*/  LDL.LU R2, [R1+0xa4] ;  /* 0x0000a40001027983 */ /* 0x0001680000300800 */
[----:B------:R-:W2:Y:S01]  /*12ef0*/  LDL R132, [R1+0x58] ;  /* 0x0000580001847983 */ /* 0x000ea20000100800 */
[----:B------:R-:W-:Y:S01]  /*12f00*/  FFMA.FTZ R90, R137, R15, -R138 ;  /* 0x0000000f895a7223 */ /* 0x000fe2000001088a */
[----:B------:R-:W-:-:S02]  /*12f10*/  IMAD.MOV.U32 R137, RZ, RZ, R91 ;  /* 0x000000ffff897224 */ /* 0x000fc400078e005b */
[----:B------:R-:W-:Y:S01]  /*12f20*/  FFMA.FTZ R91, R108, R15, -R138 ;  /* 0x0000000f6c5b7223 */ /* 0x000fe2000001088a */
[----:B-----5:R-:W-:-:S05]  /*12f30*/  VIADD R108, R18, 0x200 ;  /* 0x00000200126c7836 */ /* 0x020fca0000000000 */
[----:B------:R-:W-:-:S04]  /*12f40*/  SHF.R.U32.HI R108, RZ, 0x4, R108 ;  /* 0x00000004ff6c7819 */ /* 0x000fc8000001166c */
[----:B------:R-:W-:-:S04]  /*12f50*/  LOP3.LUT R108, R108, 0x3fff, RZ, 0xc0, !PT ;  /* 0x00003fff6c6c7812 */ /* 0x000fc800078ec0ff */
[----:B------:R-:W-:Y:S01]  /*12f60*/  LOP3.LUT R108, R108, 0x2400000, RZ, 0xfc, !PT ;  /* 0x024000006c6c7812 */ /* 0x000fe200078efcff */
[----:B------:R-:W-:-:S04]  /*12f70*/  FFMA.FTZ R83, R110, R15, -R138 ;  /* 0x0000000f6e537223 */ /* 0x000fc8000001088a */
[----:B------:R-:W-:-:S04]  /*12f80*/  IMAD R108, R0, 0x6c0, R108 ;  /* 0x000006c0006c7824 */ /* 0x000fc800078e026c */
[----:B------:R-:W-:-:S05]  /*12f90*/  VIADD R110, R108, 0x40 ;  /* 0x000000406c6e7836 */ /* 0x000fca0000000000 */
[----:B------:R-:W-:Y:S01]  /*12fa0*/  R2UR UR10, R110 ;  /* 0x000000006e0a72ca */ /* 0x000fe200000e0000 */
[----:B------:R-:W-:-:S05]  /*12fb0*/  VIADD R110, R108, 0x80 ;  /* 0x000000806c6e7836 */ /* 0x000fca0000000000 */
[----:B------:R-:W-:Y:S02]  /*12fc0*/  R2UR UR14, R110 ;  /* 0x000000006e0e72ca */ /* 0x000fe400000e0000 */
[----:B------:R-:W-:-:S04]  /*12fd0*/  IADD3 R110, R108, 0xc0, RZ ;  /* 0x000000c06c6e7810 */ /* 0x000fc80007ffe0ff */
[----:B------:R-:W-:Y:S01]  /*12fe0*/  R2UR UR18, R110 ;  /* 0x000000006e1272ca */ /* 0x000fe200000e0000 */
[----:B------:R-:W-:-:S05]  /*12ff0*/  VIADD R110, R108, 0x100 ;  /* 0x000001006c6e7836 */ /* 0x000fca0000000000 */
[----:B------:R-:W-:Y:S01]  /*13000*/  R2UR UR22, R110 ;  /* 0x000000006e1672ca */ /* 0x000fe200000e0000 */
[----:B------:R-:W-:-:S05]  /*13010*/  VIADD R110, R108, 0x140 ;  /* 0x000001406c6e7836 */ /* 0x000fca0000000000 */
[----:B------:R-:W-:Y:S01]  /*13020*/  R2UR UR26, R110 ;  /* 0x000000006e1a72ca */ /* 0x000fe200000e0000 */
[C---:B------:R-:W-:Y:S02]  /*13030*/  VIADD R110, R108.reuse, 0x180 ;  /* 0x000001806c6e7836 */ /* 0x040fe40000000000 */
[----:B------:R-:W-:Y:S01]  /*13040*/  FFMA.FTZ R82, R109, R15, -R138 ;  /* 0x0000000f6d527223 */ /* 0x000fe2000001088a */
[----:B------:R-:W-:Y:S01]  /*13050*/  IMAD.MOV.U32 R109, RZ, RZ, -0x7fffffe0 ;  /* 0x80000020ff6d7424 */ /* 0x000fe200078e00ff */
[----:B------:R-:W-:Y:S02]  /*13060*/  R2UR UR6, R108 ;  /* 0x000000006c0672ca */ /* 0x000fe400000e0000 */
[----:B------:R-:W-:Y:S01]  /*13070*/  R2UR UR30, R110 ;  /* 0x000000006e1e72ca */ /* 0x000fe200000e0000 */
[C---:B------:R-:W-:Y:S02]  /*13080*/  VIADD R110, R108.reuse, 0x1c0 ;  /* 0x000001c06c6e7836 */ /* 0x040fe40000000000 */
[----:B------:R-:W-:Y:S01]  /*13090*/  VIADD R108, R108, 0x200 ;  /* 0x000002006c6c7836 */ /* 0x000fe20000000000 */
[----:B------:R-:W-:-:S02]  /*130a0*/  R2UR UR7, R109 ;  /* 0x000000006d0772ca */ /* 0x000fc400000e0000 */
[----:B------:R-:W-:Y:S01]  /*130b0*/  R2UR UR39, R109 ;  /* 0x000000006d2772ca */ /* 0x000fe200000e0000 */
[----:B------:R-:W-:Y:S01]  /*130c0*/  IMAD.MOV.U32 R109, RZ, RZ, -0x3ffffff0 ;  /* 0xc0000010ff6d7424 */ /* 0x000fe200078e00ff */
[----:B------:R-:W-:-:S04]  /*130d0*/  R2UR UR38, R108 ;  /* 0x000000006c2672ca */ /* 0x000fc800000e0000 */
[----:B------:R-:W-:Y:S01]  /*130e0*/  R2UR UR5, R109 ;  /* 0x000000006d0572ca */ /* 0x000fe200000e0000 */
[----:B------:R-:W-:Y:S01]  /*130f0*/  WARPGROUP.ARRIVE ;  /* 0x00000000000079c5 */ /* 0x000fe20000000000 */
[----:B------:R-:W-:Y:S01]  /*13100*/  FFMA.FTZ R86, R111, R15, -R138 ;  /* 0x0000000f6f567223 */ /* 0x000fe2000001088a */
[----:B------:R-:W-:Y:S01]  /*13110*/  IMAD.MOV.U32 R111, RZ, RZ, -0x7fffffe0 ;  /* 0x80000020ff6f7424 */ /* 0x000fe200078e00ff */
[----:B------:R-:W-:-:S04]  /*13120*/  R2UR UR34, R110 ;  /* 0x000000006e2272ca */ /* 0x000fc800000e0000 */
[C---:B------:R-:W-:Y:S02]  /*13130*/  R2UR UR11, R111.reuse ;  /* 0x000000006f0b72ca */ /* 0x040fe400000e0000 */
[C---:B------:R-:W-:Y:S02]  /*13140*/  R2UR UR15, R111.reuse ;  /* 0x000000006f0f72ca */ /* 0x040fe400000e0000 */
[C---:B------:R-:W-:Y:S02]  /*13150*/  R2UR UR19, R111.reuse ;  /* 0x000000006f1372ca */ /* 0x040fe400000e0000 */
[C---:B------:R-:W-:Y:S02]  /*13160*/  R2UR UR23, R111.reuse ;  /* 0x000000006f1772ca */ /* 0x040fe400000e0000 */
[C---:B------:R-:W-:Y:S02]  /*13170*/  R2UR UR27, R111.reuse ;  /* 0x000000006f1b72ca */ /* 0x040fe400000e0000 */
[----:B------:R-:W-:-:S02]  /*13180*/  R2UR UR31, R111 ;  /* 0x000000006f1f72ca */ /* 0x000fc400000e0000 */
[----:B------:R-:W-:Y:S01]  /*13190*/  R2UR UR35, R111 ;  /* 0x000000006f2372ca */ /* 0x000fe200000e0000 */
[----:B------:R-:W-:-:S05]  /*131a0*/  IMAD.MOV.U32 R111, RZ, RZ, -0x3ffffff0 ;  /* 0xc0000010ff6f7424 */ /* 0x000fca00078e00ff */
[----:B------:R-:W-:Y:S01]  /*131b0*/  R2UR UR9, R111 ;  /* 0x000000006f0972ca */ /* 0x000fe200000e0000 */
[----:B------:R-:W-:Y:S01]  /*131c0*/  IMAD.MOV.U32 R111, RZ, RZ, -0x3ffffff0 ;  /* 0xc0000010ff6f7424 */ /* 0x000fe200078e00ff */
[----:B--2---:R-:W-:-:S04]  /*131d0*/  LOP3.LUT R108, R132, 0x10000, RZ, 0xfc, !PT ;  /* 0x00010000846c7812 */ /* 0x004fc800078efcff */
[----:B------:R-:W-:Y:S01]  /*131e0*/  R2UR UR13, R111 ;  /* 0x000000006f0d72ca */ /* 0x000fe200000e0000 */
[----:B------:R-:W2:Y:S01]  /*131f0*/  LDL.LU R132, [R1+0x28] ;  /* 0x0000280001847983 */ /* 0x000ea20000300800 */
[----:B------:R-:W-:-:S13]  /*13200*/  R2UR UR4, R108 ;  /* 0x000000006c0472ca */ /* 0x000fda00000e0000 */
[----:B------:R-:W-:Y:S01]  /*13210*/  HGMMA.64x96x16.F32 R24, gdesc[UR4].tnspB, R24, gsb0 ;  /* 0x41600000041879f0 */ /* 0x000fe20008000818 */
[----:B------:R-:W-:-:S04]  /*13220*/  IADD3 R110, R108, 0x180, RZ ;  /* 0x000001806c6e7810 */ /* 0x000fc80007ffe0ff */
[----:B------:R-:W-:Y:S01]  /*13230*/  R2UR UR8, R110 ;  /* 0x000000006e0872ca */ /* 0x000fe200000e0000 */
[----:B------:R-:W-:Y:S01]  /*13240*/  VIADD R110, R108, 0x300 ;  /* 0x000003006c6e7836 */ /* 0x000fe20000000000 */
[----:B------:R-:W-:Y:S02]  /*13250*/  WARPGROUP.DEPBAR.LE gsb0, 0x0 ;  /* 0x00008000000079c5 */ /* 0x000fe40000010000 */
[----:B------:R-:W-:-:S09]  /*13260*/  WARPGROUP.ARRIVE ;  /* 0x00000000000079c5 */ /* 0x000fd20000000000 */
[----:B------:R-:W-:Y:S01]  /*13270*/  HGMMA.64x96x16.F32 R24, gdesc[UR8].tnspB, R24, gsb0 ;  /* 0x41600000081879f0 */ /* 0x000fe20008000818 */
[----:B------:R-:W-:Y:S01]  /*13280*/  R2UR UR12, R110 ;  /* 0x000000006e0c72ca */ /* 0x000fe200000e0000 */
[----:B------:R-:W-:Y:S02]  /*13290*/  VIADD R110, R108, 0x480 ;  /* 0x000004806c6e7836 */ /* 0x000fe40000000000 */
[----:B------:R-:W-:-:S03]  /*132a0*/  IMAD.MOV.U32 R111, RZ, RZ, -0x3ffffff0 ;  /* 0xc0000010ff6f7424 */ /* 0x000fc600078e00ff */
[----:B------:R-:W-:Y:S02]  /*132b0*/  R2UR UR16, R110 ;  /* 0x000000006e1072ca */ /* 0x000fe400000e0000 */
[----:B------:R-:W-:Y:S01]  /*132c0*/  R2UR UR17, R111 ;  /* 0x000000006f1172ca */ /* 0x000fe200000e0000 */
[----:B------:R-:W-:Y:S02]  /*132d0*/  WARPGROUP.DEPBAR.LE gsb0, 0x0 ;  /* 0x00008000000079c5 */ /* 0x000fe40000010000 */
[----:B------:R-:W-:-:S06]  /*132e0*/  WARPGROUP.ARRIVE ;  /* 0x00000000000079c5 */ /* 0x000fcc0000000000 */
[----:B------:R-:W-:Y:S01]  /*132f0*/  HGMMA.64x96x16.F32 R24, gdesc[UR12].tnspB, R24, gsb0 ;  /* 0x416000000c1879f0 */ /* 0x000fe20008000818 */
[----:B------:R-:W-:Y:S01]  /*13300*/  VIADD R110, R108, 0x600 ;  /* 0x000006006c6e7836 */ /* 0x000fe20000000000 */
[----:B------:R-:W-:-:S04]  /*13310*/  MOV R111, 0xc0000010 ;  /* 0xc0000010006f7802 */ /* 0x000fc80000000f00 */
[----:B------:R-:W-:Y:S02]  /*13320*/  R2UR UR20, R110 ;  /* 0x000000006e1472ca */ /* 0x000fe400000e0000 */
[----:B------:R-:W-:Y:S01]  /*13330*/  R2UR UR21, R111 ;  /* 0x000000006f1572ca */ /* 0x000fe200000e0000 */
[----:B------:R-:W-:Y:S02]  /*13340*/  WARPGROUP.DEPBAR.LE gsb0, 0x0 ;  /* 0x00008000000079c5 */ /* 0x000fe40000010000 */
[----:B------:R-:W-:-:S06]  /*13350*/  WARPGROUP.ARRIVE ;  /* 0x00000000000079c5 */ /* 0x000fcc0000000000 */
[----:B------:R-:W-:Y:S01]  /*13360*/  HGMMA.64x96x16.F32 R24, gdesc[UR16].tnspB, R24, gsb0 ;  /* 0x41600000101879f0 */ /* 0x000fe20008000818 */
[----:B------:R-:W-:Y:S02]  /*13370*/  VIADD R110, R108, 0x780 ;  /* 0x000007806c6e7836 */ /* 0x000fe40000000000 */
[----:B------:R-:W-:-:S03]  /*13380*/  IMAD.MOV.U32 R111, RZ, RZ, -0x3ffffff0 ;  /* 0xc0000010ff6f7424 */ /* 0x000fc600078e00ff */
        /* <DEDUP_REMOVED lines=19> */
[----:B------:R-:W-:-:S04]  /*134c0*/  FADD.FTZ R109, -R74, R137 ;  /* 0x000000894a6d7221 */ /* 0x000fc80000010100 */
[----:B------:R-:W-:Y:S01]  /*134d0*/  FMUL.FTZ R109, R109, R15 ;  /* 0x0000000f6d6d7220 */ /* 0x000fe20000410000 */
[----:B------:R-:W-:-:S03]  /*134e0*/  IADD3 R108, R108, 0xc00, RZ ;  /* 0x00000c006c6c7810 */ /* 0x000fc60007ffe0ff */
[----:B------:R1:W-:Y:S01]  /*134f0*/  MUFU.EX2 R110, R109 ;  /* 0x0000006d006e7308 */ /* 0x0003e20000000800 */
[----:B------:R-:W-:Y:S02]  /*13500*/  WARPGROUP.DEPBAR.LE gsb0, 0x0 ;  /* 0x00008000000079c5 */ /* 0x000fe40000010000 */
[----:B------:R-:W-:-:S06]  /*13510*/  WARPGROUP.ARRIVE ;  /* 0x00000000000079c5 */ /* 0x000fcc0000000000 */
[----:B------:R-:W-:Y:S01]  /*13520*/  HGMMA.64x96x16.F32 R24, gdesc[UR32].tnspB, R24, gsb0 ;  /* 0x41600000201879f0 */ /* 0x000fe20008000818 */
[----:B-1----:R-:W-:Y:S01]  /*13530*/  IMAD.MOV.U32 R109, RZ, RZ, -0x3ffffff0 ;  /* 0xc0000010ff6d7424 */ /* 0x002fe200078e00ff */
[----:B------:R-:W-:-:S04]  /*13540*/  R2UR UR36, R108 ;  /* 0x000000006c2472ca */ /* 0x000fc800000e0000 */
[----:B------:R-:W-:Y:S01]  /*13550*/  R2UR UR37, R109 ;  /* 0x000000006d2572ca */ /* 0x000fe200000e0000 */
[----:B------:R-:W1:Y:S01]  /*13560*/  S2R R137, SR_TID.X ;  /* 0x0000000000897919 */ /* 0x000e620000002100 */
[----:B------:R-:W2:Y:S01]  /*13570*/  MUFU.EX2 R105, R105 ;  /* 0x0000006900697308 */ /* 0x000ea20000000800 */
[----:B------:R-:W-:-:S07]  /*13580*/  FFMA.FTZ R79, R133, R15, -R138 ;  /* 0x0000000f854f7223 */ /* 0x000fce000001088a */
[----:B------:R-:W3:Y:S01]  /*13590*/  MUFU.EX2 R108, R107 ;  /* 0x0000006b006c7308 */ /* 0x000ee20000000800 */
[----:B------:R-:W-:Y:S02]  /*135a0*/  WARPGROUP.DEPBAR.LE gsb0, 0x0 ;  /* 0x00008000000079c5 */ /* 0x000fe40000010000 */
[----:B------:R-:W-:-:S06]  /*135b0*/  WARPGROUP.ARRIVE ;  /* 0x00000000000079c5 */ /* 0x000fcc0000000000 */
[----:B------:R-:W-:Y:S01]  /*135c0*/  HGMMA.64x96x16.F32 R24, gdesc[UR36].tnspB, R24, gsb0 ;  /* 0x41600000241879f0 */ /* 0x000fe20008000818 */
[----:B-1----:R-:W-:Y:S01]  /*135d0*/  SHF.R.U32.HI R133, RZ, 0x7, R137 ;  /* 0x00000007ff857819 */ /* 0x002fe20000011689 */
[----:B------:R-:W-:Y:S01]  /*135e0*/  MUFU.EX2 R107, R120 ;  /* 0x00000078006b7308 */ /* 0x000fe20000000800 */
[----:B------:R-:W-:-:S03]  /*135f0*/  ISETP.GE.U32.AND P2, PT, R137, 0x180, PT ;  /* 0x000001808900780c */ /* 0x000fc60003f46070 */
[----:B------:R-:W-:-:S04]  /*13600*/  VIADD R109, R133, 0x9 ;  /* 0x00000009856d7836 */ /* 0x000fc80000000000 */
[----:B------:R-:W1:Y:S01]  /*13610*/  MUFU.EX2 R131, R131 ;  /* 0x0000008300837308 */ /* 0x000e620000000800 */
[----:B------:R-:W-:Y:S01]  /*13620*/  SEL R109, R109, 0x9, !P2 ;  /* 0x000000096d6d7807 */ /* 0x000fe20005000000 */
[----:B--2---:R-:W-:-:S06]  /*13630*/  FFMA.FTZ R111, R110, R132, R105 ;  /* 0x000000846e6f7223 */ /* 0x004fcc0000010069 */
[----:B------:R-:W-:Y:S08]  /*13640*/  MUFU.EX2 R121, R121 ;  /* 0x0000007900797308 */ /* 0x000ff00000000800 */
[----:B------:R-:W2:Y:S08]  /*13650*/  MUFU.EX2 R130, R130 ;  /* 0x0000008200827308 */ /* 0x000eb00000000800 */
[----:B------:R-:W-:Y:S01]  /*13660*/  MUFU.EX2 R120, R89 ;  /* 0x0000005900787308 */ /* 0x000fe20000000800 */
[----:B---3--:R-:W-:-:S07]  /*13670*/  F2FP.F16.F32.PACK_AB R105, R108, R105 ;  /* 0x000000696c69723e */ /* 0x008fce00000000ff */
[----:B------:R-:W-:Y:S08]  /*13680*/  MUFU.EX2 R89, R94 ;  /* 0x0000005e00597308 */ /* 0x000ff00000000800 */
[----:B------:R-:W3:Y:S01]  /*13690*/  MUFU.EX2 R129, R129 ;  /* 0x0000008100817308 */ /* 0x000ee20000000800 */
[----:B-1----:R-:W-:-:S07]  /*136a0*/  FADD.FTZ R157, R131, R157 ;  /* 0x0000009d839d7221 */ /* 0x002fce0000010000 */
[----:B------:R-:W-:Y:S01]  /*136b0*/  MUFU.EX2 R95, R95 ;  /* 0x0000005f005f7308 */ /* 0x000fe20000000800 */
[----:B------:R-:W-:-:S07]  /*136c0*/  FFMA.FTZ R98, R98, R15, -R138 ;  /* 0x0000000f62627223 */ /* 0x000fce000001088a */
[----:B------:R-:W1:Y:S01]  /*136d0*/  MUFU.EX2 R128, R128 ;  /* 0x0000008000807308 */ /* 0x000e620000000800 */
[----:B--2---:R-:W-:-:S07]  /*136e0*/  FADD.FTZ R157, R130, R157 ;  /* 0x0000009d829d7221 */ /* 0x004fce0000010000 */
[----:B------:R-:W2:Y:S01]  /*136f0*/  MUFU.EX2 R96, R96 ;  /* 0x0000006000607308 */ /* 0x000ea20000000800 */
[----:B------:R-:W-:-:S07]  /*13700*/  FFMA.FTZ R75, R134, R15, -R138 ;  /* 0x0000000f864b7223 */ /* 0x000fce000001088a */
[----:B------:R-:W4:Y:S01]  /*13710*/  MUFU.EX2 R127, R127 ;  /* 0x0000007f007f7308 */ /* 0x000f220000000800 */
[----:B---3--:R-:W-:-:S07]  /*13720*/  FADD.FTZ R157, R129, R157 ;  /* 0x0000009d819d7221 */ /* 0x008fce0000010000 */
[----:B------:R-:W-:Y:S01]  /*13730*/  MUFU.EX2 R97, R97 ;  /* 0x0000006100617308 */ /* 0x000fe20000000800 */
[----:B------:R-:W-:Y:S02]  /*13740*/  WARPGROUP.DEPBAR.LE gsb0, 0x0 ;  /* 0x00008000000079c5 */ /* 0x000fe40000010000 */
[----:B------:R3:W-:Y:S06]  /*13750*/  BAR.ARV R109, 0x100 ;  /* 0x0004006d0000751d */ /* 0x0007ec0000002000 */
[----:B---3--:R-:W-:Y:S01]  /*13760*/  FADD.FTZ R109, R108, R111 ;  /* 0x0000006f6c6d7221 */ /* 0x008fe20000010000 */
[----:B------:R-:W-:-:S03]  /*13770*/  @!P1 IMAD R108, R0, 0x8, R18 ;  /* 0x00000008006c9824 */ /* 0x000fc600078e0212 */
[----:B------:R-:W-:Y:S01]  /*13780*/  FADD.FTZ R0, R107, R109 ;  /* 0x0000006d6b007221 */ /* 0x000fe20000010000 */
[C---:B------:R-:W-:Y:S01]  /*13790*/  F2FP.F16.F32.PACK_AB R107, R121.reuse, R107 ;  /* 0x0000006b796b723e */ /* 0x040fe200000000ff */
[----:B------:R-:W3:Y:S02]  /*137a0*/  MUFU.EX2 R126, R126 ;  /* 0x0000007e007e7308 */ /* 0x000ee40000000800 */
[----:B------:R-:W-:Y:S01]  /*137b0*/  FADD.FTZ R121, R121, R0 ;  /* 0x0000000079797221 */ /* 0x000fe20000010000 */
[----:B------:R-:W-:-:S05]  /*137c0*/  @!P1 IMAD R111, R146, 0x8, R18 ;  /* 0x00000008926f9824 */ /* 0x000fca00078e0212 */
[----:B------:R-:W-:Y:S01]  /*137d0*/  MUFU.EX2 R133, R81 ;  /* 0x0000005100857308 */ /* 0x000fe20000000800 */
[----:B------:R-:W-:Y:S01]  /*137e0*/  FFMA.FTZ R99, R99, R15, -R138 ;  /* 0x0000000f63637223 */ /* 0x000fe2000001088a */
[----:B------:R-:W-:-:S06]  /*137f0*/  @!P1 VIADD R111, R111, 0x31c40 ;  /* 0x00031c406f6f9836 */ /* 0x000fcc0000000000 */
[----:B------:R0:W-:Y:S01]  /*13800*/  MUFU.EX2 R134, R80 ;  /* 0x0000005000867308 */ /* 0x0001e20000000800 */
[----:B-1----:R-:W-:-:S07]  /*13810*/  FADD.FTZ R157, R128, R157 ;  /* 0x0000009d809d7221 */ /* 0x002fce0000010000 */
[----:B------:R-:W1:Y:S01]  /*13820*/  MUFU.EX2 R81, R98 ;  /* 0x0000006200517308 */ /* 0x000e620000000800 */
[----:B0-----:R-:W-:-:S07]  /*13830*/  FADD.FTZ R80, R89, R121 ;  /* 0x0000007959507221 */ /* 0x001fce0000010000 */
[----:B------:R-:W0:Y:S01]  /*13840*/  MUFU.EX2 R125, R125 ;  /* 0x0000007d007d7308 */ /* 0x000e220000000800 */
[----:B------:R-:W-:Y:S01]  /*13850*/  FADD.FTZ R80, R95, R80 ;  /* 0x000000505f507221 */ /* 0x000fe20000010000 */
[----:B------:R-:W-:Y:S01]  /*13860*/  FFMA.FTZ R100, R100, R15, -R138 ;  /* 0x0000000f64647223 */ /* 0x000fe2000001088a */
[----:B------:R-:W-:-:S05]  /*13870*/  @!P1 VIADD R108, R108, 0x31c60 ;  /* 0x00031c606c6c9836 */ /* 0x000fca0000000000 */
[----:B------:R-:W0:Y:S01]  /*13880*/  MUFU.EX2 R124, R124 ;  /* 0x0000007c007c7308 */ /* 0x000e220000000800 */
[----:B--2---:R-:W-:Y:S01]  /*13890*/  FADD.FTZ R80, R96, R80 ;  /* 0x0000005060507221 */ /* 0x004fe20000010000 */
[----:B----4-:R-:W-:Y:S01]  /*138a0*/  FADD.FTZ R157, R127, R157 ;  /* 0x0000009d7f9d7221 */ /* 0x010fe20000010000 */
[-CC-:B------:R-:W-:Y:S01]  /*138b0*/  FFMA.FTZ R101, R101, R15.reuse, -R138.reuse ;  /* 0x0000000f65657223 */ /* 0x180fe2000001088a */
[-CC-:B------:R-:W-:Y:S01]  /*138c0*/  FFMA.FTZ R102, R102, R15.reuse, -R138.reuse ;  /* 0x0000000f66667223 */ /* 0x180fe2000001088a */
[-CC-:B------:R-:W-:Y:S01]  /*138d0*/  FFMA.FTZ R103, R103, R15.reuse, -R138.reuse ;  /* 0x0000000f67677223 */ /* 0x180fe2000001088a */
[-CC-:B------:R-:W-:Y:S02]  /*138e0*/  FFMA.FTZ R112, R112, R15.reuse, -R138.reuse ;  /* 0x0000000f70707223 */ /* 0x180fe4000001088a */
[----:B------:R-:W-:Y:S01]  /*138f0*/  MUFU.EX2 R123, R123 ;  /* 0x0000007b007b7308 */ /* 0x000fe20000000800 */
[-CC-:B------:R-:W-:Y:S01]  /*13900*/  FFMA.FTZ R113, R113, R15.reuse, -R138.reuse ;  /* 0x0000000f71717223 */ /* 0x180fe2000001088a */
[-CC-:B------:R-:W-:Y:S01]  /*13910*/  FFMA.FTZ R114, R114, R15.reuse, -R138.reuse ;  /* 0x0000000f72727223 */ /* 0x180fe2000001088a */
[-CC-:B------:R-:W-:Y:S01]  /*13920*/  FFMA.FTZ R115, R115, R15.reuse, -R138.reuse ;  /* 0x0000000f73737223 */ /* 0x180fe2000001088a */
[-CC-:B------:R-:W-:Y:S01]  /*13930*/  FFMA.FTZ R116, R116, R15.reuse, -R138.reuse ;  /* 0x0000000f74747223 */ /* 0x180fe2000001088a */
[-CC-:B------:R-:W-:Y:S01]  /*13940*/  FFMA.FTZ R117, R117, R15.reuse, -R138.reuse ;  /* 0x0000000f75757223 */ /* 0x180fe2000001088a */
[-CC-:B------:R-:W-:Y:S01]  /*13950*/  FFMA.FTZ R118, R118, R15.reuse, -R138.reuse ;  /* 0x0000000f76767223 */ /* 0x180fe2000001088a */
[-CC-:B------:R-:W-:Y:S01]  /*13960*/  FFMA.FTZ R119, R119, R15.reuse, -R138.reuse ;  /* 0x0000000f77777223 */ /* 0x180fe2000001088a */
[----:B------:R-:W2:Y:S01]  /*13970*/  MUFU.EX2 R99, R99 ;  /* 0x0000006300637308 */ /* 0x000ea20000000800 */
[-CC-:B------:R-:W-:Y:S01]  /*13980*/  FFMA.FTZ R78, R135, R15.reuse, -R138.reuse ;  /* 0x0000000f874e7223 */ /* 0x180fe2000001088a */
[-CC-:B------:R-:W-:Y:S01]  /*13990*/  FFMA.FTZ R140, R140, R15.reuse, -R138.reuse ;  /* 0x0000000f8c8c7223 */ /* 0x180fe2000001088a */
[-CC-:B------:R-:W-:Y:S01]  /*139a0*/  FFMA.FTZ R148, R148, R15.reuse, -R138.reuse ;  /* 0x0000000f94947223 */ /* 0x180fe2000001088a */
[-CC-:B------:R-:W-:Y:S01]  /*139b0*/  FFMA.FTZ R150, R150, R15.reuse, -R138.reuse ;  /* 0x0000000f96967223 */ /* 0x180fe2000001088a */
[-CC-:B------:R-:W-:Y:S01]  /*139c0*/  FFMA.FTZ R153, R153, R15.reuse, -R138.reuse ;  /* 0x0000000f99997223 */ /* 0x180fe2000001088a */
[----:B------:R-:W-:Y:S01]  /*139d0*/  FFMA.FTZ R156, R136, R15, -R138 ;  /* 0x0000000f889c7223 */ /* 0x000fe2000001088a */
[----:B------:R-:W-:Y:S01]  /*139e0*/  @!P1 PRMT R111, RZ, 0x654, R111 ;  /* 0x00000654ff6f9816 */ /* 0x000fe2000000006f */
[----:B------:R4:W-:Y:S01]  /*139f0*/  MUFU.EX2 R138, R84 ;  /* 0x00000054008a7308 */ /* 0x0009e20000000800 */
[----:B---3--:R-:W-:Y:S01]  /*13a00*/  FADD.FTZ R157, R126, R157 ;  /* 0x0000009d7e9d7221 */ /* 0x008fe20000010000 */
[----:B------:R-:W-:Y:S01]  /*13a10*/  @!P1 PRMT R108, RZ, 0x654, R108 ;  /* 0x00000654ff6c9816 */ /* 0x000fe2000000006c */
[----:B------:R3:W-:Y:S01]  /*13a20*/  @!P1 SYNCS.ARRIVE.TRANS64.RED.A1T0 RZ, [R111+URZ], RZ ;  /* 0x000000ff6fff99a7 */ /* 0x0007e2000810043f */
[----:B------:R-:W-:-:S04]  /*13a30*/  F2FP.F16.F32.PACK_AB R89, R95, R89 ;  /* 0x000000595f59723e */ /* 0x000fc800000000ff */
[----:B------:R-:W-:Y:S01]  /*13a40*/  MUFU.EX2 R132, R122 ;  /* 0x0000007a00847308 */ /* 0x000fe20000000800 */
[----:B----4-:R-:W-:Y:S01]  /*13a50*/  FADD.FTZ R84, R97, R80 ;  /* 0x0000005061547221 */ /* 0x010fe20000010000 */
[----:B------:R4:W-:Y:S06]  /*13a60*/  @!P1 SYNCS.ARRIVE.TRANS64.RED.A1T0 RZ, [R108+URZ], RZ ;  /* 0x000000ff6cff99a7 */ /* 0x0009ec000810043f */
[----:B------:R-:W4:Y:S08]  /*13a70*/  MUFU.EX2 R100, R100 ;  /* 0x0000006400647308 */ /* 0x000f300000000800 */
[----:B------:R1:W-:Y:S08]  /*13a80*/  MUFU.EX2 R95, R82 ;  /* 0x00000052005f7308 */ /* 0x0003f00000000800 */
[----:B---3--:R-:W3:Y:S01]  /*13a90*/  MUFU.EX2 R111, R76 ;  /* 0x0000004c006f7308 */ /* 0x008ee20000000800 */
[----:B-1----:R-:W-:Y:S01]  /*13aa0*/  FADD.FTZ R82, R81, R84 ;  /* 0x0000005451527221 */ /* 0x002fe20000010000 */
[----:B0-----:R-:W-:-:S06]  /*13ab0*/  FADD.FTZ R84, R125, R157 ;  /* 0x0000009d7d547221 */ /* 0x001fcc0000010000 */
[----:B------:R-:W0:Y:S01]  /*13ac0*/  MUFU.EX2 R101, R101 ;  /* 0x0000006500657308 */ /* 0x000e220000000800 */
[----:B------:R-:W-:Y:S01]  /*13ad0*/  FADD.FTZ R84, R124, R84 ;  /* 0x000000547c547221 */ /* 0x000fe20000010000 */
[----:B--2---:R-:W-:-:S06]  /*13ae0*/  FADD.FTZ R82, R99, R82 ;  /* 0x0000005263527221 */ /* 0x004fcc0000010000 */
[----:B----4-:R-:W-:Y:S08]  /*13af0*/  MUFU.EX2 R108, R85 ;  /* 0x00000055006c7308 */ /* 0x010ff00000000800 */
[----:B------:R-:W1:Y:S01]  /*13b00*/  MUFU.EX2 R85, R102 ;  /* 0x0000006600557308 */ /* 0x000e620000000800 */
[----:B------:R-:W-:-:S07]  /*13b10*/  FADD.FTZ R82, R100, R82 ;  /* 0x0000005264527221 */ /* 0x000fce0000010000 */
[----:B------:R-:W2:Y:S08]  /*13b20*/  MUFU.EX2 R109, R73 ;  /* 0x00000049006d7308 */ /* 0x000eb00000000800 */
[----:B------:R4:W-:Y:S08]  /*13b30*/  MUFU.EX2 R98, R83 ;  /* 0x0000005300627308 */ /* 0x0009f00000000800 */
[----:B------:R-:W2:Y:S01]  /*13b40*/  MUFU.EX2 R103, R103 ;  /* 0x0000006700677308 */ /* 0x000ea20000000800 */
[----:B----4-:R-:W-:-:S04]  /*13b50*/  FADD.FTZ R83, R123, R84 ;  /* 0x000000547b537221 */ /* 0x010fc80000010000 */
[----:B------:R-:W-:-:S03]  /*13b60*/  FADD.FTZ R83, R132, R83 ;  /* 0x0000005384537221 */ /* 0x000fc60000010000 */
[----:B------:R-:W4:Y:S01]  /*13b70*/  MUFU.EX2 R112, R112 ;  /* 0x0000007000707308 */ /* 0x000f220000000800 */
[----:B---3--:R-:W-:Y:S01]  /*13b80*/  FADD.FTZ R83, R111, R83 ;  /* 0x000000536f537221 */ /* 0x008fe20000010000 */
[----:B0-----:R-:W-:-:S06]  /*13b90*/  FADD.FTZ R82, R101, R82 ;  /* 0x0000005265527221 */ /* 0x001fcc0000010000 */
[----:B------:R-:W0:Y:S01]  /*13ba0*/  MUFU.EX2 R113, R113 ;  /* 0x0000007100717308 */ /* 0x000e220000000800 */
[----:B------:R-:W-:Y:S01]  /*13bb0*/  FADD.FTZ R83, R133, R83 ;  /* 0x0000005385537221 */ /* 0x000fe20000010000 */
[----:B-1----:R-:W-:Y:S01]  /*13bc0*/  FADD.FTZ R82, R85, R82 ;  /* 0x0000005255527221 */ /* 0x002fe20000010000 */
[----:B------:R1:W-:Y:S05]  /*13bd0*/  STSM.16.M88.4 [R22+0x24300], R104 ;  /* 0x0243006816007844 */ /* 0x0003ea0000000200 */
[----:B------:R-:W-:Y:S01]  /*13be0*/  MUFU.EX2 R135, R77 ;  /* 0x0000004d00877308 */ /* 0x000fe20000000800 */
[----:B--2---:R-:W-:Y:S01]  /*13bf0*/  FADD.FTZ R83, R109, R83 ;  /* 0x000000536d537221 */ /* 0x004fe20000010000 */
[----:B------:R-:W-:-:S06]  /*13c00*/  FADD.FTZ R82, R103, R82 ;  /* 0x0000005267527221 */ /* 0x000fcc0000010000 */
[----:B------:R-:W2:Y:S01]  /*13c10*/  MUFU.EX2 R114, R114 ;  /* 0x0000007200727308 */ /* 0x000ea20000000800 */
[----:B------:R-:W-:Y:S01]  /*13c20*/  FADD.FTZ R83, R134, R83 ;  /* 0x0000005386537221 */ /* 0x000fe20000010000 */
[----:B----4-:R-:W-:-:S06]  /*13c30*/  FADD.FTZ R82, R112, R82 ;  /* 0x0000005270527221 */ /* 0x010fcc0000010000 */
[----:B-1----:R-:W1:Y:S01]  /*13c40*/  MUFU.EX2 R107, R93 ;  /* 0x0000005d006b7308 */ /* 0x002e620000000800 */
[----:B0-----:R-:W-:-:S07]  /*13c50*/  FADD.FTZ R82, R113, R82 ;  /* 0x0000005271527221 */ /* 0x001fce0000010000 */
[----:B------:R-:W0:Y:S08]  /*13c60*/  MUFU.EX2 R136, R72 ;  /* 0x0000004800887308 */ /* 0x000e300000000800 */
[----:B------:R3:W-:Y:S01]  /*13c70*/  MUFU.EX2 R94, R91 ;  /* 0x0000005b005e7308 */ /* 0x0007e20000000800 */
[----:B--2---:R-:W-:-:S07]  /*13c80*/  FADD.FTZ R84, R114, R82 ;  /* 0x0000005272547221 */ /* 0x004fce0000010000 */
[----:B------:R-:W2:Y:S01]  /*13c90*/  MUFU.EX2 R106, R92 ;  /* 0x0000005c006a7308 */ /* 0x000ea20000000800 */
[----:B---3--:R-:W-:-:S07]  /*13ca0*/  F2FP.F16.F32.PACK_AB R91, R97, R96 ;  /* 0x00000060615b723e */ /* 0x008fce00000000ff */
[----:B------:R3:W-:Y:S01]  /*13cb0*/  MUFU.EX2 R96, R86 ;  /* 0x0000005600607308 */ /* 0x0007e20000000800 */
[----:B------:R-:W-:Y:S02]  /*13cc0*/  F2FP.F16.F32.PACK_AB R80, R126, R127 ;  /* 0x0000007f7e50723e */ /* 0x000fe400000000ff */
[----:B------:R-:W-:Y:S01]  /*13cd0*/  F2FP.F16.F32.PACK_AB R81, R99, R81 ;  /* 0x000000516351723e */ /* 0x000fe200000000ff */
[----:B---3--:R-:W-:-:S04]  /*13ce0*/  FADD.FTZ R86, R108, R83 ;  /* 0x000000536c567221 */ /* 0x008fc80000010000 */
[----:B------:R-:W-:Y:S01]  /*13cf0*/  MUFU.EX2 R137, R21 ;  /* 0x0000001500897308 */ /* 0x000fe20000000800 */
[----:B------:R-:W-:Y:S01]  /*13d00*/  F2FP.F16.F32.PACK_AB R82, R124, R125 ;  /* 0x0000007d7c52723e */ /* 0x000fe200000000ff */
[----:B------:R-:W-:Y:S01]  /*13d10*/  FADD.FTZ R86, R135, R86 ;  /* 0x0000005687567221 */ /* 0x000fe20000010000 */
[----:B------:R-:W-:-:S05]  /*13d20*/  F2FP.F16.F32.PACK_AB R83, R101, R100 ;  /* 0x000000646553723e */ /* 0x000fca00000000ff */
[----:B------:R3:W-:Y:S01]  /*13d30*/  MUFU.EX2 R105, R88 ;  /* 0x0000005800697308 */ /* 0x0007e20000000800 */
[----:B-1----:R-:W-:-:S07]  /*13d40*/  FADD.FTZ R86, R107, R86 ;  /* 0x000000566b567221 */ /* 0x002fce0000010000 */
[----:B------:R1:W-:Y:S01]  /*13d50*/  MUFU.EX2 R0, R90 ;  /* 0x0000005a00007308 */ /* 0x0003e20000000800 */
[----:B---3--:R-:W-:-:S07]  /*13d60*/  F2FP.F16.F32.PACK_AB R88, R130, R131 ;  /* 0x000000838258723e */ /* 0x008fce00000000ff */
[----:B------:R-:W3:Y:S01]  /*13d70*/  MUFU.EX2 R115, R115 ;  /* 0x0000007300737308 */ /* 0x000ee20000000800 */
[----:B-1----:R-:W-:-:S05]  /*13d80*/  F2FP.F16.F32.PACK_AB R90, R128, R129 ;  /* 0x00000081805a723e */ /* 0x002fca00000000ff */
[----:B------:R-:W-:Y:S02]  /*13d90*/  STSM.16.M88.4 [R22+0x25b00], R88 ;  /* 0x025b005816007844 */ /* 0x000fe40000000200 */
[----:B------:R-:W1:Y:S02]  /*13da0*/  MUFU.EX2 R116, R116 ;  /* 0x0000007400747308 */ /* 0x000e640000000800 */
[----:B------:R0:W-:Y:S06]  /*13db0*/  STSM.16.M88.4 [R22+0x27300], R80 ;  /* 0x0273005016007844 */ /* 0x0001ec0000000200 */
[----:B------:R-:W4:Y:S01]  /*13dc0*/  MUFU.EX2 R117, R117 ;  /* 0x0000007500757308 */ /* 0x000f220000000800 */
[----:B0-----:R-:W-:-:S07]  /*13dd0*/  FADD.FTZ R80, R136, R86 ;  /* 0x0000005688507221 */ /* 0x001fce0000010000 */
[----:B------:R-:W0:Y:S01]  /*13de0*/  MUFU.EX2 R118, R118 ;  /* 0x0000007600767308 */ /* 0x000e220000000800 */
[----:B--2---:R-:W-:Y:S01]  /*13df0*/  FADD.FTZ R80, R106, R80 ;  /* 0x000000506a507221 */ /* 0x004fe20000010000 */
[----:B---3--:R-:W-:-:S03]  /*13e00*/  FADD.FTZ R84, R115, R84 ;  /* 0x0000005473547221 */ /* 0x008fc60000010000 */
[----:B------:R-:W-:-:S03]  /*13e10*/  FADD.FTZ R80, R137, R80 ;  /* 0x0000005089507221 */ /* 0x000fc60000010000 */
[----:B------:R-:W2:Y:S01]  /*13e20*/  MUFU.EX2 R122, R139 ;  /* 0x0000008b007a7308 */ /* 0x000ea20000000800 */
[----:B------:R-:W-:-:S07]  /*13e30*/  FADD.FTZ R83, R105, R80 ;  /* 0x0000005069537221 */ /* 0x000fce0000010000 */
[----:B------:R-:W3:Y:S01]  /*13e40*/  MUFU.EX2 R119, R119 ;  /* 0x0000007700777308 */ /* 0x000ee20000000800 */
[----:B------:R-:W-:-:S07]  /*13e50*/  FADD.FTZ R83, R138, R83 ;  /* 0x000000538a537221 */ /* 0x000fce0000010000 */
[----:B------:R-:W3:Y:S01]  /*13e60*/  MUFU.EX2 R93, R141 ;  /* 0x0000008d005d7308 */ /* 0x000ee20000000800 */
[----:B------:R-:W-:-:S07]  /*13e70*/  FADD.FTZ R83, R120, R83 ;  /* 0x0000005378537221 */ /* 0x000fce0000010000 */
[----:B------:R1:W-:Y:S08]  /*13e80*/  MUFU.EX2 R97, R87 ;  /* 0x0000005700617308 */ /* 0x0003f00000000800 */
[----:B------:R-:W3:Y:S01]  /*13e90*/  MUFU.EX2 R104, R142 ;  /* 0x0000008e00687308 */ /* 0x000ee20000000800 */
[----:B-1----:R-:W-:-:S04]  /*13ea0*/  FADD.FTZ R87, R116, R84 ;  /* 0x0000005474577221 */ /* 0x002fc80000010000 */
[----:B----4-:R-:W-:-:S03]  /*13eb0*/  FADD.FTZ R87, R117, R87 ;  /* 0x0000005775577221 */ /* 0x010fc60000010000 */
[----:B------:R-:W1:Y:S01]  /*13ec0*/  MUFU.EX2 R77, R143 ;  /* 0x0000008f004d7308 */ /* 0x000e620000000800 */
[----:B0-----:R-:W-:Y:S01]  /*13ed0*/  FADD.FTZ R81, R118, R87 ;  /* 0x0000005776517221 */ /* 0x001fe20000010000 */
[----:B--2---:R-:W-:-:S06]  /*13ee0*/  FADD.FTZ R82, R122, R83 ;  /* 0x000000537a527221 */ /* 0x004fcc0000010000 */
[----:B------:R-:W0:Y:S01]  /*13ef0*/  MUFU.EX2 R92, R149 ;  /* 0x00000095005c7308 */ /* 0x000e220000000800 */
[----:B---3--:R-:W-:Y:S01]  /*13f00*/  FADD.FTZ R81, R119, R81 ;  /* 0x0000005177517221 */ /* 0x008fe20000010000 */
[----:B------:R-:W-:Y:S01]  /*13f10*/  FADD.FTZ R101, R93, R82 ;  /* 0x000000525d657221 */ /* 0x000fe20000010000 */
[----:B------:R-:W-:Y:S02]  /*13f20*/  F2FP.F16.F32.PACK_AB R84, R132, R123 ;  /* 0x0000007b8454723e */ /* 0x000fe400000000ff */
[----:B------:R-:W-:-:S03]  /*13f30*/  F2FP.F16.F32.PACK_AB R85, R103, R85 ;  /* 0x000000556755723e */ /* 0x000fc600000000ff */
[----:B------:R-:W-:Y:S01]  /*13f40*/  MUFU.EX2 R21, R151 ;  /* 0x0000009700157308 */ /* 0x000fe20000000800 */
[----:B------:R-:W-:Y:S02]  /*13f50*/  F2FP.F16.F32.PACK_AB R86, R133, R111 ;  /* 0x0000006f8556723e */ /* 0x000fe400000000ff */
[----:B------:R-:W-:Y:S01]  /*13f60*/  F2FP.F16.F32.PACK_AB R87, R113, R112 ;  /* 0x000000707157723e */ /* 0x000fe200000000ff */
[----:B------:R-:W-:Y:S01]  /*13f70*/  FADD.FTZ R81, R0, R81 ;  /* 0x0000005100517221 */ /* 0x000fe20000010000 */
[----:B------:R-:W-:-:S03]  /*13f80*/  F2FP.F16.F32.PACK_AB R88, R134, R109 ;  /* 0x0000006d8658723e */ /* 0x000fc600000000ff */
[----:B------:R-:W2:Y:S01]  /*13f90*/  MUFU.EX2 R72, R152 ;  /* 0x0000009800487308 */ /* 0x000ea20000000800 */
[----:B------:R-:W-:Y:S02]  /*13fa0*/  F2FP.F16.F32.PACK_AB R89, R115, R114 ;  /* 0x000000727359723e */ /* 0x000fe400000000ff */
[----:B------:R-:W-:Y:S02]  /*13fb0*/  F2FP.F16.F32.PACK_AB R90, R135, R108 ;  /* 0x0000006c875a723e */ /* 0x000fe400000000ff */
[----:B------:R-:W-:Y:S02]  /*13fc0*/  F2FP.F16.F32.PACK_AB R91, R117, R116 ;  /* 0x00000074755b723e */ /* 0x000fe400000000ff */
[----:B------:R-:W-:Y:S01]  /*13fd0*/  F2FP.F16.F32.PACK_AB R83, R94, R0 ;  /* 0x000000005e53723e */ /* 0x000fe200000000ff */
[----:B------:R-:W-:Y:S01]  /*13fe0*/  FADD.FTZ R0, R104, R101 ;  /* 0x0000006568007221 */ /* 0x000fe20000010000 */
[----:B------:R-:W-:Y:S04]  /*13ff0*/  STSM.16.M88.4 [R22+0x28b00], R84 ;  /* 0x028b005416007844 */ /* 0x000fe80000000200 */
[----:B------:R1:W-:Y:S01]  /*14000*/  STSM.16.M88.4 [R22+0x2a300], R88 ;  /* 0x02a3005816007844 */ /* 0x0003e20000000200 */
[----:B------:R-:W-:-:S04]  /*14010*/  FADD.FTZ R80, R94, R81 ;  /* 0x000000515e507221 */ /* 0x000fc80000010000 */
[----:B------:R-:W-:Y:S01]  /*14020*/  FADD.FTZ R81, R95, R80 ;  /* 0x000000505f517221 */ /* 0x000fe20000010000 */
[----:B-1----:R-:W-:Y:S01]  /*14030*/  FADD.FTZ R89, R77, R0 ;  /* 0x000000004d597221 */ /* 0x002fe20000010000 */
[----:B------:R-:W-:-:S03]  /*14040*/  F2FP.F16.F32.PACK_AB R85, R98, R95 ;  /* 0x0000005f6255723e */ /* 0x000fc600000000ff */
[C---:B0-----:R-:W-:Y:S01]  /*14050*/  FADD.FTZ R0, R92.reuse, R89 ;  /* 0x000000595c007221 */ /* 0x041fe20000010000 */
[----:B------:R-:W-:Y:S02]  /*14060*/  F2FP.F16.F32.PACK_AB R90, R92, R77 ;  /* 0x0000004d5c5a723e */ /* 0x000fe400000000ff */
[----:B--2---:R-:W-:Y:S01]  /*14070*/  F2FP.F16.F32.PACK_AB R92, R72, R21 ;  /* 0x00000015485c723e */ /* 0x004fe200000000ff */
[----:B------:R-:W-:Y:S02]  /*14080*/  FADD.FTZ R95, R21, R0 ;  /* 0x00000000155f7221 */ /* 0x000fe40000010000 */
[----:B------:R-:W2:Y:S01]  /*14090*/  LDL.LU R21, [R1+0x24] ;  /* 0x0000240001157983 */ /* 0x000ea20000300800 */
[----:B------:R-:W0:Y:S01]  /*140a0*/  MUFU.EX2 R79, R79 ;  /* 0x0000004f004f7308 */ /* 0x000e220000000800 */
[----:B------:R-:W-:-:S07]  /*140b0*/  FADD.FTZ R81, R98, R81 ;  /* 0x0000005162517221 */ /* 0x000fce0000010000 */
[----:B------:R-:W1:Y:S01]  /*140c0*/  MUFU.EX2 R75, R75 ;  /* 0x0000004b004b7308 */ /* 0x000e620000000800 */
[----:B------:R-:W-:-:S07]  /*140d0*/  FADD.FTZ R100, R96, R81 ;  /* 0x0000005160647221 */ /* 0x000fce0000010000 */
[----:B------:R-:W3:Y:S01]  /*140e0*/  MUFU.EX2 R78, R78 ;  /* 0x0000004e004e7308 */ /* 0x000ee20000000800 */
[----:B------:R-:W-:-:S07]  /*140f0*/  FADD.FTZ R100, R97, R100 ;  /* 0x0000006461647221 */ /* 0x000fce0000010000 */
[----:B------:R-:W4:Y:S01]  /*14100*/  MUFU.EX2 R140, R140 ;  /* 0x0000008c008c7308 */ /* 0x000f220000000800 */
[----:B0-----:R-:W-:-:S07]  /*14110*/  FADD.FTZ R100, R79, R100 ;  /* 0x000000644f647221 */ /* 0x001fce0000010000 */
[----:B------:R-:W0:Y:S01]  /*14120*/  MUFU.EX2 R148, R148 ;  /* 0x0000009400947308 */ /* 0x000e220000000800 */
[----:B-1----:R-:W-:-:S07]  /*14130*/  FADD.FTZ R87, R75, R100 ;  /* 0x000000644b577221 */ /* 0x002fce0000010000 */
[----:B------:R-:W1:Y:S01]  /*14140*/  MUFU.EX2 R99, R150 ;  /* 0x0000009600637308 */ /* 0x000e620000000800 */
[----:B---3--:R-:W-:-:S07]  /*14150*/  FADD.FTZ R89, R78, R87 ;  /* 0x000000574e597221 */ /* 0x008fce0000010000 */
[----:B------:R-:W3:Y:S01]  /*14160*/  MUFU.EX2 R73, R154 ;  /* 0x0000009a00497308 */ /* 0x000ee20000000800 */
[----:B----4-:R-:W-:-:S07]  /*14170*/  FADD.FTZ R91, R140, R89 ;  /* 0x000000598c5b7221 */ /* 0x010fce0000010000 */
[----:B------:R-:W4:Y:S01]  /*14180*/  MUFU.EX2 R153, R153 ;  /* 0x0000009900997308 */ /* 0x000f220000000800 */
[----:B0-----:R-:W-:-:S07]  /*14190*/  FADD.FTZ R0, R148, R91 ;  /* 0x0000005b94007221 */ /* 0x001fce0000010000 */
[----:B------:R-:W0:Y:S08]  /*141a0*/  MUFU.EX2 R76, R155 ;  /* 0x0000009b004c7308 */ /* 0x000e300000000800 */
[----:B------:R-:W0:Y:S01]  /*141b0*/  MUFU.EX2 R156, R156 ;  /* 0x0000009c009c7308 */ /* 0x000e220000000800 */
[----:B------:R-:W-:Y:S01]  /*141c0*/  FADD.FTZ R94, R72, R95 ;  /* 0x0000005f485e7221 */ /* 0x000fe20000010000 */
[----:B-1----:R-:W-:Y:S01]  /*141d0*/  FADD.FTZ R0, R99, R0 ;  /* 0x0000000063007221 */ /* 0x002fe20000010000 */
[----:B------:R-:W-:-:S02]  /*141e0*/  F2FP.F16.F32.PACK_AB R89, R75, R79 ;  /* 0x0000004f4b59723e */ /* 0x000fc400000000ff */
[----:B---3--:R-:W-:Y:S01]  /*141f0*/  FADD.FTZ R75, R73, R94 ;  /* 0x0000005e494b7221 */ /* 0x008fe20000010000 */
[----:B------:R-:W-:Y:S01]  /*14200*/  F2FP.F16.F32.PACK_AB R80, R136, R107 ;  /* 0x0000006b8850723e */ /* 0x000fe200000000ff */
[----:B----4-:R-:W-:Y:S01]  /*14210*/  FADD.FTZ R0, R153, R0 ;  /* 0x0000000099007221 */ /* 0x010fe20000010000 */
[----:B------:R-:W-:Y:S02]  /*14220*/  F2FP.F16.F32.PACK_AB R81, R119, R118 ;  /* 0x000000767751723e */ /* 0x000fe400000000ff */
[----:B------:R-:W-:Y:S02]  /*14230*/  F2FP.F16.F32.PACK_AB R82, R137, R106 ;  /* 0x0000006a8952723e */ /* 0x000fe400000000ff */
[----:B------:R-:W-:Y:S02]  /*14240*/  F2FP.F16.F32.PACK_AB R84, R138, R105 ;  /* 0x000000698a54723e */ /* 0x000fe400000000ff */
[----:B------:R-:W-:Y:S02]  /*14250*/  F2FP.F16.F32.PACK_AB R86, R122, R120 ;  /* 0x000000787a56723e */ /* 0x000fe400000000ff */
[----:B------:R-:W-:Y:S01]  /*14260*/  F2FP.F16.F32.PACK_AB R87, R97, R96 ;  /* 0x000000606157723e */ /* 0x000fe200000000ff */
[----:B0-----:R-:W-:Y:S01]  /*14270*/  FADD.FTZ R72, R76, R75 ;  /* 0x0000004b4c487221 */ /* 0x001fe20000010000 */
[----:B------:R-:W-:-:S02]  /*14280*/  F2FP.F16.F32.PACK_AB R88, R104, R93 ;  /* 0x0000005d6858723e */ /* 0x000fc400000000ff */
[----:B------:R-:W-:Y:S01]  /*14290*/  F2FP.F16.F32.PACK_AB R91, R140, R78 ;  /* 0x0000004e8c5b723e */ /* 0x000fe200000000ff */
[----:B------:R-:W-:Y:S01]  /*142a0*/  FADD.FTZ R0, R156, R0 ;  /* 0x000000009c007221 */ /* 0x000fe20000010000 */
[----:B------:R-:W-:Y:S02]  /*142b0*/  F2FP.F16.F32.PACK_AB R93, R99, R148 ;  /* 0x00000094635d723e */ /* 0x000fe400000000ff */
[----:B------:R-:W-:Y:S02]  /*142c0*/  F2FP.F16.F32.PACK_AB R94, R76, R73 ;  /* 0x000000494c5e723e */ /* 0x000fe400000000ff */
[----:B------:R-:W-:Y:S01]  /*142d0*/  F2FP.F16.F32.PACK_AB R95, R156, R153 ;  /* 0x000000999c5f723e */ /* 0x000fe200000000ff */
[----:B------:R-:W-:Y:S04]  /*142e0*/  STSM.16.M88.4 [R22+0x2bb00], R80 ;  /* 0x02bb005016007844 */ /* 0x000fe80000000200 */
[----:B------:R-:W-:Y:S04]  /*142f0*/  STSM.16.M88.4 [R22+0x2d300], R84 ;  /* 0x02d3005416007844 */ /* 0x000fe80000000200 */
[----:B------:R-:W-:Y:S04]  /*14300*/  STSM.16.M88.4 [R22+0x2eb00], R88 ;  /* 0x02eb005816007844 */ /* 0x000fe80000000200 */
[----:B------:R-:W-:Y:S04]  /*14310*/  STL [R1+0x20], R72 ;  /* 0x0000204801007387 */ /* 0x000fe80000100800 */
[----:B------:R-:W-:Y:S04]  /*14320*/  STSM.16.M88.4 [R22+0x30300], R92 ;  /* 0x0303005c16007844 */ /* 0x000fe80000000200 */
[----:B------:R2:W-:Y:S01]  /*14330*/  STL [R1+0x28], R0 ;  /* 0x0000280001007387 */ /* 0x0005e20000100800 */
[----:B------:R-:W-:Y:S01]  /*14340*/  @!PT LDS RZ, [RZ] ;  /* 0x00000000fffff984 */ /* 0x000fe20000000800 */
[----:B------:R-:W-:Y:S01]  /*14350*/  @!PT LDS RZ, [RZ] ;  /* 0x00000000fffff984 */ /* 0x000fe20000000800 */
[----:B------:R-:W-:Y:S01]  /*14360*/  @!PT LDS RZ, [RZ] ;  /* 0x00000000fffff984 */ /* 0x000fe20000000800 */
[----:B------:R-:W-:Y:S01]  /*14370*/  @!PT LDS RZ, [RZ] ;  /* 0x00000000fffff984 */ /* 0x000fe20000000800 */
[----:B------:R0:W-:Y:S06]  /*14380*/  MEMBAR.ALL.CTA ;  /* 0x0000000000007992 */ /* 0x0001ec0000008000 */
[----:B0-----:R-:W0:Y:S04]  /*14390*/  FENCE.VIEW.ASYNC.S ;  /* 0x00000000000073c6 */ /* 0x001e280000000000 */
[----:B------:R1:W5:Y:S01]  /*143a0*/  LDL R153, [R1+0x44] ;  /* 0x0000440001997983 */ /* 0x0003620000100800 */
        /* <DEDUP_REMOVED lines=48> */
[----:B------:R-:W-:Y:S01]  /*146b0*/  IMAD.MOV.U32 R152, RZ, RZ, R14 ;  /* 0x000000ffff987224 */ /* 0x000fe200078e000e */
[----:B--2---:R-:W-:-:S05]  /*146c0*/  IADD3 R0, R21, -0x1, RZ ;  /* 0xffffffff15007810 */ /* 0x004fca0007ffe0ff */
[----:B------:R2:W-:Y:S04]  /*146d0*/  STL [R1+0x24], R0 ;  /* 0x0000240001007387 */ /* 0x0005e80000100800 */
[----:B------:R1:W-:Y:S01]  /*146e0*/  STL [R1+0x1c], R74 ;  /* 0x00001c4a01007387 */ /* 0x0003e20000100800 */
[----:B------:R-:W-:Y:S01]  /*146f0*/  ISETP.GT.AND P2, PT, R21, RZ, PT ;  /* 0x000000ff1500720c */ /* 0x000fe20003f44270 */
[----:B--2---:R-:W-:Y:S01]  /*14700*/  IMAD.MOV.U32 R0, RZ, RZ, R146 ;  /* 0x000000ffff007224 */ /* 0x004fe200078e0092 */
[----:B0-----:R-:W-:-:S11]  /*14710*/  NOP ;  /* 0x0000000000007918 */ /* 0x001fd60000000000 */
[----:B-1----:R-:W-:Y:S05]  /*14720*/  @P2 BRA `(.L_x_430) ;  /* 0xffffffac006c2947 */ /* 0x002fea000383ffff */
.L_x_420:
[----:B------:R-:W-:Y:S05]  /*14730*/  WARPSYNC.ALL ;  /* 0x0000000000007948 */ /* 0x000fea0003800000 */
[----:B------:R-:W-:Y:S06]  /*14740*/  BAR.ARV 0x8, 0x1a0 ;  /* 0x0206800000007b1d */ /* 0x000fec0000002000 */
[----:B------:R-:W-:Y:S05]  /*14750*/  @!P0 BRA `(.L_x_431) ;  /* 0x0000000000048947 */ /* 0x000fea0003800000 */
[----:B------:R-:W-:Y:S01]  /*14760*/  BPT.TRAP 0x1 ;  /* 0x000000040000795c */ /* 0x000fe20000300000 */
.L_x_431:
[----:B------:R-:W2:Y:S01]  /*14770*/  LDL R0, [R1+0x44] ;  /* 0x0000440001007983 */ /* 0x000ea20000100800 */
[----:B------:R-:W-:Y:S01]  /*14780*/  IMAD R9, R146, 0x8, R18 ;  /* 0x0000000892097824 */ /* 0x000fe200078e0212 */
[----:B--2---:R-:W-:-:S04]  /*14790*/  SHF.L.U32 R0, R0, 0x1f, RZ ;  /* 0x0000001f00007819 */ /* 0x004fc800000006ff */
[----:B------:R0:W1:Y:S01]  /*147a0*/  SYNCS.PHASECHK.TRANS64.TRYWAIT P2, [R9+URZ+0x31c50], R0 ;  /* 0x031c5000090075a7 */ /* 0x000062000804017f */
[----:B------:R-:W-:Y:S05]  /*147b0*/  @!P0 BRA `(.L_x_432) ;  /* 0x0000000000048947 */ /* 0x000fea0003800000 */
[----:B------:R-:W-:Y:S01]  /*147c0*/  BPT.TRAP 0x1 ;  /* 0x000000040000795c */ /* 0x000fe20000300000 */
.L_x_432:
[----:B------:R-:W2:Y:S01]  /*147d0*/  LDL.LU R2, [R1+0x58] ;  /* 0x0000580001027983 */ /* 0x000ea20000300800 */
[----:B------:R-:W-:Y:S02]  /*147e0*/  VIADD R18, R18, 0x200 ;  /* 0x0000020012127836 */ /* 0x000fe40000000000 */
[----:B------:R-:W-:-:S03]  /*147f0*/  IMAD.MOV.U32 R3, RZ, RZ, -0x3ffffff0 ;  /* 0xc0000010ff037424 */ /* 0x000fc600078e00ff */
[----:B------:R-:W-:-:S04]  /*14800*/  SHF.R.U32.HI R18, RZ, 0x4, R18 ;  /* 0x00000004ff127819 */ /* 0x000fc80000011612 */
[----:B------:R-:W-:-:S04]  /*14810*/  LOP3.LUT R18, R18, 0x3fff, RZ, 0xc0, !PT ;  /* 0x00003fff12127812 */ /* 0x000fc800078ec0ff */
[----:B------:R-:W-:Y:S02]  /*14820*/  LOP3.LUT R5, R18, 0x2400000, RZ, 0xfc, !PT ;  /* 0x0240000012057812 */ /* 0x000fe400078efcff */
[----:B--2---:R-:W-:Y:S01]  /*14830*/  LOP3.LUT R2, R2, 0x10000, RZ, 0xfc, !PT ;  /* 0x0001000002027812 */ /* 0x004fe200078efcff */
[----:B-1----:R-:W-:Y:S06]  /*14840*/  @P2 BRA `(.L_x_433) ;  /* 0x0000000000082947 */ /* 0x002fec0003800000 */
[----:B------:R-:W1:Y:S02]  /*14850*/  SYNCS.PHASECHK.TRANS64.TRYWAIT P0, [R9+URZ+0x31c50], R0 ;  /* 0x031c5000090075a7 */ /* 0x000e64000800017f */
[----:B-1----:R-:W-:Y:S05]  /*14860*/  @!P0 BRA `(.L_x_434) ;  /* 0x0000008000508947 */ /* 0x002fea0003800000 */
.L_x_433:
[----:B------:R-:W-:Y:S01]  /*14870*/  IMAD R4, R146, 0x6c0, R5 ;  /* 0x000006c092047824 */ /* 0x000fe200078e0205 */
[----:B------:R-:W0:Y:S01]  /*14880*/  LDL.LU R13, [R1+0x20] ;  /* 0x00002000010d7983 */ /* 0x000e220000300800 */
[----:B------:R-:W-:Y:S01]  /*14890*/  IMAD.MOV.U32 R5, RZ, RZ, -0x7fffffe0 ;  /* 0x80000020ff057424 */ /* 0x000fe200078e00ff */
[----:B------:R-:W-:Y:S05]  /*148a0*/  WARPSYNC.ALL ;  /* 0x0000000000007948 */ /* 0x000fea0003800000 */
[----:B------:R-:W-:Y:S01]  /*148b0*/  R2UR UR4, R2 ;  /* 0x00000000020472ca */ /* 0x000fe200000e0000 */
[C---:B------:R-:W-:Y:S01]  /*148c0*/  VIADD R6, R4.reuse, 0x40 ;  /* 0x0000004004067836 */ /* 0x040fe20000000000 */
[----:B------:R-:W-:Y:S01]  /*148d0*/  R2UR UR5, R3 ;  /* 0x00000000030572ca */ /* 0x000fe200000e0000 */
[----:B------:R-:W-:Y:S01]  /*148e0*/  IMAD.MOV.U32 R11, RZ, RZ, -0x3ffffff0 ;  /* 0xc0000010ff0b7424 */ /* 0x000fe200078e00ff */
[----:B------:R-:W-:Y:S01]  /*148f0*/  R2UR UR6, R4 ;  /* 0x00000000040672ca */ /* 0x000fe200000e0000 */
[----:B------:R-:W-:Y:S01]  /*14900*/  IMAD.MOV.U32 R7, RZ, RZ, -0x7fffffe0 ;  /* 0x80000020ff077424 */ /* 0x000fe200078e00ff */
[----:B------:R-:W-:Y:S01]  /*14910*/  R2UR UR7, R5 ;  /* 0x00000000050772ca */ /* 0x000fe200000e0000 */
[----:B------:R-:W-:Y:S01]  /*14920*/  WARPGROUP.ARRIVE ;  /* 0x00000000000079c5 */ /* 0x000fe20000000000 */
[----:B------:R-:W-:Y:S01]  /*14930*/  IADD3 R10, R2, 0x180, RZ ;  /* 0x00000180020a7810 */ /* 0x000fe20007ffe0ff */
[----:B------:R-:W2:Y:S01]  /*14940*/  LDL.LU R12, [R1+0x28] ;  /* 0x00002800010c7983 */ /* 0x000ea20000300800 */
[----:B------:R-:W-:-:S02]  /*14950*/  IMAD.MOV.U32 R3, RZ, RZ, -0x3ffffff0 ;  /* 0xc0000010ff037424 */ /* 0x000fc400078e00ff */
[----:B------:R-:W-:Y:S01]  /*14960*/  IMAD.MOV.U32 R5, RZ, RZ, -0x7fffffe0 ;  /* 0x80000020ff057424 */ /* 0x000fe200078e00ff */
[----:B------:R-:W3:Y:S01]  /*14970*/  LDL.LU R8, [R1+0x44] ;  /* 0x0000440001087983 */ /* 0x000ee20000300800 */
[----:B------:R-:W-:-:S05]  /*14980*/  VIADD R146, R146, 0x1 ;  /* 0x0000000192927836 */ /* 0x000fca0000000000 */
[----:B------:R-:W-:Y:S01]  /*14990*/  HGMMA.64x96x16.F32 R24, gdesc[UR4].tnspB, R24, gsb0 ;  /* 0x41600000041879f0 */ /* 0x000fe20008000818 */
[----:B------:R-:W-:Y:S01]  /*149a0*/  R2UR UR4, R10 ;  /* 0x000000000a0472ca */ /* 0x000fe200000e0000 */
[----:B------:R-:W-:Y:S01]  /*149b0*/  VIADD R10, R2, 0x300 ;  /* 0x00000300020a7836 */ /* 0x000fe20000000000 */
[----:B------:R-:W-:Y:S01]  /*149c0*/  R2UR UR5, R11 ;  /* 0x000000000b0572ca */ /* 0x000fe200000e0000 */
[----:B------:R-:W-:Y:S01]  /*149d0*/  IMAD.MOV.U32 R11, RZ, RZ, -0x3ffffff0 ;  /* 0xc0000010ff0b7424 */ /* 0x000fe200078e00ff */
[----:B------:R-:W-:Y:S01]  /*149e0*/  R2UR UR6, R6 ;  /* 0x00000000060672ca */ /* 0x000fe200000e0000 */
[----:B------:R-:W-:Y:S01]  /*149f0*/  VIADD R6, R4, 0x80 ;  /* 0x0000008004067836 */ /* 0x000fe20000000000 */
[----:B------:R-:W-:Y:S02]  /*14a00*/  R2UR UR7, R7 ;  /* 0x00000000070772ca */ /* 0x000fe400000e0000 */
[----:B------:R-:W-:Y:S02]  /*14a10*/  MOV R7, 0x80000020 ;  /* 0x8000002000077802 */ /* 0x000fe40000000f00 */
[----:B------:R-:W-:Y:S01]  /*14a20*/  ISETP.NE.AND P0, PT, R146, 0x2, PT ;  /* 0x000000029200780c */ /* 0x000fe20003f05270 */
[----:B------:R-:W-:-:S02]  /*14a30*/  WARPGROUP.DEPBAR.LE gsb0, 0x0 ;  /* 0x00008000000079c5 */ /* 0x000fc40000010000 */
[----:B------:R-:W-:-:S06]  /*14a40*/  WARPGROUP.ARRIVE ;  /* 0x00000000000079c5 */ /* 0x000fcc0000000000 */
[----:B------:R-:W-:Y:S01]  /*14a50*/  HGMMA.64x96x16.F32 R24, gdesc[UR4].tnspB, R24, gsb0 ;  /* 0x41600000041879f0 */ /* 0x000fe20008000818 */
[----:B------:R-:W-:Y:S01]  /*14a60*/  R2UR UR4, R10 ;  /* 0x000000000a0472ca */ /* 0x000fe200000e0000 */
[----:B------:R-:W-:Y:S01]  /*14a70*/  VIADD R10, R2, 0x480 ;  /* 0x00000480020a7836 */ /* 0x000fe20000000000 */
[----:B------:R-:W-:Y:S01]  /*14a80*/  R2UR UR5, R11 ;  /* 0x000000000b0572ca */ /* 0x000fe200000e0000 */
[----:B------:R-:W-:Y:S01]  /*14a90*/  IMAD.MOV.U32 R11, RZ, RZ, -0x3ffffff0 ;  /* 0xc0000010ff0b7424 */ /* 0x000fe200078e00ff */
[----:B------:R-:W-:Y:S01]  /*14aa0*/  R2UR UR6, R6 ;  /* 0x00000000060672ca */ /* 0x000fe200000e0000 */
[----:B------:R-:W-:Y:S01]  /*14ab0*/  VIADD R6, R4, 0xc0 ;  /* 0x000000c004067836 */ /* 0x000fe20000000000 */
[----:B------:R-:W-:Y:S01]  /*14ac0*/  R2UR UR7, R7 ;  /* 0x00000000070772ca */ /* 0x000fe200000e0000 */
[----:B------:R-:W-:Y:S01]  /*14ad0*/  IMAD.MOV.U32 R7, RZ, RZ, -0x7fffffe0 ;  /* 0x80000020ff077424 */ /* 0x000fe200078e00ff */
[----:B------:R-:W-:Y:S02]  /*14ae0*/  WARPGROUP.DEPBAR.LE gsb0, 0x0 ;  /* 0x00008000000079c5 */ /* 0x000fe40000010000 */
[----:B------:R-:W-:-:S09]  /*14af0*/  WARPGROUP.ARRIVE ;  /* 0x00000000000079c5 */ /* 0x000fd20000000000 */
[----:B------:R-:W-:Y:S01]  /*14b00*/  HGMMA.64x96x16.F32 R24, gdesc[UR4].tnspB, R24, gsb0 ;  /* 0x41600000041879f0 */ /* 0x000fe20008000818 */
[----:B------:R-:W-:Y:S01]  /*14b10*/  R2UR UR4, R10 ;  /* 0x000000000a0472ca */ /* 0x000fe200000e0000 */
[----:B------:R-:W-:Y:S01]  /*14b20*/  VIADD R10, R2, 0x600 ;  /* 0x00000600020a7836 */ /* 0x000fe20000000000 */
[----:B------:R-:W-:Y:S02]  /*14b30*/  R2UR UR5, R11 ;  /* 0x000000000b0572ca */ /* 0x000fe400000e0000 */
[----:B------:R-:W-:Y:S01]  /*14b40*/  R2UR UR6, R6 ;  /* 0x00000000060672ca */ /* 0x000fe200000e0000 */
[----:B------:R-:W-:Y:S01]  /*14b50*/  VIADD R6, R4, 0x100 ;  /* 0x0000010004067836 */ /* 0x000fe20000000000 */
[----:B------:R-:W-:Y:S01]  /*14b60*/  R2UR UR7, R7 ;  /* 0x00000000070772ca */ /* 0x000fe200000e0000 */
[----:B------:R-:W-:Y:S01]  /*14b70*/  IMAD.MOV.U32 R7, RZ, RZ, -0x7fffffe0 ;  /* 0x80000020ff077424 */ /* 0x000fe200078e00ff */
[----:B------:R-:W-:Y:S01]  /*14b80*/  MOV R11, 0xc0000010 ;  /* 0xc0000010000b7802 */ /* 0x000fe20000000f00 */
[----:B01----:R-:W0:Y:S02]  /*14b90*/  SHFL.BFLY PT, R0, R13, 0x2, 0x1f ;  /* 0x0c401f000d007f89 */ /* 0x003e2400000e0000 */
[----:B0-----:R-:W-:Y:S01]  /*14ba0*/  FADD.FTZ R0, R0, R13 ;  /* 0x0000000d00007221 */ /* 0x001fe20000010000 */
        /* <DEDUP_REMOVED lines=16> */
[----:B------:R-:W-:Y:S01]  /*14cb0*/  R2UR UR5, R11 ;  /* 0x000000000b0572ca */ /* 0x000fe200000e0000 */
[----:B------:R-:W-:Y:S01]  /*14cc0*/  IMAD.MOV.U32 R11, RZ, RZ, -0x3ffffff0 ;  /* 0xc0000010ff0b7424 */ /* 0x000fe200078e00ff */
[----:B------:R-:W-:Y:S02]  /*14cd0*/  R2UR UR6, R6 ;  /* 0x00000000060672ca */ /* 0x000fe400000e0000 */
[----:B------:R-:W-:Y:S01]  /*14ce0*/  R2UR UR7, R7 ;  /* 0x00000000070772ca */ /* 0x000fe200000e0000 */
[----:B------:R-:W-:Y:S01]  /*14cf0*/  IMAD.MOV.U32 R7, RZ, RZ, -0x7fffffe0 ;  /* 0x80000020ff077424 */ /* 0x000fe200078e00ff */
[----:B------:R-:W-:Y:S01]  /*14d00*/  IADD3 R6, R4, 0x180, RZ ;  /* 0x0000018004067810 */ /* 0x000fe20007ffe0ff */
[----:B------:R-:W-:-:S02]  /*14d10*/  WARPGROUP.DEPBAR.LE gsb0, 0x0 ;  /* 0x00008000000079c5 */ /* 0x000fc40000010000 */
[----:B------:R-:W-:-:S08]  /*14d20*/  WARPGROUP.ARRIVE ;  /* 0x00000000000079c5 */ /* 0x000fd00000000000 */
        /* <DEDUP_REMOVED lines=9> */
[----:B------:R-:W-:Y:S01]  /*14dc0*/  IADD3 R2, R2, 0xc00, RZ ;  /* 0x00000c0002027810 */ /* 0x000fe20007ffe0ff */
[----:B------:R-:W-:Y:S01]  /*14dd0*/  VIADD R4, R4, 0x200 ;  /* 0x0000020004047836 */ /* 0x000fe20000000000 */
[----:B------:R-:W-:-:S02]  /*14de0*/  WARPGROUP.DEPBAR.LE gsb0, 0x0 ;  /* 0x00008000000079c5 */ /* 0x000fc40000010000 */
[----:B------:R-:W-:-:S07]  /*14df0*/  WARPGROUP.ARRIVE ;  /* 0x00000000000079c5 */ /* 0x000fce0000000000 */
[----:B------:R-:W-:Y:S01]  /*14e00*/  HGMMA.64x96x16.F32 R24, gdesc[UR4].tnspB, R24, gsb0 ;  /* 0x41600000041879f0 */ /* 0x000fe20008000818 */
[----:B------:R-:W-:Y:S02]  /*14e10*/  R2UR UR4, R10 ;  /* 0x000000000a0472ca */ /* 0x000fe400000e0000 */
[----:B------:R-:W-:Y:S02]  /*14e20*/  R2UR UR5, R11 ;  /* 0x000000000b0572ca */ /* 0x000fe400000e0000 */
[----:B------:R-:W-:Y:S02]  /*14e30*/  R2UR UR6, R6 ;  /* 0x00000000060672ca */ /* 0x000fe400000e0000 */
[----:B------:R-:W-:Y:S01]  /*14e40*/  R2UR UR7, R7 ;  /* 0x00000000070772ca */ /* 0x000fe200000e0000 */
[----:B------:R-:W-:Y:S02]  /*14e50*/  WARPGROUP.DEPBAR.LE gsb0, 0x0 ;  /* 0x00008000000079c5 */ /* 0x000fe40000010000 */
[----:B------:R-:W-:-:S10]  /*14e60*/  WARPGROUP.ARRIVE ;  /* 0x00000000000079c5 */ /* 0x000fd40000000000 */
[----:B------:R-:W-:Y:S01]  /*14e70*/  HGMMA.64x96x16.F32 R24, gdesc[UR4].tnspB, R24, gsb0 ;  /* 0x41600000041879f0 */ /* 0x000fe20008000818 */
[----:B------:R-:W-:Y:S02]  /*14e80*/  R2UR UR4, R2 ;  /* 0x00000000020472ca */ /* 0x000fe400000e0000 */
[----:B--2---:R-:W0:Y:S01]  /*14e90*/  SHFL.BFLY PT, R2, R12, 0x2, 0x1f ;  /* 0x0c401f000c027f89 */ /* 0x004e2200000e0000 */
[----:B------:R-:W-:Y:S02]  /*14ea0*/  R2UR UR5, R3 ;  /* 0x00000000030572ca */ /* 0x000fe400000e0000 */
[----:B------:R-:W-:Y:S01]  /*14eb0*/  R2UR UR7, R5 ;  /* 0x00000000050772ca */ /* 0x000fe200000e0000 */
[----:B------:R-:W1:Y:S01]  /*14ec0*/  SHFL.BFLY PT, R3, R0, 0x1, 0x1f ;  /* 0x0c201f0000037f89 */ /* 0x000e6200000e0000 */
[----:B------:R-:W-:Y:S01]  /*14ed0*/  R2UR UR6, R4 ;  /* 0x00000000040672ca */ /* 0x000fe200000e0000 */
[----:B------:R-:W-:Y:S02]  /*14ee0*/  IMAD.MOV.U32 R4, RZ, RZ, RZ ;  /* 0x000000ffff047224 */ /* 0x000fe400078e00ff */
[----:B0-----:R-:W-:Y:S01]  /*14ef0*/  FADD.FTZ R2, R2, R12 ;  /* 0x0000000c02027221 */ /* 0x001fe20000010000 */
[----:B-1----:R-:W-:-:S04]  /*14f00*/  FADD.FTZ R10, R0, R3 ;  /* 0x00000003000a7221 */ /* 0x002fc80000010000 */
[----:B------:R-:W0:Y:S01]  /*14f10*/  SHFL.BFLY PT, R5, R2, 0x1, 0x1f ;  /* 0x0c201f0002057f89 */ /* 0x000e2200000e0000 */
[----:B------:R-:W-:Y:S02]  /*14f20*/  SEL R0, RZ, 0x1, P0 ;  /* 0x00000001ff007807 */ /* 0x000fe40000000000 */
[----:B------:R-:W-:Y:S02]  /*14f30*/  FSETP.NE.FTZ.AND P2, PT, R10, RZ, PT ;  /* 0x000000ff0a00720b */ /* 0x000fe40003f55000 */
[----:B---3--:R-:W-:-:S11]  /*14f40*/  LOP3.LUT R8, R8, R0, RZ, 0x3c, !PT ;  /* 0x0000000008087212 */ /* 0x008fd600078e3cff */
[----:B------:R-:W-:Y:S01]  /*14f50*/  @P2 MUFU.RCP R4, R10 ;  /* 0x0000000a00042308 */ /* 0x000fe20000001000 */
[----:B0-----:R-:W-:-:S07]  /*14f60*/  FADD.FTZ R11, R2, R5 ;  /* 0x00000005020b7221 */ /* 0x001fce0000010000 */
[----:B------:R0:W1:Y:S01]  /*14f70*/  @P2 MUFU.LG2 R5, R10 ;  /* 0x0000000a00052308 */ /* 0x0000620000000c00 */
[----:B------:R-:W-:Y:S01]  /*14f80*/  FSETP.NE.FTZ.AND P3, PT, R11, RZ, PT ;  /* 0x000000ff0b00720b */ /* 0x000fe20003f75000 */
[----:B0-----:R-:W2:Y:S01]  /*14f90*/  LDL.LU R10, [R1+0x78] ;  /* 0x00007800010a7983 */ /* 0x001ea20000300800 */
[----:B------:R-:W-:Y:S02]  /*14fa0*/  WARPGROUP.DEPBAR.LE gsb0, 0x0 ;  /* 0x00008000000079c5 */ /* 0x000fe40000010000 */
[----:B------:R-:W-:-:S09]  /*14fb0*/  WARPGROUP.ARRIVE ;  /* 0x00000000000079c5 */ /* 0x000fd20000000000 */
[----:B------:R-:W0:Y:S01]  /*14fc0*/  @P3 MUFU.LG2 R7, R11 ;  /* 0x0000000b00073308 */ /* 0x000e220000000c00 */
[----:B------:R-:W-:Y:S01]  /*14fd0*/  HGMMA.64x96x16.F32 R24, gdesc[UR4].tnspB, R24, gsb0 ;  /* 0x41600000041879f0 */ /* 0x000fe20008000818 */
[----:B------:R3:W-:Y:S02]  /*14fe0*/  STL [R1+0x44], R8 ;  /* 0x0000440801007387 */ /* 0x0007e40000100800 */
[----:B---3--:R-:W-:-:S06]  /*14ff0*/  IMAD.MOV.U32 R8, RZ, RZ, RZ ;  /* 0x000000ffff087224 */ /* 0x008fcc00078e00ff */
[----:B------:R-:W3:Y:S01]  /*15000*/  @P3 MUFU.RCP R8, R11 ;  /* 0x0000000b00083308 */ /* 0x000ee20000001000 */
[----:B------:R-:W-:Y:S02]  /*15010*/  @!P1 VIADD R9, R9, 0x31c60 ;  /* 0x00031c6009099836 */ /* 0x000fe40000000000 */
[----:B------:R-:W-:Y:S01]  /*15020*/  @P2 FMUL.FTZ R3, R15, 0.69314718246459960938 ;  /* 0x3f3172180f032820 */ /* 0x000fe20000410000 */
[----:B-1----:R-:W-:Y:S01]  /*15030*/  @P2 FMUL.FTZ R6, R5, 0.69314718246459960938 ;  /* 0x3f31721805062820 */ /* 0x002fe20000410000 */
[----:B------:R-:W-:Y:S01]  /*15040*/  @P3 FMUL.FTZ R12, R15, 0.69314718246459960938 ;  /* 0x3f3172180f0c3820 */ /* 0x000fe20000410000 */
[----:B0-----:R-:W-:Y:S01]  /*15050*/  @P3 FMUL.FTZ R7, R7, 0.69314718246459960938 ;  /* 0x3f31721807073820 */ /* 0x001fe20000410000 */
[----:B------:R-:W-:Y:S01]  /*15060*/  MOV R0, 0xff800000 ;  /* 0xff80000000007802 */ /* 0x000fe20000000f00 */
[----:B------:R-:W-:Y:S01]  /*15070*/  IMAD.MOV.U32 R2, RZ, RZ, -0x800000 ;  /* 0xff800000ff027424 */ /* 0x000fe200078e00ff */
[----:B------:R-:W-:Y:S01]  /*15080*/  @!P1 PRMT R9, RZ, 0x654, R9 ;  /* 0x00000654ff099816 */ /* 0x000fe20000000009 */
[----:B------:R-:W-:Y:S01]  /*15090*/  @P2 FFMA.FTZ R0, R3, R14, R6 ;  /* 0x0000000e03002223 */ /* 0x000fe20000010006 */
[----:B------:R-:W-:Y:S01]  /*150a0*/  @P3 FFMA.FTZ R2, R12, R74, R7 ;  /* 0x0000004a0c023223 */ /* 0x000fe20000010007 */
[----:B------:R-:W-:Y:S01]  /*150b0*/  SEL R146, R146, RZ, P0 ;  /* 0x000000ff92927207 */ /* 0x000fe20000000000 */
[----:B------:R-:W-:-:S02]  /*150c0*/  WARPGROUP.DEPBAR.LE gsb0, 0x0 ;  /* 0x00008000000079c5 */ /* 0x000fc40000010000 */
        /* <DEDUP_REMOVED lines=14> */
[----:B---3--:R-:W-:Y:S01]  /*151b0*/  FMUL.FTZ R80, R27, R8 ;  /* 0x000000081b507220 */ /* 0x008fe20000410000 */
        /* <DEDUP_REMOVED lines=8> */
[----:B------:R-:W-:Y:S01]  /*15240*/  FMUL.FTZ R27, R46, R8 ;  /* 0x000000082e1b7220 */ /* 0x000fe20000410000 */
[----:B------:R0:W-:Y:S01]  /*15250*/  @!P1 SYNCS.ARRIVE.TRANS64.RED.A1T0 RZ, [R9+URZ], RZ ;  /* 0x000000ff09ff99a7 */ /* 0x0001e2000810043f */
        /* <DEDUP_REMOVED lines=12> */
[----:B------:R-:W-:Y:S01]  /*15320*/  PLOP3.LUT P1, PT, PT, PT, PT, 0x8, 0x0 ;  /* 0x000000000000781c */ /* 0x000fe20003f2e170 */
        /* <DEDUP_REMOVED lines=12> */
[----:B--2---:R-:W-:-:S05]  /*153f0*/  VIADD R10, R10, 0x1 ;  /* 0x000000010a0a7836 */ /* 0x004fca0000000000 */
[----:B------:R0:W-:Y:S02]  /*15400*/  STL [R1+0x78], R10 ;  /* 0x0000780a01007387 */ /* 0x0001e40000100800 */
.L_x_373:
[----:B------:R-:W2:Y:S01]  /*15410*/  LDL R66, [R1+0x70] ;  /* 0x0000700001427983 */ /* 0x000ea20000100800 */
[----:B------:R-:W-:Y:S05]  /*15420*/  WARPSYNC.ALL ;  /* 0x0000000000007948 */ /* 0x000fea0003800000 */
[----:B------:R-:W1:Y:S01]  /*15430*/  S2UR UR5, SR_CgaCtaId ;  /* 0x00000000000579c3 */ /* 0x000e620000008800 */
[----:B------:R-:W-:Y:S01]  /*15440*/  UMOV UR4, 0x400 ;  /* 0x0000040000047882 */ /* 0x000fe20000000000 */
[----:B------:R-:W-:Y:S01]  /*15450*/  BSSY B0, `(.L_x_435) ;  /* 0x000017f000007945 */ /* 0x000fe20003800000 */
[----:B-1----:R-:W-:-:S06]  /*15460*/  ULEA UR4, UR5, UR4, 0x18 ;  /* 0x0000000405047291 */ /* 0x002fcc000f8ec03f */
[----:B------:R-:W-:Y:S01]  /*15470*/  IMAD.U32 R18, RZ, RZ, UR4 ;  /* 0x00000004ff127e24 */ /* 0x000fe2000f8e00ff */
[----:B------:R-:W-:Y:S06]  /*15480*/  BAR.SYNC.DEFER_BLOCKING 0x5, 0x1a0 ;  /* 0x0146800000007b1d */ /* 0x000fec0000010000 */
[----:B------:R1:W3:Y:S02]  /*15490*/  LDS.128 R108, [R18+0x31cd0] ;  /* 0x031cd000126c7984 */ /* 0x0002e40000000c00 */
[----:B------:R-:W-:Y:S06]  /*154a0*/  BAR.ARV 0x4, 0x1a0 ;  /* 0x0106800000007b1d */ /* 0x000fec0000002000 */
[----:B--2---:R-:W-:Y:S01]  /*154b0*/  SHF.R.S32.HI R30, RZ, 0x1f, R66 ;  /* 0x0000001fff1e7819 */ /* 0x004fe20000011442 */
[----:B------:R-:W-:-:S03]  /*154c0*/  IMAD.SHL.U32 R50, R66, 0x4, RZ ;  /* 0x0000000442327824 */ /* 0x000fc600078e00ff */
[----:B------:R-:W-:Y:S01]  /*154d0*/  SHF.L.U64.HI R31, R66, 0x2, R30 ;  /* 0x00000002421f7819 */ /* 0x000fe2000001021e */
[----:B-1-3--:R-:W-:Y:S06]  /*154e0*/  @P1 BRA `(.L_x_436) ;  /* 0x0000000c00e01947 */ /* 0x00afec0003800000 */
[----:B------:R-:W2:Y:S01]  /*154f0*/  LDL R4, [R1+0x98] ;  /* 0x0000980001047983 */ /* 0x000ea20000100800 */
[----:B------:R-:W1:Y:S01]  /*15500*/  S2R R5, SR_SWINHI ;  /* 0x0000000000057919 */ /* 0x000e620000002f00 */
[----:B------:R-:W-:Y:S05]  /*15510*/  WARPSYNC.ALL ;  /* 0x0000000000007948 */ /* 0x000fea0003800000 */
[----:B------:R-:W-:Y:S01]  /*15520*/  F2FP.F16.F32.PACK_AB R6, R77, R6 ;  /* 0x000000064d06723e */ /* 0x000fe200000000ff */
[----:B------:R-:W-:Y:S01]  /*15530*/  ULDC.64 UR4, c[0x0][0xbd8] ;  /* 0x0002f60000047ab9 */ /* 0x000fe20000000a00 */
[----:B------:R-:W3:Y:S01]  /*15540*/  LDL R70, [R1+0x74] ;  /* 0x0000740001467983 */ /* 0x000ee20000100800 */
[----:B------:R-:W-:-:S02]  /*15550*/  MOV R20, R18 ;  /* 0x0000001200147202 */ /* 0x000fc40000000f00 */
[----:B-1----:R-:W-:Y:S02]  /*15560*/  MOV R21, R5 ;  /* 0x0000000500157202 */ /* 0x002fe40000000f00 */
[----:B------:R-:W-:Y:S01]  /*15570*/  F2FP.F16.F32.PACK_AB R27, R64, R27 ;  /* 0x0000001b401b723e */ /* 0x000fe200000000ff */
[----:B------:R-:W-:Y:S01]  /*15580*/  BAR.SYNC.DEFER_BLOCKING 0x1, 0x180 ;  /* 0x0046000000007b1d */ /* 0x000fe20000010000 */
[----:B--2---:R-:W-:-:S03]  /*15590*/  IMAD.WIDE R4, R4, 0x2, R20 ;  /* 0x0000000204047825 */ /* 0x004fc600078e0214 */
[----:B------:R-:W-:-:S04]  /*155a0*/  IADD3 R59, P4, R4, 0x20, RZ ;  /* 0x00000020043b7810 */ /* 0x000fc80007f9e0ff */
[----:B------:R-:W-:Y:S02]  /*155b0*/  LOP3.LUT R8, R59, 0x180, RZ, 0xc0, !PT ;  /* 0x000001803b087812 */ /* 0x000fe400078ec0ff */
[----:B------:R-:W-:Y:S02]  /*155c0*/  IADD3 R63, P3, R4, 0x3000, RZ ;  /* 0x00003000043f7810 */ /* 0x000fe40007f7e0ff */
[----:B------:R-:W-:Y:S02]  /*155d0*/  SHF.R.U64 R8, R8, 0x3, RZ ;  /* 0x0000000308087819 */ /* 0x000fe400000012ff */
[C---:B------:R-:W-:Y:S02]  /*155e0*/  IADD3 R67, P2, R4.reuse, 0x3020, RZ ;  /* 0x0000302004437810 */ /* 0x040fe40007f5e0ff */
[C---:B0-----:R-:W-:Y:S02]  /*155f0*/  LOP3.LUT R9, R4.reuse, 0x180, RZ, 0xc0, !PT ;  /* 0x0000018004097812 */ /* 0x041fe400078ec0ff */
[----:B------:R-:W-:-:S02]  /*15600*/  IADD3 R71, P1, R4, 0x6000, RZ ;  /* 0x0000600004477810 */ /* 0x000fc40007f3e0ff */
[----:B------:R-:W-:Y:S02]  /*15610*/  IADD3 R62, P0, R4, 0x6020, RZ ;  /* 0x00006020043e7810 */ /* 0x000fe40007f1e0ff */
[----:B------:R-:W-:Y:S02]  /*15620*/  LOP3.LUT R12, R8, R59, RZ, 0x3c, !PT ;  /* 0x0000003b080c7212 */ /* 0x000fe400078e3cff */
[----:B------:R-:W-:Y:S02]  /*15630*/  LOP3.LUT R8, R63, 0x180, RZ, 0xc0, !PT ;  /* 0x000001803f087812 */ /* 0x000fe400078ec0ff */
[----:B------:R-:W-:Y:S02]  /*15640*/  LOP3.LUT R10, R67, 0x180, RZ, 0xc0, !PT ;  /* 0x00000180430a7812 */ /* 0x000fe400078ec0ff */
[----:B------:R-:W-:Y:S02]  /*15650*/  SHF.R.U64 R9, R9, 0x3, RZ ;  /* 0x0000000309097819 */ /* 0x000fe400000012ff */
[----:B------:R-:W-:-:S02]  /*15660*/  LOP3.LUT R58, R71, 0x180, RZ, 0xc0, !PT ;  /* 0x00000180473a7812 */ /* 0x000fc400078ec0ff */
[----:B------:R-:W-:Y:S02]  /*15670*/  LOP3.LUT R59, R62, 0x180, RZ, 0xc0, !PT ;  /* 0x000001803e3b7812 */ /* 0x000fe400078ec0ff */
[----:B------:R-:W-:Y:S02]  /*15680*/  SHF.R.U64 R8, R8, 0x3, RZ ;  /* 0x0000000308087819 */ /* 0x000fe400000012ff */
[----:B------:R-:W-:Y:S02]  /*15690*/  SHF.R.U64 R10, R10, 0x3, RZ ;  /* 0x000000030a0a7819 */ /* 0x000fe400000012ff */
[----:B------:R-:W-:Y:S01]  /*156a0*/  LOP3.LUT R4, R9, R4, RZ, 0x3c, !PT ;  /* 0x0000000409047212 */ /* 0x000fe200078e3cff */
[--C-:B------:R-:W-:Y:S01]  /*156b0*/  IMAD.X R13, RZ, RZ, R5.reuse, P4 ;  /* 0x000000ffff0d7224 */ /* 0x100fe200020e0605 */
[----:B------:R-:W-:Y:S01]  /*156c0*/  SHF.R.U64 R58, R58, 0x3, RZ ;  /* 0x000000033a3a7819 */ /* 0x000fe200000012ff */
[----:B------:R-:W-:Y:S01]  /*156d0*/  IMAD.X R25, RZ, RZ, R5, P2 ;  /* 0x000000ffff197224 */ /* 0x000fe200010e0605 */
[----:B------:R-:W-:-:S02]  /*156e0*/  SHF.R.U64 R59, R59, 0x3, RZ ;  /* 0x000000033b3b7819 */ /* 0x000fc400000012ff */
[----:B------:R-:W-:Y:S02]  /*156f0*/  IADD3.X R15, RZ, R5, RZ, P3, !PT ;  /* 0x00000005ff0f7210 */ /* 0x000fe40001ffe4ff */
[----:B------:R-:W-:Y:S02]  /*15700*/  LOP3.LUT R14, R8, R63, RZ, 0x3c, !PT ;  /* 0x0000003f080e7212 */ /* 0x000fe400078e3cff */
[----:B------:R-:W-:Y:S01]  /*15710*/  LOP3.LUT R24, R10, R67, RZ, 0x3c, !PT ;  /* 0x000000430a187212 */ /* 0x000fe200078e3cff */
[--C-:B------:R-:W-:Y:S01]  /*15720*/  IMAD.X R9, RZ, RZ, R5.reuse, P1 ;  /* 0x000000ffff097224 */ /* 0x100fe200008e0605 */
[----:B------:R-:W-:Y:S01]  /*15730*/  MOV R63, R4 ;  /* 0x00000004003f7202 */ /* 0x000fe20000000f00 */
[----:B------:R-:W-:Y:S01]  /*15740*/  IMAD.X R11, RZ, RZ, R5, P0 ;  /* 0x000000ffff0b7224 */ /* 0x000fe200000e0605 */
[----:B------:R-:W-:Y:S02]  /*15750*/  F2FP.F16.F32.PACK_AB R4, R76, R7 ;  /* 0x000000074c04723e */ /* 0x000fe400000000ff */
[----:B------:R-:W-:-:S02]  /*15760*/  LOP3.LUT R8, R58, R71, RZ, 0x3c, !PT ;  /* 0x000000473a087212 */ /* 0x000fc400078e3cff */
[----:B------:R-:W-:Y:S02]  /*15770*/  LOP3.LUT R10, R59, R62, RZ, 0x3c, !PT ;  /* 0x0000003e3b0a7212 */ /* 0x000fe400078e3cff */
[----:B------:R-:W-:Y:S02]  /*15780*/  F2FP.F16.F32.PACK_AB R5, R80, R79 ;  /* 0x0000004f5005723e */ /* 0x000fe400000000ff */
[----:B------:R-:W-:Y:S02]  /*15790*/  F2FP.F16.F32.PACK_AB R7, R82, R69 ;  /* 0x000000455207723e */ /* 0x000fe400000000ff */
[----:B------:R-:W-:Y:S02]  /*157a0*/  MOV R62, R12 ;  /* 0x0000000c003e7202 */ /* 0x000fe40000000f00 */
[----:B------:R-:W-:Y:S02]  /*157b0*/  MOV R59, R14 ;  /* 0x0000000e003b7202 */ /* 0x000fe40000000f00 */
[----:B------:R-:W-:-:S02]  /*157c0*/  MOV R58, R24 ;  /* 0x00000018003a7202 */ /* 0x000fc40000000f00 */
[----:B------:R-:W-:Y:S02]  /*157d0*/  F2FP.F16.F32.PACK_AB R12, R75, R72 ;  /* 0x000000484b0c723e */ /* 0x000fe400000000ff */
[----:B------:R-:W-:Y:S02]  /*157e0*/  F2FP.F16.F32.PACK_AB R13, R68, R61 ;  /* 0x0000003d440d723e */ /* 0x000fe400000000ff */
[----:B------:R-:W-:Y:S02]  /*157f0*/  F2FP.F16.F32.PACK_AB R14, R74, R3 ;  /* 0x000000034a0e723e */ /* 0x000fe400000000ff */
[----:B------:R-:W-:Y:S02]  /*15800*/  F2FP.F16.F32.PACK_AB R15, R78, R57 ;  /* 0x000000394e0f723e */ /* 0x000fe400000000ff */
[----:B------:R-:W-:Y:S02]  /*15810*/  F2FP.F16.F32.PACK_AB R25, R65, R26 ;  /* 0x0000001a4119723e */ /* 0x000fe400000000ff */
[----:B------:R-:W-:-:S02]  /*15820*/  F2FP.F16.F32.PACK_AB R24, R73, R28 ;  /* 0x0000001c4918723e */ /* 0x000fc400000000ff */
[----:B------:R-:W-:Y:S01]  /*15830*/  F2FP.F16.F32.PACK_AB R26, R44, R29 ;  /* 0x0000001d2c1a723e */ /* 0x000fe200000000ff */
[----:B------:R0:W-:Y:S01]  /*15840*/  STSM.16.M88.4 [R63], R4 ;  /* 0x000000043f007844 */ /* 0x0001e20000000200 */
[----:B------:R-:W-:Y:S02]  /*15850*/  MOV R28, R8 ;  /* 0x00000008001c7202 */ /* 0x000fe40000000f00 */
[----:B------:R-:W-:Y:S01]  /*15860*/  MOV R3, R10 ;  /* 0x0000000a00037202 */ /* 0x000fe20000000f00 */
[----:B------:R1:W-:Y:S01]  /*15870*/  STSM.16.M88.4 [R62], R12 ;  /* 0x0000000c3e007844 */ /* 0x0003e20000000200 */
[----:B------:R-:W-:Y:S02]  /*15880*/  F2FP.F16.F32.PACK_AB R8, R49, R36 ;  /* 0x000000243108723e */ /* 0x000fe400000000ff */
[----:B------:R-:W-:Y:S01]  /*15890*/  F2FP.F16.F32.PACK_AB R9, R54, R43 ;  /* 0x0000002b3609723e */ /* 0x000fe200000000ff */
[----:B------:R2:W-:Y:S01]  /*158a0*/  STSM.16.M88.4 [R59], R24 ;  /* 0x000000183b007844 */ /* 0x0005e20000000200 */
[----:B------:R-:W-:-:S02]  /*158b0*/  F2FP.F16.F32.PACK_AB R10, R52, R37 ;  /* 0x00000025340a723e */ /* 0x000fc400000000ff */
[----:B------:R-:W-:Y:S02]  /*158c0*/  F2FP.F16.F32.PACK_AB R11, R51, R42 ;  /* 0x0000002a330b723e */ /* 0x000fe400000000ff */
[----:B------:R-:W-:Y:S02]  /*158d0*/  ISETP.NE.U32.AND P0, PT, RZ, UR4, PT ;  /* 0x00000004ff007c0c */ /* 0x000fe4000bf05070 */
[----:B0-----:R-:W-:Y:S02]  /*158e0*/  F2FP.F16.F32.PACK_AB R4, R45, R32 ;  /* 0x000000202d04723e */ /* 0x001fe400000000ff */
[----:B------:R-:W-:Y:S02]  /*158f0*/  F2FP.F16.F32.PACK_AB R5, R60, R47 ;  /* 0x0000002f3c05723e */ /* 0x000fe400000000ff */
[----:B------:R-:W-:Y:S02]  /*15900*/  F2FP.F16.F32.PACK_AB R6, R48, R33 ;  /* 0x000000213006723e */ /* 0x000fe400000000ff */
[----:B------:R-:W-:-:S02]  /*15910*/  F2FP.F16.F32.PACK_AB R7, R55, R46 ;  /* 0x0000002e3707723e */ /* 0x000fc400000000ff */
[----:B-1----:R-:W-:Y:S02]  /*15920*/  F2FP.F16.F32.PACK_AB R12, R53, R40 ;  /* 0x00000028350c723e */ /* 0x002fe400000000ff */
[----:B------:R-:W-:Y:S02]  /*15930*/  F2FP.F16.F32.PACK_AB R13, R39, R34 ;  /* 0x00000022270d723e */ /* 0x000fe400000000ff */
[----:B------:R-:W-:Y:S02]  /*15940*/  F2FP.F16.F32.PACK_AB R14, R56, R41 ;  /* 0x00000029380e723e */ /* 0x000fe400000000ff */
[----:B------:R-:W-:Y:S02]  /*15950*/  F2FP.F16.F32.PACK_AB R15, R38, R35 ;  /* 0x00000023260f723e */ /* 0x000fe400000000ff */
[----:B--2---:R-:W-:Y:S01]  /*15960*/  IADD3 R24, P1, R50, UR4, RZ ;  /* 0x0000000432187c10 */ /* 0x004fe2000ff3e0ff */
[----:B------:R0:W-:Y:S01]  /*15970*/  STSM.16.M88.4 [R58], R4 ;  /* 0x000000043a007844 */ /* 0x0001e20000000200 */
[----:B------:R-:W-:-:S02]  /*15980*/  ISETP.NE.AND.EX P0, PT, RZ, UR5, PT, P0 ;  /* 0x00000005ff007c0c */ /* 0x000fc4000bf05300 */
[----:B------:R-:W-:Y:S01]  /*15990*/  IADD3.X R25, R31, UR5, RZ, P1, !PT ;  /* 0x000000051f197c10 */ /* 0x000fe20008ffe4ff */
[----:B------:R0:W-:Y:S01]  /*159a0*/  STSM.16.M88.4 [R28], R8 ;  /* 0x000000081c007844 */ /* 0x0001e20000000200 */
[----:B------:R-:W-:-:S03]  /*159b0*/  ULDC.64 UR4, c[0x0][0xbe0] ;  /* 0x0002f80000047ab9 */ /* 0x000fc60000000a00 */
[----:B------:R0:W-:Y:S01]  /*159c0*/  STSM.16.M88.4 [R3], R12 ;  /* 0x0000000c03007844 */ /* 0x0001e20000000200 */
[----:B------:R-:W-:Y:S01]  /*159d0*/  BAR.SYNC.DEFER_BLOCKING 0x1, 0x180 ;  /* 0x0046000000007b1d */ /* 0x000fe20000010000 */
[----:B------:R-:W-:-:S04]  /*159e0*/  ISETP.NE.U32.AND P1, PT, RZ, UR4, PT ;  /* 0x00000004ff007c0c */ /* 0x000fc8000bf25070 */
[----:B------:R-:W-:Y:S01]  /*159f0*/  ISETP.NE.AND.EX P1, PT, RZ, UR5, PT, P1 ;  /* 0x00000005ff007c0c */ /* 0x000fe2000bf25310 */
[----:B------:R-:W-:-:S12]  /*15a00*/  IMAD.MOV.U32 R41, RZ, RZ, RZ ;  /* 0x000000ffff297224 */ /* 0x000fd800078e00ff */
[----:B------:R-:W-:Y:S01]  /*15a10*/  @P1 IADD3 R50, P2, R50, UR4, RZ ;  /* 0x0000000432321c10 */ /* 0x000fe2000ff5e0ff */
[----:B------:R-:W-:Y:S02]  /*15a20*/  ULDC UR4, c[0x0][0xa88] ;  /* 0x0002a20000047ab9 */ /* 0x000fe40000000800 */
[----:B------:R-:W-:Y:S01]  /*15a30*/  IMAD.U32 R40, RZ, RZ, UR4 ;  /* 0x00000004ff287e24 */ /* 0x000fe2000f8e00ff */
[----:B------:R-:W-:Y:S01]  /*15a40*/  @P1 IADD3.X R51, R31, UR5, RZ, P2, !PT ;  /* 0x000000051f331c10 */ /* 0x000fe200097fe4ff */
[----:B------:R-:W2:Y:S04]  /*15a50*/  @P0 LDG.E R41, desc[UR60][R24.64] ;  /* 0x0000003c18290981 */ /* 0x000ea8000c1e1900 */
[----:B------:R0:W5:Y:S01]  /*15a60*/  @P1 LDG.E R40, desc[UR60][R50.64] ;  /* 0x0000003c32281981 */ /* 0x000162000c1e1900 */
[----:B---3--:R-:W-:-:S02]  /*15a70*/  SHF.R.S32.HI R43, RZ, 0x1f, R70 ;  /* 0x0000001fff2b7819 */ /* 0x008fc40000011446 */
[----:B--2---:R-:W-:Y:S01]  /*15a80*/  SHF.R.S32.HI R42, RZ, 0x1f, R41 ;  /* 0x0000001fff2a7819 */ /* 0x004fe20000011429 */
[----:B0-----:R-:W-:Y:S06]  /*15a90*/  @P1 BRA `(.L_x_437) ;  /* 0x0000000000101947 */ /* 0x001fec0003800000 */
[----:B------:R-:W-:Y:S05]  /*15aa0*/  @!P0 BRA `(.L_x_437) ;  /* 0x00000000000c8947 */ /* 0x000fea0003800000 */
[----:B------:R-:W2:Y:S04]  /*15ab0*/  LDG.E R3, desc[UR60][R24.64] ;  /* 0x0000003c18037981 */ /* 0x000ea8000c1e1900 */
[----:B-----5:R-:W2:Y:S02]  /*15ac0*/  LDG.E R40, desc[UR60][R24.64+0x4] ;  /* 0x0000043c18287981 */ /* 0x020ea4000c1e1900 */
[----:B--2---:R-:W-:-:S07]  /*15ad0*/  IMAD.IADD R40, R40, 0x1, -R3 ;  /* 0x0000000128287824 */ /* 0x004fce00078e0a03 */
.L_x_437:
[----:B------:R-:W2:Y:S01]  /*15ae0*/  LDL.64 R4, [R1+0x68] ;  /* 0x0000680001047983 */ /* 0x000ea20000100a00 */
[----:B------:R-:W-:-:S03]  /*15af0*/  ULDC.64 UR4, c[0x0][0xb70] ;  /* 0x0002dc0000047ab9 */ /* 0x000fc60000000a00 */
[----:B------:R-:W3:Y:S04]  /*15b00*/  LDL.64 R48, [R1+0x68] ;  /* 0x0000680001307983 */ /* 0x000ee80000100a00 */
[----:B------:R-:W4:Y:S04]  /*15b10*/  LDL R8, [R1+0x94] ;  /* 0x0000940001087983 */ /* 0x000f280000100800 */
[----:B------:R-:W4:Y:S04]  /*15b20*/  LDL.LU R47, [R1+0x7c] ;  /* 0x00007c00012f7983 */ /* 0x000f280000300800 */
[----:B------:R-:W4:Y:S01]  /*15b30*/  LDL R46, [R1+0x5c] ;  /* 0x00005c00012e7983 */ /* 0x000f220000100800 */
[----:B------:R-:W0:Y:S01]  /*15b40*/  S2R R10, SR_TID.X ;  /* 0x00000000000a7919 */ /* 0x000e220000002100 */
[----:B------:R-:W-:Y:S01]  /*15b50*/  IMAD R6, R43, UR4, RZ ;  /* 0x000000042b067c24 */ /* 0x000fe2000f8e02ff */
[----:B------:R-:W-:-:S03]  /*15b60*/  SEL R44, R30, RZ, !P0 ;  /* 0x000000ff1e2c7207 */ /* 0x000fc60004000000 */
[----:B------:R-:W-:Y:S01]  /*15b70*/  IMAD R7, R70, UR5, R6 ;  /* 0x0000000546077c24 */ /* 0x000fe2000f8e0206 */
[----:B------:R-:W-:Y:S01]  /*15b80*/  SEL R45, R66, RZ, !P0 ;  /* 0x000000ff422d7207 */ /* 0x000fe20004000000 */
[----:B0-----:R-:W-:-:S05]  /*15b90*/  VIADD R11, R10, 0xffffff80 ;  /* 0xffffff800a0b7836 */ /* 0x001fca0000000000 */
[----:B------:R-:W-:-:S04]  /*15ba0*/  SHF.R.S32.HI R10, RZ, 0x1f, R11 ;  /* 0x0000001fff0a7819 */ /* 0x000fc8000001140b */
[----:B------:R-:W-:-:S04]  /*15bb0*/  LEA.HI R10, R10, R11, RZ, 0x7 ;  /* 0x0000000b0a0a7211 */ /* 0x000fc800078f38ff */
[----:B------:R-:W-:-:S05]  /*15bc0*/  LOP3.LUT R10, R10, 0xffffff80, RZ, 0xc0, !PT ;  /* 0xffffff800a0a7812 */ /* 0x000fca00078ec0ff */
[----:B------:R-:W-:Y:S01]  /*15bd0*/  IMAD.IADD R10, R11, 0x1, -R10 ;  /* 0x000000010b0a7824 */ /* 0x000fe200078e0a0a */
[----:B------:R-:W-:Y:S01]  /*15be0*/  BSSY B1, `(.L_x_438) ;  /* 0x0000070000017945 */ /* 0x000fe20003800000 */
[----:B--2---:R-:W-:Y:S01]  /*15bf0*/  IMAD.MOV.U32 R5, RZ, RZ, R42 ;  /* 0x000000ffff057224 */ /* 0x004fe200078e002a */
[----:B---3--:R-:W-:Y:S01]  /*15c00*/  MOV R48, R4 ;  /* 0x0000000400307202 */ /* 0x008fe20000000f00 */
[----:B------:R-:W-:-:S04]  /*15c10*/  IMAD.MOV.U32 R4, RZ, RZ, R41 ;  /* 0x000000ffff047224 */ /* 0x000fc800078e0029 */
[----:B------:R-:W-:Y:S01]  /*15c20*/  IMAD.WIDE.U32 R4, R70, UR4, R4 ;  /* 0x0000000446047c25 */ /* 0x000fe2000f8e0004 */
[----:B------:R-:W-:-:S03]  /*15c30*/  ULDC.64 UR4, c[0x0][0xb78] ;  /* 0x0002de0000047ab9 */ /* 0x000fc60000000a00 */
[----:B----4-:R-:W-:Y:S02]  /*15c40*/  IMAD R3, R48, 0x20, R46 ;  /* 0x0000002030037824 */ /* 0x010fe400078e022e */
[----:B------:R-:W-:Y:S02]  /*15c50*/  IMAD.IADD R5, R5, 0x1, R7 ;  /* 0x0000000105057824 */ /* 0x000fe400078e0207 */
[----:B------:R-:W-:-:S04]  /*15c60*/  IMAD.WIDE R20, R3, 0x2, R20 ;  /* 0x0000000203147825 */ /* 0x000fc800078e0214 */
[----:B------:R-:W-:Y:S01]  /*15c70*/  IMAD R3, R44, UR4, RZ ;  /* 0x000000042c037c24 */ /* 0x000fe2000f8e02ff */
[----:B------:R-:W-:Y:S01]  /*15c80*/  IADD3 R9, P2, R20, 0x1800, RZ ;  /* 0x0000180014097810 */ /* 0x000fe20007f5e0ff */
[----:B------:R-:W-:Y:S02]  /*15c90*/  IMAD R7, R47, 0xc0, R8 ;  /* 0x000000c02f077824 */ /* 0x000fe400078e0208 */
[----:B------:R-:W-:Y:S01]  /*15ca0*/  IMAD.WIDE.U32 R4, R45, UR4, R4 ;  /* 0x000000042d047c25 */ /* 0x000fe2000f8e0004 */
[----:B------:R-:W-:-:S03]  /*15cb0*/  LOP3.LUT R8, R9, 0x180, RZ, 0xc0, !PT ;  /* 0x0000018009087812 */ /* 0x000fc600078ec0ff */
[----:B------:R-:W-:Y:S01]  /*15cc0*/  IMAD R6, R45, UR5, R3 ;  /* 0x000000052d067c24 */ /* 0x000fe2000f8e0203 */
[----:B------:R-:W-:Y:S01]  /*15cd0*/  SHF.R.S32.HI R3, RZ, 0x1f, R7 ;  /* 0x0000001fff037819 */ /* 0x000fe20000011407 */
[----:B------:R-:W-:Y:S01]  /*15ce0*/  ULDC.64 UR4, c[0x0][0xb40] ;  /* 0x0002d00000047ab9 */ /* 0x000fe20000000a00 */
[----:B------:R-:W-:Y:S02]  /*15cf0*/  IADD3 R4, P0, R7, R4, RZ ;  /* 0x0000000407047210 */ /* 0x000fe40007f1e0ff */
[----:B------:R-:W-:Y:S02]  /*15d00*/  SHF.R.U64 R8, R8, 0x3, RZ ;  /* 0x0000000308087819 */ /* 0x000fe400000012ff */
[----:B------:R-:W-:Y:S02]  /*15d10*/  IADD3.X R3, R3, R5, R6, P0, !PT ;  /* 0x0000000503037210 */ /* 0x000fe400007fe406 */
[----:B------:R-:W-:Y:S02]  /*15d20*/  LEA R38, P1, R4, UR4, 0x2 ;  /* 0x0000000404267c11 */ /* 0x000fe4000f8210ff */
[----:B------:R-:W-:Y:S01]  /*15d30*/  LOP3.LUT R8, R8, R9, RZ, 0x3c, !PT ;  /* 0x0000000908087212 */ /* 0x000fe200078e3cff */
[----:B------:R-:W-:Y:S01]  /*15d40*/  IMAD.X R9, RZ, RZ, R21, P2 ;  /* 0x000000ffff097224 */ /* 0x000fe200010e0615 */
[----:B------:R-:W-:-:S02]  /*15d50*/  LOP3.LUT P0, RZ, R10, 0x3, RZ, 0xc0, !PT ;  /* 0x000000030aff7812 */ /* 0x000fc4000780c0ff */
[----:B------:R-:W-:Y:S01]  /*15d60*/  LEA.HI.X R39, R4, UR5, R3, 0x2, P1 ;  /* 0x0000000504277c11 */ /* 0x000fe200088f1403 */
[----:B------:R-:W-:Y:S01]  /*15d70*/  ULDC.64 UR4, c[0x0][0xaa0] ;  /* 0x0002a80000047ab9 */ /* 0x000fe20000000a00 */
[C---:B------:R-:W-:Y:S02]  /*15d80*/  IADD3 R13, P5, R20.reuse, 0x3000, RZ ;  /* 0x00003000140d7810 */ /* 0x040fe40007fbe0ff */
[C---:B------:R-:W-:Y:S02]  /*15d90*/  IADD3 R25, P4, R20.reuse, 0x4800, RZ ;  /* 0x0000480014197810 */ /* 0x040fe40007f9e0ff */
[C---:B------:R-:W-:Y:S02]  /*15da0*/  IADD3 R29, P3, R20.reuse, 0x6000, RZ ;  /* 0x00006000141d7810 */ /* 0x040fe40007f7e0ff */
[----:B------:R-:W-:Y:S02]  /*15db0*/  IADD3 R3, R7, 0x8, RZ ;  /* 0x0000000807037810 */ /* 0x000fe40007ffe0ff */
[----:B------:R-:W-:-:S02]  /*15dc0*/  IADD3 R4, P2, R20, 0x7800, RZ ;  /* 0x0000780014047810 */ /* 0x000fc40007f5e0ff */
[-C--:B-----5:R-:W-:Y:S02]  /*15dd0*/  ISETP.GE.OR P1, PT, R7, R40.reuse, P0 ;  /* 0x000000280700720c */ /* 0x0a0fe40000726670 */
[----:B------:R-:W-:Y:S02]  /*15de0*/  LOP3.LUT R12, R13, 0x180, RZ, 0xc0, !PT ;  /* 0x000001800d0c7812 */ /* 0x000fe400078ec0ff */
[----:B------:R-:W-:Y:S02]  /*15df0*/  LOP3.LUT R24, R25, 0x180, RZ, 0xc0, !PT ;  /* 0x0000018019187812 */ /* 0x000fe400078ec0ff */
[----:B------:R-:W-:Y:S02]  /*15e00*/  LOP3.LUT R28, R29, 0x180, RZ, 0xc0, !PT ;  /* 0x000001801d1c7812 */ /* 0x000fe400078ec0ff */
[----:B------:R-:W-:Y:S02]  /*15e10*/  ISETP.GE.OR P0, PT, R3, R40, P0 ;  /* 0x000000280300720c */ /* 0x000fe40000706670 */
[----:B------:R-:W-:-:S02]  /*15e20*/  LOP3.LUT R3, R4, 0x180, RZ, 0xc0, !PT ;  /* 0x0000018004037812 */ /* 0x000fc400078ec0ff */
[----:B------:R-:W-:Y:S02]  /*15e30*/  LOP3.LUT R5, R20, 0x180, RZ, 0xc0, !PT ;  /* 0x0000018014057812 */ /* 0x000fe400078ec0ff */
[----:B------:R-:W-:Y:S02]  /*15e40*/  SHF.R.U64 R12, R12, 0x3, RZ ;  /* 0x000000030c0c7819 */ /* 0x000fe400000012ff */
[----:B------:R-:W-:Y:S02]  /*15e50*/  SHF.R.U64 R24, R24, 0x3, RZ ;  /* 0x0000000318187819 */ /* 0x000fe400000012ff */
[----:B------:R-:W-:Y:S02]  /*15e60*/  SHF.R.U64 R28, R28, 0x3, RZ ;  /* 0x000000031c1c7819 */ /* 0x000fe400000012ff */
[----:B------:R-:W-:Y:S02]  /*15e70*/  SHF.R.U64 R3, R3, 0x3, RZ ;  /* 0x0000000303037819 */ /* 0x000fe400000012ff */
[----:B------:R-:W-:Y:S01]  /*15e80*/  SHF.R.U64 R5, R5, 0x3, RZ ;  /* 0x0000000305057819 */ /* 0x000fe200000012ff */
[--C-:B------:R-:W-:Y:S01]  /*15e90*/  IMAD.X R33, RZ, RZ, R21.reuse, P2 ;  /* 0x000000ffff217224 */ /* 0x100fe200010e0615 */
[----:B------:R-:W-:Y:S01]  /*15ea0*/  LOP3.LUT R12, R12, R13, RZ, 0x3c, !PT ;  /* 0x0000000d0c0c7212 */ /* 0x000fe200078e3cff */
[--C-:B------:R-:W-:Y:S01]  /*15eb0*/  IMAD.X R13, RZ, RZ, R21.reuse, P5 ;  /* 0x000000ffff0d7224 */ /* 0x100fe200028e0615 */
[----:B------:R-:W-:Y:S01]  /*15ec0*/  LOP3.LUT R24, R24, R25, RZ, 0x3c, !PT ;  /* 0x0000001918187212 */ /* 0x000fe200078e3cff */
[--C-:B------:R-:W-:Y:S01]  /*15ed0*/  IMAD.X R25, RZ, RZ, R21.reuse, P4 ;  /* 0x000000ffff197224 */ /* 0x100fe200020e0615 */
[----:B------:R-:W-:Y:S01]  /*15ee0*/  LOP3.LUT R28, R28, R29, RZ, 0x3c, !PT ;  /* 0x0000001d1c1c7212 */ /* 0x000fe200078e3cff */
[----:B------:R-:W-:Y:S01]  /*15ef0*/  IMAD.X R29, RZ, RZ, R21, P3 ;  /* 0x000000ffff1d7224 */ /* 0x000fe200018e0615 */
[----:B------:R-:W-:-:S02]  /*15f00*/  LOP3.LUT R32, R3, R4, RZ, 0x3c, !PT ;  /* 0x0000000403207212 */ /* 0x000fc400078e3cff */
[----:B------:R-:W-:Y:S01]  /*15f10*/  LOP3.LUT R20, R5, R20, RZ, 0x3c, !PT ;  /* 0x0000001405147212 */ /* 0x000fe200078e3cff */
[----:B------:R-:W-:Y:S01]  /*15f20*/  @!P1 STG.E desc[UR60][R38.64], R0 ;  /* 0x0000000026009986 */ /* 0x000fe2000c10193c */
[--C-:B------:R-:W-:Y:S01]  /*15f30*/  SHF.R.S32.HI R37, RZ, 0x1f, R46.reuse ;  /* 0x0000001fff257819 */ /* 0x100fe2000001142e */
[----:B------:R-:W-:Y:S02]  /*15f40*/  IMAD.MOV.U32 R36, RZ, RZ, R46 ;  /* 0x000000ffff247224 */ /* 0x000fe400078e002e */
[----:B------:R0:W-:Y:S01]  /*15f50*/  @!P0 STG.E desc[UR60][R38.64+0x20], R2 ;  /* 0x0000200226008986 */ /* 0x0001e2000c10193c */
[----:B------:R-:W-:-:S03]  /*15f60*/  IMAD R42, R42, UR4, RZ ;  /* 0x000000042a2a7c24 */ /* 0x000fc6000f8e02ff */
[----:B------:R1:W5:Y:S01]  /*15f70*/  LD.E.128 R4, desc[UR60][R20.64] ;  /* 0x0000003c14047980 */ /* 0x000362000c101d00 */
[----:B------:R-:W-:-:S03]  /*15f80*/  SHF.R.S32.HI R49, RZ, 0x1f, R48 ;  /* 0x0000001fff317819 */ /* 0x000fc60000011430 */
[----:B------:R-:W5:Y:S04]  /*15f90*/  LD.E.128 R8, desc[UR60][R8.64] ;  /* 0x0000003c08087980 */ /* 0x000f68000c101d00 */
[----:B------:R-:W5:Y:S04]  /*15fa0*/  LD.E.128 R12, desc[UR60][R12.64] ;  /* 0x0000003c0c0c7980 */ /* 0x000f68000c101d00 */
[----:B------:R-:W5:Y:S04]  /*15fb0*/  LD.E.128 R24, desc[UR60][R24.64] ;  /* 0x0000003c18187980 */ /* 0x000f68000c101d00 */
[----:B------:R-:W5:Y:S04]  /*15fc0*/  LD.E.128 R28, desc[UR60][R28.64] ;  /* 0x0000003c1c1c7980 */ /* 0x000f68000c101d00 */
[----:B------:R-:W5:Y:S01]  /*15fd0*/  LD.E.128 R32, desc[UR60][R32.64] ;  /* 0x0000003c20207980 */ /* 0x000f62000c101d00 */
[----:B------:R-:W-:Y:S01]  /*15fe0*/  @!PT LDS RZ, [RZ] ;  /* 0x00000000fffff984 */ /* 0x000fe20000000800 */
[----:B------:R-:W-:Y:S01]  /*15ff0*/  @!PT LDS RZ, [RZ] ;  /* 0x00000000fffff984 */ /* 0x000fe20000000800 */
[----:B------:R-:W-:Y:S01]  /*16000*/  @!PT LDS RZ, [RZ] ;  /* 0x00000000fffff984 */ /* 0x000fe20000000800 */
[----:B------:R-:W-:Y:S01]  /*16010*/  @!PT LDS RZ, [RZ] ;  /* 0x00000000fffff984 */ /* 0x000fe20000000800 */
[----:B------:R2:W-:Y:S06]  /*16020*/  MEMBAR.ALL.CTA ;  /* 0x0000000000007992 */ /* 0x0005ec0000008000 */
[----:B--2---:R-:W2:Y:S01]  /*16030*/  FENCE.VIEW.ASYNC.S ;  /* 0x00000000000073c6 */ /* 0x004ea20000000000 */
[----:B0-----:R-:W-:-:S04]  /*16040*/  IMAD.WIDE.U32 R2, R41, UR4, R36 ;  /* 0x0000000429027c25 */ /* 0x001fc8000f8e0024 */
[----:B------:R-:W-:Y:S01]  /*16050*/  IMAD R41, R41, UR5, R42 ;  /* 0x0000000529297c24 */ /* 0x000fe2000f8e022a */
[----:B------:R0:W-:Y:S01]  /*16060*/  STL [R1+0x6c], R49 ;  /* 0x00006c3101007387 */ /* 0x0001e20000100800 */
[----:B------:R-:W-:Y:S01]  /*16070*/  IMAD R37, R47, -0xc0, R40 ;  /* 0xffffff402f257824 */ /* 0x000fe200078e0228 */
[----:B------:R-:W-:Y:S02]  /*16080*/  ULDC.64 UR4, c[0x0][0xae0] ;  /* 0x0002b80000047ab9 */ /* 0x000fe40000000a00 */
[----:B------:R-:W-:Y:S01]  /*16090*/  IADD3 R3, R3, R41, RZ ;  /* 0x0000002903037210 */ /* 0x000fe20007ffe0ff */
[----:B-1----:R-:W-:Y:S01]  /*160a0*/  IMAD R21, R43, UR4, RZ ;  /* 0x000000042b157c24 */ /* 0x002fe2000f8e02ff */
[C---:B------:R-:W-:Y:S01]  /*160b0*/  ISETP.GE.AND P0, PT, R48.reuse, R37, PT ;  /* 0x000000253000720c */ /* 0x040fe20003f06270 */
[----:B------:R-:W-:Y:S02]  /*160c0*/  VIADD R20, R48, 0x60 ;  /* 0x0000006030147836 */ /* 0x000fe40000000000 */
[----:B------:R-:W-:-:S02]  /*160d0*/  VIADD R0, R18, 0x31c20 ;  /* 0x00031c2012007836 */ /* 0x000fc40000000000 */
[C---:B------:R-:W-:Y:S02]  /*160e0*/  IMAD R21, R70.reuse, UR5, R21 ;  /* 0x0000000546157c24 */ /* 0x040fe4000f8e0215 */
[----:B------:R-:W-:Y:S01]  /*160f0*/  IMAD.WIDE.U32 R2, R70, UR4, R2 ;  /* 0x0000000446027c25 */ /* 0x000fe2000f8e0002 */
[----:B------:R-:W-:Y:S01]  /*16100*/  ULDC.64 UR4, c[0x0][0xae8] ;  /* 0x0002ba0000047ab9 */ /* 0x000fe20000000a00 */
[----:B------:R-:W-:Y:S02]  /*16110*/  ISETP.GE.AND P3, PT, R20, R37, PT ;  /* 0x000000251400720c */ /* 0x000fe40003f66270 */
[----:B------:R-:W-:Y:S01]  /*16120*/  IMAD.IADD R3, R3, 0x1, R21 ;  /* 0x0000000103037824 */ /* 0x000fe200078e0215 */
[----:B------:R-:W-:Y:S01]  /*16130*/  PRMT R0, RZ, 0x654, R0 ;  /* 0x00000654ff007816 */ /* 0x000fe20000000000 */
[----:B------:R-:W-:Y:S02]  /*16140*/  IMAD R20, R44, UR4, RZ ;  /* 0x000000042c147c24 */ /* 0x000fe4000f8e02ff */
[C---:B------:R-:W-:Y:S01]  /*16150*/  IMAD.WIDE.U32 R36, R45.reuse, UR4, R2 ;  /* 0x000000042d247c25 */ /* 0x040fe2000f8e0002 */
[----:B--2---:R0:W-:Y:S03]  /*16160*/  SYNCS.ARRIVE.TRANS64.RED.A1T0 RZ, [R0+URZ], RZ ;  /* 0x000000ff00ff79a7 */ /* 0x0041e6000810043f */
[----:B------:R-:W-:-:S02]  /*16170*/  IMAD R39, R45, UR5, R20 ;  /* 0x000000052d277c24 */ /* 0x000fc4000f8e0214 */
[----:B------:R-:W-:-:S04]  /*16180*/  IMAD.WIDE R20, R47, 0xc0, R48 ;  /* 0x000000c02f147825 */ /* 0x000fc800078e0230 */
[----:B------:R-:W-:Y:S01]  /*16190*/  IMAD.IADD R41, R37, 0x1, R39 ;  /* 0x0000000125297824 */ /* 0x000fe200078e0227 */
[----:B0-----:R-:W-:Y:S06]  /*161a0*/  @P0 BRA `(.L_x_439) ;  /* 0x00000000004c0947 */ /* 0x001fec0003800000 */
[----:B------:R-:W-:Y:S01]  /*161b0*/  ULDC.64 UR6, c[0x0][0xad8] ;  /* 0x0002b60000067ab9 */ /* 0x000fe20000000a00 */
[----:B------:R-:W-:Y:S01]  /*161c0*/  MOV R2, R36 ;  /* 0x0000002400027202 */ /* 0x000fe20000000f00 */
        /* <DEDUP_REMOVED lines=8> */
[----:B------:R-:W-:-:S02]  /*16250*/  IMAD R39, R20, UR7, R39 ;  /* 0x0000000714277c24 */ /* 0x000fc4000f8e0227 */
[----:B------:R-:W-:Y:S01]  /*16260*/  IMAD.WIDE.U32 R2, R20, UR6, R2 ;  /* 0x0000000614027c25 */ /* 0x000fe2000f8e0002 */
[----:B------:R-:W-:-:S03]  /*16270*/  ULDC.64 UR6, c[0x0][0xa80] ;  /* 0x0002a00000067ab9 */ /* 0x000fc60000000a00 */
[----:B------:R-:W-:Y:S01]  /*16280*/  IMAD.IADD R3, R3, 0x1, R39 ;  /* 0x0000000103037824 */ /* 0x000fe200078e0227 */
[----:B------:R-:W-:-:S04]  /*16290*/  LEA R38, P4, R2, UR6, 0x1 ;  /* 0x0000000602267c11 */ /* 0x000fc8000f8808ff */
[----:B------:R-:W-:-:S05]  /*162a0*/  LEA.HI.X R39, R2, UR7, R3, 0x1, P4 ;  /* 0x0000000702277c11 */ /* 0x000fca000a0f0c03 */
[----:B-----5:R0:W-:Y:S04]  /*162b0*/  @!P0 STG.E.128 desc[UR60][R38.64], R4 ;  /* 0x0000000426008986 */ /* 0x0201e8000c101d3c */
[----:B------:R0:W-:Y:S04]  /*162c0*/  @!P1 STG.E.128 desc[UR60][R38.64+0x40], R12 ;  /* 0x0000400c26009986 */ /* 0x0001e8000c101d3c */
[----:B------:R0:W-:Y:S02]  /*162d0*/  @!P2 STG.E.128 desc[UR60][R38.64+0x80], R28 ;  /* 0x0000801c2600a986 */ /* 0x0001e4000c101d3c */
.L_x_439:
[----:B------:R-:W-:Y:S05]  /*162e0*/  BSYNC B1 ;  /* 0x0000000000017941 */ /* 0x000fea0003800000 */
.L_x_438:
[----:B------:R-:W-:Y:S05]  /*162f0*/  @P3 BRA `(.L_x_440) ;  /* 0x0000000800503947 */ /* 0x000fea0003800000 */
[----:B0----5:R-:W-:Y:S01]  /*16300*/  IADD3 R5, P0, R20, 0x60, RZ ;  /* 0x0000006014057810 */ /* 0x021fe20007f1e0ff */
[----:B------:R-:W-:Y:S01]  /*16310*/  ULDC.64 UR4, c[0x0][0xad8] ;  /* 0x0002b60000047ab9 */ /* 0x000fe20000000a00 */
[----:B------:R-:W-:Y:S01]  /*16320*/  IMAD.MOV.U32 R2, RZ, RZ, R36 ;  /* 0x000000ffff027224 */ /* 0x000fe200078e0024 */
[----:B------:R-:W-:Y:S01]  /*16330*/  ULDC.64 UR6, c[0x0][0xa80] ;  /* 0x0002a00000067ab9 */ /* 0x000fe20000000a00 */
[----:B------:R-:W-:Y:S02]  /*16340*/  IMAD.MOV.U32 R3, RZ, RZ, R41 ;  /* 0x000000ffff037224 */ /* 0x000fe400078e0029 */
[----:B------:R-:W-:Y:S02]  /*16350*/  IMAD.X R20, RZ, RZ, R21, P0 ;  /* 0x000000ffff147224 */ /* 0x000fe400000e0615 */
[----:B------:R-:W-:Y:S02]  /*16360*/  VIADD R0, R46, 0x20 ;  /* 0x000000202e007836 */ /* 0x000fe40000000000 */
[----:B------:R-:W-:-:S02]  /*16370*/  IMAD R20, R20, UR4, RZ ;  /* 0x0000000414147c24 */ /* 0x000fc4000f8e02ff */
[C---:B------:R-:W-:Y:S01]  /*16380*/  IMAD.WIDE.U32 R2, R5.reuse, UR4, R2 ;  /* 0x0000000405027c25 */ /* 0x040fe2000f8e0002 */
[----:B------:R-:W-:Y:S02]  /*16390*/  ULDC UR4, c[0x0][0xa8c] ;  /* 0x0002a30000047ab9 */ /* 0x000fe40000000800 */
[----:B------:R-:W-:Y:S01]  /*163a0*/  ISETP.GE.AND P1, PT, R46, UR4, PT ;  /* 0x000000042e007c0c */ /* 0x000fe2000bf26270 */
[----:B------:R-:W-:Y:S01]  /*163b0*/  IMAD R5, R5, UR5, R20 ;  /* 0x0000000505057c24 */ /* 0x000fe2000f8e0214 */
[----:B------:R-:W-:Y:S01]  /*163c0*/  ISETP.GE.AND P2, PT, R0, UR4, PT ;  /* 0x0000000400007c0c */ /* 0x000fe2000bf46270 */
[----:B------:R-:W-:Y:S01]  /*163d0*/  VIADD R0, R46, 0x40 ;  /* 0x000000402e007836 */ /* 0x000fe20000000000 */
[----:B------:R-:W-:Y:S02]  /*163e0*/  LEA R4, P0, R2, UR6, 0x1 ;  /* 0x0000000602047c11 */ /* 0x000fe4000f8008ff */
[----:B------:R-:W-:-:S04]  /*163f0*/  IADD3 R3, R3, R5, RZ ;  /* 0x0000000503037210 */ /* 0x000fc80007ffe0ff */
[----:B------:R-:W-:Y:S02]  /*16400*/  LEA.HI.X R5, R2, UR7, R3, 0x1, P0 ;  /* 0x0000000702057c11 */ /* 0x000fe400080f0c03 */
[----:B------:R-:W-:-:S03]  /*16410*/  ISETP.GE.AND P0, PT, R0, UR4, PT ;  /* 0x0000000400007c0c */ /* 0x000fc6000bf06270 */
[----:B------:R2:W-:Y:S04]  /*16420*/  @!P1 STG.E.128 desc[UR60][R4.64], R8 ;  /* 0x0000000804009986 */ /* 0x0005e8000c101d3c */
[----:B------:R2:W-:Y:S06]  /*16430*/  @!P2 STG.E.128 desc[UR60][R4.64+0x40], R24 ;  /* 0x000040180400a986 */ /* 0x0005ec000c101d3c */
[----:B------:R-:W-:Y:S05]  /*16440*/  @P0 BRA `(.L_x_440) ;  /* 0x0000000400fc0947 */ /* 0x000fea0003800000 */
[----:B------:R3:W-:Y:S01]  /*16450*/  STG.E.128 desc[UR60][R4.64+0x80], R32 ;  /* 0x0000802004007986 */ /* 0x0007e2000c101d3c */
[----:B------:R-:W-:Y:S05]  /*16460*/  BRA `(.L_x_440) ;  /* 0x0000000400f47947 */ /* 0x000fea0003800000 */
.L_x_436:
[----:B------:R-:W1:Y:S01]  /*16470*/  S2R R0, SR_TID.X ;  /* 0x0000000000007919 */ /* 0x000e620000002100 */
[----:B------:R-:W-:Y:S01]  /*16480*/  ULDC.64 UR4, c[0x0][0xbd8] ;  /* 0x0002f60000047ab9 */ /* 0x000fe20000000a00 */
[----:B------:R-:W-:Y:S01]  /*16490*/  IMAD.MOV.U32 R7, RZ, RZ, RZ ;  /* 0x000000ffff077224 */ /* 0x000fe200078e00ff */
[----:B------:R-:W-:Y:S02]  /*164a0*/  ISETP.NE.U32.AND P0, PT, RZ, UR4, PT ;  /* 0x00000004ff007c0c */ /* 0x000fe4000bf05070 */
[----:B------:R-:W-:Y:S02]  /*164b0*/  IADD3 R2, P1, R50, UR4, RZ ;  /* 0x0000000432027c10 */ /* 0x000fe4000ff3e0ff */
[----:B------:R-:W-:Y:S02]  /*164c0*/  ISETP.NE.AND.EX P0, PT, RZ, UR5, PT, P0 ;  /* 0x00000005ff007c0c */ /* 0x000fe4000bf05300 */
[----:B------:R-:W-:Y:S01]  /*164d0*/  IADD3.X R3, R31, UR5, RZ, P1, !PT ;  /* 0x000000051f037c10 */ /* 0x000fe20008ffe4ff */
[----:B------:R-:W-:-:S02]  /*164e0*/  ULDC.64 UR4, c[0x0][0xbe0] ;  /* 0x0002f80000047ab9 */ /* 0x000fc40000000a00 */
[----:B------:R-:W-:-:S04]  /*164f0*/  ISETP.NE.U32.AND P1, PT, RZ, UR4, PT ;  /* 0x00000004ff007c0c */ /* 0x000fc8000bf25070 */
[----:B------:R-:W-:-:S04]  /*16500*/  ISETP.NE.AND.EX P1, PT, RZ, UR5, PT, P1 ;  /* 0x00000005ff007c0c */ /* 0x000fc8000bf25310 */
[----:B------:R2:W5:Y:S09]  /*16510*/  @P0 LDG.E R7, desc[UR60][R2.64] ;  /* 0x0000003c02070981 */ /* 0x000572000c1e1900 */
[----:B------:R-:W-:Y:S01]  /*16520*/  @P1 IADD3 R50, P2, R50, UR4, RZ ;  /* 0x0000000432321c10 */ /* 0x000fe2000ff5e0ff */
[----:B------:R-:W-:Y:S01]  /*16530*/  ULDC UR4, c[0x0][0xa88] ;  /* 0x0002a20000047ab9 */ /* 0x000fe20000000800 */
[----:B-1----:R-:W-:-:S02]  /*16540*/  VIADD R4, R0, 0xffffff80 ;  /* 0xffffff8000047836 */ /* 0x002fc40000000000 */
[----:B------:R-:W-:Y:S01]  /*16550*/  @P1 IADD3.X R51, R31, UR5, RZ, P2, !PT ;  /* 0x000000051f331c10 */ /* 0x000fe200097fe4ff */
[----:B------:R-:W-:-:S06]  /*16560*/  IMAD.U32 R0, RZ, RZ, UR4 ;  /* 0x00000004ff007e24 */ /* 0x000fcc000f8e00ff */
[----:B------:R2:W5:Y:S01]  /*16570*/  @P1 LDG.E R0, desc[UR60][R50.64] ;  /* 0x0000003c32001981 */ /* 0x000562000c1e1900 */
[----:B------:R-:W-:Y:S01]  /*16580*/  ISETP.GT.AND P2, PT, R4, 0xbf, PT ;  /* 0x000000bf0400780c */ /* 0x000fe20003f44270 */
[----:B------:R-:W-:-:S12]  /*16590*/  @P1 BRA `(.L_x_441) ;  /* 0x0000000000101947 */ /* 0x000fd80003800000 */
[----:B------:R-:W-:Y:S05]  /*165a0*/  @!P0 BRA `(.L_x_441) ;  /* 0x00000000000c8947 */ /* 0x000fea0003800000 */
[----:B------:R-:W3:Y:S04]  /*165b0*/  LDG.E R5, desc[UR60][R2.64] ;  /* 0x0000003c02057981 */ /* 0x000ee8000c1e1900 */
[----:B-----5:R-:W3:Y:S02]  /*165c0*/  LDG.E R0, desc[UR60][R2.64+0x4] ;  /* 0x0000043c02007981 */ /* 0x020ee4000c1e1900 */
[----:B---3--:R-:W-:-:S07]  /*165d0*/  IMAD.IADD R0, R0, 0x1, -R5 ;  /* 0x0000000100007824 */ /* 0x008fce00078e0a05 */
.L_x_441:
[----:B------:R-:W3:Y:S04]  /*165e0*/  LDL R13, [R1+0x74] ;  /* 0x00007400010d7983 */ /* 0x000ee80000100800 */
[----:B0-----:R-:W4:Y:S04]  /*165f0*/  LDL R10, [R1+0x5c] ;  /* 0x00005c00010a7983 */ /* 0x001f280000100800 */
[----:B------:R0:W5:Y:S01]  /*16600*/  LDL R12, [R1+0x7c] ;  /* 0x00007c00010c7983 */ /* 0x0001620000100800 */
[----:B------:R-:W-:Y:S01]  /*16610*/  BSSY B1, `(.L_x_442) ;  /* 0x000001d000017945 */ /* 0x000fe20003800000 */
[----:B------:R-:W-:-:S02]  /*16620*/  SEL R11, R66, RZ, !P0 ;  /* 0x000000ff420b7207 */ /* 0x000fc40004000000 */
[----:B------:R-:W-:Y:S02]  /*16630*/  SEL R30, R30, RZ, !P0 ;  /* 0x000000ff1e1e7207 */ /* 0x000fe40004000000 */
[----:B-----5:R-:W-:Y:S02]  /*16640*/  SHF.R.S32.HI R6, RZ, 0x1f, R7 ;  /* 0x0000001fff067819 */ /* 0x020fe40000011407 */
[----:B---3--:R-:W-:Y:S02]  /*16650*/  SHF.R.S32.HI R8, RZ, 0x1f, R13 ;  /* 0x0000001fff087819 */ /* 0x008fe4000001140d */
[----:B----4-:R-:W-:Y:S01]  /*16660*/  SHF.R.S32.HI R9, RZ, 0x1f, R10 ;  /* 0x0000001fff097819 */ /* 0x010fe2000001140a */
[----:B0-----:R-:W-:Y:S06]  /*16670*/  @P2 BRA `(.L_x_443) ;  /* 0x0000000000582947 */ /* 0x001fec0003800000 */
[----:B--2---:R-:W0:Y:S02]  /*16680*/  S2R R2, SR_TID.X ;  /* 0x0000000000027919 */ /* 0x004e240000002100 */
[----:B0-----:R-:W-:-:S04]  /*16690*/  IMAD R2, R12, 0xc0, R2 ;  /* 0x000000c00c027824 */ /* 0x001fc800078e0202 */
[----:B------:R-:W-:-:S05]  /*166a0*/  VIADD R3, R2, 0xffffff80 ;  /* 0xffffff8002037836 */ /* 0x000fca0000000000 */
[----:B------:R-:W-:-:S13]  /*166b0*/  ISETP.GE.AND P0, PT, R3, R0, PT ;  /* 0x000000000300720c */ /* 0x000fda0003f06270 */
[----:B------:R-:W-:Y:S05]  /*166c0*/  @P0 BRA `(.L_x_443) ;  /* 0x0000000000440947 */ /* 0x000fea0003800000 */
[C---:B------:R-:W-:Y:S01]  /*166d0*/  IADD3 R2, P0, R3.reuse, R7, RZ ;  /* 0x0000000703027210 */ /* 0x040fe20007f1e0ff */
[----:B------:R-:W-:Y:S02]  /*166e0*/  ULDC.64 UR4, c[0x0][0xb70] ;  /* 0x0002dc0000047ab9 */ /* 0x000fe40000000a00 */
[----:B------:R-:W-:Y:S01]  /*166f0*/  IMAD R4, R8, UR4, RZ ;  /* 0x0000000408047c24 */ /* 0x000fe2000f8e02ff */
[----:B------:R-:W-:-:S03]  /*16700*/  LEA.HI.X.SX32 R3, R3, R6, 0x1, P0 ;  /* 0x0000000603037211 */ /* 0x000fc600000f0eff */
[C---:B------:R-:W-:Y:S02]  /*16710*/  IMAD R5, R13.reuse, UR5, R4 ;  /* 0x000000050d057c24 */ /* 0x040fe4000f8e0204 */
[----:B------:R-:W-:Y:S01]  /*16720*/  IMAD.WIDE.U32 R2, R13, UR4, R2 ;  /* 0x000000040d027c25 */ /* 0x000fe2000f8e0002 */
[----:B------:R-:W-:-:S03]  /*16730*/  ULDC.64 UR4, c[0x0][0xb78] ;  /* 0x0002de0000047ab9 */ /* 0x000fc60000000a00 */
[----:B------:R-:W-:Y:S01]  /*16740*/  IMAD R4, R30, UR4, RZ ;  /* 0x000000041e047c24 */ /* 0x000fe2000f8e02ff */
[----:B------:R-:W-:-:S03]  /*16750*/  IADD3 R3, R3, R5, RZ ;  /* 0x0000000503037210 */ /* 0x000fc60007ffe0ff */
[C---:B------:R-:W-:Y:S02]  /*16760*/  IMAD R5, R11.reuse, UR5, R4 ;  /* 0x000000050b057c24 */ /* 0x040fe4000f8e0204 */
[----:B------:R-:W-:Y:S01]  /*16770*/  IMAD.WIDE.U32 R2, R11, UR4, R2 ;  /* 0x000000040b027c25 */ /* 0x000fe2000f8e0002 */
[----:B------:R-:W-:-:S03]  /*16780*/  ULDC.64 UR4, c[0x0][0xb40] ;  /* 0x0002d00000047ab9 */ /* 0x000fc60000000a00 */
[----:B------:R-:W-:Y:S01]  /*16790*/  IMAD.IADD R3, R3, 0x1, R5 ;  /* 0x0000000103037824 */ /* 0x000fe200078e0205 */
[----:B------:R-:W-:-:S04]  /*167a0*/  LEA R4, P0, R2, UR4, 0x2 ;  /* 0x0000000402047c11 */ /* 0x000fc8000f8010ff */
[----:B------:R-:W-:Y:S01]  /*167b0*/  LEA.HI.X R5, R2, UR5, R3, 0x2, P0 ;  /* 0x0000000502057c11 */ /* 0x000fe200080f1403 */
[----:B------:R-:W-:-:S05]  /*167c0*/  IMAD.MOV.U32 R3, RZ, RZ, -0x800000 ;  /* 0xff800000ff037424 */ /* 0x000fca00078e00ff */
[----:B------:R0:W-:Y:S03]  /*167d0*/  STG.E desc[UR60][R4.64], R3 ;  /* 0x0000000304007986 */ /* 0x0001e6000c10193c */
.L_x_443:
[----:B------:R-:W-:Y:S05]  /*167e0*/  BSYNC B1 ;  /* 0x0000000000017941 */ /* 0x000fea0003800000 */
.L_x_442:
[----:B------:R-:W3:Y:S01]  /*167f0*/  LDL.64 R14, [R1+0x68] ;  /* 0x00006800010e7983 */ /* 0x000ee20000100a00 */
[----:B------:R-:W-:Y:S01]  /*16800*/  ULDC.64 UR4, c[0x0][0xaa0] ;  /* 0x0002a80000047ab9 */ /* 0x000fe20000000a00 */
[----:B--2---:R-:W-:Y:S01]  /*16810*/  IMAD.MOV.U32 R2, RZ, RZ, R10 ;  /* 0x000000ffff027224 */ /* 0x004fe200078e000a */
[----:B------:R-:W-:Y:S01]  /*16820*/  BSSY B1, `(.L_x_444) ;  /* 0x000002b000017945 */ /* 0x000fe20003800000 */
[----:B0-----:R-:W-:Y:S02]  /*16830*/  IMAD.MOV.U32 R3, RZ, RZ, R9 ;  /* 0x000000ffff037224 */ /* 0x001fe400078e0009 */
[----:B------:R-:W-:Y:S02]  /*16840*/  IMAD R4, R6, UR4, RZ ;  /* 0x0000000406047c24 */ /* 0x000fe4000f8e02ff */
[----:B------:R-:W-:-:S04]  /*16850*/  IMAD.WIDE.U32 R2, R7, UR4, R2 ;  /* 0x0000000407027c25 */ /* 0x000fc8000f8e0002 */
[----:B------:R-:W-:Y:S01]  /*16860*/  IMAD R7, R7, UR5, R4 ;  /* 0x0000000507077c24 */ /* 0x000fe2000f8e0204 */
[----:B------:R-:W-:Y:S02]  /*16870*/  ULDC.64 UR4, c[0x0][0xae0] ;  /* 0x0002b80000047ab9 */ /* 0x000fe40000000a00 */
[----:B------:R-:W-:Y:S02]  /*16880*/  IMAD R4, R8, UR4, RZ ;  /* 0x0000000408047c24 */ /* 0x000fe4000f8e02ff */
[----:B------:R-:W-:Y:S02]  /*16890*/  IMAD.IADD R3, R3, 0x1, R7 ;  /* 0x0000000103037824 */ /* 0x000fe400078e0207 */
[C---:B------:R-:W-:Y:S02]  /*168a0*/  IMAD R5, R13.reuse, UR5, R4 ;  /* 0x000000050d057c24 */ /* 0x040fe4000f8e0204 */
[----:B------:R-:W-:Y:S02]  /*168b0*/  IMAD R4, R12, -0xc0, R0 ;  /* 0xffffff400c047824 */ /* 0x000fe400078e0200 */
[----:B------:R-:W-:Y:S01]  /*168c0*/  IMAD.WIDE.U32 R2, R13, UR4, R2 ;  /* 0x000000040d027c25 */ /* 0x000fe2000f8e0002 */
[----:B------:R-:W-:-:S03]  /*168d0*/  ULDC.64 UR4, c[0x0][0xae8] ;  /* 0x0002ba0000047ab9 */ /* 0x000fc60000000a00 */
[----:B------:R-:W-:Y:S01]  /*168e0*/  IMAD R0, R30, UR4, RZ ;  /* 0x000000041e007c24 */ /* 0x000fe2000f8e02ff */
[----:B------:R-:W-:-:S03]  /*168f0*/  IADD3 R3, R3, R5, RZ ;  /* 0x0000000503037210 */ /* 0x000fc60007ffe0ff */
[----:B------:R-:W-:Y:S01]  /*16900*/  IMAD R9, R11, UR5, R0 ;  /* 0x000000050b097c24 */ /* 0x000fe2000f8e0200 */
[C---:B---3--:R-:W-:Y:S01]  /*16910*/  ISETP.GE.AND P0, PT, R14.reuse, R4, PT ;  /* 0x000000040e00720c */ /* 0x048fe20003f06270 */
[----:B------:R-:W-:Y:S02]  /*16920*/  VIADD R7, R14, 0x60 ;  /* 0x000000600e077836 */ /* 0x000fe40000000000 */
[----:B------:R-:W-:-:S03]  /*16930*/  IMAD.MOV.U32 R6, RZ, RZ, R14 ;  /* 0x000000ffff067224 */ /* 0x000fc600078e000e */
[----:B------:R-:W-:Y:S01]  /*16940*/  ISETP.GE.AND P1, PT, R7, R4, PT ;  /* 0x000000040700720c */ /* 0x000fe20003f26270 */
[----:B------:R-:W-:Y:S01]  /*16950*/  IMAD.WIDE.U32 R4, R11, UR4, R2 ;  /* 0x000000040b047c25 */ /* 0x000fe2000f8e0002 */
[----:B------:R-:W-:-:S03]  /*16960*/  SHF.R.S32.HI R7, RZ, 0x1f, R14 ;  /* 0x0000001fff077819 */ /* 0x000fc6000001140e */
[----:B------:R-:W-:Y:S02]  /*16970*/  IMAD.IADD R11, R5, 0x1, R9 ;  /* 0x00000001050b7824 */ /* 0x000fe400078e0209 */
[----:B------:R-:W-:Y:S01]  /*16980*/  IMAD.WIDE R6, R12, 0xc0, R6 ;  /* 0x000000c00c067825 */ /* 0x000fe200078e0206 */
        /* <DEDUP_REMOVED lines=17> */
[----:B------:R0:W-:Y:S04]  /*16aa0*/  @!P2 STG.E.128 desc[UR60][R8.64], RZ ;  /* 0x000000ff0800a986 */ /* 0x0001e8000c101d3c */
[----:B------:R0:W-:Y:S04]  /*16ab0*/  @!P3 STG.E.128 desc[UR60][R8.64+0x40], RZ ;  /* 0x000040ff0800b986 */ /* 0x0001e8000c101d3c */
[----:B------:R0:W-:Y:S02]  /*16ac0*/  @!P4 STG.E.128 desc[UR60][R8.64+0x80], RZ ;  /* 0x000080ff0800c986 */ /* 0x0001e4000c101d3c */
.L_x_445:
[----:B------:R-:W-:Y:S05]  /*16ad0*/  BSYNC B1 ;  /* 0x0000000000017941 */ /* 0x000fea0003800000 */
.L_x_444:
[----:B------:R-:W-:Y:S05]  /*16ae0*/  @P1 BRA `(.L_x_440) ;  /* 0x0000000000541947 */ /* 0x000fea0003800000 */
[----:B------:R-:W-:Y:S01]  /*16af0*/  IADD3 R5, P0, R6, 0x60, RZ ;  /* 0x0000006006057810 */ /* 0x000fe20007f1e0ff */
[C---:B------:R-:W-:Y:S01]  /*16b00*/  VIADD R0, R10.reuse, 0x20 ;  /* 0x000000200a007836 */ /* 0x040fe20000000000 */
[----:B------:R-:W-:Y:S01]  /*16b10*/  ULDC UR4, c[0x0][0xa8c] ;  /* 0x0002a30000047ab9 */ /* 0x000fe20000000800 */
[----:B------:R-:W-:Y:S01]  /*16b20*/  ULDC.64 UR6, c[0x0][0xad8] ;  /* 0x0002b60000067ab9 */ /* 0x000fe20000000a00 */
[----:B------:R-:W-:Y:S01]  /*16b30*/  IMAD.MOV.U32 R2, RZ, RZ, R4 ;  /* 0x000000ffff027224 */ /* 0x000fe200078e0004 */
[----:B------:R-:W-:Y:S01]  /*16b40*/  ISETP.GE.AND P1, PT, R10, UR4, PT ;  /* 0x000000040a007c0c */ /* 0x000fe2000bf26270 */
[----:B------:R-:W-:Y:S01]  /*16b50*/  IMAD.X R6, RZ, RZ, R7, P0 ;  /* 0x000000ffff067224 */ /* 0x000fe200000e0607 */
[----:B------:R-:W-:Y:S01]  /*16b60*/  ISETP.GE.AND P2, PT, R0, UR4, PT ;  /* 0x0000000400007c0c */ /* 0x000fe2000bf46270 */
[----:B------:R-:W-:Y:S02]  /*16b70*/  IMAD.MOV.U32 R3, RZ, RZ, R11 ;  /* 0x000000ffff037224 */ /* 0x000fe400078e000b */
[----:B------:R-:W-:-:S02]  /*16b80*/  IMAD R6, R6, UR6, RZ ;  /* 0x0000000606067c24 */ /* 0x000fc4000f8e02ff */
[----:B------:R-:W-:Y:S02]  /*16b90*/  VIADD R0, R10, 0x40 ;  /* 0x000000400a007836 */ /* 0x000fe40000000000 */
        /* <DEDUP_REMOVED lines=10> */
.L_x_440:
[----:B------:R-:W-:Y:S05]  /*16c40*/  BSYNC B0 ;  /* 0x0000000000007941 */ /* 0x000fea0003800000 */
.L_x_435:
[----:B------:R-:W-:Y:S02]  /*16c50*/  ULDC UR4, c[0x0][0xc14] ;  /* 0x0003050000047ab9 */ /* 0x000fe40000000800 */
[----:B------:R-:W-:-:S13]  /*16c60*/  ISETP.GE.AND P0, PT, R111, UR4, PT ;  /* 0x000000046f007c0c */ /* 0x000fda000bf06270 */
[----:B------:R-:W-:Y:S05]  /*16c70*/  @!P0 BRA `(.L_x_446) ;  /* 0xfffffea400dc8947 */ /* 0x000fea000383ffff */
[----:B------:R-:W-:Y:S05]  /*16c80*/  BRA `(.L_x_307) ;  /* 0x00000054000c7947 */ /* 0x000fea0003800000 */
.L_x_305:
[----:B------:R-:W-:-:S08]  /*16c90*/  NOP ;  /* 0x0000000000007918 */ /* 0x000fd00000000000 */
[----:B0-----:R-:W0:-:S00]  /*16ca0*/  USETMAXREG.DEALLOC.CTAPOOL 0x20 ;  /* 0x00000020000079c8 */ /* 0x001e0000080e0500 */
[----:B0-----:R-:W-:-:S06]  /*16cb0*/  LOP3.LUT R0, R0, 0x3, RZ, 0xc0, !PT ;  /* 0x0000000300007812 */ /* 0x001fcc00078ec0ff */
[----:B------:R-:W0:Y:S02]  /*16cc0*/  SHFL.IDX PT, R0, R0, RZ, 0x1f ;  /* 0x00001fff00007589 */ /* 0x000e2400000e0000 */
[----:B0-----:R-:W-:-:S13]  /*16cd0*/  ISETP.NE.AND P0, PT, R0, RZ, PT ;  /* 0x000000ff0000720c */ /* 0x001fda0003f05270 */
[----:B------:R-:W-:Y:S05]  /*16ce0*/  @P0 BRA `(.L_x_307) ;  /* 0x0000005000f40947 */ /* 0x000fea0003800000 */
[----:B------:R-:W2:Y:S01]  /*16cf0*/  LDL.LU R7, [R1+0x4c] ;  /* 0x00004c0001077983 */ /* 0x000ea20000300800 */
[----:B------:R-:W-:Y:S01]  /*16d00*/  ULDC UR5, c[0x0][0xc14] ;  /* 0x0003050000057ab9 */ /* 0x000fe20000000800 */
[----:B------:R-:W0:Y:S01]  /*16d10*/  S2R R2, SR_TID.X ;  /* 0x0000000000027919 */ /* 0x000e220000002100 */
[----:B------:R-:W-:Y:S01]  /*16d20*/  MOV R0, RZ ;  /* 0x000000ff00007202 */ /* 0x000fe20000000f00 */
[----:B------:R-:W1:Y:S01]  /*16d30*/  S2UR UR6, SR_CTAID.X ;  /* 0x00000000000679c3 */ /* 0x000e620000002500 */
[----:B------:R-:W-:Y:S01]  /*16d40*/  ULDC UR4, c[0x0][0xc10] ;  /* 0x0003040000047ab9 */ /* 0x000fe20000000800 */
[----:B0-----:R-:W-:-:S04]  /*16d50*/  LOP3.LUT R29, R2, 0x1f, RZ, 0xc0, !PT ;  /* 0x0000001f021d7812 */ /* 0x001fc800078ec0ff */
[----:B------:R-:W-:Y:S02]  /*16d60*/  ISETP.NE.AND P0, PT, R29, 0x1f, PT ;  /* 0x0000001f1d00780c */ /* 0x000fe40003f05270 */
[----:B--2---:R-:W-:-:S11]  /*16d70*/  LOP3.LUT R7, R7, 0xffffffdf, RZ, 0xc0, !PT ;  /* 0xffffffdf07077812 */ /* 0x004fd600078ec0ff */
[----:B------:R-:W-:Y:S02]  /*16d80*/  @P0 LOP3.LUT R7, R7, 0x20, RZ, 0xfc, !PT ;  /* 0x0000002007070812 */ /* 0x000fe400078efcff */
[----:B------:R-:W-:-:S13]  /*16d90*/  ISETP.GE.OR P0, PT, R29, UR5, !P0 ;  /* 0x000000051d007c0c */ /* 0x000fda000c706670 */
[----:B------:R-:W0:Y:S02]  /*16da0*/  @!P0 LDC.64 R2, c[0x0][0xc58] ;  /* 0x00031600ff028b82 */ /* 0x000e240000000a00 */
[----:B0-----:R-:W-:-:S05]  /*16db0*/  @!P0 IMAD.WIDE.U32 R2, R29, 0x4, R2 ;  /* 0x000000041d028825 */ /* 0x001fca00078e0002 */
[----:B------:R-:W2:Y:S01]  /*16dc0*/  @!P0 LDG.E R0, desc[UR60][R2.64] ;  /* 0x0000003c02008981 */ /* 0x000ea2000c1e1900 */
[C---:B------:R-:W-:Y:S02]  /*16dd0*/  ISETP.NE.AND P1, PT, R29.reuse, RZ, PT ;  /* 0x000000ff1d00720c */ /* 0x040fe40003f25270 */
[----:B------:R-:W-:Y:S02]  /*16de0*/  ISETP.GE.U32.AND P0, PT, R29, 0x2, PT ;  /* 0x000000021d00780c */ /* 0x000fe40003f06070 */
[----:B------:R-:W-:-:S09]  /*16df0*/  LOP3.LUT R7, R7, 0xfffffffe, RZ, 0xc0, !PT ;  /* 0xfffffffe07077812 */ /* 0x000fd200078ec0ff */
[----:B------:R-:W-:-:S04]  /*16e00*/  @P1 LOP3.LUT R7, R7, 0x1, RZ, 0xfc, !PT ;  /* 0x0000000107071812 */ /* 0x000fc800078efcff */
[----:B------:R-:W-:-:S04]  /*16e10*/  LOP3.LUT R7, R7, 0xffffffef, RZ, 0xc0, !PT ;  /* 0xffffffef07077812 */ /* 0x000fc800078ec0ff */
[----:B------:R-:W-:-:S04]  /*16e20*/  @P0 LOP3.LUT R7, R7, 0x10, RZ, 0xfc, !PT ;  /* 0x0000001007070812 */ /* 0x000fc800078efcff */
[----:B------:R-:W-:Y:S01]  /*16e30*/  LOP3.LUT R7, R7, 0xfffffff7, RZ, 0xc0, !PT ;  /* 0xfffffff707077812 */ /* 0x000fe200078ec0ff */
[----:B------:R-:W-:Y:S01]  /*16e40*/  IMAD.MOV.U32 R16, RZ, RZ, RZ ;  /* 0x000000ffff107224 */ /* 0x000fe200078e00ff */
[----:B--2---:R-:W0:Y:S02]  /*16e50*/  SHFL.UP PT, R4, R0, 0x1, RZ ;  /* 0x0420000000047989 */ /* 0x004e2400000e00ff */
[----:B0-----:R-:W-:-:S05]  /*16e60*/  SEL R5, R4, RZ, P1 ;  /* 0x000000ff04057207 */ /* 0x001fca0000800000 */
[----:B------:R-:W-:-:S05]  /*16e70*/  IMAD.IADD R5, R0, 0x1, R5 ;  /* 0x0000000100057824 */ /* 0x000fca00078e0205 */
[----:B------:R-:W0:Y:S02]  /*16e80*/  SHFL.UP PT, R4, R5, 0x2, RZ ;  /* 0x0440000005047989 */ /* 0x000e2400000e00ff */
[----:B0-----:R-:W-:-:S05]  /*16e90*/  SEL R4, R4, RZ, P0 ;  /* 0x000000ff04047207 */ /* 0x001fca0000000000 */
[----:B------:R-:W-:-:S05]  /*16ea0*/  IMAD.IADD R4, R5, 0x1, R4 ;  /* 0x0000000105047824 */ /* 0x000fca00078e0204 */
[----:B------:R-:W0:Y:S01]  /*16eb0*/  SHFL.UP PT, R6, R4, 0x4, RZ ;  /* 0x0480000004067989 */ /* 0x000e2200000e00ff */
[----:B------:R-:W-:-:S04]  /*16ec0*/  ISETP.GE.U32.AND P0, PT, R29, 0x4, PT ;  /* 0x000000041d00780c */ /* 0x000fc80003f06070 */
[----:B0-----:R-:W-:-:S05]  /*16ed0*/  SEL R3, R6, RZ, P0 ;  /* 0x000000ff06037207 */ /* 0x001fca0000000000 */
[----:B------:R-:W-:-:S05]  /*16ee0*/  IMAD.IADD R3, R4, 0x1, R3 ;  /* 0x0000000104037824 */ /* 0x000fca00078e0203 */
[----:B------:R-:W0:Y:S01]  /*16ef0*/  SHFL.UP PT, R2, R3, 0x8, RZ ;  /* 0x0500000003027989 */ /* 0x000e2200000e00ff */
[----:B------:R-:W-:Y:S02]  /*16f00*/  @P0 LOP3.LUT R7, R7, 0x8, RZ, 0xfc, !PT ;  /* 0x0000000807070812 */ /* 0x000fe400078efcff */
[----:B------:R-:W-:-:S04]  /*16f10*/  ISETP.GE.U32.AND P0, PT, R29, 0x8, PT ;  /* 0x000000081d00780c */ /* 0x000fc80003f06070 */
[----:B0-----:R-:W-:-:S05]  /*16f20*/  SEL R2, R2, RZ, P0 ;  /* 0x000000ff02027207 */ /* 0x001fca0000000000 */
[----:B------:R-:W-:-:S05]  /*16f30*/  IMAD.IADD R2, R3, 0x1, R2 ;  /* 0x0000000103027824 */ /* 0x000fca00078e0202 */
[----:B------:R-:W0:Y:S01]  /*16f40*/  SHFL.UP PT, R5, R2, 0x10, RZ ;  /* 0x0600000002057989 */ /* 0x000e2200000e00ff */
[----:B------:R-:W-:-:S04]  /*16f50*/  LOP3.LUT R7, R7, 0xfffffffb, RZ, 0xc0, !PT ;  /* 0xfffffffb07077812 */ /* 0x000fc800078ec0ff */
[----:B------:R-:W-:Y:S02]  /*16f60*/  @P0 LOP3.LUT R7, R7, 0x4, RZ, 0xfc, !PT ;  /* 0x0000000407070812 */ /* 0x000fe400078efcff */
[----:B------:R-:W-:-:S04]  /*16f70*/  ISETP.GE.U32.AND P0, PT, R29, 0x10, PT ;  /* 0x000000101d00780c */ /* 0x000fc80003f06070 */
[----:B0-----:R-:W-:-:S05]  /*16f80*/  SEL R5, R5, RZ, P0 ;  /* 0x000000ff05057207 */ /* 0x001fca0000000000 */
[----:B------:R-:W-:-:S05]  /*16f90*/  IMAD.IADD R6, R2, 0x1, R5 ;  /* 0x0000000102067824 */ /* 0x000fca00078e0205 */
[----:B------:R-:W0:Y:S01]  /*16fa0*/  SHFL.IDX PT, R5, R6, 0x1f, 0x1f ;  /* 0x03e01f0006057f89 */ /* 0x000e2200000e0000 */
[----:B------:R-:W-:-:S04]  /*16fb0*/  LOP3.LUT R7, R7, 0xfffffffd, RZ, 0xc0, !PT ;  /* 0xfffffffd07077812 */ /* 0x000fc800078ec0ff */
[----:B------:R-:W-:-:S05]  /*16fc0*/  @P0 LOP3.LUT R7, R7, 0x2, RZ, 0xfc, !PT ;  /* 0x0000000207070812 */ /* 0x000fca00078efcff */
[----:B------:R2:W-:Y:S01]  /*16fd0*/  STL [R1+0x4c], R7 ;  /* 0x00004c0701007387 */ /* 0x0005e20000100800 */
[----:B0-----:R-:W-:-:S05]  /*16fe0*/  IMAD R5, R5, UR4, RZ ;  /* 0x0000000405057c24 */ /* 0x001fca000f8e02ff */
[----:B-1----:R-:W-:Y:S01]  /*16ff0*/  ISETP.GT.AND P0, PT, R5, UR6, PT ;  /* 0x0000000605007c0c */ /* 0x002fe2000bf04270 */
[----:B------:R-:W-:Y:S01]  /*17000*/  IMAD.MOV.U32 R2, RZ, RZ, R5 ;  /* 0x000000ffff027224 */ /* 0x000fe200078e0005 */
[----:B------:R-:W-:-:S11]  /*17010*/  MOV R4, RZ ;  /* 0x000000ff00047202 */ /* 0x000fd60000000f00 */
[----:B--2---:R-:W-:Y:S05]  /*17020*/  @P0 BRA `(.L_x_447) ;  /* 0x0000000000b00947 */ /* 0x004fea0003800000 */
[----:B------:R-:W-:Y:S01]  /*17030*/  IMAD.MOV.U32 R5, RZ, RZ, R2 ;  /* 0x000000ffff057224 */ /* 0x000fe200078e0002 */
[----:B------:R-:W-:Y:S01]  /*17040*/  ULDC UR5, c[0x0][0xc14] ;  /* 0x0003050000057ab9 */ /* 0x000fe20000000800 */
[----:B------:R-:W-:Y:S01]  /*17050*/  IMAD.MOV.U32 R4, RZ, RZ, RZ ;  /* 0x000000ffff047224 */ /* 0x000fe200078e00ff */
[----:B------:R-:W-:Y:S01]  /*17060*/  ULDC UR7, c[0x0][0xc14] ;  /* 0x0003050000077ab9 */ /* 0x000fe20000000800 */
[----:B------:R-:W-:-:S05]  /*17070*/  ULDC UR4, c[0x0][0xc10] ;  /* 0x0003040000047ab9 */ /* 0x000fca0000000800 */
.L_x_451:
[----:B------:R-:W-:Y:S02]  /*17080*/  VIADD R4, R4, 0x1f ;  /* 0x0000001f04047836 */ /* 0x000fe40000000000 */
[----:B------:R-:W-:-:S03]  /*17090*/  IMAD.U32 R19, RZ, RZ, UR7 ;  /* 0x00000007ff137e24 */ /* 0x000fc6000f8e00ff */
[----:B------:R-:W-:-:S13]  /*170a0*/  ISETP.GE.AND P0, PT, R4, UR5, PT ;  /* 0x0000000504007c0c */ /* 0x000fda000bf06270 */
[----:B------:R-:W-:Y:S05]  /*170b0*/  @P0 BRA `(.L_x_448) ;  /* 0x0000000400380947 */ /* 0x000fea0003800000 */
[C---:B------:R-:W-:Y:S01]  /*170c0*/  IMAD.IADD R7, R29.reuse, 0x1, R4 ;  /* 0x000000011d077824 */ /* 0x040fe200078e0204 */
[----:B------:R-:W-:Y:S01]  /*170d0*/  ISETP.NE.AND P1, PT, R29, 0x1f, PT ;  /* 0x0000001f1d00780c */ /* 0x000fe20003f25270 */
[----:B------:R-:W-:Y:S01]  /*170e0*/  BSSY B0, `(.L_x_449) ;  /* 0x0000007000007945 */ /* 0x000fe20003800000 */
[----:B------:R-:W-:Y:S02]  /*170f0*/  MOV R0, RZ ;  /* 0x000000ff00007202 */ /* 0x000fe40000000f00 */
[----:B------:R-:W-:-:S13]  /*17100*/  ISETP.GE.OR P0, PT, R7, UR5, !P1 ;  /* 0x0000000507007c0c */ /* 0x000fda000cf06670 */
[----:B------:R-:W-:Y:S05]  /*17110*/  @P0 BRA `(.L_x_450) ;  /* 0x00000000000c0947 */ /* 0x000fea0003800000 */
[----:B------:R-:W0:Y:S02]  /*17120*/  LDC.64 R2, c[0x0][0xc58] ;  /* 0x00031600ff027b82 */ /* 0x000e240000000a00 */
[----:B0-----:R-:W-:-:S05]  /*17130*/  IMAD.WIDE R2, R7, 0x4, R2 ;  /* 0x0000000407027825 */ /* 0x001fca00078e0202 */
[----:B------:R0:W5:Y:S02]  /*17140*/  LDG.E R0, desc[UR60][R2.64] ;  /* 0x0000003c02007981 */ /* 0x000164000c1e1900 */
.L_x_450:
[----:B------:R-:W-:Y:S05]  /*17150*/  BSYNC B0 ;  /* 0x0000000000007941 */ /* 0x000fea0003800000 */
.L_x_449:
        /* <DEDUP_REMOVED lines=25> */
.L_x_447:
[----:B------:R-:W-:-:S05]  /*172f0*/  IADD3 R9, -R2, R5, RZ ;  /* 0x0000000502097210 */ /* 0x000fca0007ffe1ff */
        /* <DEDUP_REMOVED lines=12> */
[----:B------:R-:W-:-:S05]  /*173c0*/  VIADD R7, R19, 0xffffffff ;  /* 0xffffffff13077836 */ /* 0x000fca0000000000 */
[----:B------:R2:W3:Y:S02]  /*173d0*/  SHFL.IDX PT, R16, R6, R7, 0x1f ;  /* 0x00001f0706107589 */ /* 0x0004e400000e0000 */
.L_x_452:
        /* <DEDUP_REMOVED lines=10> */
[----:B------:R-:W-:Y:S01]  /*17480*/  IMAD.MOV.U32 R3, RZ, RZ, R6 ;  /* 0x000000ffff037224 */ /* 0x000fe200078e0006 */
[----:B------:R-:W-:-:S03]  /*17490*/  MOV R6, R8 ;  /* 0x0000000800067202 */ /* 0x000fc60000000f00 */
        /* <DEDUP_REMOVED lines=16> */
.L_x_448:
[----:B------:R-:W-:Y:S02]  /*175a0*/  IMAD.MOV.U32 R17, RZ, RZ, RZ ;  /* 0x000000ffff117224 */ /* 0x000fe400078e00ff */
[----:B------:R-:W-:Y:S02]  /*175b0*/  IMAD.U32 R16, RZ, RZ, UR6 ;  /* 0x00000006ff107e24 */ /* 0x000fe4000f8e00ff */
[----:B------:R-:W-:-:S07]  /*175c0*/  IMAD.MOV.U32 R18, RZ, RZ, RZ ;  /* 0x000000ffff127224 */ /* 0x000fce00078e00ff */
.L_x_453:
        /* <DEDUP_REMOVED lines=13> */
[----:B------:R-:W-:Y:S01]  /*176a0*/  MOV R22, RZ ;  /* 0x000000ff00167202 */ /* 0x000fe20000000f00 */
[----:B------:R-:W-:Y:S01]  /*176b0*/  IMAD.MOV.U32 R27, RZ, RZ, 0x1 ;  /* 0x00000001ff1b7424 */ /* 0x000fe200078e00ff */
[----:B------:R-:W-:Y:S01]  /*176c0*/  ULDC.64 UR36, c[0x0][0x198] ;  /* 0x0000660000247ab9 */ /* 0x000fe20000000a00 */
[----:B------:R-:W-:Y:S01]  /*176d0*/  IMAD.MOV.U32 R26, RZ, RZ, RZ ;  /* 0x000000ffff1a7224 */ /* 0x000fe200078e00ff */
[----:B------:R-:W-:-:S06]  /*176e0*/  ULDC UR38, c[0x0][0xc] ;  /* 0x0000030000267ab9 */ /* 0x000fcc0000000800 */
.L_x_538:
[----:B--2---:R-:W2:Y:S02]  /*176f0*/  LDC.64 R2, c[0x0][0xc60] ;  /* 0x00031800ff027b82 */ /* 0x004ea40000000a00 */
[----:B--2---:R-:W-:-:S05]  /*17700*/  IMAD.WIDE R2, R19, 0x4, R2 ;  /* 0x0000000413027825 */ /* 0x004fca00078e0202 */
[----:B------:R-:W0:Y:S01]  /*17710*/  LDG.E R9, desc[UR60][R2.64] ;  /* 0x0000003c02097981 */ /* 0x000e22000c1e1900 */
[----:B------:R-:W-:Y:S05]  /*17720*/  YIELD ;  /* 0x0000000000007946 */ /* 0x000fea0003800000 */
[----:B------:R-:W-:Y:S01]  /*17730*/  ULDC.64 UR4, c[0x0][0xa28] ;  /* 0x00028a0000047ab9 */ /* 0x000fe20000000a00 */
[----:B------:R-:W-:Y:S01]  /*17740*/  IMAD.MOV.U32 R6, RZ, RZ, RZ ;  /* 0x000000ffff067224 */ /* 0x000fe200078e00ff */
[----:B------:R-:W-:Y:S01]  /*17750*/  ISETP.NE.U32.AND P1, PT, RZ, UR4, PT ;  /* 0x00000004ff007c0c */ /* 0x000fe2000bf25070 */
[----:B------:R-:W-:Y:S01]  /*17760*/  IMAD.MOV.U32 R23, RZ, RZ, RZ ;  /* 0x000000ffff177224 */ /* 0x000fe200078e00ff */
[----:B------:R-:W-:-:S02]  /*17770*/  ULDC.64 UR6, c[0x0][0xa10] ;  /* 0x0002840000067ab9 */ /* 0x000fc40000000a00 */
[----:B------:R-:W-:Y:S02]  /*17780*/  ISETP.NE.AND.EX P1, PT, RZ, UR5, PT, P1 ;  /* 0x00000005ff007c0c */ /* 0x000fe4000bf25310 */
[----:B0-----:R-:W-:Y:S01]  /*17790*/  SHF.R.S32.HI R0, RZ, 0x1f, R9 ;  /* 0x0000001fff007819 */ /* 0x001fe20000011409 */
[----:B------:R-:W-:Y:S10]  /*177a0*/  STL [R1], R9 ;  /* 0x0000000901007387 */ /* 0x000ff40000100800 */
[----:B------:R-:W-:-:S04]  /*177b0*/  @P1 LEA R4, P0, R9, UR4, 0x2 ;  /* 0x0000000409041c11 */ /* 0x000fc8000f8010ff */
[----:B------:R-:W-:Y:S01]  /*177c0*/  @P1 LEA.HI.X R5, R9, UR5, R0, 0x2, P0 ;  /* 0x0000000509051c11 */ /* 0x000fe200080f1400 */
[----:B------:R-:W-:Y:S02]  /*177d0*/  ULDC.64 UR4, c[0x0][0xa00] ;  /* 0x0002800000047ab9 */ /* 0x000fe40000000a00 */
[----:B------:R-:W-:Y:S02]  /*177e0*/  ISETP.NE.U32.AND P0, PT, RZ, UR4, PT ;  /* 0x00000004ff007c0c */ /* 0x000fe4000bf05070 */
[----:B------:R0:W5:Y:S02]  /*177f0*/  @P1 LDG.E R23, desc[UR60][R4.64] ;  /* 0x0000003c04171981 */ /* 0x000164000c1e1900 */
[----:B------:R-:W-:-:S13]  /*17800*/  ISETP.NE.AND.EX P0, PT, RZ, UR5, PT, P0 ;  /* 0x00000005ff007c0c */ /* 0x000fda000bf05300 */
[----:B------:R-:W-:-:S04]  /*17810*/  @P0 LEA R2, P2, R9, UR4, 0x2 ;  /* 0x0000000409020c11 */ /* 0x000fc8000f8410ff */
[----:B------:R-:W-:Y:S01]  /*17820*/  @P0 LEA.HI.X R3, R9, UR5, R0, 0x2, P2 ;  /* 0x0000000509030c11 */ /* 0x000fe200090f1400 */
[----:B------:R-:W-:-:S04]  /*17830*/  ULDC.64 UR4, c[0x0][0xa20] ;  /* 0x0002880000047ab9 */ /* 0x000fc80000000a00 */
[----:B------:R-:W2:Y:S01]  /*17840*/  @P0 LDG.E R6, desc[UR60][R2.64] ;  /* 0x0000003c02060981 */ /* 0x000ea2000c1e1900 */
[----:B------:R-:W-:-:S04]  /*17850*/  ISETP.NE.U32.AND P1, PT, RZ, UR4, PT ;  /* 0x00000004ff007c0c */ /* 0x000fc8000bf25070 */
[----:B------:R-:W-:Y:S01]  /*17860*/  ISETP.NE.AND.EX P1, PT, RZ, UR5, PT, P1 ;  /* 0x00000005ff007c0c */ /* 0x000fe2000bf25310 */
[C---:B0-----:R-:W-:Y:S01]  /*17870*/  IMAD.SHL.U32 R4, R9.reuse, 0x4, RZ ;  /* 0x0000000409047824 */ /* 0x041fe200078e00ff */
[----:B------:R-:W-:-:S04]  /*17880*/  SHF.L.U64.HI R0, R9, 0x2, R0 ;  /* 0x0000000209007819 */ /* 0x000fc80000010200 */
[----:B------:R-:W-:Y:S01]  /*17890*/  STL [R1+0x8], R4 ;  /* 0x0000080401007387 */ /* 0x000fe20000100800 */
[----:B------:R-:W-:-:S03]  /*178a0*/  IMAD.MOV.U32 R8, RZ, RZ, RZ ;  /* 0x000000ffff087224 */ /* 0x000fc600078e00ff */
[----:B--2---:R0:W-:Y:S03]  /*178b0*/  STL [R1+0x18], R6 ;  /* 0x0000180601007387 */ /* 0x0041e60000100800 */
[----:B0-----:R-:W-:-:S04]  /*178c0*/  @P1 IADD3 R6, P0, R4, UR4, RZ ;  /* 0x0000000404061c10 */ /* 0x001fc8000ff1e0ff */
[----:B------:R-:W-:Y:S01]  /*178d0*/  @P1 IADD3.X R7, R0, UR5, RZ, P0, !PT ;  /* 0x0000000500071c10 */ /* 0x000fe200087fe4ff */
[----:B------:R-:W-:Y:S02]  /*178e0*/  ULDC.64 UR4, c[0x0][0xa08] ;  /* 0x0002820000047ab9 */ /* 0x000fe40000000a00 */
[----:B------:R-:W-:Y:S02]  /*178f0*/  IADD3 R2, P0, R4, UR4, RZ ;  /* 0x0000000404027c10 */ /* 0x000fe4000ff1e0ff */
[----:B------:R-:W-:Y:S02]  /*17900*/  ISETP.NE.U32.AND P2, PT, RZ, UR4, PT ;  /* 0x00000004ff007c0c */ /* 0x000fe4000bf45070 */
[----:B------:R-:W-:Y:S02]  /*17910*/  IADD3.X R3, R0, UR5, RZ, P0, !PT ;  /* 0x0000000500037c10 */ /* 0x000fe400087fe4ff */
[----:B------:R-:W-:Y:S01]  /*17920*/  ISETP.NE.AND.EX P2, PT, RZ, UR5, PT, P2 ;  /* 0x00000005ff007c0c */ /* 0x000fe2000bf45320 */
[----:B------:R-:W-:-:S02]  /*17930*/  ULDC.64 UR4, c[0x0][0x3f8] ;  /* 0x0000fe0000047ab9 */ /* 0x000fc40000000a00 */
[----:B------:R-:W-:-:S03]  /*17940*/  UISETP.NE.U32.AND UP0, UPT, UR4, URZ, UPT ;  /* 0x0000003f0400728c */ /* 0x000fc6000bf05070 */
[----:B------:R-:W-:Y:S01]  /*17950*/  ULDC UR4, c[0x0][0x404] ;  /* 0x0001010000047ab9 */ /* 0x000fe20000000800 */
[----:B------:R-:W-:-:S03]  /*17960*/  UISETP.NE.AND.EX UP0, UPT, UR5, URZ, UPT, UP0 ;  /* 0x0000003f0500728c */ /* 0x000fc6000bf05300 */
[----:B------:R-:W-:Y:S01]  /*17970*/  ULDC UR5, c[0x0][0x2e0] ;  /* 0x0000b80000057ab9 */ /* 0x000fe20000000800 */
[----:B------:R-:W-:Y:S02]  /*17980*/  USEL UR4, UR4, 0x1, UP0 ;  /* 0x0000000104047887 */ /* 0x000fe40008000000 */
[----:B------:R0:W5:Y:S02]  /*17990*/  @P2 LDG.E R8, desc[UR60][R2.64] ;  /* 0x0000003c02082981 */ /* 0x000164000c1e1900 */
[----:B------:R-:W-:-:S06]  /*179a0*/  UIMAD UR4, UR4, UR5, URZ ;  /* 0x00000005040472a4 */ /* 0x000fcc000f8e023f */
[----:B------:R-:W-:-:S06]  /*179b0*/  MOV R10, UR4 ;  /* 0x00000004000a7c02 */ /* 0x000fcc0008000f00 */
[----:B------:R0:W5:Y:S01]  /*179c0*/  @P1 LDG.E R10, desc[UR60][R6.64] ;  /* 0x0000003c060a1981 */ /* 0x000162000c1e1900 */
[----:B------:R-:W-:Y:S01]  /*179d0*/  IADD3 R4, P0, R4, UR6, RZ ;  /* 0x0000000604047c10 */ /* 0x000fe2000ff1e0ff */
[----:B------:R-:W-:-:S03]  /*179e0*/  ULDC UR4, c[0x0][0x338] ;  /* 0x0000ce0000047ab9 */ /* 0x000fc60000000800 */
[----:B------:R-:W-:Y:S02]  /*179f0*/  IADD3.X R5, R0, UR7, RZ, P0, !PT ;  /* 0x0000000700057c10 */ /* 0x000fe400087fe4ff */
[----:B------:R-:W-:Y:S01]  /*17a00*/  ISETP.NE.U32.AND P0, PT, RZ, UR6, PT ;  /* 0x00000006ff007c0c */ /* 0x000fe2000bf05070 */
[----:B------:R2:W-:Y:S03]  /*17a10*/  STL [R1+0xc], R0 ;  /* 0x00000c0001007387 */ /* 0x0005e60000100800 */
[----:B------:R-:W-:Y:S01]  /*17a20*/  ISETP.NE.AND.EX P0, PT, RZ, UR7, PT, P0 ;  /* 0x00000007ff007c0c */ /* 0x000fe2000bf05300 */
[----:B--2---:R-:W-:Y:S01]  /*17a30*/  IMAD.U32 R0, RZ, RZ, UR4 ;  /* 0x00000004ff007e24 */ /* 0x004fe2000f8e00ff */
[----:B0-----:R-:W-:Y:S11]  /*17a40*/  @P1 BRA `(.L_x_455) ;  /* 0x0000000000101947 */ /* 0x001ff60003800000 */
[----:B------:R-:W-:Y:S05]  /*17a50*/  @!P2 BRA `(.L_x_455) ;  /* 0x00000000000ca947 */ /* 0x000fea0003800000 */
[----:B------:R-:W2:Y:S04]  /*17a60*/  LDG.E R7, desc[UR60][R2.64] ;  /* 0x0000003c02077981 */ /* 0x000ea8000c1e1900 */
[----:B-----5:R-:W2:Y:S02]  /*17a70*/  LDG.E R10, desc[UR60][R2.64+0x4] ;  /* 0x0000043c020a7981 */ /* 0x020ea4000c1e1900 */
[----:B--2---:R-:W-:-:S07]  /*17a80*/  IMAD.IADD R10, R10, 0x1, -R7 ;  /* 0x000000010a0a7824 */ /* 0x004fce00078e0a07 */
.L_x_455:
[----:B------:R-:W2:Y:S04]  /*17a90*/  @P0 LDG.E R3, desc[UR60][R4.64] ;  /* 0x0000003c04030981 */ /* 0x000ea8000c1e1900 */
[----:B------:R-:W2:Y:S02]  /*17aa0*/  @P0 LDG.E R2, desc[UR60][R4.64+0x4] ;  /* 0x0000043c04020981 */ /* 0x000ea4000c1e1900 */
[----:B--2---:R-:W-:Y:S02]  /*17ab0*/  @P0 IMAD.IADD R0, R2, 0x1, -R3 ;  /* 0x0000000102000824 */ /* 0x004fe400078e0a03 */
[----:B-----5:R-:W-:-:S04]  /*17ac0*/  IMAD.IADD R3, R10, 0x1, -R23 ;  /* 0x000000010a037824 */ /* 0x020fc800078e0a17 */
[----:B------:R-:W-:-:S04]  /*17ad0*/  IMAD.IADD R6, R3, 0x1, R0 ;  /* 0x0000000103067824 */ /* 0x000fc800078e0200 */
[----:B------:R-:W-:Y:S01]  /*17ae0*/  VIADD R2, R6, 0x8f ;  /* 0x0000008f06027836 */ /* 0x000fe20000000000 */
[----:B------:R0:W-:Y:S03]  /*17af0*/  STL [R1+0x14], R6 ;  /* 0x0000140601007387 */ /* 0x0001e60000100800 */
[----:B------:R-:W-:-:S05]  /*17b00*/  IMAD.HI R2, R2, 0x38e38e39, RZ ;  /* 0x38e38e3902027827 */ /* 0x000fca00078e02ff */
[----:B------:R-:W-:-:S04]  /*17b10*/  SHF.R.U32.HI R7, RZ, 0x1f, R2 ;  /* 0x0000001fff077819 */ /* 0x000fc80000011602 */
[----:B0-----:R-:W-:Y:S02]  /*17b20*/  LEA.HI.SX32 R6, R2, R7, 0x1b ;  /* 0x0000000702067211 */ /* 0x001fe400078fdaff */
[----:B------:R-:W-:-:S03]  /*17b30*/  IADD3 R2, -R3, RZ, RZ ;  /* 0x000000ff03027210 */ /* 0x000fc60007ffe1ff */
[----:B------:R-:W-:Y:S01]  /*17b40*/  IMAD R7, R6, 0x90, -R3 ;  /* 0x0000009006077824 */ /* 0x000fe200078e0a03 */
[----:B------:R-:W-:Y:S01]  /*17b50*/  VIMNMX R2, RZ, R2, !PT ;  /* 0x00000002ff027248 */ /* 0x000fe20007fe0100 */
[----:B------:R0:W-:Y:S03]  /*17b60*/  STL [R1+0x4], R6 ;  /* 0x0000040601007387 */ /* 0x0001e60000100800 */
[----:B------:R-:W-:-:S04]  /*17b70*/  VIMNMX R7, R7, R0, PT ;  /* 0x0000000007077248 */ /* 0x000fc80003fe0100 */
[----:B------:R-:W-:Y:S01]  /*17b80*/  ISETP.GT.AND P1, PT, R7, R2, PT ;  /* 0x000000020700720c */ /* 0x000fe20003f24270 */
[----:B------:R-:W-:-:S05]  /*17b90*/  IMAD.WIDE.U32 R2, R2, 0x38e38e39, RZ ;  /* 0x38e38e3902027825 */ /* 0x000fca00078e00ff */
[----:B------:R-:W-:-:S05]  /*17ba0*/  SHF.R.U32.HI R0, RZ, 0x5, R3 ;  /* 0x00000005ff007819 */ /* 0x000fca0000011603 */
[----:B------:R-:W-:Y:S02]  /*17bb0*/  IMAD.MOV.U32 R2, RZ, RZ, R0 ;  /* 0x000000ffff027224 */ /* 0x000fe400078e0000 */
[----:B0-----:R-:W-:-:S04]  /*17bc0*/  @P1 VIADD R6, R7, 0x8f ;  /* 0x0000008f07061836 */ /* 0x001fc80000000000 */
[----:B------:R-:W-:-:S05]  /*17bd0*/  @P1 IMAD.HI R6, R6, 0x38e38e39, RZ ;  /* 0x38e38e3906061827 */ /* 0x000fca00078e02ff */
[----:B------:R-:W-:-:S04]  /*17be0*/  @P1 SHF.R.U32.HI R3, RZ, 0x1f, R6 ;  /* 0x0000001fff031819 */ /* 0x000fc80000011606 */
[----:B------:R-:W-:Y:S01]  /*17bf0*/  @P1 LEA.HI.SX32 R2, R6, R3, 0x1b ;  /* 0x0000000306021211 */ /* 0x000fe200078fdaff */
[----:B------:R-:W-:-:S06]  /*17c00*/  IMAD.MOV.U32 R3, RZ, RZ, RZ ;  /* 0x000000ffff037224 */ /* 0x000fcc00078e00ff */
[----:B------:R0:W5:Y:S01]  /*17c10*/  @P0 LDG.E R3, desc[UR60][R4.64] ;  /* 0x0000003c04030981 */ /* 0x000162000c1e1900 */
[----:B------:R-:W-:Y:S01]  /*17c20*/  ISETP.GT.AND P1, PT, R2, R0, PT ;  /* 0x000000000200720c */ /* 0x000fe20003f24270 */
[----:B------:R-:W-:Y:S01]  /*17c30*/  BSSY B0, `(.L_x_456) ;  /* 0x00000c3000007945 */ /* 0x000fe20003800000 */
[----:B------:R-:W-:Y:S01]  /*17c40*/  IMAD.IADD R23, R8, 0x1, R23 ;  /* 0x0000000108177824 */ /* 0x000fe200078e0217 */
[----:B------:R-:W-:-:S10]  /*17c50*/  PLOP3.LUT P2, PT, PT, PT, PT, 0x80, 0x0 ;  /* 0x000000000000781c */ /* 0x000fd40003f4f070 */
[----:B0-----:R-:W-:Y:S05]  /*17c60*/  @!P1 BRA `(.L_x_457) ;  /* 0x0000000800fc9947 */ /* 0x001fea0003800000 */
[----:B------:R-:W0:Y:S01]  /*17c70*/  LDC R4, c[0x0][0x428] ;  /* 0x00010a00ff047b82 */ /* 0x000e220000000800 */
[----:B------:R-:W-:Y:S01]  /*17c80*/  UMOV UR4, 0xffffffff ;  /* 0xffffffff00047882 */ /* 0x000fe20000000000 */
[----:B0-----:R-:W-:-:S13]  /*17c90*/  ISETP.NE.AND P1, PT, R4, 0x1, PT ;  /* 0x000000010400780c */ /* 0x001fda0003f25270 */
[----:B------:R-:W0:Y:S08]  /*17ca0*/  @P1 LDC R5, c[0x0][0x42c] ;  /* 0x00010b00ff051b82 */ /* 0x000e300000000800 */
[----:B------:R-:W2:Y:S01]  /*17cb0*/  @P1 LDC R7, c[0x0][0x430] ;  /* 0x00010c00ff071b82 */ /* 0x000ea20000000800 */
[----:B0-----:R-:W-:-:S04]  /*17cc0*/  @P1 IMAD.HI.U32 R4, R18, R5, RZ ;  /* 0x0000000512041227 */ /* 0x001fc800078e00ff */
[----:B------:R-:W-:Y:S01]  /*17cd0*/  IMAD.MOV.U32 R5, RZ, RZ, R18 ;  /* 0x000000ffff057224 */ /* 0x000fe200078e0012 */
[----:B--2---:R-:W-:Y:S02]  /*17ce0*/  @P1 SHF.R.U32.HI R5, RZ, R7, R4 ;  /* 0x00000007ff051219 */ /* 0x004fe40000011604 */
[----:B------:R-:W-:Y:S01]  /*17cf0*/  SEL R4, R9, RZ, !P0 ;  /* 0x000000ff09047207 */ /* 0x000fe20004000000 */
[----:B------:R-:W-:Y:S06]  /*17d00*/  BRA.DIV UR4, `(.L_x_458) ;  /* 0x0000004e043c7947 */ /* 0x000fec000b800000 */
.L_x_584:
[----:B------:R-:W-:-:S03]  /*17d10*/  UMOV UR4, 0xffffffff ;  /* 0xffffffff00047882 */ /* 0x000fc60000000000 */
[----:B------:R-:W-:Y:S05]  /*17d20*/  BRA.DIV UR4, `(.L_x_459) ;  /* 0x0000004e04687947 */ /* 0x000fea000b800000 */
[----:B------:R-:W-:-:S13]  /*17d30*/  ELECT P6, URZ, PT ;  /* 0x00000000003f782f */ /* 0x000fda00038c0000 */
.L_x_587:
[----:B------:R-:W2:Y:S01]  /*17d40*/  LDL R6, [R1+0x10] ;  /* 0x0000100001067983 */ /* 0x000ea20000100800 */
[----:B------:R-:W-:Y:S01]  /*17d50*/  BSSY B1, `(.L_x_460) ;  /* 0x000000b000017945 */ /* 0x000fe20003800000 */
[----:B------:R-:W0:Y:S01]  /*17d60*/  S2R R9, SR_CgaCtaId ;  /* 0x0000000000097919 */ /* 0x000e220000008800 */
[----:B--2---:R-:W-:-:S05]  /*17d70*/  VIADD R7, R6, 0x1 ;  /* 0x0000000106077836 */ /* 0x004fca0000000000 */
[----:B------:R-:W-:-:S04]  /*17d80*/  LEA.HI R6, R7, R7, RZ, 0x1 ;  /* 0x0000000707067211 */ /* 0x000fc800078f08ff */
[----:B------:R-:W-:-:S04]  /*17d90*/  LOP3.LUT R6, R6, 0xfffffffe, RZ, 0xc0, !PT ;  /* 0xfffffffe06067812 */ /* 0x000fc800078ec0ff */
[----:B------:R-:W-:Y:S02]  /*17da0*/  IADD3 R7, R7, -R6, RZ ;  /* 0x8000000607077210 */ /* 0x000fe40007ffe0ff */
[----:B------:R-:W-:Y:S02]  /*17db0*/  MOV R6, 0x400 ;  /* 0x0000040000067802 */ /* 0x000fe40000000f00 */
[----:B------:R-:W-:Y:S02]  /*17dc0*/  SHF.L.U32 R7, R7, 0x1f, RZ ;  /* 0x0000001f07077819 */ /* 0x000fe400000006ff */
[----:B0-----:R-:W-:-:S04]  /*17dd0*/  LEA R6, R9, R6, 0x18 ;  /* 0x0000000609067211 */ /* 0x001fc800078ec0ff */
[----:B------:R-:W0:Y:S02]  /*17de0*/  SYNCS.PHASECHK.TRANS64.TRYWAIT P0, [R6+URZ+0x31c20], R7 ;  /* 0x031c2007060075a7 */ /* 0x000e24000800017f */
[----:B0-----:R-:W-:Y:S05]  /*17df0*/  @!P0 BRA `(.L_x_461) ;  /* 0x0000004c00548947 */ /* 0x001fea0003800000 */
.L_x_588:
[----:B------:R-:W-:Y:S05]  /*17e00*/  BSYNC B1 ;  /* 0x0000000000017941 */ /* 0x000fea0003800000 */
.L_x_460:
[----:B------:R-:W-:Y:S04]  /*17e10*/  BSSY B1, `(.L_x_462) ;  /* 0x0000049000017945 */ /* 0x000fe80003800000 */
[----:B------:R-:W-:Y:S05]  /*17e20*/  @!P6 BRA `(.L_x_463) ;  /* 0x00000004001ce947 */ /* 0x000fea0003800000 */
[----:B0-----:R-:W-:Y:S01]  /*17e30*/  IMAD R7, R26, 0x8, R6 ;  /* 0x000000081a077824 */ /* 0x001fe200078e0206 */
[----:B------:R-:W-:-:S04]  /*17e40*/  SHF.L.U32 R8, R27, 0x1f, RZ ;  /* 0x0000001f1b087819 */ /* 0x000fc800000006ff */
[----:B------:R-:W0:Y:S02]  /*17e50*/  SYNCS.PHASECHK.TRANS64.TRYWAIT P0, [R7+URZ+0x31ca0], R8 ;  /* 0x031ca008070075a7 */ /* 0x000e24000800017f */
[----:B0-----:R-:W-:Y:S05]  /*17e60*/  @!P0 BRA `(.L_x_464) ;  /* 0x0000004c004c8947 */ /* 0x001fea0003800000 */
.L_x_589:
[----:B------:R-:W2:Y:S02]  /*17e70*/  S2R R9, SR_TID.X ;  /* 0x0000000000097919 */ /* 0x000ea40000002100 */
[----:B--2---:R-:W-:-:S04]  /*17e80*/  LOP3.LUT R9, R9, 0x7f, RZ, 0xc0, !PT ;  /* 0x0000007f09097812 */ /* 0x004fc800078ec0ff */
[----:B------:R-:W-:-:S13]  /*17e90*/  ISETP.NE.AND P1, PT, R9, RZ, PT ;  /* 0x000000ff0900720c */ /* 0x000fda0003f25270 */
[----:B------:R-:W-:Y:S05]  /*17ea0*/  @P1 BRA `(.L_x_465) ;  /* 0x0000000000141947 */ /* 0x000fea0003800000 */
[----:B------:R-:W-:Y:S01]  /*17eb0*/  ISETP.NE.AND P0, PT, R29, RZ, PT ;  /* 0x000000ff1d00720c */ /* 0x000fe20003f05270 */
[----:B------:R-:W-:-:S04]  /*17ec0*/  IMAD.MOV.U32 R9, RZ, RZ, 0x6c00 ;  /* 0x00006c00ff097424 */ /* 0x000fc800078e00ff */
[----:B------:R2:W-:Y:S08]  /*17ed0*/  SYNCS.ARRIVE.TRANS64 RZ, [R7+URZ+0x31c90], R9 ;  /* 0x031c900907ff79a7 */ /* 0x0005f0000800003f */
[----:B------:R-:W-:Y:S05]  /*17ee0*/  @!P0 BRA `(.L_x_465) ;  /* 0x0000000000048947 */ /* 0x000fea0003800000 */
[----:B------:R-:W-:Y:S01]  /*17ef0*/  BPT.TRAP 0x1 ;  /* 0x000000040000795c */ /* 0x000fe20000300000 */
.L_x_465:
[----:B--2---:R-:W-:Y:S01]  /*17f00*/  IMAD R9, R26, 0x6c00, R6 ;  /* 0x00006c001a097824 */ /* 0x004fe200078e0206 */
[----:B------:R-:W-:Y:S01]  /*17f10*/  R2UR UR9, R7 ;  /* 0x00000000070972ca */ /* 0x000fe200000e0000 */
[----:B-----5:R-:W-:Y:S01]  /*17f20*/  IMAD R10, R2, 0x90, R3 ;  /* 0x00000090020a7824 */ /* 0x020fe200078e0203 */
[----:B------:R-:W-:Y:S01]  /*17f30*/  UIADD3 UR4, UP0, UR36, 0x570, URZ ;  /* 0x0000057024047890 */ /* 0x000fe2000ff1e03f */
[----:B------:R-:W-:Y:S01]  /*17f40*/  R2UR UR12, R5 ;  /* 0x00000000050c72ca */ /* 0x000fe200000e0000 */
[----:B------:R-:W-:Y:S01]  /*17f50*/  UMOV UR10, URZ ;  /* 0x0000003f000a7c82 */ /* 0x000fe20008000000 */
[----:B------:R-:W-:Y:S01]  /*17f60*/  R2UR UR15, R9 ;  /* 0x00000000090f72ca */ /* 0x000fe200000e0000 */
[----:B------:R-:W-:Y:S01]  /*17f70*/  VIADD R10, R10, 0xffffff70 ;  /* 0xffffff700a0a7836 */ /* 0x000fe20000000000 */
[----:B------:R-:W-:Y:S01]  /*17f80*/  R2UR UR13, R4 ;  /* 0x00000000040d72ca */ /* 0x000fe200000e0000 */
[----:B------:R-:W-:Y:S01]  /*17f90*/  UIADD3.X UR5, URZ, UR37, URZ, UP0, !UPT ;  /* 0x000000253f057290 */ /* 0x000fe200087fe43f */
[----:B------:R-:W-:-:S02]  /*17fa0*/  UMOV UR6, 0x0 ;  /* 0x0000000000067882 */ /* 0x000fc40000000000 */
[----:B------:R-:W-:Y:S01]  /*17fb0*/  R2UR UR11, R10 ;  /* 0x000000000a0b72ca */ /* 0x000fe200000e0000 */
[----:B------:R-:W-:Y:S01]  /*17fc0*/  UMOV UR7, 0x12f00000 ;  /* 0x12f0000000077882 */ /* 0x000fe20000000000 */
[----:B------:R-:W-:Y:S01]  /*17fd0*/  UIADD3 UR9, UR9, 0x31c90, URZ ;  /* 0x00031c9009097890 */ /* 0x000fe2000fffe03f */
[----:B------:R-:W-:-:S04]  /*17fe0*/  UMOV UR16, 0x20 ;  /* 0x0000002000107882 */ /* 0x000fc80000000000 */
[----:B------:R-:W-:Y:S02]  /*17ff0*/  UIADD3 UR8, UR15, 0x16a00, URZ ;  /* 0x00016a000f087890 */ /* 0x000fe4000fffe03f */
[----:B------:R-:W-:Y:S02]  /*18000*/  UIADD3 UR14, UR15, 0x18e00, URZ ;  /* 0x00018e000f0e7890 */ /* 0x000fe4000fffe03f */
[----:B------:R-:W-:-:S05]  /*18010*/  UIADD3 UR15, UR15, 0x1b200, URZ ;  /* 0x0001b2000f0f7890 */ /* 0x000fca000fffe03f */
[----:B------:R2:W-:Y:S02]  /*18020*/  UTMALDG.4D [UR8], [UR4], desc[UR6] ;  /* 0x00000608040075b4 */ /* 0x0005e40008019000 */
[----:B--2---:R-:W-:Y:S01]  /*18030*/  UMOV UR8, UR14 ;  /* 0x0000000e00087c82 */ /* 0x004fe20008000000 */
[----:B------:R-:W-:Y:S01]  /*18040*/  UMOV UR10, UR16 ;  /* 0x00000010000a7c82 */ /* 0x000fe20008000000 */
[----:B------:R-:W-:Y:S01]  /*18050*/  UMOV UR14, 0x40 ;  /* 0x00000040000e7882 */ /* 0x000fe20000000000 */
[----:B------:R2:W-:Y:S02]  /*18060*/  UTMALDG.4D [UR8], [UR4], desc[UR6] ;  /* 0x00000608040075b4 */ /* 0x0005e40008019000 */
[----:B--2---:R-:W-:Y:S01]  /*18070*/  UMOV UR8, UR15 ;  /* 0x0000000f00087c82 */ /* 0x004fe20008000000 */
[----:B------:R-:W-:Y:S02]  /*18080*/  UMOV UR10, UR14 ;  /* 0x0000000e000a7c82 */ /* 0x000fe40008000000 */
[----:B------:R2:W-:Y:S01]  /*18090*/  UTMALDG.4D [UR8], [UR4], desc[UR6] ;  /* 0x00000608040075b4 */ /* 0x0005e20008019000 */
[----:B------:R-:W3:Y:S02]  /*180a0*/  SYNCS.PHASECHK.TRANS64.TRYWAIT P0, [R7+URZ+0x31cc0], R8 ;  /* 0x031cc008070075a7 */ /* 0x000ee4000800017f */
[----:B--23--:R-:W-:Y:S05]  /*180b0*/  @!P0 BRA `(.L_x_466) ;  /* 0x0000004800cc8947 */ /* 0x00cfea0003800000 */
.L_x_590:
[----:B------:R-:W-:Y:S05]  /*180c0*/  @P1 BRA `(.L_x_467) ;  /* 0x0000000000141947 */ /* 0x000fea0003800000 */
[----:B------:R-:W-:Y:S01]  /*180d0*/  ISETP.NE.AND P0, PT, R29, RZ, PT ;  /* 0x000000ff1d00720c */ /* 0x000fe20003f05270 */
[----:B0-2---:R-:W-:-:S04]  /*180e0*/  IMAD.MOV.U32 R8, RZ, RZ, 0x6c00 ;  /* 0x00006c00ff087424 */ /* 0x005fc800078e00ff */
[----:B------:R3:W-:Y:S08]  /*180f0*/  SYNCS.ARRIVE.TRANS64 RZ, [R7+URZ+0x31cb0], R8 ;  /* 0x031cb00807ff79a7 */ /* 0x0007f0000800003f */
[----:B------:R-:W-:Y:S05]  /*18100*/  @!P0 BRA `(.L_x_467) ;  /* 0x0000000000048947 */ /* 0x000fea0003800000 */
[----:B------:R-:W-:Y:S01]  /*18110*/  BPT.TRAP 0x1 ;  /* 0x000000040000795c */ /* 0x000fe20000300000 */
.L_x_467:
        /* <DEDUP_REMOVED lines=11> */
[----:B------:R-:W-:Y:S02]  /*181d0*/  UIADD3 UR8, UR15, 0x200, URZ ;  /* 0x000002000f087890 */ /* 0x000fe4000fffe03f */
[----:B------:R-:W-:Y:S02]  /*181e0*/  UIADD3 UR9, UR9, 0x31cb0, URZ ;  /* 0x00031cb009097890 */ /* 0x000fe4000fffe03f */
[----:B------:R-:W-:Y:S02]  /*181f0*/  UIADD3 UR14, UR15, 0x2600, URZ ;  /* 0x000026000f0e7890 */ /* 0x000fe4000fffe03f */
[----:B------:R-:W-:-:S05]  /*18200*/  UIADD3 UR15, UR15, 0x4a00, URZ ;  /* 0x00004a000f0f7890 */ /* 0x000fca000fffe03f */
[----:B------:R4:W-:Y:S02]  /*18210*/  UTMALDG.4D [UR8], [UR4], desc[UR6] ;  /* 0x00000608040075b4 */ /* 0x0009e40008019000 */
[----:B----4-:R-:W-:Y:S01]  /*18220*/  UMOV UR8, UR14 ;  /* 0x0000000e00087c82 */ /* 0x010fe20008000000 */
[----:B------:R-:W-:Y:S01]  /*18230*/  UMOV UR10, UR16 ;  /* 0x00000010000a7c82 */ /* 0x000fe20008000000 */
[----:B------:R-:W-:Y:S01]  /*18240*/  UMOV UR14, 0x40 ;  /* 0x00000040000e7882 */ /* 0x000fe20000000000 */
[----:B------:R4:W-:Y:S02]  /*18250*/  UTMALDG.4D [UR8], [UR4], desc[UR6] ;  /* 0x00000608040075b4 */ /* 0x0009e40008019000 */
[----:B----4-:R-:W-:Y:S01]  /*18260*/  UMOV UR8, UR15 ;  /* 0x0000000f00087c82 */ /* 0x010fe20008000000 */
[----:B------:R-:W-:Y:S02]  /*18270*/  UMOV UR10, UR14 ;  /* 0x0000000e000a7c82 */ /* 0x000fe40008000000 */
[----:B------:R4:W-:Y:S02]  /*18280*/  UTMALDG.4D [UR8], [UR4], desc[UR6] ;  /* 0x00000608040075b4 */ /* 0x0009e40008019000 */
[----:B----4-:R-:W-:Y:S01]  /*18290*/  NOP ;  /* 0x0000000000007918 */ /* 0x010fe20000000000 */
.L_x_463:
[----:B------:R-:W-:Y:S05]  /*182a0*/  BSYNC B1 ;  /* 0x0000000000017941 */ /* 0x000fea0003800000 */
.L_x_462:
[----:B------:R-:W-:Y:S01]  /*182b0*/  VIADD R26, R26, 0x1 ;  /* 0x000000011a1a7836 */ /* 0x000fe20000000000 */
[----:B------:R-:W-:Y:S01]  /*182c0*/  PLOP3.LUT P2, PT, PT, PT, PT, 0x8, 0x0 ;  /* 0x000000000000781c */ /* 0x000fe20003f4e170 */
[----:B------:R-:W-:-:S03]  /*182d0*/  VIADD R2, R2, 0xfffffffe ;  /* 0xfffffffe02027836 */ /* 0x000fc60000000000 */
[----:B------:R-:W-:-:S04]  /*182e0*/  ISETP.NE.AND P0, PT, R26, 0x2, PT ;  /* 0x000000021a00780c */ /* 0x000fc80003f05270 */
[----:B------:R-:W-:Y:S02]  /*182f0*/  SEL R26, R26, RZ, P0 ;  /* 0x000000ff1a1a7207 */ /* 0x000fe40000000000 */
[----:B0-23--:R-:W-:Y:S02]  /*18300*/  SEL R8, RZ, 0x1, P0 ;  /* 0x00000001ff087807 */ /* 0x00dfe40000000000 */
[----:B------:R-:W-:Y:S02]  /*18310*/  ISETP.GE.AND P0, PT, R2, R0, PT ;  /* 0x000000000200720c */ /* 0x000fe40003f06270 */
[----:B------:R-:W-:-:S11]  /*18320*/  LOP3.LUT R27, R27, R8, RZ, 0x3c, !PT ;  /* 0x000000081b1b7212 */ /* 0x000fd600078e3cff */
[----:B------:R-:W-:Y:S05]  /*18330*/  @!P0 BRA `(.L_x_457) ;  /* 0x0000000400488947 */ /* 0x000fea0003800000 */
.L_x_474:
[----:B------:R-:W-:Y:S05]  /*18340*/  YIELD ;  /* 0x0000000000007946 */ /* 0x000fea0003800000 */
[----:B------:R-:W-:Y:S04]  /*18350*/  BSSY B1, `(.L_x_468) ;  /* 0x0000048000017945 */ /* 0x000fe80003800000 */
[----:B0-23--:R-:W-:Y:S05]  /*18360*/  @!P6 BRA `(.L_x_469) ;  /* 0x000000040018e947 */ /* 0x00dfea0003800000 */
[----:B------:R-:W-:Y:S02]  /*18370*/  LEA R7, R26, R6, 0x3 ;  /* 0x000000061a077211 */ /* 0x000fe400078e18ff */
[----:B------:R-:W-:-:S04]  /*18380*/  SHF.L.U32 R10, R27, 0x1f, RZ ;  /* 0x0000001f1b0a7819 */ /* 0x000fc800000006ff */
[----:B------:R-:W0:Y:S02]  /*18390*/  SYNCS.PHASECHK.TRANS64.TRYWAIT P0, [R7+URZ+0x31ca0], R10 ;  /* 0x031ca00a070075a7 */ /* 0x000e24000800017f */
[----:B0-----:R-:W-:Y:S05]  /*183a0*/  @!P0 BRA `(.L_x_470) ;  /* 0x0000004800248947 */ /* 0x001fea0003800000 */
.L_x_591:
        /* <DEDUP_REMOVED lines=9> */
.L_x_471:
[----:B--2---:R-:W-:Y:S01]  /*18440*/  IMAD R8, R26, 0x6c00, R6 ;  /* 0x00006c001a087824 */ /* 0x004fe200078e0206 */
[----:B------:R-:W-:Y:S01]  /*18450*/  R2UR UR9, R7 ;  /* 0x00000000070972ca */ /* 0x000fe200000e0000 */
[----:B-----5:R-:W-:Y:S01]  /*18460*/  IMAD R9, R2, 0x90, R3 ;  /* 0x0000009002097824 */ /* 0x020fe200078e0203 */
        /* <DEDUP_REMOVED lines=9> */
[----:B------:R-:W-:-:S02]  /*18500*/  UMOV UR16, 0x20 ;  /* 0x0000002000107882 */ /* 0x000fc40000000000 */
[----:B------:R-:W-:-:S05]  /*18510*/  UIADD3 UR9, UR9, 0x31c90, URZ ;  /* 0x00031c9009097890 */ /* 0x000fca000fffe03f */
        /* <DEDUP_REMOVED lines=13> */
.L_x_592:
[----:B------:R-:W-:Y:S05]  /*185f0*/  @P0 BRA `(.L_x_473) ;  /* 0x0000000000140947 */ /* 0x000fea0003800000 */
[----:B------:R-:W-:Y:S01]  /*18600*/  ISETP.NE.AND P1, PT, R29, RZ, PT ;  /* 0x000000ff1d00720c */ /* 0x000fe20003f25270 */
[----:B0-2---:R-:W-:-:S04]  /*18610*/  IMAD.MOV.U32 R10, RZ, RZ, 0x6c00 ;  /* 0x00006c00ff0a7424 */ /* 0x005fc800078e00ff */
[----:B------:R3:W-:Y:S08]  /*18620*/  SYNCS.ARRIVE.TRANS64 RZ, [R7+URZ+0x31cb0], R10 ;  /* 0x031cb00a07ff79a7 */ /* 0x0007f0000800003f */
[----:B------:R-:W-:Y:S05]  /*18630*/  @!P1 BRA `(.L_x_473) ;  /* 0x0000000000049947 */ /* 0x000fea0003800000 */
[----:B------:R-:W-:Y:S01]  /*18640*/  BPT.TRAP 0x1 ;  /* 0x000000040000795c */ /* 0x000fe20000300000 */
.L_x_473:
        /* <DEDUP_REMOVED lines=24> */
.L_x_469:
[----:B------:R-:W-:Y:S05]  /*187d0*/  BSYNC B1 ;  /* 0x0000000000017941 */ /* 0x000fea0003800000 */
.L_x_468:
[----:B------:R-:W-:-:S05]  /*187e0*/  VIADD R26, R26, 0x1 ;  /* 0x000000011a1a7836 */ /* 0x000fca0000000000 */
[----:B------:R-:W-:-:S04]  /*187f0*/  ISETP.NE.AND P0, PT, R26, 0x2, PT ;  /* 0x000000021a00780c */ /* 0x000fc80003f05270 */
[----:B------:R-:W-:Y:S02]  /*18800*/  SEL R8, RZ, 0x1, P0 ;  /* 0x00000001ff087807 */ /* 0x000fe40000000000 */
[----:B------:R-:W-:Y:S02]  /*18810*/  SEL R26, R26, RZ, P0 ;  /* 0x000000ff1a1a7207 */ /* 0x000fe40000000000 */
[C---:B------:R-:W-:Y:S01]  /*18820*/  ISETP.GT.AND P0, PT, R2.reuse, R0, PT ;  /* 0x000000000200720c */ /* 0x040fe20003f04270 */
[----:B------:R-:W-:Y:S01]  /*18830*/  VIADD R2, R2, 0xffffffff ;  /* 0xffffffff02027836 */ /* 0x000fe20000000000 */
[----:B------:R-:W-:-:S11]  /*18840*/  LOP3.LUT R27, R27, R8, RZ, 0x3c, !PT ;  /* 0x000000081b1b7212 */ /* 0x000fd600078e3cff */
[----:B------:R-:W-:Y:S05]  /*18850*/  @P0 BRA `(.L_x_474) ;  /* 0xfffffff800b80947 */ /* 0x000fea000383ffff */
.L_x_457:
[----:B------:R-:W-:Y:S05]  /*18860*/  BSYNC B0 ;  /* 0x0000000000007941 */ /* 0x000fea0003800000 */
.L_x_456:
[----:B0-23--:R-:W2:Y:S01]  /*18870*/  LDL R7, [R1+0x14] ;  /* 0x0000140001077983 */ /* 0x00dea20000100800 */
[----:B------:R-:W-:Y:S05]  /*18880*/  @!P2 WARPSYNC.ALL ;  /* 0x000000000000a948 */ /* 0x000fea0003800000 */
[----:B------:R-:W-:Y:S01]  /*18890*/  BSSY B6, `(.L_x_475) ;  /* 0x00002b2000067945 */ /* 0x000fe20003800000 */
[----:B------:R-:W-:Y:S01]  /*188a0*/  @!P2 BAR.SYNC.DEFER_BLOCKING 0xc, 0x1a0 ;  /* 0x030680000000ab1d */ /* 0x000fe20000010000 */
[----:B--2---:R-:W-:-:S13]  /*188b0*/  ISETP.GT.AND P0, PT, R7, RZ, PT ;  /* 0x000000ff0700720c */ /* 0x004fda0003f04270 */
[----:B------:R-:W-:Y:S05]  /*188c0*/  @P0 BRA `(.L_x_476) ;  /* 0x00000000003c0947 */ /* 0x000fea0003800000 */
[----:B------:R-:W-:-:S13]  /*188d0*/  ISETP.NE.AND P1, PT, R29, RZ, PT ;  /* 0x000000ff1d00720c */ /* 0x000fda0003f25270 */
[----:B------:R-:W-:Y:S05]  /*188e0*/  @P1 BRA `(.L_x_477) ;  /* 0x0000002800b01947 */ /* 0x000fea0003800000 */
[----:B------:R-:W0:Y:S01]  /*188f0*/  S2R R7, SR_LANEID ;  /* 0x0000000000077919 */ /* 0x000e220000000000 */
[----:B------:R-:W-:Y:S01]  /*18900*/  VOTEU.ANY UR4, UPT, PT ;  /* 0x0000000000047886 */ /* 0x000fe200038e0100 */
[----:B-----5:R-:W2:Y:S01]  /*18910*/  LDC.64 R2, c[0x0][0xc38] ;  /* 0x00030e00ff027b82 */ /* 0x020ea20000000a00 */
        /* <DEDUP_REMOVED lines=10> */
.L_x_476:
[----:B-----5:R-:W0:Y:S01]  /*189c0*/  S2R R3, SR_CgaCtaId ;  /* 0x0000000000037919 */ /* 0x020e220000008800 */
        /* <DEDUP_REMOVED lines=12> */
[----:B------:R-:W-:Y:S01]  /*18a90*/  IMAD.U32 R6, RZ, RZ, UR8 ;  /* 0x00000008ff067e24 */ /* 0x000fe2000f8e00ff */
[----:B------:R-:W-:Y:S01]  /*18aa0*/  MOV R13, RZ ;  /* 0x000000ff000d7202 */ /* 0x000fe20000000f00 */
[----:B------:R-:W-:Y:S02]  /*18ab0*/  IMAD.U32 R7, RZ, RZ, UR9 ;  /* 0x00000009ff077e24 */ /* 0x000fe4000f8e00ff */
[----:B------:R-:W-:-:S02]  /*18ac0*/  IMAD.U32 R10, RZ, RZ, UR4 ;  /* 0x00000004ff0a7e24 */ /* 0x000fc4000f8e00ff */
[----:B------:R-:W-:Y:S02]  /*18ad0*/  IMAD.U32 R11, RZ, RZ, UR5 ;  /* 0x00000005ff0b7e24 */ /* 0x000fe4000f8e00ff */
[----:B------:R-:W-:Y:S02]  /*18ae0*/  IMAD.MOV.U32 R8, RZ, RZ, 0x70 ;  /* 0x00000070ff087424 */ /* 0x000fe400078e00ff */
[----:B------:R-:W-:-:S07]  /*18af0*/  IMAD.MOV.U32 R12, RZ, RZ, 0x1 ;  /* 0x00000001ff0c7424 */ /* 0x000fce00078e00ff */
[----:B------:R-:W-:-:S07]  /*18b00*/  LEPC R20, `(.L_x_478) ;  /* 0x000000001014794e */ /* 0x000fce0000000000 */
[----:B01----:R-:W-:Y:S05]  /*18b10*/  CALL.ABS.NOINC R2 ;  /* 0x0000000002007343 */ /* 0x003fea0003c00000 */
.L_x_478:
        /* <DEDUP_REMOVED lines=19> */
.L_x_480:
        /* <DEDUP_REMOVED lines=15> */
[----:B0-----:R-:W-:Y:S05]  /*18d40*/  CALL.ABS.NOINC R2 ;  /* 0x0000000002007343 */ /* 0x001fea0003c00000 */
.L_x_479:
[----:B------:R-:W2:Y:S01]  /*18d50*/  LDL.LU R2, [R1+0x8] ;  /* 0x0000080001027983 */ /* 0x000ea20000300800 */
[----:B------:R-:W-:-:S03]  /*18d60*/  ULDC.64 UR4, c[0x0][0x9f8] ;  /* 0x00027e0000047ab9 */ /* 0x000fc60000000a00 */
[----:B------:R-:W3:Y:S04]  /*18d70*/  LDL.LU R0, [R1+0xc] ;  /* 0x00000c0001007983 */ /* 0x000ee80000300800 */
[----:B------:R-:W4:Y:S04]  /*18d80*/  LDL.LU R21, [R1] ;  /* 0x0000000001157983 */ /* 0x000f280000300800 */
[----:B------:R-:W4:Y:S01]  /*18d90*/  LDL.LU R20, [R1+0x18] ;  /* 0x0000180001147983 */ /* 0x000f220000300800 */
[----:B------:R-:W-:-:S04]  /*18da0*/  ISETP.NE.U32.AND P0, PT, RZ, UR4, PT ;  /* 0x00000004ff007c0c */ /* 0x000fc8000bf05070 */
        /* <DEDUP_REMOVED lines=8> */
[----:B------:R-:W-:Y:S01]  /*18e30*/  ULDC.64 UR4, c[0x0][0xa00] ;  /* 0x0002800000047ab9 */ /* 0x000fe20000000a00 */
[----:B------:R-:W0:Y:S01]  /*18e40*/  LDC R0, c[0x0][0x428] ;  /* 0x00010a00ff007b82 */ /* 0x000e220000000800 */
[----:B----4-:R-:W-:-:S06]  /*18e50*/  IMAD.MOV.U32 R6, RZ, RZ, R21 ;  /* 0x000000ffff067224 */ /* 0x010fcc00078e0015 */
[----:B------:R2:W5:Y:S01]  /*18e60*/  @P0 LDG.E R6, desc[UR60][R2.64] ;  /* 0x0000003c02060981 */ /* 0x000562000c1e1900 */
[----:B------:R-:W-:Y:S01]  /*18e70*/  IMAD R17, R17, 0xc0, R20 ;  /* 0x000000c011117824 */ /* 0x000fe200078e0214 */
[----:B------:R-:W-:Y:S02]  /*18e80*/  PLOP3.LUT P1, PT, P6, PT, PT, 0x8, 0x0 ;  /* 0x000000000000781c */ /* 0x000fe4000372e170 */
[----:B0-----:R-:W-:Y:S02]  /*18e90*/  ISETP.NE.AND P0, PT, R0, 0x1, PT ;  /* 0x000000010000780c */ /* 0x001fe40003f05270 */
[----:B------:R-:W-:-:S11]  /*18ea0*/  MOV R0, R18 ;  /* 0x0000001200007202 */ /* 0x000fd60000000f00 */
[----:B------:R-:W0:Y:S08]  /*18eb0*/  @P0 LDC R5, c[0x0][0x42c] ;  /* 0x00010b00ff050b82 */ /* 0x000e300000000800 */
[----:B------:R-:W3:Y:S01]  /*18ec0*/  @P0 LDC R4, c[0x0][0x430] ;  /* 0x00010c00ff040b82 */ /* 0x000ee20000000800 */
[----:B0-----:R-:W-:-:S05]  /*18ed0*/  @P0 IMAD.HI.U32 R5, R18, R5, RZ ;  /* 0x0000000512050227 */ /* 0x001fca00078e00ff */
[----:B---3--:R-:W-:Y:S02]  /*18ee0*/  @P0 SHF.R.U32.HI R0, RZ, R4, R5 ;  /* 0x00000004ff000219 */ /* 0x008fe40000011605 */
[----:B------:R-:W-:-:S04]  /*18ef0*/  ISETP.NE.U32.AND P0, PT, RZ, UR4, PT ;  /* 0x00000004ff007c0c */ /* 0x000fc8000bf05070 */
[----:B------:R-:W-:-:S04]  /*18f00*/  ISETP.NE.AND.EX P0, PT, RZ, UR5, PT, P0 ;  /* 0x00000005ff007c0c */ /* 0x000fc8000bf05300 */
[----:B--2---:R-:W-:-:S09]  /*18f10*/  SEL R8, R21, RZ, !P0 ;  /* 0x000000ff15087207 */ /* 0x004fd20004000000 */
.L_x_481:
        /* <DEDUP_REMOVED lines=14> */
.L_x_482:
        /* <DEDUP_REMOVED lines=13> */
.L_x_483:
        /* <DEDUP_REMOVED lines=16> */
.L_x_595:
[----:B------:R-:W2:Y:S01]  /*191d0*/  LDL R4, [R1+0x4] ;  /* 0x0000040001047983 */ /* 0x000ea20000100800 */
[----:B------:R-:W-:Y:S01]  /*191e0*/  UMOV UR4, 0xffffffff ;  /* 0xffffffff00047882 */ /* 0x000fe20000000000 */
[----:B------:R-:W-:Y:S01]  /*191f0*/  SHF.R.S32.HI R11, RZ, 0x1f, R6 ;  /* 0x0000001fff0b7819 */ /* 0x000fe20000011406 */
[----:B--2---:R-:W-:Y:S01]  /*19200*/  VIADD R9, R4, 0xffffffff ;  /* 0xffffffff04097836 */ /* 0x004fe20000000000 */
[----:B------:R-:W-:Y:S06]  /*19210*/  BRA.DIV UR4, `(.L_x_485) ;  /* 0x0000003a04e47947 */ /* 0x000fec000b800000 */
[----:B------:R-:W-:-:S13]  /*19220*/  ELECT P6, URZ, PT ;  /* 0x00000000003f782f */ /* 0x000fda00038c0000 */
.L_x_598:
[----:B------:R-:W-:Y:S05]  /*19230*/  @!P6 BRA `(.L_x_486) ;  /* 0x0000000000f8e947 */ /* 0x000fea0003800000 */
[----:B------:R-:W-:Y:S01]  /*19240*/  ISETP.NE.U32.AND P0, PT, R2, RZ, PT ;  /* 0x000000ff0200720c */ /* 0x000fe20003f05070 */
[----:B------:R-:W-:-:S03]  /*19250*/  IMAD.MOV.U32 R25, RZ, RZ, R9 ;  /* 0x000000ffff197224 */ /* 0x000fc600078e0009 */
[----:B------:R-:W-:-:S13]  /*19260*/  ISETP.NE.AND.EX P0, PT, R3, RZ, PT, P0 ;  /* 0x000000ff0300720c */ /* 0x000fda0003f05300 */
[----:B------:R-:W-:Y:S05]  /*19270*/  @!P0 BRA `(.L_x_487) ;  /* 0x0000000000448947 */ /* 0x000fea0003800000 */
[----:B------:R-:W0:Y:S01]  /*19280*/  LDC R10, c[0x0][0x41c] ;  /* 0x00010700ff0a7b82 */ /* 0x000e220000000800 */
[----:B------:R-:W-:Y:S02]  /*19290*/  ULDC.64 UR4, c[0x0][0x408] ;  /* 0x0001020000047ab9 */ /* 0x000fe40000000a00 */
[----:B------:R-:W-:-:S04]  /*192a0*/  IMAD R7, R11, UR4, RZ ;  /* 0x000000040b077c24 */ /* 0x000fc8000f8e02ff */
[----:B------:R-:W-:Y:S01]  /*192b0*/  IMAD R7, R6, UR5, R7 ;  /* 0x0000000506077c24 */ /* 0x000fe2000f8e0207 */
[----:B0-----:R-:W-:-:S13]  /*192c0*/  ISETP.NE.AND P0, PT, R10, 0x1, PT ;  /* 0x000000010a00780c */ /* 0x001fda0003f05270 */
[----:B------:R-:W0:Y:S02]  /*192d0*/  @P0 LDC.64 R4, c[0x0][0x420] ;  /* 0x00010800ff040b82 */ /* 0x000e240000000a00 */
[----:B0-----:R-:W-:-:S04]  /*192e0*/  @P0 IMAD.HI.U32 R12, R9, R4, RZ ;  /* 0x00000004090c0227 */ /* 0x001fc800078e00ff */
[----:B------:R-:W-:Y:S01]  /*192f0*/  IMAD.MOV.U32 R4, RZ, RZ, R9 ;  /* 0x000000ffff047224 */ /* 0x000fe200078e0009 */
[----:B------:R-:W-:-:S04]  /*19300*/  @P0 SHF.R.U32.HI R4, RZ, R5, R12 ;  /* 0x00000005ff040219 */ /* 0x000fc8000001160c */
[--C-:B------:R-:W-:Y:S01]  /*19310*/  SHF.R.S32.HI R5, RZ, 0x1f, R4.reuse ;  /* 0x0000001fff057819 */ /* 0x100fe20000011404 */
[--C-:B------:R-:W-:Y:S02]  /*19320*/  IMAD.MOV R25, RZ, RZ, -R4.reuse ;  /* 0x000000ffff197224 */ /* 0x100fe400078e0a04 */
[----:B------:R-:W-:-:S04]  /*19330*/  IMAD.WIDE.U32 R4, R6, UR4, R4 ;  /* 0x0000000406047c25 */ /* 0x000fc8000f8e0004 */
[----:B------:R-:W-:Y:S01]  /*19340*/  IMAD.IADD R7, R5, 0x1, R7 ;  /* 0x0000000105077824 */ /* 0x000fe200078e0207 */
[----:B------:R-:W-:Y:S01]  /*19350*/  LEA R12, P0, R4, R2, 0x2 ;  /* 0x00000002040c7211 */ /* 0x000fe200078010ff */
[----:B------:R-:W-:-:S03]  /*19360*/  IMAD R25, R10, R25, R9 ;  /* 0x000000190a197224 */ /* 0x000fc600078e0209 */
[----:B------:R-:W-:-:S05]  /*19370*/  LEA.HI.X R13, R4, R3, R7, 0x2, P0 ;  /* 0x00000003040d7211 */ /* 0x000fca00000f1407 */
[----:B------:R0:W5:Y:S04]  /*19380*/  LDG.E R7, desc[UR60][R12.64] ;  /* 0x0000003c0c077981 */ /* 0x000168000c1e1900 */
.L_x_487:
[----:B------:R-:W-:Y:S01]  /*19390*/  IMAD R5, R22, 0x8, R28 ;  /* 0x0000000816057824 */ /* 0x000fe200078e021c */
[----:B------:R-:W-:-:S04]  /*193a0*/  SHF.L.U32 R4, R24, 0x1f, RZ ;  /* 0x0000001f18047819 */ /* 0x000fc800000006ff */
[----:B------:R-:W2:Y:S02]  /*193b0*/  SYNCS.PHASECHK.TRANS64.TRYWAIT P0, [R5+URZ+0x31c40], R4 ;  /* 0x031c4004050075a7 */ /* 0x000ea4000800017f */
[----:B--2---:R-:W-:Y:S05]  /*193c0*/  @!P0 BRA `(.L_x_488) ;  /* 0x0000003800988947 */ /* 0x004fea0003800000 */
.L_x_599:
[----:B------:R-:W3:Y:S02]  /*193d0*/  S2R R10, SR_TID.X ;  /* 0x00000000000a7919 */ /* 0x000ee40000002100 */
[----:B---3--:R-:W-:-:S04]  /*193e0*/  LOP3.LUT R10, R10, 0x7f, RZ, 0xc0, !PT ;  /* 0x0000007f0a0a7812 */ /* 0x008fc800078ec0ff */
[----:B------:R-:W-:-:S13]  /*193f0*/  ISETP.NE.AND P0, PT, R10, RZ, PT ;  /* 0x000000ff0a00720c */ /* 0x000fda0003f05270 */
[----:B------:R-:W-:Y:S05]  /*19400*/  @P0 BRA `(.L_x_489) ;  /* 0x0000000000140947 */ /* 0x000fea0003800000 */
[----:B------:R-:W-:Y:S02]  /*19410*/  ISETP.NE.AND P1, PT, R29, RZ, PT ;  /* 0x000000ff1d00720c */ /* 0x000fe40003f25270 */
[----:B--2---:R-:W-:-:S04]  /*19420*/  MOV R4, 0x6c00 ;  /* 0x00006c0000047802 */ /* 0x004fc80000000f00 */
[----:B------:R3:W-:Y:S07]  /*19430*/  SYNCS.ARRIVE.TRANS64 RZ, [R5+URZ+0x31c30], R4 ;  /* 0x031c300405ff79a7 */ /* 0x0007ee000800003f */
[----:B------:R-:W-:Y:S05]  /*19440*/  @!P1 BRA `(.L_x_489) ;  /* 0x0000000000049947 */ /* 0x000fea0003800000 */
[----:B------:R-:W-:Y:S01]  /*19450*/  BPT.TRAP 0x1 ;  /* 0x000000040000795c */ /* 0x000fe20000300000 */
.L_x_489:
        /* <DEDUP_REMOVED lines=28> */
.L_x_486:
[----:B------:R-:W2:Y:S01]  /*19620*/  LDL.LU R10, [R1+0x10] ;  /* 0x00001000010a7983 */ /* 0x000ea20000300800 */
[----:B------:R-:W-:Y:S05]  /*19630*/  WARPSYNC.ALL ;  /* 0x0000000000007948 */ /* 0x000fea0003800000 */
[----:B------:R-:W-:Y:S02]  /*19640*/  R2UR UR24, R28 ;  /* 0x000000001c1872ca */ /* 0x000fe400000e0000 */
[----:B------:R-:W-:-:S13]  /*19650*/  ELECT P0, URZ, PT ;  /* 0x00000000003f782f */ /* 0x000fda0003800000 */
[----:B------:R-:W-:Y:S01]  /*19660*/  @P0 R2UR UR13, R8 ;  /* 0x00000000080d02ca */ /* 0x000fe200000e0000 */
[----:B------:R-:W-:Y:S01]  /*19670*/  UIADD3 UR4, UP0, UR36, 0x270, URZ ;  /* 0x0000027024047890 */ /* 0x000fe2000ff1e03f */
[----:B------:R-:W-:Y:S01]  /*19680*/  @P0 R2UR UR12, R18 ;  /* 0x00000000120c02ca */ /* 0x000fe200000e0000 */
[----:B------:R-:W-:Y:S01]  /*19690*/  UMOV UR6, 0x0 ;  /* 0x0000000000067882 */ /* 0x000fe20000000000 */
[C---:B------:R-:W-:Y:S01]  /*196a0*/  @P0 R2UR UR11, R17.reuse ;  /* 0x00000000110b02ca */ /* 0x040fe200000e0000 */
        /* <DEDUP_REMOVED lines=30> */
[----:B------:R-:W-:-:S05]  /*19890*/  LOP3.LUT R4, R4, 0xfffffffe, RZ, 0xc0, !PT ;  /* 0xfffffffe04047812 */ /* 0x000fca00078ec0ff */
[----:B------:R-:W-:-:S05]  /*198a0*/  IMAD.IADD R4, R10, 0x1, -R4 ;  /* 0x000000010a047824 */ /* 0x000fca00078e0a04 */
[----:B---3--:R-:W-:-:S04]  /*198b0*/  SHF.L.U32 R5, R4, 0x1f, RZ ;  /* 0x0000001f04057819 */ /* 0x008fc800000006ff */
[----:B------:R-:W2:Y:S02]  /*198c0*/  SYNCS.PHASECHK.TRANS64.TRYWAIT P0, [R28+URZ+0x31c20], R5 ;  /* 0x031c20051c0075a7 */ /* 0x000ea4000800017f */
[----:B0-2---:R-:W-:Y:S05]  /*198d0*/  @!P0 BRA `(.L_x_491) ;  /* 0x0000003400688947 */ /* 0x005fea0003800000 */
.L_x_600:
[----:B------:R-:W-:Y:S05]  /*198e0*/  BSYNC B0 ;  /* 0x0000000000007941 */ /* 0x000fea0003800000 */
.L_x_490:
[----:B------:R-:W2:Y:S01]  /*198f0*/  LDL.LU R4, [R1+0x14] ;  /* 0x0000140001047983 */ /* 0x000ea20000300800 */
[----:B------:R-:W-:Y:S01]  /*19900*/  BSSY B0, `(.L_x_492) ;  /* 0x0000169000007945 */ /* 0x000fe20003800000 */
[----:B--2---:R-:W-:-:S13]  /*19910*/  ISETP.GE.AND P0, PT, R4, 0x91, PT ;  /* 0x000000910400780c */ /* 0x004fda0003f06270 */
[----:B------:R-:W-:Y:S05]  /*19920*/  @!P0 BRA `(.L_x_493) ;  /* 0x0000001400988947 */ /* 0x000fea0003800000 */
[----:B------:R-:W2:Y:S01]  /*19930*/  LDL R8, [R1+0x4] ;  /* 0x0000040001087983 */ /* 0x000ea20000100800 */
[----:B------:R-:W-:Y:S01]  /*19940*/  IMAD.MOV.U32 R4, RZ, RZ, 0x1 ;  /* 0x00000001ff047424 */ /* 0x000fe200078e00ff */
[----:B------:R-:W-:Y:S01]  /*19950*/  BSSY B1, `(.L_x_494) ;  /* 0x000007b000017945 */ /* 0x000fe20003800000 */
[----:B--2---:R-:W-:-:S05]  /*19960*/  IMAD.MOV R13, RZ, RZ, -R8 ;  /* 0x000000ffff0d7224 */ /* 0x004fca00078e0a08 */
[----:B------:R-:W-:-:S05]  /*19970*/  VIADDMNMX R13, R13, R4, 0xffffffff, !PT ;  /* 0xffffffff0d0d7446 */ /* 0x000fca0007800104 */
[C---:B------:R-:W-:Y:S01]  /*19980*/  IMAD.IADD R4, R8.reuse, 0x1, R13 ;  /* 0x0000000108047824 */ /* 0x040fe200078e020d */
[----:B------:R-:W-:-:S04]  /*19990*/  IADD3 R8, R8, -0x2, RZ ;  /* 0xfffffffe08087810 */ /* 0x000fc80007ffe0ff */
[----:B------:R-:W-:-:S04]  /*199a0*/  LOP3.LUT R4, R4, 0x1, RZ, 0xc0, !PT ;  /* 0x0000000104047812 */ /* 0x000fc800078ec0ff */
[----:B------:R-:W-:-:S13]  /*199b0*/  ISETP.NE.U32.AND P0, PT, R4, 0x1, PT ;  /* 0x000000010400780c */ /* 0x000fda0003f05070 */
[----:B------:R-:W-:Y:S05]  /*199c0*/  @P0 BRA `(.L_x_495) ;  /* 0x0000000400cc0947 */ /* 0x000fea0003800000 */
[----:B------:R-:W-:Y:S01]  /*199d0*/  VIADD R10, R22, 0x1 ;  /* 0x00000001160a7836 */ /* 0x000fe20000000000 */
[----:B------:R-:W-:Y:S04]  /*199e0*/  BSSY B2, `(.L_x_496) ;  /* 0x000006d000027945 */ /* 0x000fe80003800000 */
[----:B------:R-:W-:-:S04]  /*199f0*/  ISETP.NE.AND P0, PT, R10, 0x2, PT ;  /* 0x000000020a00780c */ /* 0x000fc80003f05270 */
[----:B0-----:R-:W-:Y:S02]  /*19a00*/  SEL R5, RZ, 0x1, P0 ;  /* 0x00000001ff057807 */ /* 0x001fe40000000000 */
[----:B------:R-:W-:Y:S02]  /*19a10*/  SEL R10, R10, RZ, P0 ;  /* 0x000000ff0a0a7207 */ /* 0x000fe40000000000 */
[----:B------:R-:W-:Y:S01]  /*19a20*/  LOP3.LUT R14, R24, R5, RZ, 0x3c, !PT ;  /* 0x00000005180e7212 */ /* 0x000fe200078e3cff */
[----:B------:R-:W-:Y:S06]  /*19a30*/  @!P6 BRA `(.L_x_497) ;  /* 0x00000004009ce947 */ /* 0x000fec0003800000 */
        /* <DEDUP_REMOVED lines=22> */
.L_x_498:
[----:B0-----:R-:W-:Y:S02]  /*19ba0*/  LEA R3, R10, R28, 0x3 ;  /* 0x0000001c0a037211 */ /* 0x001fe400078e18ff */
[----:B------:R-:W-:-:S04]  /*19bb0*/  SHF.L.U32 R2, R14, 0x1f, RZ ;  /* 0x0000001f0e027819 */ /* 0x000fc800000006ff */
[----:B------:R-:W0:Y:S02]  /*19bc0*/  SYNCS.PHASECHK.TRANS64.TRYWAIT P0, [R3+URZ+0x31c40], R2 ;  /* 0x031c4002030075a7 */ /* 0x000e24000800017f */
[----:B0-----:R-:W-:Y:S05]  /*19bd0*/  @!P0 BRA `(.L_x_499) ;  /* 0x0000003000bc8947 */ /* 0x001fea0003800000 */
.L_x_601:
[----:B------:R-:W2:Y:S02]  /*19be0*/  S2R R5, SR_TID.X ;  /* 0x0000000000057919 */ /* 0x000ea40000002100 */
[----:B--2---:R-:W-:-:S04]  /*19bf0*/  LOP3.LUT R5, R5, 0x7f, RZ, 0xc0, !PT ;  /* 0x0000007f05057812 */ /* 0x004fc800078ec0ff */
[----:B------:R-:W-:-:S13]  /*19c00*/  ISETP.NE.AND P1, PT, R5, RZ, PT ;  /* 0x000000ff0500720c */ /* 0x000fda0003f25270 */
[----:B------:R-:W-:Y:S05]  /*19c10*/  @P1 BRA `(.L_x_500) ;  /* 0x0000000000141947 */ /* 0x000fea0003800000 */
[----:B------:R-:W-:Y:S01]  /*19c20*/  ISETP.NE.AND P0, PT, R29, RZ, PT ;  /* 0x000000ff1d00720c */ /* 0x000fe20003f05270 */
[----:B0-----:R-:W-:-:S04]  /*19c30*/  IMAD.MOV.U32 R2, RZ, RZ, 0x6c00 ;  /* 0x00006c00ff027424 */ /* 0x001fc800078e00ff */
[----:B------:R2:W-:Y:S08]  /*19c40*/  SYNCS.ARRIVE.TRANS64 RZ, [R3+URZ+0x31c30], R2 ;  /* 0x031c300203ff79a7 */ /* 0x0005f0000800003f */
[----:B------:R-:W-:Y:S05]  /*19c50*/  @!P0 BRA `(.L_x_500) ;  /* 0x0000000000048947 */ /* 0x000fea0003800000 */
[----:B------:R-:W-:Y:S01]  /*19c60*/  BPT.TRAP 0x1 ;  /* 0x000000040000795c */ /* 0x000fe20000300000 */
.L_x_500:
        /* <DEDUP_REMOVED lines=31> */
.L_x_602:
[----:B------:R-:W-:Y:S05]  /*19e60*/  @P1 BRA `(.L_x_502) ;  /* 0x0000000000181947 */ /* 0x000fea0003800000 */
[----:B------:R-:W-:Y:S01]  /*19e70*/  ISETP.NE.AND P0, PT, R29, RZ, PT ;  /* 0x000000ff1d00720c */ /* 0x000fe20003f05270 */
[----:B0-----:R-:W-:Y:S02]  /*19e80*/  IMAD R2, R22, 0x8, R28 ;  /* 0x0000000816027824 */ /* 0x001fe400078e021c */
[----:B------:R-:W-:-:S04]  /*19e90*/  IMAD.MOV.U32 R3, RZ, RZ, 0x6c00 ;  /* 0x00006c00ff037424 */ /* 0x000fc800078e00ff */
[----:B------:R2:W-:Y:S06]  /*19ea0*/  SYNCS.ARRIVE.TRANS64 RZ, [R2+URZ+0x31c50], R3 ;  /* 0x031c500302ff79a7 */ /* 0x0005ec000800003f */
[----:B------:R-:W-:Y:S05]  /*19eb0*/  @!P0 BRA `(.L_x_502) ;  /* 0x0000000000048947 */ /* 0x000fea0003800000 */
[----:B------:R-:W-:Y:S01]  /*19ec0*/  BPT.TRAP 0x1 ;  /* 0x000000040000795c */ /* 0x000fe20000300000 */
.L_x_502:
        /* <DEDUP_REMOVED lines=13> */
[----:B------:R-:W-:Y:S01]  /*19fa0*/  MOV R7, R4 ;  /* 0x0000000400077202 */ /* 0x000fe20000000f00 */
[----:B------:R-:W-:-:S02]  /*19fb0*/  IMAD.MOV.U32 R25, RZ, RZ, R8 ;  /* 0x000000ffff197224 */ /* 0x000fc400078e0008 */
        /* <DEDUP_REMOVED lines=14> */
[----:B0-----:R-:W-:Y:S01]  /*1a0a0*/  NOP ;  /* 0x0000000000007918 */ /* 0x001fe20000000000 */
.L_x_497:
[----:B------:R-:W-:Y:S05]  /*1a0b0*/  BSYNC B2 ;  /* 0x0000000000027941 */ /* 0x000fea0003800000 */
.L_x_496:
[----:B------:R-:W2:Y:S01]  /*1a0c0*/  LDL.LU R2, [R1+0x4] ;  /* 0x0000040001027983 */ /* 0x000ea20000300800 */
[----:B------:R-:W-:Y:S02]  /*1a0d0*/  IMAD.MOV.U32 R22, RZ, RZ, R10 ;  /* 0x000000ffff167224 */ /* 0x000fe400078e000a */
[----:B------:R-:W-:Y:S02]  /*1a0e0*/  IMAD.MOV.U32 R24, RZ, RZ, R14 ;  /* 0x000000ffff187224 */ /* 0x000fe400078e000e */
[----:B--2---:R-:W-:-:S07]  /*1a0f0*/  VIADD R8, R2, 0xfffffffd ;  /* 0xfffffffd02087836 */ /* 0x004fce0000000000 */
.L_x_495:
[----:B------:R-:W-:Y:S05]  /*1a100*/  BSYNC B1 ;  /* 0x0000000000017941 */ /* 0x000fea0003800000 */
.L_x_494:
[----:B------:R-:W-:-:S05]  /*1a110*/  IMAD.MOV R2, RZ, RZ, -R13 ;  /* 0x000000ffff027224 */ /* 0x000fca00078e0a0d */
[----:B------:R-:W-:-:S13]  /*1a120*/  ISETP.NE.AND P0, PT, R9, R2, PT ;  /* 0x000000020900720c */ /* 0x000fda0003f05270 */
[----:B------:R-:W-:Y:S05]  /*1a130*/  @!P0 BRA `(.L_x_493) ;  /* 0x0000000c00948947 */ /* 0x000fea0003800000 */
[----:B------:R-:W-:-:S07]  /*1a140*/  IMAD.MOV.U32 R4, RZ, RZ, R7 ;  /* 0x000000ffff047224 */ /* 0x000fce00078e0007 */
.L_x_517:
[----:B------:R-:W-:Y:S01]  /*1a150*/  IADD3 R9, R22, 0x1, RZ ;  /* 0x0000000116097810 */ /* 0x000fe20007ffe0ff */
        /* <DEDUP_REMOVED lines=21> */
[--C-:B------:R-:W-:Y:S01]  /*1a2b0*/  SHF.R.S32.HI R3, RZ, 0x1f, R13.reuse ;  /* 0x0000001fff037819 */ /* 0x100fe2000001140d */
[----:B------:R-:W-:-:S04]  /*1a2c0*/  IMAD.MOV.U32 R2, RZ, RZ, R13 ;  /* 0x000000ffff027224 */ /* 0x000fc800078e000d */
[----:B------:R-:W-:-:S04]  /*1a2d0*/  IMAD.WIDE.U32 R2, R6, UR6, R2 ;  /* 0x0000000606027c25 */ /* 0x000fc8000f8e0002 */
[----:B------:R-:W-:Y:S01]  /*1a2e0*/  IMAD.IADD R3, R5, 0x1, R3 ;  /* 0x0000000105037824 */ /* 0x000fe200078e0203 */
[----:B------:R-:W-:-:S04]  /*1a2f0*/  LEA R4, P0, R2, UR4, 0x2 ;  /* 0x0000000402047c11 */ /* 0x000fc8000f8010ff */
[----:B------:R-:W-:-:S05]  /*1a300*/  LEA.HI.X R5, R2, UR5, R3, 0x2, P0 ;  /* 0x0000000502057c11 */ /* 0x000fca00080f1403 */
[----:B------:R2:W5:Y:S01]  /*1a310*/  LDG.E R4, desc[UR60][R4.64] ;  /* 0x0000003c04047981 */ /* 0x000562000c1e1900 */
[----:B------:R-:W-:-:S04]  /*1a320*/  IMAD.MOV R3, RZ, RZ, -R13 ;  /* 0x000000ffff037224 */ /* 0x000fc800078e0a0d */
[----:B------:R-:W-:-:S07]  /*1a330*/  IMAD R12, R12, R3, R8 ;  /* 0x000000030c0c7224 */ /* 0x000fce00078e0208 */
.L_x_505:
[----:B------:R-:W-:Y:S01]  /*1a340*/  IMAD R3, R9, 0x8, R28 ;  /* 0x0000000809037824 */ /* 0x000fe200078e021c */
[----:B------:R-:W-:-:S04]  /*1a350*/  SHF.L.U32 R2, R10, 0x1f, RZ ;  /* 0x0000001f0a027819 */ /* 0x000fc800000006ff */
[----:B------:R-:W3:Y:S02]  /*1a360*/  SYNCS.PHASECHK.TRANS64.TRYWAIT P0, [R3+URZ+0x31c40], R2 ;  /* 0x031c4002030075a7 */ /* 0x000ee4000800017f */
[----:B---3--:R-:W-:Y:S05]  /*1a370*/  @!P0 BRA `(.L_x_506) ;  /* 0x0000002800fc8947 */ /* 0x008fea0003800000 */
.L_x_603:
[----:B0-2---:R-:W0:Y:S02]  /*1a380*/  S2R R5, SR_TID.X ;  /* 0x0000000000057919 */ /* 0x005e240000002100 */
[----:B0-----:R-:W-:-:S04]  /*1a390*/  LOP3.LUT R5, R5, 0x7f, RZ, 0xc0, !PT ;  /* 0x0000007f05057812 */ /* 0x001fc800078ec0ff */
[----:B------:R-:W-:-:S13]  /*1a3a0*/  ISETP.NE.AND P0, PT, R5, RZ, PT ;  /* 0x000000ff0500720c */ /* 0x000fda0003f05270 */
[----:B------:R-:W-:Y:S05]  /*1a3b0*/  @P0 BRA `(.L_x_507) ;  /* 0x0000000000140947 */ /* 0x000fea0003800000 */
[----:B------:R-:W-:Y:S02]  /*1a3c0*/  ISETP.NE.AND P1, PT, R29, RZ, PT ;  /* 0x000000ff1d00720c */ /* 0x000fe40003f25270 */
[----:B---3--:R-:W-:-:S04]  /*1a3d0*/  MOV R2, 0x6c00 ;  /* 0x00006c0000027802 */ /* 0x008fc80000000f00 */
[----:B------:R0:W-:Y:S07]  /*1a3e0*/  SYNCS.ARRIVE.TRANS64 RZ, [R3+URZ+0x31c30], R2 ;  /* 0x031c300203ff79a7 */ /* 0x0001ee000800003f */
[----:B------:R-:W-:Y:S05]  /*1a3f0*/  @!P1 BRA `(.L_x_507) ;  /* 0x0000000000049947 */ /* 0x000fea0003800000 */
[----:B------:R-:W-:Y:S01]  /*1a400*/  BPT.TRAP 0x1 ;  /* 0x000000040000795c */ /* 0x000fe20000300000 */
.L_x_507:
        /* <DEDUP_REMOVED lines=31> */
.L_x_604:
[----:B------:R-:W-:Y:S05]  /*1a600*/  @P0 BRA `(.L_x_509) ;  /* 0x0000000000140947 */ /* 0x000fea0003800000 */
[----:B------:R-:W-:Y:S01]  /*1a610*/  ISETP.NE.AND P1, PT, R29, RZ, PT ;  /* 0x000000ff1d00720c */ /* 0x000fe20003f25270 */
[----:B------:R-:W-:-:S04]  /*1a620*/  IMAD.MOV.U32 R2, RZ, RZ, 0x6c00 ;  /* 0x00006c00ff027424 */ /* 0x000fc800078e00ff */
[----:B------:R2:W-:Y:S08]  /*1a630*/  SYNCS.ARRIVE.TRANS64 RZ, [R3+URZ+0x50], R2 ;  /* 0x0000500203ff79a7 */ /* 0x0005f0000800003f */
[----:B------:R-:W-:Y:S05]  /*1a640*/  @!P1 BRA `(.L_x_509) ;  /* 0x0000000000049947 */ /* 0x000fea0003800000 */
[----:B------:R-:W-:Y:S01]  /*1a650*/  BPT.TRAP 0x1 ;  /* 0x000000040000795c */ /* 0x000fe20000300000 */
.L_x_509:
        /* <DEDUP_REMOVED lines=30> */
.L_x_504:
[----:B------:R-:W-:Y:S05]  /*1a840*/  BSYNC B1 ;  /* 0x0000000000017941 */ /* 0x000fea0003800000 */
.L_x_503:
[----:B------:R-:W-:Y:S01]  /*1a850*/  VIADD R22, R9, 0x1 ;  /* 0x0000000109167836 */ /* 0x000fe20000000000 */
[----:B------:R-:W-:Y:S04]  /*1a860*/  BSSY B1, `(.L_x_510) ;  /* 0x000006e000017945 */ /* 0x000fe80003800000 */
[----:B------:R-:W-:-:S04]  /*1a870*/  ISETP.NE.AND P0, PT, R22, 0x2, PT ;  /* 0x000000021600780c */ /* 0x000fc80003f05270 */
[----:B0-2---:R-:W-:Y:S02]  /*1a880*/  SEL R3, RZ, 0x1, P0 ;  /* 0x00000001ff037807 */ /* 0x005fe40000000000 */
[----:B------:R-:W-:Y:S02]  /*1a890*/  SEL R22, R22, RZ, P0 ;  /* 0x000000ff16167207 */ /* 0x000fe40000000000 */
[----:B------:R-:W-:Y:S01]  /*1a8a0*/  LOP3.LUT R24, R10, R3, RZ, 0x3c, !PT ;  /* 0x000000030a187212 */ /* 0x000fe200078e3cff */
[----:B------:R-:W-:Y:S06]  /*1a8b0*/  @!P6 BRA `(.L_x_511) ;  /* 0x0000000400a0e947 */ /* 0x000fec0003800000 */
[----:B------:R-:W-:Y:S01]  /*1a8c0*/  ULDC.64 UR4, c[0x0][0x3f8] ;  /* 0x0000fe0000047ab9 */ /* 0x000fe20000000a00 */
[----:B------:R-:W-:Y:S02]  /*1a8d0*/  IADD3 R13, R8, -0x1, RZ ;  /* 0xffffffff080d7810 */ /* 0x000fe40007ffe0ff */
        /* <DEDUP_REMOVED lines=17> */
[----:B------:R-:W-:Y:S01]  /*1a9f0*/  LEA.HI.X R5, R2, UR5, R3, 0x2, P0 ;  /* 0x0000000502057c11 */ /* 0x000fe200080f1403 */
[----:B------:R-:W-:-:S04]  /*1aa00*/  IMAD.MOV R2, RZ, RZ, -R14 ;  /* 0x000000ffff027224 */ /* 0x000fc800078e0a0e */
[----:B------:R0:W5:Y:S01]  /*1aa10*/  LDG.E R4, desc[UR60][R4.64] ;  /* 0x0000003c04047981 */ /* 0x000162000c1e1900 */
[----:B------:R-:W-:-:S07]  /*1aa20*/  IMAD R13, R12, R2, R13 ;  /* 0x000000020c0d7224 */ /* 0x000fce00078e020d */
.L_x_512:
[----:B------:R-:W-:Y:S01]  /*1aa30*/  IMAD R2, R22, 0x8, R28 ;  /* 0x0000000816027824 */ /* 0x000fe200078e021c */
[----:B------:R-:W-:-:S04]  /*1aa40*/  SHF.L.U32 R3, R24, 0x1f, RZ ;  /* 0x0000001f18037819 */ /* 0x000fc800000006ff */
[----:B------:R-:W2:Y:S02]  /*1aa50*/  SYNCS.PHASECHK.TRANS64.TRYWAIT P0, [R2+URZ+0x31c40], R3 ;  /* 0x031c4003020075a7 */ /* 0x000ea4000800017f */
[----:B--2---:R-:W-:Y:S05]  /*1aa60*/  @!P0 BRA `(.L_x_513) ;  /* 0x0000002400688947 */ /* 0x004fea0003800000 */
.L_x_605:
        /* <DEDUP_REMOVED lines=9> */
.L_x_514:
[----:B0-2---:R-:W-:Y:S01]  /*1ab00*/  IMAD R2, R22, 0x6c00, R28 ;  /* 0x00006c0016027824 */ /* 0x005fe200078e021c */
[----:B------:R-:W-:Y:S01]  /*1ab10*/  R2UR UR11, R13 ;  /* 0x000000000d0b72ca */ /* 0x000fe200000e0000 */
[----:B------:R-:W-:Y:S01]  /*1ab20*/  UIADD3 UR4, UP0, UR36, 0x370, URZ ;  /* 0x0000037024047890 */ /* 0x000fe2000ff1e03f */
[----:B------:R-:W-:Y:S01]  /*1ab30*/  R2UR UR5, R23 ;  /* 0x00000000170572ca */ /* 0x000fe200000e0000 */
[----:B------:R-:W-:Y:S01]  /*1ab40*/  UMOV UR10, URZ ;  /* 0x0000003f000a7c82 */ /* 0x000fe20008000000 */
[----:B------:R-:W-:Y:S01]  /*1ab50*/  R2UR UR8, R2 ;  /* 0x00000000020872ca */ /* 0x000fe200000e0000 */
[----:B------:R-:W-:Y:S01]  /*1ab60*/  UMOV UR6, 0x0 ;  /* 0x0000000000067882 */ /* 0x000fe20000000000 */
[----:B------:R-:W-:Y:S01]  /*1ab70*/  IADD3 R2, R28, 0x31c00, RZ ;  /* 0x00031c001c027810 */ /* 0x000fe20007ffe0ff */
[----:B------:R-:W-:Y:S01]  /*1ab80*/  UMOV UR7, 0x14f00000 ;  /* 0x14f0000000077882 */ /* 0x000fe20000000000 */
[----:B------:R-:W-:Y:S01]  /*1ab90*/  R2UR UR12, R0 ;  /* 0x00000000000c72ca */ /* 0x000fe200000e0000 */
[----:B------:R-:W-:Y:S01]  /*1aba0*/  UMOV UR17, 0x20 ;  /* 0x0000002000117882 */ /* 0x000fe20000000000 */
[----:B-----5:R-:W-:Y:S01]  /*1abb0*/  R2UR UR13, R4 ;  /* 0x00000000040d72ca */ /* 0x020fe200000e0000 */
[--C-:B------:R-:W-:Y:S01]  /*1abc0*/  IMAD R3, R22, 0x8, R2.reuse ;  /* 0x0000000816037824 */ /* 0x100fe200078e0202 */
[----:B------:R-:W-:Y:S01]  /*1abd0*/  UMOV UR18, 0x40 ;  /* 0x0000004000127882 */ /* 0x000fe20000000000 */
[----:B------:R-:W-:-:S02]  /*1abe0*/  IMAD R2, R9, 0x8, R2 ;  /* 0x0000000809027824 */ /* 0x000fc400078e0202 */
[----:B------:R-:W-:Y:S01]  /*1abf0*/  UIMAD UR11, UR11, 0x90, UR5 ;  /* 0x000000900b0b78a4 */ /* 0x000fe2000f8e0205 */
[----:B------:R-:W-:Y:S01]  /*1ac00*/  R2UR UR9, R3 ;  /* 0x00000000030972ca */ /* 0x000fe200000e0000 */
[----:B------:R-:W-:Y:S01]  /*1ac10*/  UIADD3 UR14, UR8, 0x16a00, URZ ;  /* 0x00016a00080e7890 */ /* 0x000fe2000fffe03f */
[----:B------:R-:W-:Y:S01]  /*1ac20*/  SHF.L.U32 R3, R10, 0x1f, RZ ;  /* 0x0000001f0a037819 */ /* 0x000fe200000006ff */
[----:B------:R-:W-:Y:S02]  /*1ac30*/  UIADD3.X UR5, URZ, UR37, URZ, UP0, !UPT ;  /* 0x000000253f057290 */ /* 0x000fe400087fe43f */
[----:B------:R-:W-:Y:S02]  /*1ac40*/  UIADD3 UR15, UR8, 0x18e00, URZ ;  /* 0x00018e00080f7890 */ /* 0x000fe4000fffe03f */
[----:B------:R-:W-:-:S03]  /*1ac50*/  UIADD3 UR16, UR8, 0x1b200, URZ ;  /* 0x0001b20008107890 */ /* 0x000fc6000fffe03f */
[----:B------:R-:W-:-:S03]  /*1ac60*/  UMOV UR8, UR14 ;  /* 0x0000000e00087c82 */ /* 0x000fc60008000000 */
[----:B------:R-:W-:-:S09]  /*1ac70*/  UIADD3 UR9, UR9, 0x30, URZ ;  /* 0x0000003009097890 */ /* 0x000fd2000fffe03f */
        /* <DEDUP_REMOVED lines=9> */
.L_x_606:
[----:B------:R-:W-:Y:S05]  /*1ad10*/  @P0 BRA `(.L_x_516) ;  /* 0x0000000000140947 */ /* 0x000fea0003800000 */
[----:B------:R-:W-:Y:S01]  /*1ad20*/  ISETP.NE.AND P1, PT, R29, RZ, PT ;  /* 0x000000ff1d00720c */ /* 0x000fe20003f25270 */
[----:B0-----:R-:W-:-:S04]  /*1ad30*/  IMAD.MOV.U32 R3, RZ, RZ, 0x6c00 ;  /* 0x00006c00ff037424 */ /* 0x001fc800078e00ff */
[----:B------:R2:W-:Y:S08]  /*1ad40*/  SYNCS.ARRIVE.TRANS64 RZ, [R2+URZ+0x50], R3 ;  /* 0x0000500302ff79a7 */ /* 0x0005f0000800003f */
[----:B------:R-:W-:Y:S05]  /*1ad50*/  @!P1 BRA `(.L_x_516) ;  /* 0x0000000000049947 */ /* 0x000fea0003800000 */
[----:B------:R-:W-:Y:S01]  /*1ad60*/  BPT.TRAP 0x1 ;  /* 0x000000040000795c */ /* 0x000fe20000300000 */
.L_x_516:
        /* <DEDUP_REMOVED lines=29> */
.L_x_511:
[----:B------:R-:W-:Y:S05]  /*1af40*/  BSYNC B1 ;  /* 0x0000000000017941 */ /* 0x000fea0003800000 */
.L_x_510:
[C---:B------:R-:W-:Y:S01]  /*1af50*/  ISETP.GT.AND P0, PT, R8.reuse, 0x1, PT ;  /* 0x000000010800780c */ /* 0x040fe20003f04270 */
[----:B0-2---:R-:W-:-:S05]  /*1af60*/  VIADD R2, R8, 0xfffffffe ;  /* 0xfffffffe08027836 */ /* 0x005fca0000000000 */
[----:B------:R-:W-:-:S07]  /*1af70*/  MOV R8, R2 ;  /* 0x0000000200087202 */ /* 0x000fce0000000f00 */
[----:B------:R-:W-:Y:S05]  /*1af80*/  @P0 BRA `(.L_x_517) ;  /* 0xfffffff000700947 */ /* 0x000fea000383ffff */
.L_x_493:
[----:B------:R-:W-:Y:S05]  /*1af90*/  BSYNC B0 ;  /* 0x0000000000007941 */ /* 0x000fea0003800000 */
.L_x_492:
        /* <DEDUP_REMOVED lines=15> */
.L_x_519:
[----:B------:R-:W-:Y:S05]  /*1b090*/  BSYNC B0 ;  /* 0x0000000000007941 */ /* 0x000fea0003800000 */
.L_x_518:
[----:B------:R-:W-:Y:S04]  /*1b0a0*/  BSSY B0, `(.L_x_520) ;  /* 0x000002b000007945 */ /* 0x000fe80003800000 */
[----:B------:R-:W-:Y:S05]  /*1b0b0*/  @!P6 BRA `(.L_x_521) ;  /* 0x0000000000a4e947 */ /* 0x000fea0003800000 */
[----:B------:R-:W-:Y:S01]  /*1b0c0*/  IMAD R3, R22, 0x8, R28 ;  /* 0x0000000816037824 */ /* 0x000fe200078e021c */
[----:B------:R-:W-:-:S04]  /*1b0d0*/  SHF.L.U32 R2, R24, 0x1f, RZ ;  /* 0x0000001f18027819 */ /* 0x000fc800000006ff */
[----:B------:R-:W2:Y:S02]  /*1b0e0*/  SYNCS.PHASECHK.TRANS64.TRYWAIT P0, [R3+URZ+0x31c60], R2 ;  /* 0x031c6002030075a7 */ /* 0x000ea4000800017f */
[----:B--2---:R-:W-:Y:S05]  /*1b0f0*/  @!P0 BRA `(.L_x_522) ;  /* 0x0000001c00ec8947 */ /* 0x004fea0003800000 */
.L_x_607:
        /* <DEDUP_REMOVED lines=9> */
.L_x_523:
        /* <DEDUP_REMOVED lines=28> */
.L_x_521:
[----:B------:R-:W-:Y:S05]  /*1b350*/  BSYNC B0 ;  /* 0x0000000000007941 */ /* 0x000fea0003800000 */
.L_x_520:
[----:B------:R-:W-:-:S05]  /*1b360*/  VIADD R22, R22, 0x1 ;  /* 0x0000000116167836 */ /* 0x000fca0000000000 */
[----:B------:R-:W-:-:S04]  /*1b370*/  ISETP.NE.AND P0, PT, R22, 0x2, PT ;  /* 0x000000021600780c */ /* 0x000fc80003f05270 */
[----:B--23--:R-:W-:Y:S02]  /*1b380*/  SEL R3, RZ, 0x1, P0 ;  /* 0x00000001ff037807 */ /* 0x00cfe40000000000 */
[----:B------:R-:W-:Y:S02]  /*1b390*/  SEL R22, R22, RZ, P0 ;  /* 0x000000ff16167207 */ /* 0x000fe40000000000 */
[----:B------:R-:W-:-:S07]  /*1b3a0*/  LOP3.LUT R24, R24, R3, RZ, 0x3c, !PT ;  /* 0x0000000318187212 */ /* 0x000fce00078e3cff */
.L_x_477:
[----:B------:R-:W-:Y:S05]  /*1b3b0*/  BSYNC B6 ;  /* 0x0000000000067941 */ /* 0x000fea0003800000 */
.L_x_475:
[----:B------:R-:W-:-:S03]  /*1b3c0*/  UMOV UR4, 0xffffffff ;  /* 0xffffffff00047882 */ /* 0x000fc60000000000 */
[----:B------:R-:W-:Y:S05]  /*1b3d0*/  BRA.DIV UR4, `(.L_x_524) ;  /* 0x0000001e04487947 */ /* 0x000fea000b800000 */
[----:B0-----:R0:W2:Y:S04]  /*1b3e0*/  SHFL.IDX PT, R5, R16, RZ, 0x1f ;  /* 0x00001fff10057589 */ /* 0x0010a800000e0000 */
[----:B------:R0:W3:Y:S02]  /*1b3f0*/  SHFL.IDX PT, R4, R16, 0x1, 0x1f ;  /* 0x00201f0010047f89 */ /* 0x0000e400000e0000 */
.L_x_611:
        /* <DEDUP_REMOVED lines=8> */
[----:B-----5:R-:W4:Y:S02]  /*1b480*/  LDC.64 R2, c[0x0][0xc58] ;  /* 0x00031600ff027b82 */ /* 0x020f240000000a00 */
[----:B----4-:R-:W-:-:S06]  /*1b490*/  IMAD.WIDE R2, R7, 0x4, R2 ;  /* 0x0000000407027825 */ /* 0x010fcc00078e0202 */
[----:B------:R4:W5:Y:S02]  /*1b4a0*/  LDG.E R2, desc[UR60][R2.64] ;  /* 0x0000003c02027981 */ /* 0x000964000c1e1900 */
.L_x_526:
[----:B------:R-:W-:Y:S05]  /*1b4b0*/  BSYNC B0 ;  /* 0x0000000000007941 */ /* 0x000fea0003800000 */
.L_x_525:
[----:B------:R-:W-:-:S03]  /*1b4c0*/  UMOV UR4, 0xffffffff ;  /* 0xffffffff00047882 */ /* 0x000fc60000000000 */
[----:B------:R-:W-:Y:S05]  /*1b4d0*/  BRA.DIV UR4, `(.L_x_527) ;  /* 0x0000001e04547947 */ /* 0x000fea000b800000 */
[----:B-----5:R-:W0:Y:S01]  /*1b4e0*/  SHFL.UP PT, R14, R2, 0x1, RZ ;  /* 0x04200000020e7989 */ /* 0x020e2200000e00ff */
[C---:B------:R-:W-:Y:S02]  /*1b4f0*/  ISETP.NE.AND P0, PT, R29.reuse, RZ, PT ;  /* 0x000000ff1d00720c */ /* 0x040fe40003f05270 */
[C---:B------:R-:W-:Y:S02]  /*1b500*/  ISETP.GE.U32.AND P1, PT, R29.reuse, 0x2, PT ;  /* 0x000000021d00780c */ /* 0x040fe40003f26070 */
[----:B0-----:R-:W-:Y:S02]  /*1b510*/  SEL R13, R14, RZ, P0 ;  /* 0x000000ff0e0d7207 */ /* 0x001fe40000000000 */
[----:B------:R-:W-:Y:S02]  /*1b520*/  ISETP.GE.U32.AND P0, PT, R29, 0x4, PT ;  /* 0x000000041d00780c */ /* 0x000fe40003f06070 */
[----:B------:R-:W-:-:S05]  /*1b530*/  IADD3 R13, R2, R13, RZ ;  /* 0x0000000d020d7210 */ /* 0x000fca0007ffe0ff */
        /* <DEDUP_REMOVED lines=14> */
[----:B------:R0:W4:Y:S02]  /*1b620*/  SHFL.IDX PT, R14, R3, 0x1f, 0x1f ;  /* 0x03e01f00030e7f89 */ /* 0x00012400000e0000 */
.L_x_619:
[----:B------:R-:W-:Y:S02]  /*1b630*/  ULDC UR4, c[0x0][0xc10] ;  /* 0x0003040000047ab9 */ /* 0x000fe40000000800 */
[----:B------:R-:W-:-:S04]  /*1b640*/  IMAD.U32 R16, RZ, RZ, UR4 ;  /* 0x00000004ff107e24 */ /* 0x000fc8000f8e00ff */
[----:B----4-:R-:W-:-:S04]  /*1b650*/  IMAD R7, R14, R16, RZ ;  /* 0x000000100e077224 */ /* 0x010fc800078e02ff */
[----:B---3--:R-:W-:-:S05]  /*1b660*/  IMAD.IADD R4, R4, 0x1, R7 ;  /* 0x0000000104047824 */ /* 0x008fca00078e0207 */
[----:B--2---:R-:W-:-:S13]  /*1b670*/  ISETP.GT.AND P0, PT, R4, R5, PT ;  /* 0x000000050400720c */ /* 0x004fda0003f04270 */
[----:B------:R-:W-:Y:S05]  /*1b680*/  @P0 BRA `(.L_x_528) ;  /* 0x0000000000ac0947 */ /* 0x000fea0003800000 */
[----:B------:R-:W2:Y:S02]  /*1b690*/  LDC R0, c[0x0][0xc14] ;  /* 0x00030500ff007b82 */ /* 0x000ea40000000800 */
.L_x_533:
[----:B------:R-:W-:-:S04]  /*1b6a0*/  IADD3 R19, R19, 0x1f, RZ ;  /* 0x0000001f13137810 */ /* 0x000fc80007ffe0ff */
        /* <DEDUP_REMOVED lines=8> */
[----:B0-----:R-:W0:Y:S02]  /*1b730*/  LDC.64 R2, c[0x0][0xc58] ;  /* 0x00031600ff027b82 */ /* 0x001e240000000a00 */
[----:B0-----:R-:W-:-:S06]  /*1b740*/  IMAD.WIDE R2, R7, 0x4, R2 ;  /* 0x0000000407027825 */ /* 0x001fcc00078e0202 */
[----:B------:R2:W5:Y:S02]  /*1b750*/  LDG.E R2, desc[UR60][R2.64] ;  /* 0x0000003c02027981 */ /* 0x000564000c1e1900 */
.L_x_531:
[----:B------:R-:W-:Y:S05]  /*1b760*/  BSYNC B0 ;  /* 0x0000000000007941 */ /* 0x000fea0003800000 */
.L_x_530:
[----:B------:R-:W-:-:S03]  /*1b770*/  UMOV UR4, 0xffffffff ;  /* 0xffffffff00047882 */ /* 0x000fc60000000000 */
[----:B------:R-:W-:Y:S05]  /*1b780*/  BRA.DIV UR4, `(.L_x_532) ;  /* 0x0000001e04787947 */ /* 0x000fea000b800000 */
[----:B-----5:R-:W3:Y:S01]  /*1b790*/  SHFL.UP PT, R14, R2, 0x1, RZ ;  /* 0x04200000020e7989 */ /* 0x020ee200000e00ff */
[C---:B------:R-:W-:Y:S02]  /*1b7a0*/  ISETP.NE.AND P0, PT, R29.reuse, RZ, PT ;  /* 0x000000ff1d00720c */ /* 0x040fe40003f05270 */
[C---:B------:R-:W-:Y:S02]  /*1b7b0*/  ISETP.GE.U32.AND P1, PT, R29.reuse, 0x2, PT ;  /* 0x000000021d00780c */ /* 0x040fe40003f26070 */
[----:B---3--:R-:W-:Y:S02]  /*1b7c0*/  SEL R13, R14, RZ, P0 ;  /* 0x000000ff0e0d7207 */ /* 0x008fe40000000000 */
[----:B------:R-:W-:-:S03]  /*1b7d0*/  ISETP.GE.U32.AND P0, PT, R29, 0x4, PT ;  /* 0x000000041d00780c */ /* 0x000fc60003f06070 */
[----:B------:R-:W-:-:S05]  /*1b7e0*/  IMAD.IADD R13, R2, 0x1, R13 ;  /* 0x00000001020d7824 */ /* 0x000fca00078e020d */
[----:B------:R-:W3:Y:S02]  /*1b7f0*/  SHFL.UP PT, R14, R13, 0x2, RZ ;  /* 0x044000000d0e7989 */ /* 0x000ee400000e00ff */
[----:B---3--:R-:W-:Y:S02]  /*1b800*/  SEL R14, R14, RZ, P1 ;  /* 0x000000ff0e0e7207 */ /* 0x008fe40000800000 */
[----:B------:R-:W-:-:S03]  /*1b810*/  ISETP.GE.U32.AND P1, PT, R29, 0x8, PT ;  /* 0x000000081d00780c */ /* 0x000fc60003f26070 */
[----:B0-2---:R-:W-:-:S05]  /*1b820*/  IMAD.IADD R3, R13, 0x1, R14 ;  /* 0x000000010d037824 */ /* 0x005fca00078e020e */
        /* <DEDUP_REMOVED lines=8> */
[----:B0-----:R-:W-:-:S04]  /*1b8b0*/  SEL R14, R14, RZ, P0 ;  /* 0x000000ff0e0e7207 */ /* 0x001fc80000000000 */
[----:B------:R-:W-:-:S05]  /*1b8c0*/  IADD3 R3, R7, R14, RZ ;  /* 0x0000000e07037210 */ /* 0x000fca0007ffe0ff */
[----:B------:R0:W2:Y:S02]  /*1b8d0*/  SHFL.IDX PT, R14, R3, 0x1f, 0x1f ;  /* 0x03e01f00030e7f89 */ /* 0x0000a400000e0000 */
.L_x_627:
[----:B------:R-:W-:Y:S02]  /*1b8e0*/  ULDC UR4, c[0x0][0xc10] ;  /* 0x0003040000047ab9 */ /* 0x000fe40000000800 */
[----:B------:R-:W-:-:S04]  /*1b8f0*/  IMAD.U32 R16, RZ, RZ, UR4 ;  /* 0x00000004ff107e24 */ /* 0x000fc8000f8e00ff */
[----:B--2---:R-:W-:-:S04]  /*1b900*/  IMAD R7, R14, R16, RZ ;  /* 0x000000100e077224 */ /* 0x004fc800078e02ff */
[----:B------:R-:W-:-:S05]  /*1b910*/  IMAD.IADD R4, R7, 0x1, R4 ;  /* 0x0000000107047824 */ /* 0x000fca00078e0204 */
[----:B------:R-:W-:-:S13]  /*1b920*/  ISETP.GT.AND P0, PT, R4, R5, PT ;  /* 0x000000050400720c */ /* 0x000fda0003f04270 */
[----:B------:R-:W-:Y:S05]  /*1b930*/  @!P0 BRA `(.L_x_533) ;  /* 0xfffffffc00588947 */ /* 0x000fea000383ffff */
.L_x_528:
[----:B------:R-:W-:Y:S01]  /*1b940*/  IMAD.IADD R7, R4, 0x1, -R7 ;  /* 0x0000000104077824 */ /* 0x000fe200078e0a07 */
[----:B------:R-:W-:-:S03]  /*1b950*/  UMOV UR4, 0xffffffff ;  /* 0xffffffff00047882 */ /* 0x000fc60000000000 */
[----:B------:R-:W-:-:S05]  /*1b960*/  IMAD R4, R3, R16, R7 ;  /* 0x0000001003047224 */ /* 0x000fca00078e0207 */
[----:B------:R-:W-:Y:S01]  /*1b970*/  ISETP.GT.AND P6, PT, R4, R5, PT ;  /* 0x000000050400720c */ /* 0x000fe20003fc4270 */
[----:B------:R-:W-:-:S12]  /*1b980*/  BRA.DIV UR4, `(.L_x_534) ;  /* 0x0000001e04c87947 */ /* 0x000fd8000b800000 */
[----:B------:R-:W-:-:S04]  /*1b990*/  VOTE.ANY R6, PT, !P6 ;  /* 0x0000000000067806 */ /* 0x000fc800070e0100 */
[----:B------:R-:W2:Y:S02]  /*1b9a0*/  POPC R4, R6 ;  /* 0x0000000600047309 */ /* 0x000ea40000000000 */
[----:B--2---:R2:W3:Y:S02]  /*1b9b0*/  SHFL.IDX PT, R17, R2, R4, 0x1f ;  /* 0x00001f0402117589 */ /* 0x0044e400000e0000 */
.L_x_631:
[----:B------:R-:W-:Y:S01]  /*1b9c0*/  ISETP.NE.AND P0, PT, R6, RZ, PT ;  /* 0x000000ff0600720c */ /* 0x000fe20003f05270 */
[----:B------:R-:W-:-:S12]  /*1b9d0*/  IMAD.MOV.U32 R14, RZ, RZ, RZ ;  /* 0x000000ffff0e7224 */ /* 0x000fd800078e00ff */
[----:B------:R-:W-:Y:S05]  /*1b9e0*/  @!P0 BRA `(.L_x_535) ;  /* 0x0000000000108947 */ /* 0x000fea0003800000 */
[----:B------:R-:W-:Y:S01]  /*1b9f0*/  UMOV UR4, 0xffffffff ;  /* 0xffffffff00047882 */ /* 0x000fe20000000000 */
[----:B------:R-:W-:Y:S02]  /*1ba00*/  VIADD R12, R4, 0xffffffff ;  /* 0xffffffff040c7836 */ /* 0x000fe40000000000 */
[----:B------:R-:W-:Y:S05]  /*1ba10*/  BRA.DIV UR4, `(.L_x_536) ;  /* 0x0000001e04ec7947 */ /* 0x000fea000b800000 */
[----:B------:R4:W0:Y:S02]  /*1ba20*/  SHFL.IDX PT, R14, R3, R12, 0x1f ;  /* 0x00001f0c030e7589 */ /* 0x00082400000e0000 */
.L_x_535:
[-C--:B---3--:R-:W-:Y:S01]  /*1ba30*/  IABS R6, R17.reuse ;  /* 0x0000001100067213 */ /* 0x088fe20000000000 */
[----:B0-----:R-:W-:Y:S02]  /*1ba40*/  IMAD R16, R14, R16, R7 ;  /* 0x000000100e107224 */ /* 0x001fe400078e0207 */
[----:B------:R-:W-:Y:S01]  /*1ba50*/  IMAD.IADD R19, R4, 0x1, R19 ;  /* 0x0000000104137824 */ /* 0x000fe200078e0213 */
[----:B------:R-:W0:Y:S01]  /*1ba60*/  I2F.RP R8, R6 ;  /* 0x0000000600087306 */ /* 0x000e220000209400 */
[----:B------:R-:W-:Y:S01]  /*1ba70*/  IMAD.IADD R10, R5, 0x1, -R16 ;  /* 0x00000001050a7824 */ /* 0x000fe200078e0a10 */
[----:B------:R-:W-:-:S05]  /*1ba80*/  IABS R5, R17 ;  /* 0x0000001100057213 */ /* 0x000fca0000000000 */
[----:B------:R-:W-:Y:S01]  /*1ba90*/  IMAD.MOV R5, RZ, RZ, -R5 ;  /* 0x000000ffff057224 */ /* 0x000fe200078e0a05 */
[----:B0-----:R-:W2:Y:S02]  /*1baa0*/  MUFU.RCP R8, R8 ;  /* 0x0000000800087308 */ /* 0x001ea40000001000 */
[----:B--2---:R-:W-:-:S06]  /*1bab0*/  VIADD R2, R8, 0xffffffe ;  /* 0x0ffffffe08027836 */ /* 0x004fcc0000000000 */
[----:B----4-:R0:W2:Y:S02]  /*1bac0*/  F2I.FTZ.U32.TRUNC.NTZ R3, R2 ;  /* 0x0000000200037305 */ /* 0x0100a4000021f000 */
[----:B0-----:R-:W-:Y:S01]  /*1bad0*/  IMAD.MOV.U32 R2, RZ, RZ, RZ ;  /* 0x000000ffff027224 */ /* 0x001fe200078e00ff */
[----:B--2---:R-:W-:-:S05]  /*1bae0*/  IADD3 R7, RZ, -R3, RZ ;  /* 0x80000003ff077210 */ /* 0x004fca0007ffe0ff */
        /* <DEDUP_REMOVED lines=12> */
[----:B------:R-:W-:Y:S02]  /*1bbb0*/  @!P0 IADD3 R3, -R3, RZ, RZ ;  /* 0x000000ff03038210 */ /* 0x000fe40007ffe1ff */
[----:B------:R-:W-:-:S13]  /*1bbc0*/  ISETP.NE.AND P0, PT, R17, RZ, PT ;  /* 0x000000ff1100720c */ /* 0x000fda0003f05270 */
[----:B------:R-:W-:-:S05]  /*1bbd0*/  @!P0 LOP3.LUT R3, RZ, R17, RZ, 0x33, !PT ;  /* 0x00000011ff038212 */ /* 0x000fca00078e33ff */
[--C-:B------:R-:W-:Y:S02]  /*1bbe0*/  IMAD.MOV R2, RZ, RZ, -R3.reuse ;  /* 0x000000ffff027224 */ /* 0x100fe400078e0a03 */
[----:B------:R-:W-:Y:S02]  /*1bbf0*/  IMAD.MOV.U32 R18, RZ, RZ, R3 ;  /* 0x000000ffff127224 */ /* 0x000fe400078e0003 */
[----:B------:R-:W-:Y:S01]  /*1bc00*/  IMAD R17, R17, R2, R10 ;  /* 0x0000000211117224 */ /* 0x000fe200078e020a */
[----:B------:R-:W-:Y:S06]  /*1bc10*/  BRA `(.L_x_537) ;  /* 0x00000000001c7947 */ /* 0x000fec0003800000 */
.L_x_529:
[----:B------:R-:W-:Y:S01]  /*1bc20*/  UMOV UR4, URZ ;  /* 0x0000003f00047c82 */ /* 0x000fe20008000000 */
[----:B------:R-:W-:Y:S01]  /*1bc30*/  UMOV UR5, URZ ;  /* 0x0000003f00057c82 */ /* 0x000fe20008000000 */
[----:B------:R-:W-:Y:S01]  /*1bc40*/  ULDC UR6, c[0x0][0xc14] ;  /* 0x0003050000067ab9 */ /* 0x000fe20000000800 */
[----:B------:R-:W-:Y:S01]  /*1bc50*/  IMAD.MOV.U32 R16, RZ, RZ, R5 ;  /* 0x000000ffff107224 */ /* 0x000fe200078e0005 */
[----:B------:R-:W-:Y:S01]  /*1bc60*/  MOV R19, UR6 ;  /* 0x0000000600137c02 */ /* 0x000fe20008000f00 */
[----:B------:R-:W-:Y:S02]  /*1bc70*/  IMAD.U32 R17, RZ, RZ, UR4 ;  /* 0x00000004ff117e24 */ /* 0x000fe4000f8e00ff */
[----:B------:R-:W-:-:S07]  /*1bc80*/  IMAD.U32 R18, RZ, RZ, UR5 ;  /* 0x00000005ff127e24 */ /* 0x000fce000f8e00ff */
.L_x_537:
[----:B------:R-:W-:Y:S01]  /*1bc90*/  ISETP.NE.AND P0, PT, R29, RZ, PT ;  /* 0x000000ff1d00720c */ /* 0x000fe20003f05270 */
[----:B------:R-:W-:Y:S05]  /*1bca0*/  WARPSYNC.ALL ;  /* 0x0000000000007948 */ /* 0x000fea0003800000 */
[----:B------:R-:W-:Y:S07]  /*1bcb0*/  BAR.SYNC.DEFER_BLOCKING 0x4, 0x1a0 ;  /* 0x0106800000007b1d */ /* 0x000fee0000010000 */
[----:B------:R-:W-:Y:S01]  /*1bcc0*/  @!P0 MOV R2, 0x400 ;  /* 0x0000040000028802 */ /* 0x000fe20000000f00 */
[----:B0-----:R-:W0:Y:S03]  /*1bcd0*/  @!P0 S2R R3, SR_CgaCtaId ;  /* 0x0000000000038919 */ /* 0x001e260000008800 */
[----:B0-----:R-:W-:-:S05]  /*1bce0*/  @!P0 LEA R2, R3, R2, 0x18 ;  /* 0x0000000203028211 */ /* 0x001fca00078ec0ff */
[----:B------:R2:W-:Y:S01]  /*1bcf0*/  @!P0 STS.128 [R2+0x31cd0], R16 ;  /* 0x031cd01002008388 */ /* 0x0005e20000000c00 */
[----:B------:R-:W-:Y:S06]  /*1bd00*/  BAR.ARV 0x5, 0x1a0 ;  /* 0x0146800000007b1d */ /* 0x000fec0000002000 */
[----:B------:R-:W-:-:S13]  /*1bd10*/  ISETP.GE.AND P0, PT, R19, R0, PT ;  /* 0x000000001300720c */ /* 0x000fda0003f06270 */
[----:B------:R-:W-:Y:S05]  /*1bd20*/  @!P0 BRA `(.L_x_538) ;  /* 0xffffffb800708947 */ /* 0x000fea000383ffff */
.L_x_454:
        /* <DEDUP_REMOVED lines=12> */
.L_x_634:
[----:B------:R-:W-:Y:S05]  /*1bdf0*/  BSYNC B0 ;  /* 0x0000000000007941 */ /* 0x000fea0003800000 */
.L_x_539:
[----:B------:R-:W-:-:S03]  /*1be00*/  UMOV UR4, 0xffffffff ;  /* 0xffffffff00047882 */ /* 0x000fc60000000000 */
[----:B------:R-:W-:Y:S05]  /*1be10*/  BRA.DIV UR4, `(.L_x_541) ;  /* 0x0000001e04247947 */ /* 0x000fea000b800000 */
[----:B0-----:R-:W0:Y:S02]  /*1be20*/  S2R R0, SR_TID.X ;  /* 0x0000000000007919 */ /* 0x001e240000002100 */
[----:B0-----:R-:W-:-:S04]  /*1be30*/  SHF.R.U32.HI R0, RZ, 0x5, R0 ;  /* 0x00000005ff007819 */ /* 0x001fc80000011600 */
[----:B------:R-:W-:-:S05]  /*1be40*/  LOP3.LUT R0, R0, 0x3, RZ, 0xc0, !PT ;  /* 0x0000000300007812 */ /* 0x000fca00078ec0ff */
[----:B------:R0:W2:Y:S02]  /*1be50*/  SHFL.IDX PT, R14, R0, RZ, 0x1f ;  /* 0x00001fff000e7589 */ /* 0x0000a400000e0000 */
.L_x_637:
[----:B--2---:R-:W-:-:S13]  /*1be60*/  ISETP.NE.AND P0, PT, R14, RZ, PT ;  /* 0x000000ff0e00720c */ /* 0x004fda0003f05270 */
[----:B------:R-:W-:Y:S05]  /*1be70*/  @P0 BRA `(.L_x_307) ;  /* 0x0000000000900947 */ /* 0x000fea0003800000 */
[----:B------:R-:W-:-:S03]  /*1be80*/  UMOV UR4, 0xffffffff ;  /* 0xffffffff00047882 */ /* 0x000fc60000000000 */
[----:B------:R-:W-:Y:S05]  /*1be90*/  BRA.DIV UR4, `(.L_x_542) ;  /* 0x0000001e04387947 */ /* 0x000fea000b800000 */
[----:B------:R-:W-:-:S13]  /*1bea0*/  ELECT P6, URZ, PT ;  /* 0x00000000003f782f */ /* 0x000fda00038c0000 */
.L_x_640:
[----:B------:R-:W-:Y:S05]  /*1beb0*/  @!P6 BRA `(.L_x_307) ;  /* 0x000000000080e947 */ /* 0x000fea0003800000 */
[----:B0-----:R-:W2:Y:S02]  /*1bec0*/  LDL R0, [R1+0xa0] ;  /* 0x0000a00001007983 */ /* 0x001ea40000100800 */
[----:B--2---:R-:W-:-:S13]  /*1bed0*/  R2UR UR4, R0 ;  /* 0x00000000000472ca */ /* 0x004fda00000e0000 */
[----:B------:R-:W-:-:S06]  /*1bee0*/  ULOP3.LUT UR4, UR4, 0x2, URZ, 0xfc, !UPT ;  /* 0x0000000204047892 */ /* 0x000fcc000f8efc3f */
[----:B------:R-:W-:-:S05]  /*1bef0*/  IMAD.U32 R0, RZ, RZ, UR4 ;  /* 0x00000004ff007e24 */ /* 0x000fca000f8e00ff */
[----:B------:R-:W-:-:S13]  /*1bf00*/  ISETP.NE.AND P2, PT, R0, 0x3, PT ;  /* 0x000000030000780c */ /* 0x000fda0003f45270 */
[----:B------:R-:W-:Y:S05]  /*1bf10*/  @!P2 BRA `(.L_x_543) ;  /* 0x000000000004a947 */ /* 0x000fea0003800000 */
[----:B------:R-:W-:Y:S01]  /*1bf20*/  BPT.TRAP 0x1 ;  /* 0x000000040000795c */ /* 0x000fe20000300000 */
.L_x_543:
[----:B------:R-:W-:Y:S01]  /*1bf30*/  VIADD R3, R9, 0x31c40 ;  /* 0x00031c4009037836 */ /* 0x000fe20000000000 */
[----:B------:R-:W-:Y:S01]  /*1bf40*/  SHF.L.U32 R2, R24, 0x1f, RZ ;  /* 0x0000001f18027819 */ /* 0x000fe200000006ff */
[C---:B------:R-:W-:Y:S02]  /*1bf50*/  VIADD R0, R22.reuse, 0x1 ;  /* 0x0000000116007836 */ /* 0x040fe40000000000 */
[----:B------:R-:W-:-:S03]  /*1bf60*/  IMAD R7, R22, 0x8, R3 ;  /* 0x0000000816077824 */ /* 0x000fc600078e0203 */
[C---:B------:R-:W-:Y:S01]  /*1bf70*/  ISETP.NE.AND P1, PT, R0.reuse, 0x2, PT ;  /* 0x000000020000780c */ /* 0x040fe20003f25270 */
[----:B------:R-:W0:Y:S03]  /*1bf80*/  SYNCS.PHASECHK.TRANS64.TRYWAIT P0, [R7+URZ], R2 ;  /* 0x00000002070075a7 */ /* 0x000e26000800017f */
[----:B------:R-:W-:Y:S02]  /*1bf90*/  SEL R5, RZ, 0x1, P1 ;  /* 0x00000001ff057807 */ /* 0x000fe40000800000 */
[----:B------:R-:W-:Y:S02]  /*1bfa0*/  SEL R4, R0, RZ, P1 ;  /* 0x000000ff00047207 */ /* 0x000fe40000800000 */
[----:B------:R-:W-:Y:S02]  /*1bfb0*/  LOP3.LUT R0, R24, R5, RZ, 0x3c, !PT ;  /* 0x0000000518007212 */ /* 0x000fe400078e3cff */
[----:B------:R-:W-:-:S02]  /*1bfc0*/  LEA R3, R4, R3, 0x3 ;  /* 0x0000000304037211 */ /* 0x000fc400078e18ff */
[----:B------:R-:W-:Y:S01]  /*1bfd0*/  SHF.L.U32 R0, R0, 0x1f, RZ ;  /* 0x0000001f00007819 */ /* 0x000fe200000006ff */
[----:B0-----:R-:W-:Y:S06]  /*1bfe0*/  @!P0 BRA `(.L_x_544) ;  /* 0x0000001c00048947 */ /* 0x001fec0003800000 */
.L_x_641:
[----:B------:R-:W2:Y:S02]  /*1bff0*/  SYNCS.PHASECHK.TRANS64.TRYWAIT P0, [R3+URZ], R0 ;  /* 0x00000000030075a7 */ /* 0x000ea4000800017f */
[----:B--2---:R-:W-:Y:S05]  /*1c000*/  @!P0 BRA `(.L_x_545) ;  /* 0x0000001c00108947 */ /* 0x004fea0003800000 */
.L_x_642:
[----:B------:R-:W-:Y:S05]  /*1c010*/  @!P2 BRA `(.L_x_546) ;  /* 0x000000000004a947 */ /* 0x000fea0003800000 */
[----:B------:R-:W-:Y:S01]  /*1c020*/  BPT.TRAP 0x1 ;  /* 0x000000040000795c */ /* 0x000fe20000300000 */
.L_x_546:
[----:B--2---:R-:W-:-:S04]  /*1c030*/  VIADD R3, R9, 0x31c60 ;  /* 0x00031c6009037836 */ /* 0x004fc80000000000 */
[----:B------:R-:W-:-:S04]  /*1c040*/  IMAD R5, R22, 0x8, R3 ;  /* 0x0000000816057824 */ /* 0x000fc800078e0203 */
[----:B------:R-:W2:Y:S02]  /*1c050*/  SYNCS.PHASECHK.TRANS64.TRYWAIT P0, [R5+URZ], R2 ;  /* 0x00000002050075a7 */ /* 0x000ea4000800017f */
[----:B--2---:R-:W-:Y:S05]  /*1c060*/  @!P0 BRA `(.L_x_547) ;  /* 0x0000001c000c8947 */ /* 0x004fea0003800000 */
.L_x_643:
[----:B------:R-:W-:-:S07]  /*1c070*/  IMAD R3, R4, 0x8, R3 ;  /* 0x0000000804037824 */ /* 0x000fce00078e0203 */
.L_x_548:
[----:B---3--:R3:W4:Y:S02]  /*1c080*/  SYNCS.PHASECHK.TRANS64.TRYWAIT P0, [R3+URZ], R0 ;  /* 0x00000000030075a7 */ /* 0x008724000800017f */
[----:B----4-:R-:W-:Y:S05]  /*1c090*/  @!P0 NANOSLEEP.SYNCS 0x989680 ;  /* 0x009896800000895d */ /* 0x010fea0003900000 */
[----:B------:R-:W4:Y:S02]  /*1c0a0*/  @!P0 SYNCS.PHASECHK.TRANS64 P0, [R3+URZ], R0 ;  /* 0x00000000030085a7 */ /* 0x000f24000800007f */
[----:B----4-:R-:W-:Y:S05]  /*1c0b0*/  @!P0 BRA `(.L_x_548) ;  /* 0xfffffffc00f08947 */ /* 0x010fea000383ffff */
.L_x_307:
[----:B------:R-:W-:Y:S05]  /*1c0c0*/  BSYNC B7 ;  /* 0x0000000000077941 */ /* 0x000fea0003800000 */
.L_x_304:
[----:B------:R-:W-:Y:S05]  /*1c0d0*/  EXIT ;  /* 0x000000000000794d */ /* 0x000fea0003800000 */
.L_x_323:
[----:B0-----:R0:W1:Y:S02]  /*1c0e0*/  SYNCS.PHASECHK.TRANS64.TRYWAIT P5, [R20+URZ+0x31c90], R89 ;  /* 0x031c9059140075a7 */ /* 0x00106400080a017f */
[----:B-1----:R-:W-:Y:S05]  /*1c0f0*/  @!P5 NANOSLEEP.SYNCS 0x989680 ;  /* 0x009896800000d95d */ /* 0x002fea0003900000 */
[----:B------:R-:W1:Y:S02]  /*1c100*/  @!P5 SYNCS.PHASECHK.TRANS64 P5, [R20+URZ+0x31c90], R89 ;  /* 0x031c90591400d5a7 */ /* 0x000e6400080a007f */
[----:B-1----:R-:W-:Y:S05]  /*1c110*/  @!P5 BRA `(.L_x_323) ;  /* 0xfffffffc00f0d947 */ /* 0x002fea000383ffff */
[----:B------:R-:W-:Y:S05]  /*1c120*/  BRA `(.L_x_549) ;  /* 0xfffffe7000047947 */ /* 0x000fea000383ffff */
.L_x_351:
[----:B0-----:R0:W1:Y:S02]  /*1c130*/  SYNCS.PHASECHK.TRANS64.TRYWAIT P5, [R20+URZ+0x31c90], R89 ;  /* 0x031c9059140075a7 */ /* 0x00106400080a017f */
[----:B-1----:R-:W-:Y:S05]  /*1c140*/  @!P5 NANOSLEEP.SYNCS 0x989680 ;  /* 0x009896800000d95d */ /* 0x002fea0003900000 */
[----:B------:R-:W1:Y:S02]  /*1c150*/  @!P5 SYNCS.PHASECHK.TRANS64 P5, [R20+URZ+0x31c90], R89 ;  /* 0x031c90591400d5a7 */ /* 0x000e6400080a007f */
[----:B-1----:R-:W-:Y:S05]  /*1c160*/  @!P5 BRA `(.L_x_351) ;  /* 0xfffffffc00f0d947 */ /* 0x002fea000383ffff */
[----:B------:R-:W-:Y:S05]  /*1c170*/  BRA `(.L_x_550) ;  /* 0xfffffe8800807947 */ /* 0x000fea000383ffff */
.L_x_364:
[----:B0-----:R0:W1:Y:S02]  /*1c180*/  SYNCS.PHASECHK.TRANS64.TRYWAIT P4, [R20+URZ+0x31c90], R89 ;  /* 0x031c9059140075a7 */ /* 0x001064000808017f */
[----:B-1----:R-:W-:Y:S05]  /*1c190*/  @!P4 NANOSLEEP.SYNCS 0x989680 ;  /* 0x009896800000c95d */ /* 0x002fea0003900000 */
[----:B------:R-:W1:Y:S02]  /*1c1a0*/  @!P4 SYNCS.PHASECHK.TRANS64 P4, [R20+URZ+0x31c90], R89 ;  /* 0x031c90591400c5a7 */ /* 0x000e64000808007f */
[----:B-1----:R-:W-:Y:S05]  /*1c1b0*/  @!P4 BRA `(.L_x_364) ;  /* 0xfffffffc00f0c947 */ /* 0x002fea000383ffff */
[----:B------:R-:W-:Y:S05]  /*1c1c0*/  BRA `(.L_x_551) ;  /* 0xfffffea400047947 */ /* 0x000fea000383ffff */
.L_x_368:
[----:B--2---:R2:W3:Y:S02]  /*1c1d0*/  SYNCS.PHASECHK.TRANS64.TRYWAIT P3, [R20+URZ+0x31cb0], R89 ;  /* 0x031cb059140075a7 */ /* 0x0044e4000806017f */
[----:B---3--:R-:W-:Y:S05]  /*1c1e0*/  @!P3 NANOSLEEP.SYNCS 0x989680 ;  /* 0x009896800000b95d */ /* 0x008fea0003900000 */
[----:B------:R-:W3:Y:S02]  /*1c1f0*/  @!P3 SYNCS.PHASECHK.TRANS64 P3, [R20+URZ+0x31cb0], R89 ;  /* 0x031cb0591400b5a7 */ /* 0x000ee4000806007f */
[----:B---3--:R-:W-:Y:S05]  /*1c200*/  @!P3 BRA `(.L_x_368) ;  /* 0xfffffffc00f0b947 */ /* 0x008fea000383ffff */
[----:B------:R-:W-:Y:S05]  /*1c210*/  BRA `(.L_x_552) ;  /* 0xfffffea4009c7947 */ /* 0x000fea000383ffff */
.L_x_374:
[----:B------:R-:W0:Y:S01]  /*1c220*/  S2R R4, SR_TID.X ;  /* 0x0000000000047919 */ /* 0x000e220000002100 */
[----:B------:R-:W-:Y:S01]  /*1c230*/  BSSY B0, `(.L_x_553) ;  /* 0x000000c000007945 */ /* 0x000fe20003800000 */
[----:B------:R-:W-:Y:S01]  /*1c240*/  IMAD.MOV.U32 R12, RZ, RZ, RZ ;  /* 0x000000ffff0c7224 */ /* 0x000fe200078e00ff */
[----:B------:R-:W-:Y:S01]  /*1c250*/  MOV R11, 0x1f ;  /* 0x0000001f000b7802 */ /* 0x000fe20000000f00 */
[----:B------:R-:W-:Y:S02]  /*1c260*/  IMAD.MOV.U32 R15, RZ, RZ, -0x1 ;  /* 0xffffffffff0f7424 */ /* 0x000fe400078e00ff */
[----:B0-----:R-:W-:-:S05]  /*1c270*/  VIADD R5, R4, 0xffffff80 ;  /* 0xffffff8004057836 */ /* 0x001fca0000000000 */
[----:B------:R-:W-:-:S04]  /*1c280*/  SHF.R.S32.HI R4, RZ, 0x1f, R5 ;  /* 0x0000001fff047819 */ /* 0x000fc80000011405 */
[----:B------:R-:W-:-:S04]  /*1c290*/  LEA.HI R4, R4, R5, RZ, 0x7 ;  /* 0x0000000504047211 */ /* 0x000fc800078f38ff */
[----:B------:R-:W-:-:S05]  /*1c2a0*/  SHF.R.S32.HI R4, RZ, 0x7, R4 ;  /* 0x00000007ff047819 */ /* 0x000fca0000011404 */
[----:B------:R-:W-:-:S07]  /*1c2b0*/  IMAD.MOV.U32 R13, RZ, RZ, R4 ;  /* 0x000000ffff0d7224 */ /* 0x000fce00078e0004 */
[----:B-----5:R-:W-:Y:S05]  /*1c2c0*/  WARPSYNC.COLLECTIVE R15, `(.L_x_554) ;  /* 0x000000000f087348 */ /* 0x020fea0003c00000 */
[----:B------:R0:W1:Y:S02]  /*1c2d0*/  SHFL.IDX P6, R14, R13, R12, R11 ;  /* 0x0000000c0d0e7389 */ /* 0x00006400000c000b */
[----:B01---5:R-:W-:Y:S01]  /*1c2e0*/  ENDCOLLECTIVE ;  /* 0x000000000000791b */ /* 0x023fe20003800000 */
.L_x_554:
[----:B------:R-:W-:Y:S05]  /*1c2f0*/  BSYNC B0 ;  /* 0x0000000000007941 */ /* 0x000fea0003800000 */
.L_x_553:
[----:B------:R1:W-:Y:S01]  /*1c300*/  STL [R1+0x50], R14 ;  /* 0x0000500e01007387 */ /* 0x0003e20000100800 */
[----:B------:R-:W-:Y:S05]  /*1c310*/  BRA `(.L_x_555) ;  /* 0xfffffea800f87947 */ /* 0x000fea000383ffff */
.L_x_387:
[----:B------:R-:W-:Y:S01]  /*1c320*/  BSSY B1, `(.L_x_556) ;  /* 0x0000008000017945 */ /* 0x000fe20003800000 */
[----:B------:R-:W-:Y:S02]  /*1c330*/  IMAD.MOV.U32 R13, RZ, RZ, R50 ;  /* 0x000000ffff0d7224 */ /* 0x000fe400078e0032 */
[----:B------:R-:W-:Y:S02]  /*1c340*/  IMAD.MOV.U32 R12, RZ, RZ, RZ ;  /* 0x000000ffff0c7224 */ /* 0x000fe400078e00ff */
[----:B------:R-:W-:Y:S02]  /*1c350*/  IMAD.MOV.U32 R11, RZ, RZ, 0x1e1f ;  /* 0x00001e1fff0b7424 */ /* 0x000fe400078e00ff */
[----:B------:R-:W-:-:S07]  /*1c360*/  IMAD.MOV.U32 R15, RZ, RZ, -0x1 ;  /* 0xffffffffff0f7424 */ /* 0x000fce00078e00ff */
[----:B-1----:R-:W-:Y:S05]  /*1c370*/  WARPSYNC.COLLECTIVE R15, `(.L_x_557) ;  /* 0x000000000f087348 */ /* 0x002fea0003c00000 */
[----:B-1----:R0:W1:Y:S02]  /*1c380*/  SHFL.IDX P6, R14, R13, R12, R11 ;  /* 0x0000000c0d0e7389 */ /* 0x00206400000c000b */
[----:B01----:R-:W-:Y:S01]  /*1c390*/  ENDCOLLECTIVE ;  /* 0x000000000000791b */ /* 0x003fe20003800000 */
.L_x_557:
[----:B------:R-:W-:Y:S05]  /*1c3a0*/  BSYNC B1 ;  /* 0x0000000000017941 */ /* 0x000fea0003800000 */
.L_x_556:
[----:B------:R-:W-:Y:S05]  /*1c3b0*/  BRA `(.L_x_558) ;  /* 0xfffffeb400907947 */ /* 0x000fea000383ffff */
.L_x_388:
[----:B------:R-:W-:Y:S01]  /*1c3c0*/  BSSY B1, `(.L_x_559) ;  /* 0x0000008000017945 */ /* 0x000fe20003800000 */
[----:B------:R-:W-:Y:S01]  /*1c3d0*/  IMAD.MOV.U32 R13, RZ, RZ, R44 ;  /* 0x000000ffff0d7224 */ /* 0x000fe200078e002c */
[----:B------:R-:W-:Y:S01]  /*1c3e0*/  MOV R12, RZ ;  /* 0x000000ff000c7202 */ /* 0x000fe20000000f00 */
[----:B------:R-:W-:Y:S02]  /*1c3f0*/  IMAD.MOV.U32 R11, RZ, RZ, 0x1e1f ;  /* 0x00001e1fff0b7424 */ /* 0x000fe400078e00ff */
[----:B------:R-:W-:-:S07]  /*1c400*/  IMAD.MOV.U32 R15, RZ, RZ, -0x1 ;  /* 0xffffffffff0f7424 */ /* 0x000fce00078e00ff */
[----:B-1----:R-:W-:Y:S05]  /*1c410*/  WARPSYNC.COLLECTIVE R15, `(.L_x_560) ;  /* 0x000000000f087348 */ /* 0x002fea0003c00000 */
[----:B-1----:R0:W1:Y:S02]  /*1c420*/  SHFL.IDX P6, R14, R13, R12, R11 ;  /* 0x0000000c0d0e7389 */ /* 0x00206400000c000b */
[----:B01----:R-:W-:Y:S01]  /*1c430*/  ENDCOLLECTIVE ;  /* 0x000000000000791b */ /* 0x003fe20003800000 */
.L_x_560:
[----:B------:R-:W-:Y:S05]  /*1c440*/  BSYNC B1 ;  /* 0x0000000000017941 */ /* 0x000fea0003800000 */
.L_x_559:
[----:B------:R-:W-:Y:S05]  /*1c450*/  BRA `(.L_x_561) ;  /* 0xfffffeb400747947 */ /* 0x000fea000383ffff */
.L_x_389:
        /* <DEDUP_REMOVED lines=8> */
.L_x_563:
[----:B------:R-:W-:Y:S05]  /*1c4e0*/  BSYNC B1 ;  /* 0x0000000000017941 */ /* 0x000fea0003800000 */
.L_x_562:
[----:B------:R-:W-:Y:S05]  /*1c4f0*/  BRA `(.L_x_564) ;  /* 0xfffffeb400587947 */ /* 0x000fea000383ffff */
.L_x_390:
[----:B------:R-:W-:Y:S01]  /*1c500*/  BSSY B1, `(.L_x_565) ;  /* 0x0000008000017945 */ /* 0x000fe20003800000 */
[----:B------:R-:W-:Y:S01]  /*1c510*/  MOV R13, R45 ;  /* 0x0000002d000d7202 */ /* 0x000fe20000000f00 */
[----:B------:R-:W-:Y:S02]  /*1c520*/  IMAD.MOV.U32 R12, RZ, RZ, RZ ;  /* 0x000000ffff0c7224 */ /* 0x000fe400078e00ff */
[----:B------:R-:W-:Y:S02]  /*1c530*/  IMAD.MOV.U32 R11, RZ, RZ, 0x1e1f ;  /* 0x00001e1fff0b7424 */ /* 0x000fe400078e00ff */
[----:B------:R-:W-:-:S07]  /*1c540*/  IMAD.MOV.U32 R15, RZ, RZ, -0x1 ;  /* 0xffffffffff0f7424 */ /* 0x000fce00078e00ff */
[----:B-1----:R-:W-:Y:S05]  /*1c550*/  WARPSYNC.COLLECTIVE R15, `(.L_x_566) ;  /* 0x000000000f087348 */ /* 0x002fea0003c00000 */
[----:B-1----:R0:W1:Y:S02]  /*1c560*/  SHFL.IDX P6, R14, R13, R12, R11 ;  /* 0x0000000c0d0e7389 */ /* 0x00206400000c000b */
[----:B01----:R-:W-:Y:S01]  /*1c570*/  ENDCOLLECTIVE ;  /* 0x000000000000791b */ /* 0x003fe20003800000 */
.L_x_566:
[----:B------:R-:W-:Y:S05]  /*1c580*/  BSYNC B1 ;  /* 0x0000000000017941 */ /* 0x000fea0003800000 */
.L_x_565:
[----:B------:R-:W-:Y:S05]  /*1c590*/  BRA `(.L_x_567) ;  /* 0xfffffeb4003c7947 */ /* 0x000fea000383ffff */
.L_x_392:
[----:B0-----:R0:W1:Y:S02]  /*1c5a0*/  SYNCS.PHASECHK.TRANS64.TRYWAIT P1, [R18+URZ+0x31c00], R3 ;  /* 0x031c0003120075a7 */ /* 0x001064000802017f */
[----:B-1----:R-:W-:Y:S05]  /*1c5b0*/  @!P1 NANOSLEEP.SYNCS 0x989680 ;  /* 0x009896800000995d */ /* 0x002fea0003900000 */
[----:B------:R-:W1:Y:S02]  /*1c5c0*/  @!P1 SYNCS.PHASECHK.TRANS64 P1, [R18+URZ+0x31c00], R3 ;  /* 0x031c0003120095a7 */ /* 0x000e64000802007f */
[----:B-1----:R-:W-:Y:S05]  /*1c5d0*/  @!P1 BRA `(.L_x_392) ;  /* 0xfffffffc00f09947 */ /* 0x002fea000383ffff */
[----:B------:R-:W-:Y:S05]  /*1c5e0*/  BRA `(.L_x_568) ;  /* 0xfffffeb400a87947 */ /* 0x000fea000383ffff */
.L_x_406:
[----:B------:R-:W-:Y:S01]  /*1c5f0*/  BSSY B1, `(.L_x_569) ;  /* 0x0000008000017945 */ /* 0x000fe20003800000 */
[----:B------:R-:W-:Y:S01]  /*1c600*/  IMAD.MOV.U32 R13, RZ, RZ, R50 ;  /* 0x000000ffff0d7224 */ /* 0x000fe200078e0032 */
[----:B------:R-:W-:Y:S01]  /*1c610*/  MOV R15, 0xffffffff ;  /* 0xffffffff000f7802 */ /* 0x000fe20000000f00 */
[----:B------:R-:W-:Y:S02]  /*1c620*/  IMAD.MOV.U32 R12, RZ, RZ, RZ ;  /* 0x000000ffff0c7224 */ /* 0x000fe400078e00ff */
[----:B------:R-:W-:-:S07]  /*1c630*/  IMAD.MOV.U32 R11, RZ, RZ, 0x1e1f ;  /* 0x00001e1fff0b7424 */ /* 0x000fce00078e00ff */
[----:B-1----:R-:W-:Y:S05]  /*1c640*/  WARPSYNC.COLLECTIVE R15, `(.L_x_570) ;  /* 0x000000000f087348 */ /* 0x002fea0003c00000 */
[----:B-1----:R0:W1:Y:S02]  /*1c650*/  SHFL.IDX P6, R14, R13, R12, R11 ;  /* 0x0000000c0d0e7389 */ /* 0x00206400000c000b */
[----:B01----:R-:W-:Y:S01]  /*1c660*/  ENDCOLLECTIVE ;  /* 0x000000000000791b */ /* 0x003fe20003800000 */
.L_x_570:
[----:B------:R-:W-:Y:S05]  /*1c670*/  BSYNC B1 ;  /* 0x0000000000017941 */ /* 0x000fea0003800000 */
.L_x_569:
[----:B------:R-:W-:Y:S05]  /*1c680*/  BRA `(.L_x_571) ;  /* 0xfffffec800e07947 */ /* 0x000fea000383ffff */
.L_x_407:
        /* <DEDUP_REMOVED lines=8> */
.L_x_573:
[----:B------:R-:W-:Y:S05]  /*1c710*/  BSYNC B1 ;  /* 0x0000000000017941 */ /* 0x000fea0003800000 */
.L_x_572:
[----:B------:R-:W-:Y:S05]  /*1c720*/  BRA `(.L_x_574) ;  /* 0xfffffec800c47947 */ /* 0x000fea000383ffff */
.L_x_408:
[----:B------:R-:W-:Y:S01]  /*1c730*/  BSSY B1, `(.L_x_575) ;  /* 0x0000008000017945 */ /* 0x000fe20003800000 */
[----:B------:R-:W-:Y:S01]  /*1c740*/  IMAD.MOV.U32 R13, RZ, RZ, R51 ;  /* 0x000000ffff0d7224 */ /* 0x000fe200078e0033 */
[----:B------:R-:W-:Y:S01]  /*1c750*/  MOV R11, 0x1e1f ;  /* 0x00001e1f000b7802 */ /* 0x000fe20000000f00 */
[----:B------:R-:W-:Y:S02]  /*1c760*/  IMAD.MOV.U32 R12, RZ, RZ, RZ ;  /* 0x000000ffff0c7224 */ /* 0x000fe400078e00ff */
[----:B------:R-:W-:-:S07]  /*1c770*/  IMAD.MOV.U32 R15, RZ, RZ, -0x1 ;  /* 0xffffffffff0f7424 */ /* 0x000fce00078e00ff */
[----:B-1----:R-:W-:Y:S05]  /*1c780*/  WARPSYNC.COLLECTIVE R15, `(.L_x_576) ;  /* 0x000000000f087348 */ /* 0x002fea0003c00000 */
[----:B-1----:R0:W1:Y:S02]  /*1c790*/  SHFL.IDX P6, R14, R13, R12, R11 ;  /* 0x0000000c0d0e7389 */ /* 0x00206400000c000b */
[----:B01----:R-:W-:Y:S01]  /*1c7a0*/  ENDCOLLECTIVE ;  /* 0x000000000000791b */ /* 0x003fe20003800000 */
.L_x_576:
[----:B------:R-:W-:Y:S05]  /*1c7b0*/  BSYNC B1 ;  /* 0x0000000000017941 */ /* 0x000fea0003800000 */
.L_x_575:
[----:B------:R-:W-:Y:S05]  /*1c7c0*/  BRA `(.L_x_577) ;  /* 0xfffffec800a87947 */ /* 0x000fea000383ffff */
.L_x_409:
        /* <DEDUP_REMOVED lines=8> */
.L_x_579:
[----:B------:R-:W-:Y:S05]  /*1c850*/  BSYNC B1 ;  /* 0x0000000000017941 */ /* 0x000fea0003800000 */
.L_x_578:
[----:B------:R-:W-:Y:S05]  /*1c860*/  BRA `(.L_x_580) ;  /* 0xfffffec8008c7947 */ /* 0x000fea000383ffff */
.L_x_411:
[----:B0-----:R0:W2:Y:S02]  /*1c870*/  SYNCS.PHASECHK.TRANS64.TRYWAIT P1, [R18+URZ+0x31c00], R3 ;  /* 0x031c0003120075a7 */ /* 0x0010a4000802017f */
[----:B--2---:R-:W-:Y:S05]  /*1c880*/  @!P1 NANOSLEEP.SYNCS 0x989680 ;  /* 0x009896800000995d */ /* 0x004fea0003900000 */
[----:B------:R-:W2:Y:S02]  /*1c890*/  @!P1 SYNCS.PHASECHK.TRANS64 P1, [R18+URZ+0x31c00], R3 ;  /* 0x031c0003120095a7 */ /* 0x000ea4000802007f */
[----:B--2---:R-:W-:Y:S05]  /*1c8a0*/  @!P1 BRA `(.L_x_411) ;  /* 0xfffffffc00f09947 */ /* 0x004fea000383ffff */
[----:B------:R-:W-:Y:S05]  /*1c8b0*/  BRA `(.L_x_581) ;  /* 0xfffffec800f87947 */ /* 0x000fea000383ffff */
.L_x_419:
[----:B--2---:R2:W4:Y:S02]  /*1c8c0*/  SYNCS.PHASECHK.TRANS64.TRYWAIT P1, [R0+URZ+0x31c30], R5 ;  /* 0x031c3005000075a7 */ /* 0x004524000802017f */
[----:B----4-:R-:W-:Y:S05]  /*1c8d0*/  @!P1 NANOSLEEP.SYNCS 0x989680 ;  /* 0x009896800000995d */ /* 0x010fea0003900000 */
[----:B------:R-:W4:Y:S02]  /*1c8e0*/  @!P1 SYNCS.PHASECHK.TRANS64 P1, [R0+URZ+0x31c30], R5 ;  /* 0x031c3005000095a7 */ /* 0x000f24000802007f */
[----:B----4-:R-:W-:Y:S05]  /*1c8f0*/  @!P1 BRA `(.L_x_419) ;  /* 0xfffffffc00f09947 */ /* 0x010fea000383ffff */
[----:B------:R-:W-:Y:S05]  /*1c900*/  BRA `(.L_x_418) ;  /* 0xfffffee000547947 */ /* 0x000fea000383ffff */
.L_x_425:
[----:B-1----:R1:W2:Y:S02]  /*1c910*/  SYNCS.PHASECHK.TRANS64.TRYWAIT P3, [R14+URZ+0x31c30], R15 ;  /* 0x031c300f0e0075a7 */ /* 0x0022a4000806017f */
[----:B--2---:R-:W-:Y:S05]  /*1c920*/  @!P3 NANOSLEEP.SYNCS 0x989680 ;  /* 0x009896800000b95d */ /* 0x004fea0003900000 */
[----:B------:R-:W2:Y:S02]  /*1c930*/  @!P3 SYNCS.PHASECHK.TRANS64 P3, [R14+URZ+0x31c30], R15 ;  /* 0x031c300f0e00b5a7 */ /* 0x000ea4000806007f */
[----:B--2---:R-:W-:Y:S05]  /*1c940*/  @!P3 BRA `(.L_x_425) ;  /* 0xfffffffc00f0b947 */ /* 0x004fea000383ffff */
[----:B------:R-:W-:Y:S05]  /*1c950*/  BRA `(.L_x_424) ;  /* 0xffffff2c00347947 */ /* 0x000fea000383ffff */
.L_x_429:
[----:B-1----:R1:W2:Y:S02]  /*1c960*/  SYNCS.PHASECHK.TRANS64.TRYWAIT P2, [R15+URZ+0x31c50], R14 ;  /* 0x031c500e0f0075a7 */ /* 0x0022a4000804017f */
[----:B--2---:R-:W-:Y:S05]  /*1c970*/  @!P2 NANOSLEEP.SYNCS 0x989680 ;  /* 0x009896800000a95d */ /* 0x004fea0003900000 */
[----:B------:R-:W2:Y:S02]  /*1c980*/  @!P2 SYNCS.PHASECHK.TRANS64 P2, [R15+URZ+0x31c50], R14 ;  /* 0x031c500e0f00a5a7 */ /* 0x000ea4000804007f */
[----:B--2---:R-:W-:Y:S05]  /*1c990*/  @!P2 BRA `(.L_x_429) ;  /* 0xfffffffc00f0a947 */ /* 0x004fea000383ffff */
[----:B------:R-:W-:Y:S05]  /*1c9a0*/  BRA `(.L_x_426) ;  /* 0xffffff5000507947 */ /* 0x000fea000383ffff */
.L_x_434:
[----:B-1----:R1:W2:Y:S02]  /*1c9b0*/  SYNCS.PHASECHK.TRANS64.TRYWAIT P0, [R9+URZ+0x31c50], R0 ;  /* 0x031c5000090075a7 */ /* 0x0022a4000800017f */
[----:B--2---:R-:W-:Y:S05]  /*1c9c0*/  @!P0 NANOSLEEP.SYNCS 0x989680 ;  /* 0x009896800000895d */ /* 0x004fea0003900000 */
[----:B------:R-:W2:Y:S02]  /*1c9d0*/  @!P0 SYNCS.PHASECHK.TRANS64 P0, [R9+URZ+0x31c50], R0 ;  /* 0x031c5000090085a7 */ /* 0x000ea4000800007f */
[----:B--2---:R-:W-:Y:S05]  /*1c9e0*/  @!P0 BRA `(.L_x_434) ;  /* 0xfffffffc00f08947 */ /* 0x004fea000383ffff */
[----:B------:R-:W-:Y:S05]  /*1c9f0*/  BRA `(.L_x_433) ;  /* 0xffffff7c009c7947 */ /* 0x000fea000383ffff */
.L_x_458:
[----:B------:R-:W0:Y:S01]  /*1ca00*/  S2R R9, SR_TID.X ;  /* 0x0000000000097919 */ /* 0x000e220000002100 */
[----:B------:R-:W-:Y:S01]  /*1ca10*/  BSSY B1, `(.L_x_582) ;  /* 0x000000a000017945 */ /* 0x000fe20003800000 */
[----:B------:R-:W-:Y:S01]  /*1ca20*/  MOV R12, RZ ;  /* 0x000000ff000c7202 */ /* 0x000fe20000000f00 */
[----:B------:R-:W-:Y:S02]  /*1ca30*/  IMAD.MOV.U32 R11, RZ, RZ, 0x1f ;  /* 0x0000001fff0b7424 */ /* 0x000fe400078e00ff */
[----:B------:R-:W-:Y:S01]  /*1ca40*/  IMAD.MOV.U32 R15, RZ, RZ, -0x1 ;  /* 0xffffffffff0f7424 */ /* 0x000fe200078e00ff */
[----:B0-----:R-:W-:-:S04]  /*1ca50*/  SHF.R.U32.HI R9, RZ, 0x5, R9 ;  /* 0x00000005ff097819 */ /* 0x001fc80000011609 */
[----:B------:R-:W-:-:S05]  /*1ca60*/  LOP3.LUT R9, R9, 0x3, RZ, 0xc0, !PT ;  /* 0x0000000309097812 */ /* 0x000fca00078ec0ff */
[----:B------:R-:W-:-:S07]  /*1ca70*/  IMAD.MOV.U32 R13, RZ, RZ, R9 ;  /* 0x000000ffff0d7224 */ /* 0x000fce00078e0009 */
[----:B-1---5:R-:W-:Y:S05]  /*1ca80*/  WARPSYNC.COLLECTIVE R15, `(.L_x_583) ;  /* 0x000000000f087348 */ /* 0x022fea0003c00000 */
[----:B------:R0:W2:Y:S02]  /*1ca90*/  SHFL.IDX P6, R14, R13, R12, R11 ;  /* 0x0000000c0d0e7389 */ /* 0x0000a400000c000b */
[----:B012--5:R-:W-:Y:S01]  /*1caa0*/  ENDCOLLECTIVE ;  /* 0x000000000000791b */ /* 0x027fe20003800000 */
.L_x_583:
[----:B------:R-:W-:Y:S05]  /*1cab0*/  BSYNC B1 ;  /* 0x0000000000017941 */ /* 0x000fea0003800000 */
.L_x_582:
[----:B------:R-:W-:Y:S05]  /*1cac0*/  BRA `(.L_x_584) ;  /* 0xffffffb000907947 */ /* 0x000fea000383ffff */
.L_x_459:
[----:B------:R-:W-:Y:S01]  /*1cad0*/  BSSY B1, `(.L_x_585) ;  /* 0x0000006000017945 */ /* 0x000fe20003800000 */
[----:B------:R-:W-:-:S07]  /*1cae0*/  IMAD.MOV.U32 R15, RZ, RZ, -0x1 ;  /* 0xffffffffff0f7424 */ /* 0x000fce00078e00ff */
[----:B-1---5:R-:W-:Y:S05]  /*1caf0*/  WARPSYNC.COLLECTIVE R15, `(.L_x_586) ;  /* 0x000000000f0c7348 */ /* 0x022fea0003c00000 */
[----:B------:R-:W-:Y:S02]  /*1cb00*/  ELECT P6, UR62, PT ;  /* 0x00000000003e782f */ /* 0x000fe400038c0000 */
[----:B------:R-:W-:Y:S01]  /*1cb10*/  MOV R14, UR62 ;  /* 0x0000003e000e7c02 */ /* 0x000fe20008000f00 */
[----:B-1---5:R-:W-:Y:S10]  /*1cb20*/  ENDCOLLECTIVE ;  /* 0x000000000000791b */ /* 0x022ff40003800000 */
.L_x_586:
[----:B------:R-:W-:Y:S05]  /*1cb30*/  BSYNC B1 ;  /* 0x0000000000017941 */ /* 0x000fea0003800000 */
.L_x_585:
[----:B------:R-:W-:Y:S05]  /*1cb40*/  BRA `(.L_x_587) ;  /* 0xffffffb0007c7947 */ /* 0x000fea000383ffff */
.L_x_461:
[----:B0-----:R0:W2:Y:S02]  /*1cb50*/  SYNCS.PHASECHK.TRANS64.TRYWAIT P0, [R6+URZ+0x31c20], R7 ;  /* 0x031c2007060075a7 */ /* 0x0010a4000800017f */
[----:B--2---:R-:W-:Y:S05]  /*1cb60*/  @!P0 NANOSLEEP.SYNCS 0x989680 ;  /* 0x009896800000895d */ /* 0x004fea0003900000 */
[----:B------:R-:W2:Y:S02]  /*1cb70*/  @!P0 SYNCS.PHASECHK.TRANS64 P0, [R6+URZ+0x31c20], R7 ;  /* 0x031c2007060085a7 */ /* 0x000ea4000800007f */
[----:B--2---:R-:W-:Y:S05]  /*1cb80*/  @!P0 BRA `(.L_x_461) ;  /* 0xfffffffc00f08947 */ /* 0x004fea000383ffff */
[----:B------:R-:W-:Y:S05]  /*1cb90*/  BRA `(.L_x_588) ;  /* 0xffffffb000987947 */ /* 0x000fea000383ffff */
.L_x_464:
[----:B0-----:R0:W2:Y:S02]  /*1cba0*/  SYNCS.PHASECHK.TRANS64.TRYWAIT P0, [R7+URZ+0x31ca0], R8 ;  /* 0x031ca008070075a7 */ /* 0x0010a4000800017f */
[----:B--2---:R-:W-:Y:S05]  /*1cbb0*/  @!P0 NANOSLEEP.SYNCS 0x989680 ;  /* 0x009896800000895d */ /* 0x004fea0003900000 */
[----:B------:R-:W2:Y:S02]  /*1cbc0*/  @!P0 SYNCS.PHASECHK.TRANS64 P0, [R7+URZ+0x31ca0], R8 ;  /* 0x031ca008070085a7 */ /* 0x000ea4000800007f */
[----:B--2---:R-:W-:Y:S05]  /*1cbd0*/  @!P0 BRA `(.L_x_464) ;  /* 0xfffffffc00f08947 */ /* 0x004fea000383ffff */
[----:B------:R-:W-:Y:S05]  /*1cbe0*/  BRA `(.L_x_589) ;  /* 0xffffffb000a07947 */ /* 0x000fea000383ffff */
.L_x_466:
[----:B--2---:R2:W3:Y:S02]  /*1cbf0*/  SYNCS.PHASECHK.TRANS64.TRYWAIT P0, [R7+URZ+0x31cc0], R8 ;  /* 0x031cc008070075a7 */ /* 0x0044e4000800017f */
[----:B---3--:R-:W-:Y:S05]  /*1cc00*/  @!P0 NANOSLEEP.SYNCS 0x989680 ;  /* 0x009896800000895d */ /* 0x008fea0003900000 */
[----:B------:R-:W3:Y:S02]  /*1cc10*/  @!P0 SYNCS.PHASECHK.TRANS64 P0, [R7+URZ+0x31cc0], R8 ;  /* 0x031cc008070085a7 */ /* 0x000ee4000800007f */
[----:B---3--:R-:W-:Y:S05]  /*1cc20*/  @!P0 BRA `(.L_x_466) ;  /* 0xfffffffc00f08947 */ /* 0x008fea000383ffff */
[----:B------:R-:W-:Y:S05]  /*1cc30*/  BRA `(.L_x_590) ;  /* 0xffffffb400207947 */ /* 0x000fea000383ffff */
.L_x_470:
[----:B0-----:R0:W2:Y:S02]  /*1cc40*/  SYNCS.PHASECHK.TRANS64.TRYWAIT P0, [R7+URZ+0x31ca0], R10 ;  /* 0x031ca00a070075a7 */ /* 0x0010a4000800017f */
[----:B--2---:R-:W-:Y:S05]  /*1cc50*/  @!P0 NANOSLEEP.SYNCS 0x989680 ;  /* 0x009896800000895d */ /* 0x004fea0003900000 */
[----:B------:R-:W2:Y:S02]  /*1cc60*/  @!P0 SYNCS.PHASECHK.TRANS64 P0, [R7+URZ+0x31ca0], R10 ;  /* 0x031ca00a070085a7 */ /* 0x000ea4000800007f */
[----:B--2---:R-:W-:Y:S05]  /*1cc70*/  @!P0 BRA `(.L_x_470) ;  /* 0xfffffffc00f08947 */ /* 0x004fea000383ffff */
[----:B------:R-:W-:Y:S05]  /*1cc80*/  BRA `(.L_x_591) ;  /* 0xffffffb400c87947 */ /* 0x000fea000383ffff */
.L_x_472:
[----:B--2---:R2:W3:Y:S02]  /*1cc90*/  SYNCS.PHASECHK.TRANS64.TRYWAIT P1, [R7+URZ+0x31cc0], R10 ;  /* 0x031cc00a070075a7 */ /* 0x0044e4000802017f */
[----:B---3--:R-:W-:Y:S05]  /*1cca0*/  @!P1 NANOSLEEP.SYNCS 0x989680 ;  /* 0x009896800000995d */ /* 0x008fea0003900000 */
[----:B------:R-:W3:Y:S02]  /*1ccb0*/  @!P1 SYNCS.PHASECHK.TRANS64 P1, [R7+URZ+0x31cc0], R10 ;  /* 0x031cc00a070095a7 */ /* 0x000ee4000802007f */
[----:B---3--:R-:W-:Y:S05]  /*1ccc0*/  @!P1 BRA `(.L_x_472) ;  /* 0xfffffffc00f09947 */ /* 0x008fea000383ffff */
[----:B------:R-:W-:Y:S05]  /*1ccd0*/  BRA `(.L_x_592) ;  /* 0xffffffb800447947 */ /* 0x000fea000383ffff */
.L_x_484:
        /* <DEDUP_REMOVED lines=11> */
.L_x_594:
[----:B------:R-:W-:Y:S05]  /*1cd90*/  BSYNC B0 ;  /* 0x0000000000007941 */ /* 0x000fea0003800000 */
.L_x_593:
[----:B------:R-:W-:Y:S05]  /*1cda0*/  BRA `(.L_x_595) ;  /* 0xffffffc400087947 */ /* 0x000fea000383ffff */
.L_x_485:
[----:B------:R-:W-:Y:S01]  /*1cdb0*/  BSSY B0, `(.L_x_596) ;  /* 0x0000006000007945 */ /* 0x000fe20003800000 */
[----:B------:R-:W-:-:S07]  /*1cdc0*/  IMAD.MOV.U32 R15, RZ, RZ, -0x1 ;  /* 0xffffffffff0f7424 */ /* 0x000fce00078e00ff */
[----:B-1----:R-:W-:Y:S05]  /*1cdd0*/  WARPSYNC.COLLECTIVE R15, `(.L_x_597) ;  /* 0x000000000f0c7348 */ /* 0x002fea0003c00000 */
[----:B------:R-:W-:Y:S02]  /*1cde0*/  ELECT P6, UR62, PT ;  /* 0x00000000003e782f */ /* 0x000fe400038c0000 */
[----:B------:R-:W-:Y:S01]  /*1cdf0*/  MOV R14, UR62 ;  /* 0x0000003e000e7c02 */ /* 0x000fe20008000f00 */
[----:B-1----:R-:W-:Y:S10]  /*1ce00*/  ENDCOLLECTIVE ;  /* 0x000000000000791b */ /* 0x002ff40003800000 */
.L_x_597:
[----:B------:R-:W-:Y:S05]  /*1ce10*/  BSYNC B0 ;  /* 0x0000000000007941 */ /* 0x000fea0003800000 */
.L_x_596:
[----:B------:R-:W-:Y:S05]  /*1ce20*/  BRA `(.L_x_598) ;  /* 0xffffffc400007947 */ /* 0x000fea000383ffff */
.L_x_488:
[----:B--2---:R2:W3:Y:S02]  /*1ce30*/  SYNCS.PHASECHK.TRANS64.TRYWAIT P0, [R5+URZ+0x31c40], R4 ;  /* 0x031c4004050075a7 */ /* 0x0044e4000800017f */
[----:B---3--:R-:W-:Y:S05]  /*1ce40*/  @!P0 NANOSLEEP.SYNCS 0x989680 ;  /* 0x009896800000895d */ /* 0x008fea0003900000 */
[----:B------:R-:W3:Y:S02]  /*1ce50*/  @!P0 SYNCS.PHASECHK.TRANS64 P0, [R5+URZ+0x31c40], R4 ;  /* 0x031c4004050085a7 */ /* 0x000ee4000800007f */
[----:B---3--:R-:W-:Y:S05]  /*1ce60*/  @!P0 BRA `(.L_x_488) ;  /* 0xfffffffc00f08947 */ /* 0x008fea000383ffff */
[----:B------:R-:W-:Y:S05]  /*1ce70*/  BRA `(.L_x_599) ;  /* 0xffffffc400547947 */ /* 0x000fea000383ffff */
.L_x_491:
[----:B0-----:R0:W2:Y:S02]  /*1ce80*/  SYNCS.PHASECHK.TRANS64.TRYWAIT P0, [R28+URZ+0x31c20], R5 ;  /* 0x031c20051c0075a7 */ /* 0x0010a4000800017f */
[----:B--2---:R-:W-:Y:S05]  /*1ce90*/  @!P0 NANOSLEEP.SYNCS 0x989680 ;  /* 0x009896800000895d */ /* 0x004fea0003900000 */
[----:B------:R-:W2:Y:S02]  /*1cea0*/  @!P0 SYNCS.PHASECHK.TRANS64 P0, [R28+URZ+0x31c20], R5 ;  /* 0x031c20051c0085a7 */ /* 0x000ea4000800007f */
[----:B--2---:R-:W-:Y:S05]  /*1ceb0*/  @!P0 BRA `(.L_x_491) ;  /* 0xfffffffc00f08947 */ /* 0x004fea000383ffff */
[----:B------:R-:W-:Y:S05]  /*1cec0*/  BRA `(.L_x_600) ;  /* 0xffffffc800847947 */ /* 0x000fea000383ffff */
.L_x_499:
[----:B0-----:R0:W2:Y:S02]  /*1ced0*/  SYNCS.PHASECHK.TRANS64.TRYWAIT P0, [R3+URZ+0x31c40], R2 ;  /* 0x031c4002030075a7 */ /* 0x0010a4000800017f */
[----:B--2---:R-:W-:Y:S05]  /*1cee0*/  @!P0 NANOSLEEP.SYNCS 0x989680 ;  /* 0x009896800000895d */ /* 0x004fea0003900000 */
[----:B------:R-:W2:Y:S02]  /*1cef0*/  @!P0 SYNCS.PHASECHK.TRANS64 P0, [R3+URZ+0x31c40], R2 ;  /* 0x031c4002030085a7 */ /* 0x000ea4000800007f */
[----:B--2---:R-:W-:Y:S05]  /*1cf00*/  @!P0 BRA `(.L_x_499) ;  /* 0xfffffffc00f08947 */ /* 0x004fea000383ffff */
[----:B------:R-:W-:Y:S05]  /*1cf10*/  BRA `(.L_x_601) ;  /* 0xffffffcc00307947 */ /* 0x000fea000383ffff */
.L_x_501:
[----:B0-----:R0:W2:Y:S02]  /*1cf20*/  SYNCS.PHASECHK.TRANS64.TRYWAIT P0, [R2+URZ+0x60], R5 ;  /* 0x00006005020075a7 */ /* 0x0010a4000800017f */
[----:B--2---:R-:W-:Y:S05]  /*1cf30*/  @!P0 NANOSLEEP.SYNCS 0x989680 ;  /* 0x009896800000895d */ /* 0x004fea0003900000 */
[----:B------:R-:W2:Y:S02]  /*1cf40*/  @!P0 SYNCS.PHASECHK.TRANS64 P0, [R2+URZ+0x60], R5 ;  /* 0x00006005020085a7 */ /* 0x000ea4000800007f */
[----:B--2---:R-:W-:Y:S05]  /*1cf50*/  @!P0 BRA `(.L_x_501) ;  /* 0xfffffffc00f08947 */ /* 0x004fea000383ffff */
[----:B------:R-:W-:Y:S05]  /*1cf60*/  BRA `(.L_x_602) ;  /* 0xffffffcc00bc7947 */ /* 0x000fea000383ffff */
.L_x_506:
[----:B---3--:R3:W4:Y:S02]  /*1cf70*/  SYNCS.PHASECHK.TRANS64.TRYWAIT P0, [R3+URZ+0x31c40], R2 ;  /* 0x031c4002030075a7 */ /* 0x008724000800017f */
[----:B----4-:R-:W-:Y:S05]  /*1cf80*/  @!P0 NANOSLEEP.SYNCS 0x989680 ;  /* 0x009896800000895d */ /* 0x010fea0003900000 */
[----:B------:R-:W4:Y:S02]  /*1cf90*/  @!P0 SYNCS.PHASECHK.TRANS64 P0, [R3+URZ+0x31c40], R2 ;  /* 0x031c4002030085a7 */ /* 0x000f24000800007f */
[----:B----4-:R-:W-:Y:S05]  /*1cfa0*/  @!P0 BRA `(.L_x_506) ;  /* 0xfffffffc00f08947 */ /* 0x010fea000383ffff */
[----:B------:R-:W-:Y:S05]  /*1cfb0*/  BRA `(.L_x_603) ;  /* 0xffffffd000f07947 */ /* 0x000fea000383ffff */
.L_x_508:
[----:B0-----:R0:W2:Y:S02]  /*1cfc0*/  SYNCS.PHASECHK.TRANS64.TRYWAIT P1, [R3+URZ+0x60], R24 ;  /* 0x00006018030075a7 */ /* 0x0010a4000802017f */
[----:B--2---:R-:W-:Y:S05]  /*1cfd0*/  @!P1 NANOSLEEP.SYNCS 0x989680 ;  /* 0x009896800000995d */ /* 0x004fea0003900000 */
[----:B------:R-:W2:Y:S02]  /*1cfe0*/  @!P1 SYNCS.PHASECHK.TRANS64 P1, [R3+URZ+0x60], R24 ;  /* 0x00006018030095a7 */ /* 0x000ea4000802007f */
[----:B--2---:R-:W-:Y:S05]  /*1cff0*/  @!P1 BRA `(.L_x_508) ;  /* 0xfffffffc00f09947 */ /* 0x004fea000383ffff */
[----:B------:R-:W-:Y:S05]  /*1d000*/  BRA `(.L_x_604) ;  /* 0xffffffd4007c7947 */ /* 0x000fea000383ffff */
.L_x_513:
[----:B--2---:R2:W3:Y:S02]  /*1d010*/  SYNCS.PHASECHK.TRANS64.TRYWAIT P0, [R2+URZ+0x31c40], R3 ;  /* 0x031c4003020075a7 */ /* 0x0044e4000800017f */
[----:B---3--:R-:W-:Y:S05]  /*1d020*/  @!P0 NANOSLEEP.SYNCS 0x989680 ;  /* 0x009896800000895d */ /* 0x008fea0003900000 */
[----:B------:R-:W3:Y:S02]  /*1d030*/  @!P0 SYNCS.PHASECHK.TRANS64 P0, [R2+URZ+0x31c40], R3 ;  /* 0x031c4003020085a7 */ /* 0x000ee4000800007f */
[----:B---3--:R-:W-:Y:S05]  /*1d040*/  @!P0 BRA `(.L_x_513) ;  /* 0xfffffffc00f08947 */ /* 0x008fea000383ffff */
[----:B------:R-:W-:Y:S05]  /*1d050*/  BRA `(.L_x_605) ;  /* 0xffffffd800847947 */ /* 0x000fea000383ffff */
.L_x_515:
[----:B0-----:R0:W2:Y:S02]  /*1d060*/  SYNCS.PHASECHK.TRANS64.TRYWAIT P1, [R2+URZ+0x60], R3 ;  /* 0x00006003020075a7 */ /* 0x0010a4000802017f */
[----:B--2---:R-:W-:Y:S05]  /*1d070*/  @!P1 NANOSLEEP.SYNCS 0x989680 ;  /* 0x009896800000995d */ /* 0x004fea0003900000 */
[----:B------:R-:W2:Y:S02]  /*1d080*/  @!P1 SYNCS.PHASECHK.TRANS64 P1, [R2+URZ+0x60], R3 ;  /* 0x00006003020095a7 */ /* 0x000ea4000802007f */
[----:B--2---:R-:W-:Y:S05]  /*1d090*/  @!P1 BRA `(.L_x_515) ;  /* 0xfffffffc00f09947 */ /* 0x004fea000383ffff */
[----:B------:R-:W-:Y:S05]  /*1d0a0*/  BRA `(.L_x_606) ;  /* 0xffffffdc00187947 */ /* 0x000fea000383ffff */
.L_x_522:
[----:B--2---:R2:W3:Y:S02]  /*1d0b0*/  SYNCS.PHASECHK.TRANS64.TRYWAIT P0, [R3+URZ+0x31c60], R2 ;  /* 0x031c6002030075a7 */ /* 0x0044e4000800017f */
[----:B---3--:R-:W-:Y:S05]  /*1d0c0*/  @!P0 NANOSLEEP.SYNCS 0x989680 ;  /* 0x009896800000895d */ /* 0x008fea0003900000 */
[----:B------:R-:W3:Y:S02]  /*1d0d0*/  @!P0 SYNCS.PHASECHK.TRANS64 P0, [R3+URZ+0x31c60], R2 ;  /* 0x031c6002030085a7 */ /* 0x000ee4000800007f */
[----:B---3--:R-:W-:Y:S05]  /*1d0e0*/  @!P0 BRA `(.L_x_522) ;  /* 0xfffffffc00f08947 */ /* 0x008fea000383ffff */
[----:B------:R-:W-:Y:S05]  /*1d0f0*/  BRA `(.L_x_607) ;  /* 0xffffffe000007947 */ /* 0x000fea000383ffff */
.L_x_524:
[----:B------:R-:W-:Y:S01]  /*1d100*/  BSSY B0, `(.L_x_608) ;  /* 0x0000008000007945 */ /* 0x000fe20003800000 */
[----:B------:R-:W-:Y:S02]  /*1d110*/  IMAD.MOV.U32 R13, RZ, RZ, R16 ;  /* 0x000000ffff0d7224 */ /* 0x000fe400078e0010 */
[----:B------:R-:W-:Y:S02]  /*1d120*/  IMAD.MOV.U32 R12, RZ, RZ, RZ ;  /* 0x000000ffff0c7224 */ /* 0x000fe400078e00ff */
[----:B------:R-:W-:Y:S02]  /*1d130*/  IMAD.MOV.U32 R11, RZ, RZ, 0x1f ;  /* 0x0000001fff0b7424 */ /* 0x000fe400078e00ff */
[----:B------:R-:W-:-:S07]  /*1d140*/  IMAD.MOV.U32 R15, RZ, RZ, -0x1 ;  /* 0xffffffffff0f7424 */ /* 0x000fce00078e00ff */
[----:B01---5:R-:W-:Y:S05]  /*1d150*/  WARPSYNC.COLLECTIVE R15, `(.L_x_609) ;  /* 0x000000000f087348 */ /* 0x023fea0003c00000 */
[----:B------:R2:W3:Y:S02]  /*1d160*/  SHFL.IDX P6, R14, R13, R12, R11 ;  /* 0x0000000c0d0e7389 */ /* 0x0004e400000c000b */
[----:B0123-5:R-:W-:Y:S01]  /*1d170*/  ENDCOLLECTIVE ;  /* 0x000000000000791b */ /* 0x02ffe20003800000 */
.L_x_609:
[----:B------:R-:W-:Y:S05]  /*1d180*/  BSYNC B0 ;  /* 0x0000000000007941 */ /* 0x000fea0003800000 */
.L_x_608:
        /* <DEDUP_REMOVED lines=8> */
.L_x_610:
[----:B------:R-:W-:Y:S01]  /*1d210*/  IMAD.MOV.U32 R4, RZ, RZ, R14 ;  /* 0x000000ffff047224 */ /* 0x000fe200078e000e */
[----:B------:R-:W-:Y:S06]  /*1d220*/  BRA `(.L_x_611) ;  /* 0xffffffe000747947 */ /* 0x000fec000383ffff */
.L_x_527:
        /* <DEDUP_REMOVED lines=8> */
.L_x_613:
[----:B------:R-:W-:Y:S05]  /*1d2b0*/  BSYNC B0 ;  /* 0x0000000000007941 */ /* 0x000fea0003800000 */
.L_x_612:
        /* <DEDUP_REMOVED lines=10> */
.L_x_614:
        /* <DEDUP_REMOVED lines=8> */
.L_x_615:
        /* <DEDUP_REMOVED lines=8> */
.L_x_616:
        /* <DEDUP_REMOVED lines=8> */
.L_x_617:
        /* <DEDUP_REMOVED lines=8> */
.L_x_618:
[----:B------:R-:W-:Y:S05]  /*1d560*/  BRA `(.L_x_619) ;  /* 0xffffffe000307947 */ /* 0x000fea000383ffff */
.L_x_532:
        /* <DEDUP_REMOVED lines=8> */
.L_x_621:
[----:B------:R-:W-:Y:S05]  /*1d5f0*/  BSYNC B0 ;  /* 0x0000000000007941 */ /* 0x000fea0003800000 */
.L_x_620:
        /* <DEDUP_REMOVED lines=10> */
.L_x_622:
        /* <DEDUP_REMOVED lines=8> */
.L_x_623:
        /* <DEDUP_REMOVED lines=8> */
.L_x_624:
        /* <DEDUP_REMOVED lines=8> */
.L_x_625:
        /* <DEDUP_REMOVED lines=8> */
.L_x_626:
[----:B------:R-:W-:Y:S05]  /*1d8a0*/  BRA `(.L_x_627) ;  /* 0xffffffe0000c7947 */ /* 0x000fea000383ffff */
.L_x_534:
[----:B------:R-:W-:Y:S01]  /*1d8b0*/  BSSY B0, `(.L_x_628) ;  /* 0x0000006000007945 */ /* 0x000fe20003800000 */
[----:B------:R-:W-:Y:S01]  /*1d8c0*/  PLOP3.LUT P6, PT, P6, PT, PT, 0x8, 0x0 ;  /* 0x000000000000781c */ /* 0x000fe200037ce170 */
[----:B------:R-:W-:-:S12]  /*1d8d0*/  IMAD.MOV.U32 R15, RZ, RZ, -0x1 ;  /* 0xffffffffff0f7424 */ /* 0x000fd800078e00ff */
[----:B01----:R-:W-:Y:S05]  /*1d8e0*/  WARPSYNC.COLLECTIVE R15, `(.L_x_629) ;  /* 0x000000000f087348 */ /* 0x003fea0003c00000 */
[----:B------:R-:W-:Y:S01]  /*1d8f0*/  VOTE.ANY R14, PT, P6 ;  /* 0x00000000000e7806 */ /* 0x000fe200030e0100 */
[----:B01----:R-:W-:Y:S06]  /*1d900*/  ENDCOLLECTIVE ;  /* 0x000000000000791b */ /* 0x003fec0003800000 */
.L_x_629:
[----:B------:R-:W-:Y:S05]  /*1d910*/  BSYNC B0 ;  /* 0x0000000000007941 */ /* 0x000fea0003800000 */
.L_x_628:
        /* <DEDUP_REMOVED lines=9> */
.L_x_630:
[----:B------:R-:W-:Y:S01]  /*1d9b0*/  IMAD.MOV.U32 R17, RZ, RZ, R14 ;  /* 0x000000ffff117224 */ /* 0x000fe200078e000e */
[----:B------:R-:W-:Y:S06]  /*1d9c0*/  BRA `(.L_x_631) ;  /* 0xffffffdc00fc7947 */ /* 0x000fec000383ffff */
.L_x_536:
[----:B------:R-:W-:Y:S01]  /*1d9d0*/  BSSY B0, `(.L_x_632) ;  /* 0x0000007000007945 */ /* 0x000fe20003800000 */
[----:B------:R-:W-:Y:S01]  /*1d9e0*/  IMAD.MOV.U32 R13, RZ, RZ, R3 ;  /* 0x000000ffff0d7224 */ /* 0x000fe200078e0003 */
[----:B------:R-:W-:Y:S01]  /*1d9f0*/  MOV R15, 0xffffffff ;  /* 0xffffffff000f7802 */ /* 0x000fe20000000f00 */
[----:B------:R-:W-:-:S07]  /*1da00*/  IMAD.MOV.U32 R11, RZ, RZ, 0x1f ;  /* 0x0000001fff0b7424 */ /* 0x000fce00078e00ff */
[----:B0123--:R-:W-:Y:S05]  /*1da10*/  WARPSYNC.COLLECTIVE R15, `(.L_x_633) ;  /* 0x000000000f087348 */ /* 0x00ffea0003c00000 */
[----:B------:R4:W0:Y:S02]  /*1da20*/  SHFL.IDX P6, R14, R13, R12, R11 ;  /* 0x0000000c0d0e7389 */ /* 0x00082400000c000b */
[----:B01234-:R-:W-:Y:S01]  /*1da30*/  ENDCOLLECTIVE ;  /* 0x000000000000791b */ /* 0x01ffe20003800000 */
.L_x_633:
[----:B------:R-:W-:Y:S05]  /*1da40*/  BSYNC B0 ;  /* 0x0000000000007941 */ /* 0x000fea0003800000 */
.L_x_632:
[----:B------:R-:W-:Y:S05]  /*1da50*/  BRA `(.L_x_535) ;  /* 0xffffffdc00f47947 */ /* 0x000fea000383ffff */
.L_x_540:
[----:B0-----:R0:W2:Y:S02]  /*1da60*/  SYNCS.PHASECHK.TRANS64.TRYWAIT P0, [R9+URZ+0x31c20], R0 ;  /* 0x031c2000090075a7 */ /* 0x0010a4000800017f */
[----:B--2---:R-:W-:Y:S05]  /*1da70*/  @!P0 NANOSLEEP.SYNCS 0x989680 ;  /* 0x009896800000895d */ /* 0x004fea0003900000 */
[----:B------:R-:W2:Y:S02]  /*1da80*/  @!P0 SYNCS.PHASECHK.TRANS64 P0, [R9+URZ+0x31c20], R0 ;  /* 0x031c2000090085a7 */ /* 0x000ea4000800007f */
[----:B--2---:R-:W-:Y:S05]  /*1da90*/  @!P0 BRA `(.L_x_540) ;  /* 0xfffffffc00f08947 */ /* 0x004fea000383ffff */
[----:B------:R-:W-:Y:S05]  /*1daa0*/  BRA `(.L_x_634) ;  /* 0xffffffe000d07947 */ /* 0x000fea000383ffff */
.L_x_541:
        /* <DEDUP_REMOVED lines=11> */
.L_x_636:
[----:B------:R-:W-:Y:S05]  /*1db60*/  BSYNC B0 ;  /* 0x0000000000007941 */ /* 0x000fea0003800000 */
.L_x_635:
[----:B------:R-:W-:Y:S05]  /*1db70*/  BRA `(.L_x_637) ;  /* 0xffffffe000b87947 */ /* 0x000fea000383ffff */
.L_x_542:
[----:B------:R-:W-:Y:S01]  /*1db80*/  BSSY B0, `(.L_x_638) ;  /* 0x0000006000007945 */ /* 0x000fe20003800000 */
[----:B------:R-:W-:-:S07]  /*1db90*/  IMAD.MOV.U32 R15, RZ, RZ, -0x1 ;  /* 0xffffffffff0f7424 */ /* 0x000fce00078e00ff */
[----:B01----:R-:W-:Y:S05]  /*1dba0*/  WARPSYNC.COLLECTIVE R15, `(.L_x_639) ;  /* 0x000000000f0c7348 */ /* 0x003fea0003c00000 */
[----:B------:R-:W-:Y:S02]  /*1dbb0*/  ELECT P6, UR62, PT ;  /* 0x00000000003e782f */ /* 0x000fe400038c0000 */
[----:B------:R-:W-:Y:S01]  /*1dbc0*/  MOV R14, UR62 ;  /* 0x0000003e000e7c02 */ /* 0x000fe20008000f00 */
[----:B01----:R-:W-:Y:S10]  /*1dbd0*/  ENDCOLLECTIVE ;  /* 0x000000000000791b */ /* 0x003ff40003800000 */
.L_x_639:
[----:B------:R-:W-:Y:S05]  /*1dbe0*/  BSYNC B0 ;  /* 0x0000000000007941 */ /* 0x000fea0003800000 */
.L_x_638:
[----:B------:R-:W-:Y:S05]  /*1dbf0*/  BRA `(.L_x_640) ;  /* 0xffffffe000ac7947 */ /* 0x000fea000383ffff */
.L_x_544:
[----:B0-----:R0:W2:Y:S02]  /*1dc00*/  SYNCS.PHASECHK.TRANS64.TRYWAIT P0, [R7+URZ], R2 ;  /* 0x00000002070075a7 */ /* 0x0010a4000800017f */
[----:B--2---:R-:W-:Y:S05]  /*1dc10*/  @!P0 NANOSLEEP.SYNCS 0x989680 ;  /* 0x009896800000895d */ /* 0x004fea0003900000 */
[----:B------:R-:W2:Y:S02]  /*1dc20*/  @!P0 SYNCS.PHASECHK.TRANS64 P0, [R7+URZ], R2 ;  /* 0x00000002070085a7 */ /* 0x000ea4000800007f */
[----:B--2---:R-:W-:Y:S05]  /*1dc30*/  @!P0 BRA `(.L_x_544) ;  /* 0xfffffffc00f08947 */ /* 0x004fea000383ffff */
[----:B------:R-:W-:Y:S05]  /*1dc40*/  BRA `(.L_x_641) ;  /* 0xffffffe000e87947 */ /* 0x000fea000383ffff */
.L_x_545:
[----:B--2---:R2:W3:Y:S02]  /*1dc50*/  SYNCS.PHASECHK.TRANS64.TRYWAIT P0, [R3+URZ], R0 ;  /* 0x00000000030075a7 */ /* 0x0044e4000800017f */
[----:B---3--:R-:W-:Y:S05]  /*1dc60*/  @!P0 NANOSLEEP.SYNCS 0x989680 ;  /* 0x009896800000895d */ /* 0x008fea0003900000 */
[----:B------:R-:W3:Y:S02]  /*1dc70*/  @!P0 SYNCS.PHASECHK.TRANS64 P0, [R3+URZ], R0 ;  /* 0x00000000030085a7 */ /* 0x000ee4000800007f */
[----:B---3--:R-:W-:Y:S05]  /*1dc80*/  @!P0 BRA `(.L_x_545) ;  /* 0xfffffffc00f08947 */ /* 0x008fea000383ffff */
[----:B------:R-:W-:Y:S05]  /*1dc90*/  BRA `(.L_x_642) ;  /* 0xffffffe000dc7947 */ /* 0x000fea000383ffff */
.L_x_547:
[----:B--2---:R2:W3:Y:S02]  /*1dca0*/  SYNCS.PHASECHK.TRANS64.TRYWAIT P0, [R5+URZ], R2 ;  /* 0x00000002050075a7 */ /* 0x0044e4000800017f */
[----:B---3--:R-:W-:Y:S05]  /*1dcb0*/  @!P0 NANOSLEEP.SYNCS 0x989680 ;  /* 0x009896800000895d */ /* 0x008fea0003900000 */
[----:B------:R-:W3:Y:S02]  /*1dcc0*/  @!P0 SYNCS.PHASECHK.TRANS64 P0, [R5+URZ], R2 ;  /* 0x00000002050085a7 */ /* 0x000ee4000800007f */
[----:B---3--:R-:W-:Y:S05]  /*1dcd0*/  @!P0 BRA `(.L_x_547) ;  /* 0xfffffffc00f08947 */ /* 0x008fea000383ffff */
[----:B------:R-:W-:Y:S05]  /*1dce0*/  BRA `(.L_x_643) ;  /* 0xffffffe000e07947 */ /* 0x000fea000383ffff */
.L_x_644:
        /* <DEDUP_REMOVED lines=9> */
.L_x_2206:


//--------------------- .text._ZN7cutlass13device_kernelIN5flash11enable_sm90INS1_16FlashAttnFwdSm90INS1_25CollectiveMainloopFwdSm90ILi2EN4cute5tupleIJNS5_1CILi1EEES8_S8_EEENS6_IJNS7_ILi192EEENS7_ILi128EEENS7_ILi96EEEEEELi96ENS_6half_tEfNS_4arch4Sm90ELb0ELb1ELb1ELb0ELb0ELb0ELb0ELb0ELb1ELb0ELb0ELb0EEENS1_21CollectiveEpilogueFwdINS6_IJSA_SC_SB_EEES9_SE_SG_Li384ELb0ELb0ELb0ELb0EEENS1_30DynamicPersistentTileSchedulerILi384ELi32ELb0ELb0ELb1EEEEEEEEEvNT_6ParamsE --------------------------
	.section	.text._ZN7cutlass13device_kernelIN5flash11enable_sm90INS1_16FlashAttnFwdSm90INS1_25CollectiveMainloopFwdSm90ILi2EN4cute5tupleIJNS5_1CILi1EEES8_S8_EEENS6_IJNS7_ILi192EEENS7_ILi128EEENS7_ILi96EEEEEELi96ENS_6half_tEfNS_4arch4Sm90ELb0ELb1ELb1ELb0ELb0ELb0ELb0ELb0ELb1ELb0ELb0ELb0EEENS1_21CollectiveEpilogueFwdINS6_IJSA_SC_SB_EEES9_SE_SG_Li384ELb0ELb0ELb0ELb0EEENS1_30DynamicPersistentTileSchedulerILi384ELi32ELb0ELb0ELb1EEEEEEEEEvNT_6ParamsE,"ax",@progbits
	.align	128
.text._ZN7cutlass13device_kernelIN5flash11enable_sm90INS1_16FlashAttnFwdSm90INS1_25CollectiveMainloopFwdSm90ILi2EN4cute5tupleIJNS5_1CILi1EEES8_S8_EEENS6_IJNS7_ILi192EEENS7_ILi128EEENS7_ILi96EEEEEELi96ENS_6half_tEfNS_4arch4Sm90ELb0ELb1ELb1ELb0ELb0ELb0ELb0ELb0ELb1ELb0ELb0ELb0EEENS1_21CollectiveEpilogueFwdINS6_IJSA_SC_SB_EEES9_SE_SG_Li384ELb0ELb0ELb0ELb0EEENS1_30DynamicPersistentTileSchedulerILi384ELi32ELb0ELb0ELb1EEEEEEEEEvNT_6ParamsE:
        .type           _ZN7cutlass13device_kernelIN5flash11enable_sm90INS1_16FlashAttnFwdSm90INS1_25CollectiveMainloopFwdSm90ILi2EN4cute5tupleIJNS5_1CILi1EEES8_S8_EEENS6_IJNS7_ILi192EEENS7_ILi128EEENS7_ILi96EEEEEELi96ENS_6half_tEfNS_4arch4Sm90ELb0ELb1ELb1ELb0ELb0ELb0ELb0ELb0ELb1ELb0ELb0ELb0EEENS1_21CollectiveEpilogueFwdINS6_IJSA_SC_SB_EEES9_SE_SG_Li384ELb0ELb0ELb0ELb0EEENS1_30DynamicPersistentTileSchedulerILi384ELi32ELb0ELb0ELb1EEEEEEEEEvNT_6ParamsE,@function
        .size           _ZN7cutlass13device_kernelIN5flash11enable_sm90INS1_16FlashAttnFwdSm90INS1_25CollectiveMainloopFwdSm90ILi2EN4cute5tupleIJNS5_1CILi1EEES8_S8_EEENS6_IJNS7_ILi192EEENS7_ILi128EEENS7_ILi96EEEEEELi96ENS_6half_tEfNS_4arch4Sm90ELb0ELb1ELb1ELb0ELb0ELb0ELb0ELb0ELb1ELb0ELb0ELb0EEENS1_21CollectiveEpilogueFwdINS6_IJSA_SC_SB_EEES9_SE_SG_Li384ELb0ELb0ELb0ELb0EEENS1_30DynamicPersistentTileSchedulerILi384ELi32ELb0ELb0ELb1EEEEEEEEEvNT_6ParamsE,(.L_x_2207 - _ZN7cutlass13device_kernelIN5flash11enable_sm90INS1_16FlashAttnFwdSm90INS1_25CollectiveMainloopFwdSm90ILi2EN4cute5tupleIJNS5_1CILi1EEES8_S8_EEENS6_IJNS7_ILi192EEENS7_ILi128EEENS7_ILi96EEEEEELi96ENS_6half_tEfNS_4arch4Sm90ELb0ELb1ELb1ELb0ELb0ELb0ELb0ELb0ELb1ELb0ELb0ELb0EEENS1_21CollectiveEpilogueFwdINS6_IJSA_SC_SB_EEES9_SE_SG_Li384ELb0ELb0ELb0ELb0EEENS1_30DynamicPersistentTileSchedulerILi384ELi32ELb0ELb0ELb1EEEEEEEEEvNT_6ParamsE)
        .other          _ZN7cutlass13device_kernelIN5flash11enable_sm90INS1_16FlashAttnFwdSm90INS1_25CollectiveMainloopFwdSm90ILi2EN4cute5tupleIJNS5_1CILi1EEES8_S8_EEENS6_IJNS7_ILi192EEENS7_ILi128EEENS7_ILi96EEEEEELi96ENS_6half_tEfNS_4arch4Sm90ELb0ELb1ELb1ELb0ELb0ELb0ELb0ELb0ELb1ELb0ELb0ELb0EEENS1_21CollectiveEpilogueFwdINS6_IJSA_SC_SB_EEES9_SE_SG_Li384ELb0ELb0ELb0ELb0EEENS1_30DynamicPersistentTileSchedulerILi384ELi32ELb0ELb0ELb1EEEEEEEEEvNT_6ParamsE,@"STO_CUDA_ENTRY STV_DEFAULT"
_ZN7cutlass13device_kernelIN5flash11enable_sm90INS1_16FlashAttnFwdSm90INS1_25CollectiveMainloopFwdSm90ILi2EN4cute5tupleIJNS5_1CILi1EEES8_S8_EEENS6_IJNS7_ILi192EEENS7_ILi128EEENS7_ILi96EEEEEELi96ENS_6half_tEfNS_4arch4Sm90ELb0ELb1ELb1ELb0ELb0ELb0ELb0ELb0ELb1ELb0ELb0ELb0EEENS1_21CollectiveEpilogueFwdINS6_IJSA_SC_SB_EEES9_SE_SG_Li384ELb0ELb0ELb0ELb0EEENS1_30DynamicPersistentTileSchedulerILi384ELi32ELb0ELb0ELb1EEEEEEEEEvNT_6ParamsE:
[----:B------:R-:W1:Y:S01]  /*0000*/  LDC R1, c[0x0][0x28] ;  /* 0x00000a00ff017b82 */ /* 0x000e620000000800 */
[----:B------:R-:W2:Y:S01]  /*0010*/  S2R R2, SR_TID.X ;  /* 0x0000000000027919 */ /* 0x000ea20000002100 */
[----:B------:R-:W-:Y:S01]  /*0020*/  ELECT P0, URZ, PT ;  /* 0x00000000003f782f */ /* 0x000fe20003800000 */
[----:B------:R-:W-:Y:S01]  /*0030*/  BSSY B0, `(.L_x_645) ;  /* 0x0000014000007945 */ /* 0x000fe20003800000 */
[--C-:B--2---:R-:W-:Y:S02]  /*0040*/  SHF.R.U32.HI R0, RZ, 0x5, R2.reuse ;  /* 0x00000005ff007819 */ /* 0x104fe40000011602 */
[----:B------:R-:W-:-:S03]  /*0050*/  SHF.R.U32.HI R16, RZ, 0x7, R2 ;  /* 0x00000007ff107819 */ /* 0x000fc60000011602 */
[----:B------:R-:W2:Y:S02]  /*0060*/  SHFL.IDX PT, R3, R0, RZ, 0x1f ;  /* 0x00001fff00037589 */ /* 0x000ea400000e0000 */
[----:B--2---:R-:W-:-:S13]  /*0070*/  ISETP.EQ.AND P0, PT, R3, RZ, P0 ;  /* 0x000000ff0300720c */ /* 0x004fda0000702270 */
[----:B-1----:R-:W-:Y:S05]  /*0080*/  @!P0 BRA `(.L_x_646) ;  /* 0x0000000000388947 */ /* 0x002fea0003800000 */
        /* <DEDUP_REMOVED lines=14> */
.L_x_646:
[----:B------:R-:W-:Y:S05]  /*0170*/  BSYNC B0 ;  /* 0x0000000000007941 */ /* 0x000fea0003800000 */
.L_x_645:
[----:B------:R-:W-:Y:S01]  /*0180*/  VOTEU.ANY UP0, P0 ;  /* 0x00000000003f7886 */ /* 0x000fe20000000100 */
[----:B------:R-:W1:Y:S01]  /*0190*/  SHFL.IDX PT, R4, R16, RZ, 0x1f ;  /* 0x00001fff10047589 */ /* 0x000e6200000e0000 */
[----:B------:R-:W-:Y:S01]  /*01a0*/  UMOV UR4, 0x1 ;  /* 0x0000000100047882 */ /* 0x000fe20000000000 */
[----:B------:R-:W-:Y:S01]  /*01b0*/  VOTEU.ANY UP1, P0 ;  /* 0x00000000003f7886 */ /* 0x000fe20000020100 */
[----:B------:R-:W-:Y:S01]  /*01c0*/  VOTEU.ANY UP2, P0 ;  /* 0x00000000003f7886 */ /* 0x000fe20000040100 */
[----:B------:R-:W2:Y:S01]  /*01d0*/  @UP0 S2UR UR7, SR_CgaCtaId ;  /* 0x00000000000709c3 */ /* 0x000ea20000008800 */
[----:B------:R-:W3:Y:S01]  /*01e0*/  SHFL.IDX PT, R3, R0, RZ, 0x1f ;  /* 0x00001fff00037589 */ /* 0x000ee200000e0000 */
[----:B------:R-:W-:Y:S01]  /*01f0*/  @UP0 UMOV UR6, 0x400 ;  /* 0x0000040000060882 */ /* 0x000fe20000000000 */
[----:B------:R-:W-:-:S04]  /*0200*/  @UP0 UIADD3 UR4, -UR4, 0x100000, URZ ;  /* 0x0010000004040890 */ /* 0x000fc8000fffe13f */
[----:B------:R-:W-:Y:S02]  /*0210*/  @UP0 USHF.L.U32 UR5, UR4, 0xb, URZ ;  /* 0x0000000b04050899 */ /* 0x000fe4000800063f */
[----:B------:R-:W-:Y:S01]  /*0220*/  @UP0 USHF.L.U32 UR4, UR4, 0x1, URZ ;  /* 0x0000000104040899 */ /* 0x000fe2000800063f */
[----:B-1----:R-:W-:Y:S01]  /*0230*/  R2UR UR8, R4 ;  /* 0x00000000040872ca */ /* 0x002fe200000e0000 */
[----:B--2---:R-:W-:Y:S01]  /*0240*/  @UP0 ULEA UR6, UR7, UR6, 0x18 ;  /* 0x0000000607060291 */ /* 0x004fe2000f8ec03f */
[----:B---3--:R-:W-:-:S11]  /*0250*/  ISETP.NE.AND P1, PT, R3, RZ, PT ;  /* 0x000000ff0300720c */ /* 0x008fd60003f25270 */
[----:B------:R-:W-:Y:S01]  /*0260*/  UISETP.NE.AND UP0, UPT, UR8, URZ, UPT ;  /* 0x0000003f0800728c */ /* 0x000fe2000bf05270 */
[----:B------:R-:W1:Y:S02]  /*0270*/  FENCE.VIEW.ASYNC.S ;  /* 0x00000000000073c6 */ /* 0x000e640000000000 */
[----:B-1----:R1:W2:Y:S01]  /*0280*/  @UP1 SYNCS.EXCH.64 URZ, [UR6+0x2d800], UR4 ;  /* 0x02d80004063f15b2 */ /* 0x0022a20008000100 */
[----:B------:R1:W3:Y:S01]  /*0290*/  @UP2 SYNCS.EXCH.64 URZ, [UR6+0x2d820], UR4 ;  /* 0x02d82004063f25b2 */ /* 0x0002e20008000100 */
[----:B------:R-:W-:Y:S06]  /*02a0*/  @P1 BRA `(.L_x_647) ;  /* 0x0000000000481947 */ /* 0x000fec0003800000 */
[----:B-1----:R-:W1:Y:S01]  /*02b0*/  S2UR UR5, SR_CgaCtaId ;  /* 0x00000000000579c3 */ /* 0x002e620000008800 */
        /* <DEDUP_REMOVED lines=15> */
[----:B------:R4:W1:Y:S02]  /*03b0*/  SYNCS.EXCH.64 URZ, [UR8+0x2d848], UR4 ;  /* 0x02d84804083f75b2 */ /* 0x0008640008000100 */
[----:B----4-:R-:W-:Y:S01]  /*03c0*/  NOP ;  /* 0x0000000000007918 */ /* 0x010fe20000000000 */
.L_x_647:
[----:B------:R-:W4:Y:S01]  /*03d0*/  SHFL.IDX PT, R3, R0, RZ, 0x1f ;  /* 0x00001fff00037589 */ /* 0x000f2200000e0000 */
[----:B------:R-:W-:Y:S01]  /*03e0*/  NOP ;  /* 0x0000000000007918 */ /* 0x000fe20000000000 */
[----:B----4-:R-:W-:-:S13]  /*03f0*/  ISETP.NE.AND P0, PT, R3, RZ, PT ;  /* 0x000000ff0300720c */ /* 0x010fda0003f05270 */
        /* <DEDUP_REMOVED lines=19> */
.L_x_648:
[----:B------:R-:W4:Y:S01]  /*0530*/  SHFL.IDX PT, R3, R0, RZ, 0x1f ;  /* 0x00001fff00037589 */ /* 0x000f2200000e0000 */
[----:B------:R-:W-:Y:S01]  /*0540*/  NOP ;  /* 0x0000000000007918 */ /* 0x000fe20000000000 */
[----:B----4-:R-:W-:-:S13]  /*0550*/  ISETP.NE.AND P0, PT, R3, RZ, PT ;  /* 0x000000ff0300720c */ /* 0x010fda0003f05270 */
        /* <DEDUP_REMOVED lines=13> */
[----:B------:R4:W1:Y:S02]  /*0630*/  SYNCS.EXCH.64 URZ, [UR6+0x2d888], UR4 ;  /* 0x02d88804063f75b2 */ /* 0x0008640008000100 */
[----:B----4-:R-:W-:Y:S01]  /*0640*/  NOP ;  /* 0x0000000000007918 */ /* 0x010fe20000000000 */
.L_x_649:
        /* <DEDUP_REMOVED lines=22> */
.L_x_650:
        /* <DEDUP_REMOVED lines=22> */
.L_x_651:
[----:B------:R-:W-:Y:S01]  /*0910*/  PLOP3.LUT P0, PT, PT, PT, UP0, 0x80, 0x0 ;  /* 0x000000000000781c */ /* 0x000fe20003f0f008 */
[----:B------:R-:W-:Y:S01]  /*0920*/  UMOV UR46, 0x1 ;  /* 0x00000001002e7882 */ /* 0x000fe20000000000 */
[----:B------:R-:W-:Y:S01]  /*0930*/  NOP ;  /* 0x0000000000007918 */ /* 0x000fe20000000000 */
[----:B------:R-:W-:Y:S01]  /*0940*/  USEL UR46, UR46, 0x2, !UP0 ;  /* 0x000000022e2e7887 */ /* 0x000fe2000c000000 */
[----:B------:R-:W-:Y:S01]  /*0950*/  LOP3.LUT R17, R2, 0x7f, RZ, 0xc0, !PT ;  /* 0x0000007f02117812 */ /* 0x000fe200078ec0ff */
[----:B------:R-:W-:Y:S01]  /*0960*/  ULDC.64 UR50, c[0x0][0x208] ;  /* 0x0000820000327ab9 */ /* 0x000fe20000000a00 */
[----:B-123--:R-:W-:Y:S07]  /*0970*/  BAR.SYNC.DEFER_BLOCKING 0x0 ;  /* 0x0000000000007b1d */ /* 0x00efee0000010000 */
[----:B------:R-:W-:Y:S05]  /*0980*/  @!P0 BRA `(.L_x_652) ;  /* 0x0000010000488947 */ /* 0x000fea0003800000 */
.L_x_653:
[----:B------:R-:W-:-:S08]  /*0990*/  NOP ;  /* 0x0000000000007918 */ /* 0x000fd00000000000 */
[----:B------:R-:W1:Y:S02]  /*09a0*/  USETMAXREG.TRY_ALLOC.CTAPOOL UP0, 0xa0 ;  /* 0x000000a0000079c8 */ /* 0x000e640008000600 */
[----:B-1----:R-:W-:-:S13]  /*09b0*/  PLOP3.LUT P0, PT, PT, PT, UP0, 0x80, 0x0 ;  /* 0x000000000000781c */ /* 0x002fda0003f0f008 */
[----:B------:R-:W-:Y:S05]  /*09c0*/  @!P0 BRA `(.L_x_653) ;  /* 0xfffffffc00f08947 */ /* 0x000fea000383ffff */
[----:B------:R-:W-:Y:S01]  /*09d0*/  LOP3.LUT R0, R2, 0xffffff80, RZ, 0xc0, !PT ;  /* 0xffffff8002007812 */ /* 0x000fe200078ec0ff */
[----:B------:R-:W1:Y:S08]  /*09e0*/  S2UR UR7, SR_CTAID.X ;  /* 0x00000000000779c3 */ /* 0x000e700000002500 */
[----:B------:R-:W-:Y:S08]  /*09f0*/  BAR.ARV 0x4, 0x1a0 ;  /* 0x0106800000007b1d */ /* 0x000ff00000002000 */
[----:B------:R-:W-:Y:S06]  /*0a00*/  BAR.ARV 0x8, 0x1a0 ;  /* 0x0206800000007b1d */ /* 0x000fec0000002000 */
[----:B------:R-:W-:-:S02]  /*0a10*/  ISETP.NE.AND P0, PT, R0, 0x80, PT ;  /* 0x000000800000780c */ /* 0x000fc40003f05270 */
[----:B------:R-:W1:Y:S11]  /*0a20*/  LDC R0, c[0x0][0xda8] ;  /* 0x00036a00ff007b82 */ /* 0x000e760000000800 */
[----:B------:R-:W-:Y:S06]  /*0a30*/  @!P0 BAR.ARV 0x9, 0x100 ;  /* 0x0244000000008b1d */ /* 0x000fec0000002000 */
[----:B-1----:R-:W-:-:S13]  /*0a40*/  ISETP.LE.AND P0, PT, R0, UR7, PT ;  /* 0x0000000700007c0c */ /* 0x002fda000bf03270 */
[----:B------:R-:W-:Y:S05]  /*0a50*/  @P0 EXIT ;  /* 0x000000000000094d */ /* 0x000fea0003800000 */
[----:B------:R-:W-:Y:S01]  /*0a60*/  VIADD R0, R2, 0xffffff80 ;  /* 0xffffff8002007836 */ /* 0x000fe20000000000 */
[----:B------:R-:W1:Y:S01]  /*0a70*/  S2UR UR4, SR_CgaCtaId ;  /* 0x00000000000479c3 */ /* 0x000e620000008800 */
[----:B------:R-:W-:Y:S01]  /*0a80*/  UMOV UR39, 0x400 ;  /* 0x0000040000277882 */ /* 0x000fe20000000000 */
[----:B------:R-:W-:Y:S01]  /*0a90*/  IMAD.MOV.U32 R18, RZ, RZ, 0x40 ;  /* 0x00000040ff127424 */ /* 0x000fe200078e00ff */
[----:B------:R-:W-:Y:S01]  /*0aa0*/  ULOP3.LUT UR38, UR46, 0x1, URZ, 0xfc, !UPT ;  /* 0x000000012e267892 */ /* 0x000fe2000f8efc3f */
[----:B------:R-:W-:Y:S01]  /*0ab0*/  SHF.R.S32.HI R3, RZ, 0x1f, R0 ;  /* 0x0000001fff037819 */ /* 0x000fe20000011400 */
[----:B------:R-:W-:Y:S01]  /*0ac0*/  UMOV UR37, URZ ;  /* 0x0000003f00257c82 */ /* 0x000fe20008000000 */
[----:B------:R-:W-:Y:S01]  /*0ad0*/  UMOV UR49, URZ ;  /* 0x0000003f00317c82 */ /* 0x000fe20008000000 */
[----:B------:R-:W-:Y:S01]  /*0ae0*/  UMOV UR36, URZ ;  /* 0x0000003f00247c82 */ /* 0x000fe20008000000 */
[CC--:B------:R-:W-:Y:S01]  /*0af0*/  LEA.HI R6, R3.reuse, R0.reuse, RZ, 0x4 ;  /* 0x0000000003067211 */ /* 0x0c0fe200078f20ff */
[----:B------:R-:W2:Y:S01]  /*0b00*/  S2UR UR6, SR_SWINHI ;  /* 0x00000000000679c3 */ /* 0x000ea20000002f00 */
[----:B------:R-:W-:-:S02]  /*0b10*/  LEA.HI R4, R3, R0, RZ, 0x7 ;  /* 0x0000000003047211 */ /* 0x000fc400078f38ff */
[----:B------:R-:W-:Y:S02]  /*0b20*/  LOP3.LUT R5, R6, 0xfffffff0, RZ, 0xc0, !PT ;  /* 0xfffffff006057812 */ /* 0x000fe400078ec0ff */
[----:B------:R-:W-:Y:S02]  /*0b30*/  LOP3.LUT R11, R4, 0xffffff80, RZ, 0xc0, !PT ;  /* 0xffffff80040b7812 */ /* 0x000fe400078ec0ff */
[----:B------:R-:W-:Y:S01]  /*0b40*/  SHF.R.S32.HI R9, RZ, 0x4, R6 ;  /* 0x00000004ff097819 */ /* 0x000fe20000011406 */
[C---:B------:R-:W-:Y:S01]  /*0b50*/  IMAD.IADD R7, R0.reuse, 0x1, -R5 ;  /* 0x0000000100077824 */ /* 0x040fe200078e0a05 */
[----:B------:R-:W-:Y:S01]  /*0b60*/  SHF.R.S32.HI R5, RZ, 0x7, R4 ;  /* 0x00000007ff057819 */ /* 0x000fe20000011404 */
[----:B------:R-:W-:Y:S01]  /*0b70*/  IMAD.IADD R11, R0, 0x1, -R11 ;  /* 0x00000001000b7824 */ /* 0x000fe200078e0a0b */
[----:B------:R-:W-:Y:S02]  /*0b80*/  LEA.HI R3, R3, R0, RZ, 0x5 ;  /* 0x0000000003037211 */ /* 0x000fe400078f28ff */
[----:B------:R-:W-:Y:S01]  /*0b90*/  SHF.R.S32.HI R4, RZ, 0x1f, R7 ;  /* 0x0000001fff047819 */ /* 0x000fe20000011407 */
[----:B------:R-:W-:Y:S01]  /*0ba0*/  IMAD.HI R8, R5, 0x55555556, RZ ;  /* 0x5555555605087827 */ /* 0x000fe200078e02ff */
[----:B------:R-:W-:Y:S01]  /*0bb0*/  LEA.HI R6, R6, R9, RZ, 0x1 ;  /* 0x0000000906067211 */ /* 0x000fe200078f08ff */
[----:B-1----:R-:W-:Y:S01]  /*0bc0*/  ULEA UR39, UR4, UR39, 0x18 ;  /* 0x0000002704277291 */ /* 0x002fe2000f8ec03f */
[----:B------:R-:W-:-:S02]  /*0bd0*/  LEA.HI R4, R4, R7, RZ, 0x3 ;  /* 0x0000000704047211 */ /* 0x000fc400078f18ff */
[----:B------:R-:W-:Y:S02]  /*0be0*/  LEA.HI R8, R8, R8, RZ, 0x1 ;  /* 0x0000000808087211 */ /* 0x000fe400078f08ff */
[C---:B------:R-:W-:Y:S01]  /*0bf0*/  LOP3.LUT R0, R4.reuse, 0xfffffff8, RZ, 0xc0, !PT ;  /* 0xfffffff804007812 */ /* 0x040fe200078ec0ff */
[----:B------:R-:W-:Y:S01]  /*0c00*/  IMAD.SHL.U32 R4, R4, 0x40, RZ ;  /* 0x0000004004047824 */ /* 0x000fe200078e00ff */
[----:B------:R-:W-:Y:S01]  /*0c10*/  LOP3.LUT R6, R6, 0x1ffffffe, RZ, 0xc0, !PT ;  /* 0x1ffffffe06067812 */ /* 0x000fe200078ec0ff */
[----:B------:R-:W-:Y:S01]  /*0c20*/  IMAD R137, R8, -0x3, R5 ;  /* 0xfffffffd08897824 */ /* 0x000fe200078e0205 */
[----:B------:R-:W-:Y:S01]  /*0c30*/  SHF.R.S32.HI R8, RZ, 0x5, R3 ;  /* 0x00000005ff087819 */ /* 0x000fe20000011403 */
[----:B------:R-:W-:Y:S01]  /*0c40*/  IMAD.IADD R0, R7, 0x1, -R0 ;  /* 0x0000000107007824 */ /* 0x000fe200078e0a00 */
[----:B------:R-:W-:Y:S01]  /*0c50*/  SHF.R.S32.HI R10, RZ, 0x1f, R11 ;  /* 0x0000001fff0a7819 */ /* 0x000fe2000001140b */
[----:B------:R-:W-:Y:S01]  /*0c60*/  IMAD.IADD R6, R9, 0x1, -R6 ;  /* 0x0000000109067824 */ /* 0x000fe200078e0a06 */
[----:B------:R-:W-:Y:S01]  /*0c70*/  LOP3.LUT R5, R4, 0x7ffffe00, RZ, 0xc0, !PT ;  /* 0x7ffffe0004057812 */ /* 0x000fe200078ec0ff */
[C---:B------:R-:W-:Y:S01]  /*0c80*/  IMAD.SHL.U32 R3, R0.reuse, 0x40, RZ ;  /* 0x0000004000037824 */ /* 0x040fe200078e00ff */
[----:B------:R-:W-:Y:S01]  /*0c90*/  R2P PR, R0, 0x6 ;  /* 0x0000000600007804 */ /* 0x000fe20000000000 */
[----:B------:R-:W-:Y:S01]  /*0ca0*/  IMAD.SHL.U32 R6, R6, 0x8, RZ ;  /* 0x0000000806067824 */ /* 0x000fe200078e00ff */
[----:B------:R-:W-:Y:S01]  /*0cb0*/  UMOV UR4, UR39 ;  /* 0x0000002700047c82 */ /* 0x000fe20008000000 */
[----:B--2---:R-:W-:Y:S01]  /*0cc0*/  UMOV UR5, UR6 ;  /* 0x0000000600057c82 */ /* 0x004fe20008000000 */
[C---:B------:R-:W-:Y:S01]  /*0cd0*/  IMAD R13, R8.reuse, 0x10, R7 ;  /* 0x00000010080d7824 */ /* 0x040fe200078e0207 */
[----:B------:R-:W-:Y:S01]  /*0ce0*/  LOP3.LUT R3, R3, 0x1c0, RZ, 0xc0, !PT ;  /* 0x000001c003037812 */ /* 0x000fe200078ec0ff */
[----:B------:R-:W-:Y:S01]  /*0cf0*/  IMAD R5, R8, 0x400, R5 ;  /* 0x0000040008057824 */ /* 0x000fe200078e0205 */
[----:B------:R-:W-:Y:S01]  /*0d00*/  LEA.HI R7, R10, R11, RZ, 0x2 ;  /* 0x0000000b0a077211 */ /* 0x000fe200078f10ff */
[----:B------:R-:W-:Y:S01]  /*0d10*/  IMAD.U32 R140, RZ, RZ, UR4 ;  /* 0x00000004ff8c7e24 */ /* 0x000fe2000f8e00ff */
[----:B------:R-:W-:Y:S01]  /*0d20*/  LOP3.LUT R4, R3, 0x8, R6, 0xf8, !PT ;  /* 0x0000000803047812 */ /* 0x000fe200078ef806 */
[----:B------:R-:W-:Y:S01]  /*0d30*/  IMAD.U32 R141, RZ, RZ, UR5 ;  /* 0x00000005ff8d7e24 */ /* 0x000fe2000f8e00ff */
[----:B------:R-:W-:Y:S01]  /*0d40*/  SHF.R.U32.HI R3, RZ, 0x3, R3 ;  /* 0x00000003ff037819 */ /* 0x000fe20000011603 */
[----:B------:R-:W-:Y:S01]  /*0d50*/  UMOV UR4, UR7 ;  /* 0x0000000700047c82 */ /* 0x000fe20008000000 */
[----:B------:R-:W-:-:S02]  /*0d60*/  SHF.R.S32.HI R9, RZ, 0x2, R7 ;  /* 0x00000002ff097819 */ /* 0x000fc40000011407 */
[----:B------:R-:W-:Y:S01]  /*0d70*/  LOP3.LUT R4, R4, R3, RZ, 0x3c, !PT ;  /* 0x0000000304047212 */ /* 0x000fe200078e3cff */
[----:B------:R-:W-:Y:S01]  /*0d80*/  IMAD.U32 R3, R13, 0x20, R6 ;  /* 0x000000200d037824 */ /* 0x000fe200078e0006 */
[----:B------:R-:W-:Y:S02]  /*0d90*/  SHF.R.S32.HI R12, RZ, 0x1f, R7 ;  /* 0x0000001fff0c7819 */ /* 0x000fe40000011407 */
[----:B------:R-:W-:Y:S01]  /*0da0*/  LEA.HI R10, R10, R11, RZ, 0x5 ;  /* 0x0000000b0a0a7211 */ /* 0x000fe200078f28ff */
[----:B------:R-:W-:Y:S01]  /*0db0*/  IMAD.IADD R4, R5, 0x1, R4 ;  /* 0x0000000105047824 */ /* 0x000fe200078e0204 */
[----:B------:R-:W-:Y:S01]  /*0dc0*/  LEA.HI R12, R12, R9, RZ, 0x3 ;  /* 0x000000090c0c7211 */ /* 0x000fe200078f18ff */
[----:B------:R-:W-:Y:S01]  /*0dd0*/  IMAD.WIDE R140, R3, 0x2, R140 ;  /* 0x00000002038c7825 */ /* 0x000fe200078e028c */
[----:B------:R-:W-:Y:S02]  /*0de0*/  SHF.R.S32.HI R10, RZ, 0x5, R10 ;  /* 0x00000005ff0a7819 */ /* 0x000fe4000001140a */
[----:B------:R-:W-:-:S02]  /*0df0*/  LOP3.LUT R12, R12, 0xfffffff8, RZ, 0xc0, !PT ;  /* 0xfffffff80c0c7812 */ /* 0x000fc400078ec0ff */
[----:B------:R-:W-:Y:S02]  /*0e00*/  LEA R136, R4, UR39, 0x1 ;  /* 0x0000002704887c11 */ /* 0x000fe4000f8e08ff */
[----:B------:R-:W-:Y:S01]  /*0e10*/  SEL R18, R18, 0xffffffc0, !P2 ;  /* 0xffffffc012127807 */ /* 0x000fe20005000000 */
[----:B------:R-:W-:Y:S01]  /*0e20*/  IMAD.IADD R9, R9, 0x1, -R12 ;  /* 0x0000000109097824 */ /* 0x000fe200078e0a0c */
[----:B------:R-:W-:Y:S01]  /*0e30*/  LOP3.LUT R0, R7, 0x7ffffffc, RZ, 0xc0, !PT ;  /* 0x7ffffffc07007812 */ /* 0x000fe200078ec0ff */
[C---:B------:R-:W-:Y:S02]  /*0e40*/  VIADD R22, R136.reuse, 0x21800 ;  /* 0x0002180088167836 */ /* 0x040fe40000000000 */
[----:B------:R-:W-:Y:S02]  /*0e50*/  VIADD R23, R136, 0x21820 ;  /* 0x0002182088177836 */ /* 0x000fe40000000000 */
[----:B------:R-:W-:Y:S02]  /*0e60*/  IMAD R10, R10, 0x10, R9 ;  /* 0x000000100a0a7824 */ /* 0x000fe400078e0209 */
[----:B------:R-:W-:-:S02]  /*0e70*/  @P1 VIADD R23, R22, 0xffffffe0 ;  /* 0xffffffe016171836 */ /* 0x000fc40000000000 */
[----:B------:R-:W-:Y:S02]  /*0e80*/  IMAD.IADD R22, R22, 0x1, R18 ;  /* 0x0000000116167824 */ /* 0x000fe400078e0212 */
[----:B------:R-:W-:Y:S02]  /*0e90*/  IMAD.IADD R19, R11, 0x1, -R0 ;  /* 0x000000010b137824 */ /* 0x000fe400078e0a00 */
[----:B------:R-:W-:Y:S02]  /*0ea0*/  IMAD R137, R137, 0x40, R10 ;  /* 0x0000004089897824 */ /* 0x000fe400078e020a */
[----:B------:R-:W-:Y:S02]  /*0eb0*/  IMAD.IADD R18, R18, 0x1, R23 ;  /* 0x0000000112127824 */ /* 0x000fe400078e0217 */
[----:B------:R-:W-:-:S07]  /*0ec0*/  VIADD R17, R23, 0x6000 ;  /* 0x0000600017117836 */ /* 0x000fce0000000000 */
.L_x_742:
[----:B------:R-:W-:Y:S01]  /*0ed0*/  ULDC UR5, c[0x0][0xdd0] ;  /* 0x0003740000057ab9 */ /* 0x000fe20000000800 */
[----:B-1----:R-:W1:Y:S01]  /*0ee0*/  LDC R0, c[0x0][0xde8] ;  /* 0x00037a00ff007b82 */ /* 0x002e620000000800 */
[----:B------:R-:W-:Y:S01]  /*0ef0*/  UISETP.NE.AND UP0, UPT, UR5, 0x1, UPT ;  /* 0x000000010500788c */ /* 0x000fe2000bf05270 */
[----:B------:R-:W-:-:S10]  /*0f00*/  UMOV UR8, UR4 ;  /* 0x0000000400087c82 */ /* 0x000fd40008000000 */
[----:B------:R-:W-:Y:S01]  /*0f10*/  @UP0 ULDC UR6, c[0x0][0xdd4] ;  /* 0x0003750000060ab9 */ /* 0x000fe20000000800 */
[----:B------:R-:W-:Y:S01]  /*0f20*/  @UP0 ULDC UR9, c[0x0][0xdd8] ;  /* 0x0003760000090ab9 */ /* 0x000fe20000000800 */
[----:B------:R-:W-:-:S04]  /*0f30*/  UIMAD.WIDE.U32 UR6, UR4, UR6, URZ ;  /* 0x00000006040672a5 */ /* 0x000fc8000f8e003f */
[----:B------:R-:W-:-:S04]  /*0f40*/  @UP0 USHF.R.U32.HI UR8, URZ, UR9, UR7 ;  /* 0x000000093f080299 */ /* 0x000fc80008011607 */
[----:B------:R-:W-:Y:S02]  /*0f50*/  UIADD3 UR6, -UR8, URZ, URZ ;  /* 0x0000003f08067290 */ /* 0x000fe4000fffe13f */
[----:B-1----:R-:W-:Y:S02]  /*0f60*/  ISETP.LE.AND P0, PT, R0, UR8, PT ;  /* 0x0000000800007c0c */ /* 0x002fe4000bf03270 */
[----:B------:R-:W-:-:S11]  /*0f70*/  UIMAD UR7, UR5, UR6, UR4 ;  /* 0x00000006050772a4 */ /* 0x000fd6000f8e0204 */
[----:B--2---:R-:W-:Y:S05]  /*0f80*/  @!P0 BRA `(.L_x_654) ;  /* 0x0000000000208947 */ /* 0x004fea0003800000 */
[----:B------:R-:W-:Y:S01]  /*0f90*/  ULDC UR6, c[0x0][0xddc] ;  /* 0x0003770000067ab9 */ /* 0x000fe20000000800 */
[----:B------:R-:W-:Y:S01]  /*0fa0*/  UMOV UR48, UR7 ;  /* 0x0000000700307c82 */ /* 0x000fe20008000000 */
[----:B------:R-:W-:-:S11]  /*0fb0*/  UISETP.NE.AND UP0, UPT, UR6, 0x1, UPT ;  /* 0x000000010600788c */ /* 0x000fd6000bf05270 */
[----:B------:R-:W-:Y:S02]  /*0fc0*/  @UP0 ULDC.64 UR10, c[0x0][0xde0] ;  /* 0x00037800000a0ab9 */ /* 0x000fe40000000a00 */
[----:B------:R-:W-:-:S04]  /*0fd0*/  UIMAD.WIDE.U32 UR4, UR7, UR10, URZ ;  /* 0x0000000a070472a5 */ /* 0x000fc8000f8e003f */
[----:B------:R-:W-:-:S04]  /*0fe0*/  @UP0 USHF.R.U32.HI UR48, URZ, UR11, UR5 ;  /* 0x0000000b3f300299 */ /* 0x000fc80008011605 */
[----:B------:R-:W-:Y:S01]  /*0ff0*/  UIMAD UR4, UR48, UR6, URZ ;  /* 0x00000006300472a4 */ /* 0x000fe2000f8e023f */
[----:B------:R-:W-:Y:S11]  /*1000*/  BRA `(.L_x_655) ;  /* 0x00000000001c7947 */ /* 0x000ff60003800000 */
.L_x_654:
[----:B------:R-:W-:Y:S01]  /*1010*/  ULDC UR6, c[0x0][0xdc4] ;  /* 0x0003710000067ab9 */ /* 0x000fe20000000800 */
[----:B------:R-:W-:Y:S01]  /*1020*/  UMOV UR48, UR7 ;  /* 0x0000000700307c82 */ /* 0x000fe20008000000 */
[----:B------:R-:W-:-:S11]  /*1030*/  UISETP.NE.AND UP0, UPT, UR6, 0x1, UPT ;  /* 0x000000010600788c */ /* 0x000fd6000bf05270 */
[----:B------:R-:W-:Y:S02]  /*1040*/  @UP0 ULDC.64 UR10, c[0x0][0xdc8] ;  /* 0x00037200000a0ab9 */ /* 0x000fe40000000a00 */
[----:B------:R-:W-:-:S04]  /*1050*/  UIMAD.WIDE.U32 UR4, UR7, UR10, URZ ;  /* 0x0000000a070472a5 */ /* 0x000fc8000f8e003f */
[----:B------:R-:W-:-:S04]  /*1060*/  @UP0 USHF.R.U32.HI UR48, URZ, UR11, UR5 ;  /* 0x0000000b3f300299 */ /* 0x000fc80008011605 */
[----:B------:R-:W-:-:S12]  /*1070*/  UIMAD UR4, UR48, UR6, URZ ;  /* 0x00000006300472a4 */ /* 0x000fd8000f8e023f */
.L_x_655:
[----:B------:R-:W-:Y:S01]  /*1080*/  UIADD3 UR6, UR7, -UR4, URZ ;  /* 0x8000000407067290 */ /* 0x000fe2000fffe03f */
[----:B------:R-:W-:Y:S01]  /*1090*/  ULDC UR43, c[0x0][0xdb8] ;  /* 0x00036e00002b7ab9 */ /* 0x000fe20000000800 */
[----:B------:R-:W-:Y:S02]  /*10a0*/  ULOP3.LUT UR7, URZ, UR48, URZ, 0x33, !UPT ;  /* 0x000000303f077292 */ /* 0x000fe4000f8e333f */
[----:B------:R-:W-:Y:S01]  /*10b0*/  UISETP.NE.AND UP1, UPT, UR43, 0x1, UPT ;  /* 0x000000012b00788c */ /* 0x000fe2000bf25270 */
[----:B------:R-:W-:Y:S01]  /*10c0*/  ULDC.64 UR12, c[0x0][0x3f8] ;  /* 0x0000fe00000c7ab9 */ /* 0x000fe20000000a00 */
[----:B------:R-:W-:Y:S01]  /*10d0*/  ULDC UR42, c[0x0][0xdac] ;  /* 0x00036b00002a7ab9 */ /* 0x000fe20000000800 */
[----:B------:R-:W-:Y:S02]  /*10e0*/  UISETP.NE.U32.AND UP0, UPT, UR12, URZ, UPT ;  /* 0x0000003f0c00728c */ /* 0x000fe4000bf05070 */
[----:B------:R-:W-:Y:S01]  /*10f0*/  UIADD3 UR42, UR7, UR42, URZ ;  /* 0x0000002a072a7290 */ /* 0x000fe2000fffe03f */
[----:B------:R-:W-:Y:S01]  /*1100*/  ULDC.64 UR4, c[0x0][0x9e0] ;  /* 0x0002780000047ab9 */ /* 0x000fe20000000a00 */
[----:B------:R-:W-:Y:S01]  /*1110*/  ULDC UR11, c[0x0][0xdc4] ;  /* 0x00037100000b7ab9 */ /* 0x000fe20000000800 */
[----:B------:R-:W-:-:S02]  /*1120*/  UISETP.NE.AND.EX UP0, UPT, UR13, URZ, UPT, UP0 ;  /* 0x0000003f0d00728c */ /* 0x000fc4000bf05300 */
[----:B------:R-:W-:Y:S02]  /*1130*/  UISETP.GE.AND UP2, UPT, UR5, 0x1, UPT ;  /* 0x000000010500788c */ /* 0x000fe4000bf46270 */
[----:B------:R-:W-:Y:S01]  /*1140*/  UIMAD UR42, UR42, 0xc0, URZ ;  /* 0x000000c02a2a78a4 */ /* 0x000fe2000f8e023f */
[----:B------:R-:W-:Y:S01]  /*1150*/  ULDC UR47, c[0x0][0x404] ;  /* 0x00010100002f7ab9 */ /* 0x000fe20000000800 */
[----:B------:R-:W-:Y:S01]  /*1160*/  ULDC UR9, c[0x0][0x288] ;  /* 0x0000a20000097ab9 */ /* 0x000fe20000000800 */
[----:B------:R-:W-:Y:S01]  /*1170*/  UIMAD UR8, UR8, UR11, UR6 ;  /* 0x0000000b080872a4 */ /* 0x000fe2000f8e0206 */
[----:B------:R-:W-:Y:S01]  /*1180*/  PLOP3.LUT P1, PT, PT, PT, UP2, 0x80, 0x0 ;  /* 0x000000000000781c */ /* 0x000fe20003f2f028 */
[----:B------:R-:W-:Y:S01]  /*1190*/  USEL UR47, UR47, 0x1, UP0 ;  /* 0x000000012f2f7887 */ /* 0x000fe20008000000 */
[----:B------:R-:W-:Y:S01]  /*11a0*/  @UP1 ULDC UR6, c[0x0][0xdbc] ;  /* 0x00036f0000061ab9 */ /* 0x000fe20000000800 */
[----:B------:R-:W-:Y:S01]  /*11b0*/  UIADD3 UR53, UR42, 0xc0, -UR9 ;  /* 0x000000c02a357890 */ /* 0x000fe2000fffe809 */
[----:B------:R-:W-:Y:S01]  /*11c0*/  ULDC UR10, c[0x0][0x2e0] ;  /* 0x0000b800000a7ab9 */ /* 0x000fe20000000800 */
[----:B------:R-:W-:Y:S01]  /*11d0*/  UIMAD.WIDE.U32 UR6, UR8, UR6, URZ ;  /* 0x00000006080672a5 */ /* 0x000fe2000f8e003f */
[----:B------:R-:W-:Y:S01]  /*11e0*/  @UP1 ULDC UR11, c[0x0][0xdc0] ;  /* 0x00037000000b1ab9 */ /* 0x000fe20000000800 */
[----:B------:R-:W-:Y:S01]  /*11f0*/  UIMAD UR53, UR47, UR10, UR53 ;  /* 0x0000000a2f3572a4 */ /* 0x000fe2000f8e0235 */
[----:B------:R-:W-:Y:S01]  /*1200*/  UMOV UR44, UR8 ;  /* 0x00000008002c7c82 */ /* 0x000fe20008000000 */
[----:B------:R-:W-:-:S02]  /*1210*/  @UP1 USHF.R.U32.HI UR44, URZ, UR11, UR7 ;  /* 0x0000000b3f2c1299 */ /* 0x000fc40008011607 */
[----:B------:R-:W-:Y:S02]  /*1220*/  UIADD3 UR4, UR53, UR4, URZ ;  /* 0x0000000435047290 */ /* 0x000fe4000fffe03f */
[----:B------:R-:W-:-:S04]  /*1230*/  UIADD3 UR6, -UR44, URZ, URZ ;  /* 0x0000003f2c067290 */ /* 0x000fc8000fffe13f */
[----:B------:R-:W-:Y:S01]  /*1240*/  UIMAD UR43, UR43, UR6, UR8 ;  /* 0x000000062b2b72a4 */ /* 0x000fe2000f8e0208 */
[----:B------:R-:W-:Y:S01]  /*1250*/  IMAD.U32 R0, RZ, RZ, UR4 ;  /* 0x00000004ff007e24 */ /* 0x000fe2000f8e00ff */
[----:B------:R-:W-:Y:S10]  /*1260*/  @!P1 BRA `(.L_x_656) ;  /* 0x0000000000409947 */ /* 0x000ff40003800000 */
[----:B------:R-:W-:Y:S01]  /*1270*/  ISETP.LT.AND P0, PT, RZ, UR53, PT ;  /* 0x00000035ff007c0c */ /* 0x000fe2000bf01270 */
[----:B------:R-:W-:-:S12]  /*1280*/  UIADD3 UR4, UR53, -0x1, URZ ;  /* 0xffffffff35047890 */ /* 0x000fd8000fffe03f */
[----:B------:R-:W-:Y:S05]  /*1290*/  @P0 BRA `(.L_x_657) ;  /* 0x00000000001c0947 */ /* 0x000fea0003800000 */
[----:B------:R-:W-:Y:S02]  /*12a0*/  UISETP.NE.AND UP0, UPT, UR5, 0x1, UPT ;  /* 0x000000010500788c */ /* 0x000fe4000bf05270 */
[----:B------:R-:W-:-:S09]  /*12b0*/  UIADD3 UR4, -UR53, URZ, URZ ;  /* 0x0000003f35047290 */ /* 0x000fd2000fffe13f */
[----:B------:R-:W-:Y:S02]  /*12c0*/  @UP0 ULDC.64 UR12, c[0x0][0x9e8] ;  /* 0x00027a00000c0ab9 */ /* 0x000fe40000000a00 */
[----:B------:R-:W-:-:S04]  /*12d0*/  UIMAD.WIDE.U32 UR6, UR4, UR12, URZ ;  /* 0x0000000c040672a5 */ /* 0x000fc8000f8e003f */
[----:B------:R-:W-:-:S04]  /*12e0*/  @UP0 USHF.R.U32.HI UR4, URZ, UR13, UR7 ;  /* 0x0000000d3f040299 */ /* 0x000fc80008011607 */
[----:B------:R-:W-:Y:S01]  /*12f0*/  ULOP3.LUT UR4, URZ, UR4, URZ, 0x33, !UPT ;  /* 0x000000043f047292 */ /* 0x000fe2000f8e333f */
[----:B------:R-:W-:Y:S11]  /*1300*/  BRA `(.L_x_658) ;  /* 0x0000000000107947 */ /* 0x000ff60003800000 */
.L_x_657:
[----:B------:R-:W-:-:S11]  /*1310*/  UISETP.NE.AND UP0, UPT, UR5, 0x1, UPT ;  /* 0x000000010500788c */ /* 0x000fd6000bf05270 */
[----:B------:R-:W-:Y:S02]  /*1320*/  @UP0 ULDC.64 UR12, c[0x0][0x9e8] ;  /* 0x00027a00000c0ab9 */ /* 0x000fe40000000a00 */
[----:B------:R-:W-:-:S04]  /*1330*/  UIMAD.WIDE.U32 UR6, UR4, UR12, URZ ;  /* 0x0000000c040672a5 */ /* 0x000fc8000f8e003f */
[----:B------:R-:W-:-:S12]  /*1340*/  @UP0 USHF.R.U32.HI UR4, URZ, UR13, UR7 ;  /* 0x0000000d3f040299 */ /* 0x000fd80008011607 */
.L_x_658:
[----:B------:R-:W-:-:S06]  /*1350*/  UIMAD UR4, UR4, UR5, UR5 ;  /* 0x00000005040472a4 */ /* 0x000fcc000f8e0205 */
[----:B------:R-:W-:-:S07]  /*1360*/  VIMNMX R0, R0, UR4, PT ;  /* 0x0000000400007c48 */ /* 0x000fce000bfe0100 */
.L_x_656:
[----:B------:R-:W-:Y:S01]  /*1370*/  UIMAD UR4, UR47, UR10, 0x7f ;  /* 0x0000007f2f0474a4 */ /* 0x000fe2000f8e020a */
[----:B------:R-:W-:Y:S01]  /*1380*/  VIADD R0, R0, 0x7f ;  /* 0x0000007f00007836 */ /* 0x000fe20000000000 */
[----:B------:R-:W-:Y:S02]  /*1390*/  UIADD3 UR7, UR42, -UR9, URZ ;  /* 0x800000092a077290 */ /* 0x000fe4000fffe03f */
[----:B------:R-:W-:Y:S02]  /*13a0*/  USHF.R.S32.HI UR6, URZ, 0x1f, UR4 ;  /* 0x0000001f3f067899 */ /* 0x000fe40008011404 */
[----:B------:R-:W-:Y:S01]  /*13b0*/  SHF.R.S32.HI R3, RZ, 0x1f, R0 ;  /* 0x0000001fff037819 */ /* 0x000fe20000011400 */
[----:B------:R-:W-:Y:S02]  /*13c0*/  UIMAD UR7, UR47, UR10, UR7 ;  /* 0x0000000a2f0772a4 */ /* 0x000fe4000f8e0207 */
[----:B------:R-:W-:Y:S01]  /*13d0*/  ULEA.HI UR6, UR6, UR4, URZ, 0x7 ;  /* 0x0000000406067291 */ /* 0x000fe2000f8f383f */
[----:B------:R-:W-:Y:S01]  /*13e0*/  LEA.HI R3, R3, R0, RZ, 0x7 ;  /* 0x0000000003037211 */ /* 0x000fe200078f38ff */
[----:B------:R-:W-:-:S02]  /*13f0*/  ULDC UR8, c[0x0][0x9dc] ;  /* 0x0002770000087ab9 */ /* 0x000fc40000000800 */
[----:B------:R-:W-:Y:S01]  /*1400*/  USHF.R.S32.HI UR6, URZ, 0x7, UR6 ;  /* 0x000000073f067899 */ /* 0x000fe20008011406 */
[----:B------:R-:W-:Y:S01]  /*1410*/  SHF.R.S32.HI R3, RZ, 0x7, R3 ;  /* 0x00000007ff037819 */ /* 0x000fe20000011403 */
[----:B------:R-:W-:-:S04]  /*1420*/  UIADD3 UR8, UR7, -UR8, URZ ;  /* 0x8000000807087290 */ /* 0x000fc8000fffe03f */
[----:B------:R-:W-:Y:S01]  /*1430*/  VIMNMX R88, R3, UR6, PT ;  /* 0x0000000603587c48 */ /* 0x000fe2000bfe0100 */
[----:B------:R-:W-:Y:S07]  /*1440*/  @!P1 BRA `(.L_x_659) ;  /* 0x0000000000489947 */ /* 0x000fee0003800000 */
[----:B------:R-:W-:Y:S02]  /*1450*/  UMOV UR4, UR7 ;  /* 0x0000000700047c82 */ /* 0x000fe40008000000 */
[----:B------:R-:W-:-:S06]  /*1460*/  UISETP.GT.AND UP0, UPT, UR4, -0x1, UPT ;  /* 0xffffffff0400788c */ /* 0x000fcc000bf04270 */
[----:B------:R-:W-:-:S13]  /*1470*/  PLOP3.LUT P0, PT, PT, PT, UP0, 0x80, 0x0 ;  /* 0x000000000000781c */ /* 0x000fda0003f0f008 */
[----:B------:R-:W-:Y:S05]  /*1480*/  @P0 BRA `(.L_x_660) ;  /* 0x00000000001c0947 */ /* 0x000fea0003800000 */
[----:B------:R-:W-:Y:S02]  /*1490*/  UISETP.NE.AND UP0, UPT, UR5, 0x1, UPT ;  /* 0x000000010500788c */ /* 0x000fe4000bf05270 */
[----:B------:R-:W-:-:S09]  /*14a0*/  ULOP3.LUT UR4, URZ, UR4, URZ, 0x33, !UPT ;  /* 0x000000043f047292 */ /* 0x000fd2000f8e333f */
[----:B------:R-:W-:Y:S02]  /*14b0*/  @UP0 ULDC.64 UR10, c[0x0][0x9e8] ;  /* 0x00027a00000a0ab9 */ /* 0x000fe40000000a00 */
[----:B------:R-:W-:-:S04]  /*14c0*/  UIMAD.WIDE.U32 UR6, UR4, UR10, URZ ;  /* 0x0000000a040672a5 */ /* 0x000fc8000f8e003f */
[----:B------:R-:W-:-:S04]  /*14d0*/  @UP0 USHF.R.U32.HI UR4, URZ, UR11, UR7 ;  /* 0x0000000b3f040299 */ /* 0x000fc80008011607 */
[----:B------:R-:W-:Y:S01]  /*14e0*/  ULOP3.LUT UR4, URZ, UR4, URZ, 0x33, !UPT ;  /* 0x000000043f047292 */ /* 0x000fe2000f8e333f */
[----:B------:R-:W-:Y:S11]  /*14f0*/  BRA `(.L_x_661) ;  /* 0x0000000000107947 */ /* 0x000ff60003800000 */
.L_x_660:
[----:B------:R-:W-:-:S11]  /*1500*/  UISETP.NE.AND UP0, UPT, UR5, 0x1, UPT ;  /* 0x000000010500788c */ /* 0x000fd6000bf05270 */
[----:B------:R-:W-:Y:S02]  /*1510*/  @UP0 ULDC.64 UR10, c[0x0][0x9e8] ;  /* 0x00027a00000a0ab9 */ /* 0x000fe40000000a00 */
[----:B------:R-:W-:-:S04]  /*1520*/  UIMAD.WIDE.U32 UR6, UR4, UR10, URZ ;  /* 0x0000000a040672a5 */ /* 0x000fc8000f8e003f */
[----:B------:R-:W-:-:S12]  /*1530*/  @UP0 USHF.R.U32.HI UR4, URZ, UR11, UR7 ;  /* 0x0000000b3f040299 */ /* 0x000fd80008011607 */
.L_x_661:
[----:B------:R-:W-:-:S04]  /*1540*/  UIMAD UR4, UR4, UR5, URZ ;  /* 0x00000005040472a4 */ /* 0x000fc8000f8e023f */
[----:B------:R-:W-:-:S04]  /*1550*/  UISETP.LT.AND UP0, UPT, UR8, UR4, UPT ;  /* 0x000000040800728c */ /* 0x000fc8000bf01270 */
[----:B------:R-:W-:-:S12]  /*1560*/  USEL UR8, UR8, UR4, !UP0 ;  /* 0x0000000408087287 */ /* 0x000fd8000c000000 */
.L_x_659:
[----:B------:R-:W-:Y:S01]  /*1570*/  USHF.R.S32.HI UR4, URZ, 0x1f, UR8 ;  /* 0x0000001f3f047899 */ /* 0x000fe20008011408 */
[----:B------:R-:W-:Y:S01]  /*1580*/  PLOP3.LUT P0, PT, PT, PT, PT, 0x80, 0x0 ;  /* 0x000000000000781c */ /* 0x000fe20003f0f070 */
[----:B------:R-:W-:Y:S01]  /*1590*/  IMAD.MOV.U32 R0, RZ, RZ, RZ ;  /* 0x000000ffff007224 */ /* 0x000fe200078e00ff */
[----:B------:R-:W-:Y:S01]  /*15a0*/  CS2R R134, SRZ ;  /* 0x0000000000867805 */ /* 0x000fe2000001ff00 */
[----:B------:R-:W-:Y:S01]  /*15b0*/  ULEA.HI UR4, UR4, UR8, URZ, 0x7 ;  /* 0x0000000804047291 */ /* 0x000fe2000f8f383f */
[----:B------:R-:W-:Y:S01]  /*15c0*/  IMAD.MOV.U32 R3, RZ, RZ, RZ ;  /* 0x000000ffff037224 */ /* 0x000fe200078e00ff */
[----:B------:R-:W-:Y:S02]  /*15d0*/  CS2R R132, SRZ ;  /* 0x0000000000847805 */ /* 0x000fe4000001ff00 */
[----:B------:R-:W-:Y:S01]  /*15e0*/  CS2R R130, SRZ ;  /* 0x0000000000827805 */ /* 0x000fe2000001ff00 */
[----:B------:R-:W-:Y:S01]  /*15f0*/  USHF.R.S32.HI UR4, URZ, 0x7, UR4 ;  /* 0x000000073f047899 */ /* 0x000fe20008011404 */
[----:B------:R-:W-:Y:S01]  /*1600*/  CS2R R128, SRZ ;  /* 0x0000000000807805 */ /* 0x000fe2000001ff00 */
[----:B------:R-:W-:Y:S01]  /*1610*/  IMAD.MOV.U32 R123, RZ, RZ, RZ ;  /* 0x000000ffff7b7224 */ /* 0x000fe200078e00ff */
[----:B------:R-:W-:Y:S01]  /*1620*/  CS2R R124, SRZ ;  /* 0x00000000007c7805 */ /* 0x000fe2000001ff00 */
[----:B------:R-:W-:Y:S01]  /*1630*/  UISETP.LT.AND UP0, UPT, URZ, UR4, UPT ;  /* 0x000000043f00728c */ /* 0x000fe2000bf01270 */
[----:B------:R-:W-:Y:S01]  /*1640*/  IMAD.MOV.U32 R126, RZ, RZ, RZ ;  /* 0x000000ffff7e7224 */ /* 0x000fe200078e00ff */
[----:B------:R-:W-:-:S02]  /*1650*/  CS2R R26, SRZ ;  /* 0x00000000001a7805 */ /* 0x000fc4000001ff00 */
[----:B------:R-:W-:Y:S01]  /*1660*/  CS2R R120, SRZ ;  /* 0x0000000000787805 */ /* 0x000fe2000001ff00 */
[----:B------:R-:W-:Y:S01]  /*1670*/  USEL UR40, URZ, UR4, !UP0 ;  /* 0x000000043f287287 */ /* 0x000fe2000c000000 */
[----:B------:R-:W-:Y:S01]  /*1680*/  CS2R R14, SRZ ;  /* 0x00000000000e7805 */ /* 0x000fe2000001ff00 */
[----:B------:R-:W-:Y:S01]  /*1690*/  IMAD.MOV.U32 R118, RZ, RZ, RZ ;  /* 0x000000ffff767224 */ /* 0x000fe200078e00ff */
[----:B------:R-:W-:Y:S01]  /*16a0*/  CS2R R114, SRZ ;  /* 0x0000000000727805 */ /* 0x000fe2000001ff00 */
[----:B------:R-:W-:Y:S01]  /*16b0*/  IMAD.MOV.U32 R117, RZ, RZ, RZ ;  /* 0x000000ffff757224 */ /* 0x000fe200078e00ff */
[----:B------:R-:W-:Y:S02]  /*16c0*/  CS2R R112, SRZ ;  /* 0x0000000000707805 */ /* 0x000fe4000001ff00 */
[----:B------:R-:W-:Y:S02]  /*16d0*/  ISETP.GT.AND P1, PT, R88, UR40, PT ;  /* 0x0000002858007c0c */ /* 0x000fe4000bf24270 */
        /* <DEDUP_REMOVED lines=9> */
[----:B------:R-:W-:Y:S01]  /*1770*/  IMAD.MOV.U32 R94, RZ, RZ, RZ ;  /* 0x000000ffff5e7224 */ /* 0x000fe200078e00ff */
[----:B------:R-:W-:Y:S01]  /*1780*/  CS2R R90, SRZ ;  /* 0x00000000005a7805 */ /* 0x000fe2000001ff00 */
[----:B------:R-:W-:Y:S02]  /*1790*/  IMAD.MOV.U32 R9, RZ, RZ, RZ ;  /* 0x000000ffff097224 */ /* 0x000fe400078e00ff */
[----:B------:R-:W-:Y:S02]  /*17a0*/  IMAD.MOV.U32 R89, RZ, RZ, RZ ;  /* 0x000000ffff597224 */ /* 0x000fe400078e00ff */
[----:B------:R-:W-:Y:S01]  /*17b0*/  IMAD.MOV.U32 R28, RZ, RZ, RZ ;  /* 0x000000ffff1c7224 */ /* 0x000fe200078e00ff */
[----:B------:R-:W-:Y:S06]  /*17c0*/  @!P1 BRA `(.L_x_662) ;  /* 0x000000e000cc9947 */ /* 0x000fec0003800000 */
[----:B------:R-:W-:-:S05]  /*17d0*/  VIADD R0, R2, 0xffffff80 ;  /* 0xffffff8002007836 */ /* 0x000fca0000000000 */
[----:B------:R-:W-:-:S04]  /*17e0*/  SHF.R.S32.HI R3, RZ, 0x1f, R0 ;  /* 0x0000001fff037819 */ /* 0x000fc80000011400 */
[----:B------:R-:W-:-:S04]  /*17f0*/  LEA.HI R3, R3, R0, RZ, 0x7 ;  /* 0x0000000003037211 */ /* 0x000fc800078f38ff */
[----:B------:R-:W-:-:S06]  /*1800*/  SHF.R.S32.HI R3, RZ, 0x7, R3 ;  /* 0x00000007ff037819 */ /* 0x000fcc0000011403 */
[----:B------:R-:W1:Y:S02]  /*1810*/  SHFL.IDX PT, R3, R3, RZ, 0x1f ;  /* 0x00001fff03037589 */ /* 0x000e6400000e0000 */
[----:B-1----:R-:W-:-:S13]  /*1820*/  R2UR UR45, R3 ;  /* 0x00000000032d72ca */ /* 0x002fda00000e0000 */
[----:B------:R-:W-:-:S04]  /*1830*/  UIMAD.WIDE UR4, UR45, 0x55555556, URZ ;  /* 0x555555562d0478a5 */ /* 0x000fc8000f8e023f */
[----:B------:R-:W-:Y:S02]  /*1840*/  ULEA.HI UR52, UR5, UR5, URZ, 0x1 ;  /* 0x0000000505347291 */ /* 0x000fe4000f8f083f */
[----:B------:R-:W-:Y:S02]  /*1850*/  UIADD3 UR5, UR39, 0x21800, URZ ;  /* 0x0002180027057890 */ /* 0x000fe4000fffe03f */
[----:B------:R-:W-:Y:S02]  /*1860*/  UIMAD UR52, UR52, -0x3, UR45 ;  /* 0xfffffffd343478a4 */ /* 0x000fe4000f8e022d */
[----:B------:R-:W-:Y:S02]  /*1870*/  ULOP3.LUT UP0, URZ, UR5, 0x3ff, URZ, 0xc0, !UPT ;  /* 0x000003ff053f7892 */ /* 0x000fe4000f80c03f */
[----:B------:R-:W-:Y:S02]  /*1880*/  ULEA UR4, UR52, UR39, 0xc ;  /* 0x0000002734047291 */ /* 0x000fe4000f8e603f */
[----:B------:R-:W-:-:S02]  /*1890*/  ULEA UR5, UR52, UR5, 0xd ;  /* 0x0000000534057291 */ /* 0x000fc4000f8e683f */
[----:B------:R-:W-:Y:S01]  /*18a0*/  PLOP3.LUT P0, PT, PT, PT, UP0, 0x80, 0x0 ;  /* 0x000000000000781c */ /* 0x000fe20003f0f008 */
[----:B------:R-:W-:Y:S02]  /*18b0*/  UIADD3 UR4, UR4, 0xc400, URZ ;  /* 0x0000c40004047890 */ /* 0x000fe4000fffe03f */
[----:B------:R-:W-:Y:S02]  /*18c0*/  USHF.R.U32.HI UR5, URZ, 0x4, UR5 ;  /* 0x000000043f057899 */ /* 0x000fe40008011605 */
[----:B------:R-:W-:Y:S02]  /*18d0*/  USHF.R.U32.HI UR4, URZ, 0x4, UR4 ;  /* 0x000000043f047899 */ /* 0x000fe40008011604 */
[----:B------:R-:W-:Y:S02]  /*18e0*/  ULOP3.LUT UR41, UR5, 0x3fff, URZ, 0xc0, !UPT ;  /* 0x00003fff05297892 */ /* 0x000fe4000f8ec03f */
[----:B------:R-:W-:-:S04]  /*18f0*/  ULOP3.LUT UR54, UR4, 0x3fff, URZ, 0xc0, !UPT ;  /* 0x00003fff04367892 */ /* 0x000fc8000f8ec03f */
[----:B------:R-:W-:Y:S08]  /*1900*/  @!P0 BRA `(.L_x_663) ;  /* 0x0000000000408947 */ /* 0x000ff00003800000 */
[----:B------:R-:W-:Y:S01]  /*1910*/  MOV R0, 0x0 ;  /* 0x0000000000007802 */ /* 0x000fe20000000f00 */
[----:B------:R-:W-:Y:S01]  /*1920*/  ULDC.64 UR4, c[0x4][0xa8] ;  /* 0x01002a0000047ab9 */ /* 0x000fe20000000a00 */
[----:B------:R-:W-:Y:S01]  /*1930*/  ULDC.64 UR6, c[0x4][0x48] ;  /* 0x0100120000067ab9 */ /* 0x000fe20000000a00 */
[----:B------:R-:W-:Y:S01]  /*1940*/  IMAD.U32 R4, RZ, RZ, UR4 ;  /* 0x00000004ff047e24 */ /* 0x000fe2000f8e00ff */
[----:B------:R1:W2:Y:S01]  /*1950*/  LDC.64 R14, c[0x4][R0] ;  /* 0x01000000000e7b82 */ /* 0x0002a20000000a00 */
[----:B------:R-:W-:Y:S01]  /*1960*/  IMAD.U32 R5, RZ, RZ, UR5 ;  /* 0x00000005ff057e24 */ /* 0x000fe2000f8e00ff */
[----:B------:R-:W-:Y:S01]  /*1970*/  ULDC.64 UR4, c[0x4][0xb0] ;  /* 0x01002c0000047ab9 */ /* 0x000fe20000000a00 */
[----:B------:R-:W-:Y:S02]  /*1980*/  IMAD.U32 R10, RZ, RZ, UR6 ;  /* 0x00000006ff0a7e24 */ /* 0x000fe4000f8e00ff */
[----:B------:R-:W-:Y:S02]  /*1990*/  IMAD.U32 R6, RZ, RZ, UR4 ;  /* 0x00000004ff067e24 */ /* 0x000fe4000f8e00ff */
[----:B------:R-:W-:-:S02]  /*19a0*/  IMAD.U32 R7, RZ, RZ, UR5 ;  /* 0x00000005ff077e24 */ /* 0x000fc4000f8e00ff */
[----:B------:R-:W-:Y:S02]  /*19b0*/  IMAD.U32 R11, RZ, RZ, UR7 ;  /* 0x00000007ff0b7e24 */ /* 0x000fe4000f8e00ff */
[----:B------:R-:W-:Y:S02]  /*19c0*/  IMAD.MOV.U32 R8, RZ, RZ, 0x70 ;  /* 0x00000070ff087424 */ /* 0x000fe400078e00ff */
[----:B------:R-:W-:Y:S02]  /*19d0*/  IMAD.MOV.U32 R12, RZ, RZ, 0x1 ;  /* 0x00000001ff0c7424 */ /* 0x000fe400078e00ff */
[----:B-1----:R-:W-:-:S07]  /*19e0*/  IMAD.MOV.U32 R13, RZ, RZ, RZ ;  /* 0x000000ffff0d7224 */ /* 0x002fce00078e00ff */
[----:B------:R-:W-:-:S07]  /*19f0*/  LEPC R20, `(.L_x_663) ;  /* 0x000000001014794e */ /* 0x000fce0000000000 */
[----:B--2---:R-:W-:Y:S05]  /*1a00*/  CALL.ABS.NOINC R14 ;  /* 0x000000000e007343 */ /* 0x004fea0003c00000 */
.L_x_663:
[----:B------:R-:W-:Y:S01]  /*1a10*/  ULEA.HI UR4, UR37, UR37, URZ, 0x1 ;  /* 0x0000002525047291 */ /* 0x000fe2000f8f083f */
[----:B------:R-:W-:-:S03]  /*1a20*/  IMAD.U32 R3, RZ, RZ, UR38 ;  /* 0x00000026ff037e24 */ /* 0x000fc6000f8e00ff */
[----:B------:R-:W-:Y:S02]  /*1a30*/  ULOP3.LUT UR4, UR4, 0xfffffffe, URZ, 0xc0, !UPT ;  /* 0xfffffffe04047892 */ /* 0x000fe4000f8ec03f */
[----:B------:R-:W-:Y:S02]  /*1a40*/  ISETP.NE.AND P0, PT, R3, 0x3, PT ;  /* 0x000000030300780c */ /* 0x000fe40003f05270 */
[----:B------:R-:W-:-:S06]  /*1a50*/  UIADD3 UR4, UR37, -UR4, URZ ;  /* 0x8000000425047290 */ /* 0x000fcc000fffe03f */
[----:B------:R-:W-:-:S05]  /*1a60*/  IMAD.U32 R0, RZ, RZ, UR4 ;  /* 0x00000004ff007e24 */ /* 0x000fca000f8e00ff */
[----:B------:R-:W-:-:S04]  /*1a70*/  SHF.L.U32 R0, R0, 0x1f, RZ ;  /* 0x0000001f00007819 */ /* 0x000fc800000006ff */
[----:B------:R-:W1:Y:S02]  /*1a80*/  SYNCS.PHASECHK.TRANS64.TRYWAIT P1, [UR39+0x2d800], R0 ;  /* 0x02d80000ff0075a7 */ /* 0x000e640008020167 */
[----:B-1----:R-:W-:Y:S05]  /*1a90*/  @!P1 BRA `(.L_x_664) ;  /* 0x0000012000d49947 */ /* 0x002fea0003800000 */
.L_x_807:
[----:B------:R-:W-:Y:S05]  /*1aa0*/  @!P0 BRA `(.L_x_665) ;  /* 0x0000000000048947 */ /* 0x000fea0003800000 */
[----:B------:R-:W-:Y:S01]  /*1ab0*/  BPT.TRAP 0x1 ;  /* 0x000000040000795c */ /* 0x000fe20000300000 */
.L_x_665:
[----:B-1----:R-:W-:Y:S02]  /*1ac0*/  IMAD.U32 R3, RZ, RZ, UR36 ;  /* 0x00000024ff037e24 */ /* 0x002fe4000f8e00ff */
[----:B------:R-:W-:-:S03]  /*1ad0*/  IMAD.U32 R0, RZ, RZ, UR49 ;  /* 0x00000031ff007e24 */ /* 0x000fc6000f8e00ff */
[----:B------:R-:W-:Y:S02]  /*1ae0*/  LEA R3, R3, UR39, 0x3 ;  /* 0x0000002703037c11 */ /* 0x000fe4000f8e18ff */
[----:B------:R-:W-:-:S04]  /*1af0*/  SHF.L.U32 R0, R0, 0x1f, RZ ;  /* 0x0000001f00007819 */ /* 0x000fc800000006ff */
[----:B------:R1:W2:Y:S01]  /*1b00*/  SYNCS.PHASECHK.TRANS64.TRYWAIT P2, [R3+URZ+0x2d830], R0 ;  /* 0x02d83000030075a7 */ /* 0x0002a2000804017f */
[----:B------:R-:W-:Y:S05]  /*1b10*/  @!P0 BRA `(.L_x_666) ;  /* 0x0000000000048947 */ /* 0x000fea0003800000 */
[----:B------:R-:W-:Y:S01]  /*1b20*/  BPT.TRAP 0x1 ;  /* 0x000000040000795c */ /* 0x000fe20000300000 */
.L_x_666:
[----:B------:R-:W-:Y:S01]  /*1b30*/  LOP3.LUT P1, RZ, R2, 0x7f, RZ, 0xc0, !PT ;  /* 0x0000007f02ff7812 */ /* 0x000fe2000782c0ff */
[----:B--2---:R-:W-:-:S12]  /*1b40*/  @P2 BRA `(.L_x_667) ;  /* 0x0000000000082947 */ /* 0x004fd80003800000 */
[----:B------:R-:W2:Y:S02]  /*1b50*/  SYNCS.PHASECHK.TRANS64.TRYWAIT P2, [R3+URZ+0x2d830], R0 ;  /* 0x02d83000030075a7 */ /* 0x000ea4000804017f */
[----:B--2---:R-:W-:Y:S05]  /*1b60*/  @!P2 BRA `(.L_x_668) ;  /* 0x0000012000b8a947 */ /* 0x004fea0003800000 */
.L_x_667:
[----:B------:R-:W-:Y:S05]  /*1b70*/  WARPSYNC.ALL ;  /* 0x0000000000007948 */ /* 0x000fea0003800000 */
[----:B------:R-:W-:Y:S01]  /*1b80*/  UIADD3 UR4, UR39, 0x15400, URZ ;  /* 0x0001540027047890 */ /* 0x000fe2000fffe03f */
[----:B------:R-:W-:Y:S01]  /*1b90*/  WARPGROUP.ARRIVE ;  /* 0x00000000000079c5 */ /* 0x000fe20000000000 */
[----:B------:R-:W-:Y:S01]  /*1ba0*/  UMOV UR5, 0x80000020 ;  /* 0x8000002000057882 */ /* 0x000fe20000000000 */
[----:B------:R-:W-:Y:S01]  /*1bb0*/  UMOV UR7, 0x80000020 ;  /* 0x8000002000077882 */ /* 0x000fe20000000000 */
[----:B------:R-:W-:Y:S01]  /*1bc0*/  USHF.R.U32.HI UR4, URZ, 0x4, UR4 ;  /* 0x000000043f047899 */ /* 0x000fe20008011604 */
[----:B------:R-:W3:Y:S01]  /*1bd0*/  LDC R9, c[0x0][0x2e0] ;  /* 0x0000b800ff097b82 */ /* 0x000ee20000000800 */
[----:B------:R-:W-:Y:S01]  /*1be0*/  UMOV UR9, 0x80000020 ;  /* 0x8000002000097882 */ /* 0x000fe20000000000 */
[----:B------:R-:W-:Y:S01]  /*1bf0*/  UMOV UR11, 0x80000020 ;  /* 0x80000020000b7882 */ /* 0x000fe20000000000 */
[----:B------:R-:W-:Y:S01]  /*1c00*/  ULOP3.LUT UR4, UR4, 0x3fff, URZ, 0xc0, !UPT ;  /* 0x00003fff04047892 */ /* 0x000fe2000f8ec03f */
[----:B-12---:R-:W-:Y:S01]  /*1c10*/  @!P1 VIADD R3, R3, 0x2d840 ;  /* 0x0002d84003039836 */ /* 0x006fe20000000000 */
[----:B------:R-:W-:Y:S01]  /*1c20*/  UMOV UR13, 0x80000020 ;  /* 0x80000020000d7882 */ /* 0x000fe20000000000 */
[----:B------:R-:W-:Y:S01]  /*1c30*/  UMOV UR15, 0x80000020 ;  /* 0x80000020000f7882 */ /* 0x000fe20000000000 */
[----:B------:R-:W-:Y:S01]  /*1c40*/  ULOP3.LUT UR32, UR4, 0x10000, URZ, 0xfc, !UPT ;  /* 0x0001000004207892 */ /* 0x000fe2000f8efc3f */
[----:B------:R-:W1:Y:S01]  /*1c50*/  LDC R10, c[0x0][0x288] ;  /* 0x0000a200ff0a7b82 */ /* 0x000e620000000800 */
[----:B------:R-:W-:Y:S01]  /*1c60*/  ULOP3.LUT UR4, UR54, 0x10000, URZ, 0xfc, !UPT ;  /* 0x0001000036047892 */ /* 0x000fe2000f8efc3f */
[----:B------:R-:W-:Y:S01]  /*1c70*/  @!P1 PRMT R3, RZ, 0x654, R3 ;  /* 0x00000654ff039816 */ /* 0x000fe20000000003 */
[----:B------:R-:W-:-:S02]  /*1c80*/  UIMAD UR6, UR36, 0x600, UR32 ;  /* 0x00000600240678a4 */ /* 0x000fc4000f8e0220 */
[----:B------:R-:W-:Y:S02]  /*1c90*/  UIADD3 UR8, UR4, 0x2, URZ ;  /* 0x0000000204087890 */ /* 0x000fe4000fffe03f */
[----:B------:R-:W-:Y:S02]  /*1ca0*/  UIADD3 UR10, UR6, 0x2, URZ ;  /* 0x00000002060a7890 */ /* 0x000fe4000fffe03f */
[----:B------:R-:W-:Y:S02]  /*1cb0*/  UIADD3 UR12, UR4, 0x300, URZ ;  /* 0x00000300040c7890 */ /* 0x000fe4000fffe03f */
[----:B------:R-:W-:Y:S02]  /*1cc0*/  UIADD3 UR14, UR6, 0x200, URZ ;  /* 0x00000200060e7890 */ /* 0x000fe4000fffe03f */
[----:B------:R-:W-:Y:S01]  /*1cd0*/  HGMMA.64x128x16.F32 R24, gdesc[UR4], RZ, !UPT, gsb0 ;  /* 0x01e00000041879f0 */ /* 0x000fe2000c0008ff */
        /* <DEDUP_REMOVED lines=8> */
[----:B------:R-:W-:Y:S02]  /*1d60*/  UIADD3 UR24, UR4, 0x602, URZ ;  /* 0x0000060204187890 */ /* 0x000fe4000fffe03f */
[----:B------:R-:W-:Y:S01]  /*1d70*/  UIADD3 UR26, UR6, 0x402, URZ ;  /* 0x00000402061a7890 */ /* 0x000fe2000fffe03f */
[----:B------:R-:W-:Y:S01]  /*1d80*/  UMOV UR25, 0x80000020 ;  /* 0x8000002000197882 */ /* 0x000fe20000000000 */
[----:B------:R-:W-:Y:S01]  /*1d90*/  UMOV UR27, 0x80000020 ;  /* 0x80000020001b7882 */ /* 0x000fe20000000000 */
[----:B------:R-:W-:Y:S02]  /*1da0*/  ULDC.64 UR6, c[0x0][0x9e0] ;  /* 0x0002780000067ab9 */ /* 0x000fe40000000a00 */
[----:B------:R-:W-:-:S06]  /*1db0*/  UISETP.GE.AND UP0, UPT, UR7, 0x1, UPT ;  /* 0x000000010700788c */ /* 0x000fcc000bf06270 */
[----:B------:R-:W-:Y:S01]  /*1dc0*/  PLOP3.LUT P2, PT, PT, PT, UP0, 0x40, 0x0 ;  /* 0x000000000000781c */ /* 0x000fe20003f4e808 */
[----:B------:R-:W-:Y:S02]  /*1dd0*/  WARPGROUP.DEPBAR.LE gsb0, 0x0 ;  /* 0x00008000000079c5 */ /* 0x000fe40000010000 */
[----:B------:R-:W-:-:S06]  /*1de0*/  WARPGROUP.ARRIVE ;  /* 0x00000000000079c5 */ /* 0x000fcc0000000000 */
[----:B------:R-:W-:Y:S01]  /*1df0*/  HGMMA.64x128x16.F32 R24, gdesc[UR8], R24, gsb0 ;  /* 0x01e00000081879f0 */ /* 0x000fe20008000818 */
[----:B------:R-:W-:Y:S02]  /*1e00*/  ULDC.64 UR10, c[0x0][0x9d8] ;  /* 0x00027600000a7ab9 */ /* 0x000fe40000000a00 */
[----:B------:R-:W-:Y:S01]  /*1e10*/  ULOP3.LUT UR33, URZ, UR11, URZ, 0x33, !UPT ;  /* 0x0000000b3f217292 */ /* 0x000fe2000f8e333f */
[----:B------:R-:W-:Y:S02]  /*1e20*/  WARPGROUP.DEPBAR.LE gsb0, 0x0 ;  /* 0x00008000000079c5 */ /* 0x000fe40000010000 */
[----:B------:R-:W-:-:S06]  /*1e30*/  WARPGROUP.ARRIVE ;  /* 0x00000000000079c5 */ /* 0x000fcc0000000000 */
[----:B------:R-:W-:Y:S03]  /*1e40*/  HGMMA.64x128x16.F32 R24, gdesc[UR12], R24, gsb0 ;  /* 0x01e000000c1879f0 */ /* 0x000fe60008000818 */
[----:B------:R-:W-:Y:S02]  /*1e50*/  WARPGROUP.DEPBAR.LE gsb0, 0x0 ;  /* 0x00008000000079c5 */ /* 0x000fe40000010000 */
[----:B------:R-:W-:-:S07]  /*1e60*/  WARPGROUP.ARRIVE ;  /* 0x00000000000079c5 */ /* 0x000fce0000000000 */
        /* <DEDUP_REMOVED lines=8> */
[----:B------:R-:W-:Y:S01]  /*1ef0*/  FMUL.FTZ R5, R27, UR10 ;  /* 0x0000000a1b057c20 */ /* 0x000fe20008410000 */
[----:B------:R-:W-:Y:S02]  /*1f00*/  IMAD.MOV.U32 R27, RZ, RZ, -0x80 ;  /* 0xffffff80ff1b7424 */ /* 0x000fe400078e00ff */
[----:B------:R-:W-:Y:S01]  /*1f10*/  FMUL.FTZ R0, R24, UR10 ;  /* 0x0000000a18007c20 */ /* 0x000fe20008410000 */
[----:B------:R-:W-:Y:S01]  /*1f20*/  FMUL.FTZ R92, R33, UR10 ;  /* 0x0000000a215c7c20 */ /* 0x000fe20008410000 */
[----:B------:R-:W-:Y:S01]  /*1f30*/  FMUL.FTZ R24, R82, UR10 ;  /* 0x0000000a52187c20 */ /* 0x000fe20008410000 */
[----:B------:R-:W-:Y:S01]  /*1f40*/  FMUL.FTZ R33, R55, UR10 ;  /* 0x0000000a37217c20 */ /* 0x000fe20008410000 */
[----:B------:R-:W-:-:S02]  /*1f50*/  IMAD R82, R88, R27, 0x80 ;  /* 0x0000008058527424 */ /* 0x000fc400078e021b */
        /* <DEDUP_REMOVED lines=27> */
[----:B---3--:R-:W-:-:S02]  /*2110*/  IMAD R60, R9, UR47, R82 ;  /* 0x0000002f093c7c24 */ /* 0x008fc4000f8e0252 */
        /* <DEDUP_REMOVED lines=30> */
[----:B-1----:R-:W-:Y:S01]  /*2300*/  IADD3 R62, R60, 0x1, -R10 ;  /* 0x000000013c3e7810 */ /* 0x002fe20007ffe80a */
[----:B------:R-:W1:Y:S01]  /*2310*/  MUFU.TANH R0, R0 ;  /* 0x0000000000007308 */ /* 0x000e620000002400 */
[----:B------:R2:W-:Y:S01]  /*2320*/  @!P1 SYNCS.ARRIVE.TRANS64.RED.A1T0 RZ, [R3+URZ], RZ ;  /* 0x000000ff03ff99a7 */ /* 0x0005e2000810043f */
[----:B------:R-:W-:Y:S01]  /*2330*/  FMUL.FTZ R72, R72, UR10 ;  /* 0x0000000a48487c20 */ /* 0x000fe20008410000 */
[----:B------:R-:W-:Y:S01]  /*2340*/  FMUL.FTZ R73, R73, UR10 ;  /* 0x0000000a49497c20 */ /* 0x000fe20008410000 */
[C---:B------:R-:W-:Y:S01]  /*2350*/  IMAD R62, R19.reuse, -0x2, R62 ;  /* 0xfffffffe133e7824 */ /* 0x040fe200078e023e */
[----:B------:R-:W-:Y:S01]  /*2360*/  LEA R78, R88, 0xffffff80, 0x7 ;  /* 0xffffff80584e7811 */ /* 0x000fe200078e38ff */
[----:B------:R-:W-:-:S02]  /*2370*/  IMAD R79, R19, -0x2, R60 ;  /* 0xfffffffe134f7824 */ /* 0x000fc400078e023c */
[----:B------:R-:W3:Y:S01]  /*2380*/  MUFU.TANH R89, R89 ;  /* 0x0000005900597308 */ /* 0x000ee20000002400 */
[----:B--2---:R-:W-:Y:S02]  /*2390*/  VIADD R3, R137, UR42 ;  /* 0x0000002a89037c36 */ /* 0x004fe40008000000 */
[C---:B------:R-:W-:Y:S02]  /*23a0*/  VIADD R86, R62.reuse, UR6 ;  /* 0x000000063e567c36 */ /* 0x040fe40008000000 */
[----:B------:R-:W-:-:S03]  /*23b0*/  VIADD R83, R62, UR33 ;  /* 0x000000213e537c36 */ /* 0x000fc60008000000 */
[----:B------:R-:W2:Y:S08]  /*23c0*/  MUFU.TANH R4, R4 ;  /* 0x0000000400047308 */ /* 0x000eb00000002400 */
[----:B------:R-:W4:Y:S08]  /*23d0*/  MUFU.TANH R5, R5 ;  /* 0x0000000500057308 */ /* 0x000f300000002400 */
[----:B------:R-:W1:Y:S08]  /*23e0*/  MUFU.TANH R90, R90 ;  /* 0x0000005a005a7308 */ /* 0x000e700000002400 */
        /* <DEDUP_REMOVED lines=57> */
[----:B------:R5:W1:Y:S08]  /*2780*/  MUFU.TANH R96, R72 ;  /* 0x0000004800607308 */ /* 0x000a700000002400 */
[----:B------:R3:W1:Y:S01]  /*2790*/  MUFU.TANH R97, R73 ;  /* 0x0000004900617308 */ /* 0x0006620000002400 */
[----:B-----5:R-:W-:Y:S01]  /*27a0*/  VIADDMNMX R72, R3, R86, R79, PT ;  /* 0x0000005603487246 */ /* 0x020fe2000380014f */
[----:B---3--:R-:W-:Y:S01]  /*27b0*/  IMAD.IADD R73, R83, 0x1, R3 ;  /* 0x0000000153497824 */ /* 0x008fe200078e0203 */
[----:B--2-4-:R-:W-:Y:S06]  /*27c0*/  @P2 BRA `(.L_x_669) ;  /* 0x00000000005c2947 */ /* 0x014fec0003800000 */
[----:B------:R-:W-:Y:S01]  /*27d0*/  IMAD R61, R9, UR47, R3 ;  /* 0x0000002f093d7c24 */ /* 0x000fe2000f8e0203 */
[----:B------:R-:W-:Y:S03]  /*27e0*/  BSSY B0, `(.L_x_670) ;  /* 0x0000011000007945 */ /* 0x000fe60003800000 */
[----:B------:R-:W-:-:S05]  /*27f0*/  IMAD.IADD R61, R61, 0x1, -R10 ;  /* 0x000000013d3d7824 */ /* 0x000fca00078e0a0a */
[----:B------:R-:W-:-:S13]  /*2800*/  ISETP.GT.AND P2, PT, R61, -0x1, PT ;  /* 0xffffffff3d00780c */ /* 0x000fda0003f44270 */
[----:B------:R-:W-:Y:S05]  /*2810*/  @P2 BRA `(.L_x_671) ;  /* 0x0000000000202947 */ /* 0x000fea0003800000 */
[----:B------:R-:W-:Y:S01]  /*2820*/  UISETP.NE.AND UP1, UPT, UR7, 0x1, UPT ;  /* 0x000000010700788c */ /* 0x000fe2000bf25270 */
[----:B------:R-:W-:-:S05]  /*2830*/  LOP3.LUT R61, RZ, R61, RZ, 0x33, !PT ;  /* 0x0000003dff3d7212 */ /* 0x000fca00078e33ff */
[----:B------:R-:W-:-:S05]  /*2840*/  PLOP3.LUT P2, PT, PT, PT, UP1, 0x80, 0x0 ;  /* 0x000000000000781c */ /* 0x000fca0003f4f018 */
[----:B------:R-:W-:-:S08]  /*2850*/  @UP1 ULDC.64 UR10, c[0x0][0x9e8] ;  /* 0x00027a00000a1ab9 */ /* 0x000fd00000000a00 */
[----:B------:R-:W-:-:S05]  /*2860*/  @P2 IMAD.HI.U32 R60, R61, UR10, RZ ;  /* 0x0000000a3d3c2c27 */ /* 0x000fca000f8e00ff */
[----:B------:R-:W-:-:S04]  /*2870*/  @P2 SHF.R.U32.HI R61, RZ, UR11, R60 ;  /* 0x0000000bff3d2c19 */ /* 0x000fc8000801163c */
[----:B------:R-:W-:Y:S01]  /*2880*/  LOP3.LUT R61, RZ, R61, RZ, 0x33, !PT ;  /* 0x0000003dff3d7212 */ /* 0x000fe200078e33ff */
[----:B------:R-:W-:Y:S06]  /*2890*/  BRA `(.L_x_672) ;  /* 0x0000000000147947 */ /* 0x000fec0003800000 */
.L_x_671:
[----:B------:R-:W-:-:S06]  /*28a0*/  UISETP.NE.AND UP1, UPT, UR7, 0x1, UPT ;  /* 0x000000010700788c */ /* 0x000fcc000bf25270 */
[----:B------:R-:W-:-:S05]  /*28b0*/  PLOP3.LUT P2, PT, PT, PT, UP1, 0x80, 0x0 ;  /* 0x000000000000781c */ /* 0x000fca0003f4f018 */
[----:B------:R-:W-:-:S08]  /*28c0*/  @UP1 ULDC.64 UR10, c[0x0][0x9e8] ;  /* 0x00027a00000a1ab9 */ /* 0x000fd00000000a00 */
[----:B------:R-:W-:-:S05]  /*28d0*/  @P2 IMAD.HI.U32 R60, R61, UR10, RZ ;  /* 0x0000000a3d3c2c27 */ /* 0x000fca000f8e00ff */
[----:B------:R-:W-:-:S07]  /*28e0*/  @P2 SHF.R.U32.HI R61, RZ, UR11, R60 ;  /* 0x0000000bff3d2c19 */ /* 0x000fce000801163c */
.L_x_672:
[----:B------:R-:W-:Y:S05]  /*28f0*/  BSYNC B0 ;  /* 0x0000000000007941 */ /* 0x000fea0003800000 */
.L_x_670:
[----:B------:R-:W-:-:S04]  /*2900*/  IMAD R60, R61, UR7, -R78 ;  /* 0x000000073d3c7c24 */ /* 0x000fc8000f8e0a4e */
[----:B------:R-:W-:-:S05]  /*2910*/  IMAD R60, R19, -0x2, R60 ;  /* 0xfffffffe133c7824 */ /* 0x000fca00078e023c */
[----:B------:R-:W-:Y:S02]  /*2920*/  VIMNMX R73, R73, R60, !PT ;  /* 0x0000003c49497248 */ /* 0x000fe40007fe0100 */
[----:B------:R-:W-:-:S07]  /*2930*/  VIADDMNMX R72, R60, UR7, R72, PT ;  /* 0x000000073c487c46 */ /* 0x000fce000b800148 */
.L_x_669:
[C---:B------:R-:W-:Y:S02]  /*2940*/  ISETP.GE.AND P4, PT, R82.reuse, 0x9, PT ;  /* 0x000000095200780c */ /* 0x040fe40003f86270 */
[C---:B------:R-:W-:Y:S02]  /*2950*/  ISETP.GE.AND P2, PT, R82.reuse, 0x2, PT ;  /* 0x000000025200780c */ /* 0x040fe40003f46270 */
[----:B------:R-:W-:Y:S02]  /*2960*/  ISETP.GE.AND P5, PT, R82, 0xa, PT ;  /* 0x0000000a5200780c */ /* 0x000fe40003fa6270 */
[----:B------:R-:W-:Y:S02]  /*2970*/  LOP3.LUT R138, R138, 0xfffffffd, RZ, 0xc0, !PT ;  /* 0xfffffffd8a8a7812 */ /* 0x000fe400078ec0ff */
[----:B------:R-:W-:-:S04]  /*2980*/  ISETP.GT.AND P3, PT, R73, 0x1, !P2 ;  /* 0x000000014900780c */ /* 0x000fc80005764270 */
[----:B------:R-:W-:Y:S02]  /*2990*/  ISETP.LT.OR P3, PT, R72, 0x2, P3 ;  /* 0x000000024800780c */ /* 0x000fe40001f61670 */
[----:B------:R-:W-:Y:S02]  /*29a0*/  @P4 LOP3.LUT R138, R138, 0x2, RZ, 0xfc, !PT ;  /* 0x000000028a8a4812 */ /* 0x000fe400078efcff */
[----:B------:R-:W-:Y:S02]  /*29b0*/  FSEL R89, R89, -INF , !P3 ;  /* 0xff80000059597808 */ /* 0x000fe40005800000 */
[----:B------:R-:W-:Y:S02]  /*29c0*/  LOP3.LUT R138, R138, 0xfffffffb, RZ, 0xc0, !PT ;  /* 0xfffffffb8a8a7812 */ /* 0x000fe400078ec0ff */
[----:B------:R-:W-:Y:S02]  /*29d0*/  ISETP.GT.AND P4, PT, R73, 0x8, !P4 ;  /* 0x000000084900780c */ /* 0x000fe40006784270 */
[----:B------:R-:W-:-:S02]  /*29e0*/  @P5 LOP3.LUT R138, R138, 0x4, RZ, 0xfc, !PT ;  /* 0x000000048a8a5812 */ /* 0x000fc400078efcff */
[----:B------:R-:W-:Y:S02]  /*29f0*/  ISETP.GT.AND P3, PT, R73, 0x9, !P5 ;  /* 0x000000094900780c */ /* 0x000fe40006f64270 */
[----:B------:R-:W-:Y:S02]  /*2a00*/  ISETP.GE.AND P5, PT, R82, 0x11, PT ;  /* 0x000000115200780c */ /* 0x000fe40003fa6270 */
[C---:B------:R-:W-:Y:S02]  /*2a10*/  ISETP.LT.OR P4, PT, R72.reuse, 0x9, P4 ;  /* 0x000000094800780c */ /* 0x040fe40002781670 */
[----:B------:R-:W-:Y:S02]  /*2a20*/  ISETP.LT.OR P3, PT, R72, 0xa, P3 ;  /* 0x0000000a4800780c */ /* 0x000fe40001f61670 */
[----:B-1----:R-:W-:Y:S02]  /*2a30*/  FSEL R90, R90, -INF , !P4 ;  /* 0xff8000005a5a7808 */ /* 0x002fe40006000000 */
[----:B------:R-:W-:-:S02]  /*2a40*/  ISETP.GE.AND P4, PT, R82, 0x12, PT ;  /* 0x000000125200780c */ /* 0x000fc40003f86270 */
[----:B------:R-:W-:Y:S02]  /*2a50*/  LOP3.LUT R138, R138, 0xfffffff7, RZ, 0xc0, !PT ;  /* 0xfffffff78a8a7812 */ /* 0x000fe400078ec0ff */
[----:B------:R-:W-:Y:S02]  /*2a60*/  FSEL R91, R91, -INF , !P3 ;  /* 0xff8000005b5b7808 */ /* 0x000fe40005800000 */
[----:B------:R-:W-:Y:S02]  /*2a70*/  ISETP.GT.AND P3, PT, R73, 0x10, !P5 ;  /* 0x000000104900780c */ /* 0x000fe40006f64270 */
[----:B------:R-:W-:Y:S02]  /*2a80*/  @P5 LOP3.LUT R138, R138, 0x8, RZ, 0xfc, !PT ;  /* 0x000000088a8a5812 */ /* 0x000fe400078efcff */
[----:B------:R-:W-:Y:S02]  /*2a90*/  ISETP.LT.OR P3, PT, R72, 0x11, P3 ;  /* 0x000000114800780c */ /* 0x000fe40001f61670 */
[----:B------:R-:W-:-:S02]  /*2aa0*/  LOP3.LUT R138, R138, 0xfdffffff, RZ, 0xc0, !PT ;  /* 0xfdffffff8a8a7812 */ /* 0x000fc400078ec0ff */
[----:B------:R-:W-:Y:S02]  /*2ab0*/  FSEL R74, R32, -INF , !P3 ;  /* 0xff800000204a7808 */ /* 0x000fe40005800000 */
[----:B------:R-:W-:Y:S02]  /*2ac0*/  @P4 LOP3.LUT R138, R138, 0x2000000, RZ, 0xfc, !PT ;  /* 0x020000008a8a4812 */ /* 0x000fe400078efcff */
[----:B------:R-:W-:Y:S02]  /*2ad0*/  ISETP.GT.AND P3, PT, R73, 0x11, !P4 ;  /* 0x000000114900780c */ /* 0x000fe40006764270 */
[----:B------:R-:W-:Y:S02]  /*2ae0*/  ISETP.GE.AND P4, PT, R82, 0x19, PT ;  /* 0x000000195200780c */ /* 0x000fe40003f86270 */
[----:B------:R-:W-:Y:S02]  /*2af0*/  ISETP.LT.OR P3, PT, R72, 0x12, P3 ;  /* 0x000000124800780c */ /* 0x000fe40001f61670 */
[----:B------:R-:W-:-:S02]  /*2b00*/  LOP3.LUT R138, R138, 0xfeffffff, RZ, 0xc0, !PT ;  /* 0xfeffffff8a8a7812 */ /* 0x000fc400078ec0ff */
[----:B------:R-:W-:Y:S02]  /*2b10*/  FSEL R92, R92, -INF , !P3 ;  /* 0xff8000005c5c7808 */ /* 0x000fe40005800000 */
[----:B------:R-:W-:-:S04]  /*2b20*/  ISETP.GT.AND P3, PT, R73, 0x18, !P4 ;  /* 0x000000184900780c */ /* 0x000fc80006764270 */
[----:B------:R-:W-:Y:S02]  /*2b30*/  ISETP.LT.OR P3, PT, R72, 0x19, P3 ;  /* 0x000000194800780c */ /* 0x000fe40001f61670 */
[----:B------:R-:W-:Y:S02]  /*2b40*/  @P4 LOP3.LUT R138, R138, 0x1000000, RZ, 0xfc, !PT ;  /* 0x010000008a8a4812 */ /* 0x000fe400078efcff */
[----:B------:R-:W-:Y:S02]  /*2b50*/  ISETP.GE.AND P4, PT, R82, 0x1a, PT ;  /* 0x0000001a5200780c */ /* 0x000fe40003f86270 */
[----:B------:R-:W-:Y:S02]  /*2b60*/  LOP3.LUT R138, R138, 0xff7fffff, RZ, 0xc0, !PT ;  /* 0xff7fffff8a8a7812 */ /* 0x000fe400078ec0ff */
[----:B------:R-:W-:Y:S02]  /*2b70*/  FSEL R71, R35, -INF , !P3 ;  /* 0xff80000023477808 */ /* 0x000fe40005800000 */
[----:B------:R-:W-:-:S04]  /*2b80*/  ISETP.GT.AND P3, PT, R73, 0x19, !P4 ;  /* 0x000000194900780c */ /* 0x000fc80006764270 */
[----:B------:R-:W-:-:S03]  /*2b90*/  ISETP.LT.OR P3, PT, R72, 0x1a, P3 ;  /* 0x0000001a4800780c */ /* 0x000fc60001f61670 */
        /* <DEDUP_REMOVED lines=110> */
[----:B------:R-:W-:Y:S02]  /*3280*/  FSEL R45, R97, -INF , !P3 ;  /* 0xff800000612d7808 */ /* 0x000fe40005800000 */
[----:B------:R-:W-:Y:S02]  /*3290*/  LOP3.LUT R138, R138, 0xffffffef, RZ, 0xc0, !PT ;  /* 0xffffffef8a8a7812 */ /* 0x000fe400078ec0ff */
[----:B------:R-:W-:-:S04]  /*32a0*/  ISETP.GT.AND P3, PT, R73, 0x68, !P4 ;  /* 0x000000684900780c */ /* 0x000fc80006764270 */
[----:B------:R-:W-:-:S03]  /*32b0*/  ISETP.LT.OR P3, PT, R72, 0x69, P3 ;  /* 0x000000694800780c */ /* 0x000fc60001f61670 */
[----:B------:R-:W-:Y:S02]  /*32c0*/  @P4 LOP3.LUT R138, R138, 0x10, RZ, 0xfc, !PT ;  /* 0x000000108a8a4812 */ /* 0x000fe400078efcff */
[----:B------:R-:W-:Y:S02]  /*32d0*/  ISETP.GE.AND P4, PT, R82, 0x6a, PT ;  /* 0x0000006a5200780c */ /* 0x000fe40003f86270 */
[----:B------:R-:W-:Y:S02]  /*32e0*/  FSEL R43, R76, -INF , !P3 ;  /* 0xff8000004c2b7808 */ /* 0x000fe40005800000 */
[----:B------:R-:W-:Y:S02]  /*32f0*/  ISETP.GT.AND P3, PT, R73, 0x69, !P4 ;  /* 0x000000694900780c */ /* 0x000fe40006764270 */
[----:B------:R-:W-:Y:S02]  /*3300*/  LOP3.LUT R138, R138, 0xfbffffff, RZ, 0xc0, !PT ;  /* 0xfbffffff8a8a7812 */ /* 0x000fe400078ec0ff */
[----:B------:R-:W-:-:S04]  /*3310*/  ISETP.LT.OR P3, PT, R72, 0x6a, P3 ;  /* 0x0000006a4800780c */ /* 0x000fc80001f61670 */
[----:B------:R-:W-:Y:S02]  /*3320*/  FSEL R41, R77, -INF , !P3 ;  /* 0xff8000004d297808 */ /* 0x000fe40005800000 */
[----:B------:R-:W-:Y:S02]  /*3330*/  ISETP.GE.AND P3, PT, R82, 0x71, PT ;  /* 0x000000715200780c */ /* 0x000fe40003f66270 */
[----:B------:R-:W-:Y:S02]  /*3340*/  @P4 LOP3.LUT R138, R138, 0x4000000, RZ, 0xfc, !PT ;  /* 0x040000008a8a4812 */ /* 0x000fe400078efcff */
[----:B------:R-:W-:Y:S02]  /*3350*/  ISETP.GT.AND P4, PT, R73, 0x70, !P3 ;  /* 0x000000704900780c */ /* 0x000fe40005f84270 */
[----:B------:R-:W-:Y:S02]  /*3360*/  LOP3.LUT R138, R138, 0xfffffffe, RZ, 0xc0, !PT ;  /* 0xfffffffe8a8a7812 */ /* 0x000fe400078ec0ff */
[----:B------:R-:W-:-:S04]  /*3370*/  ISETP.LT.OR P4, PT, R72, 0x71, P4 ;  /* 0x000000714800780c */ /* 0x000fc80002781670 */
[----:B------:R-:W-:Y:S02]  /*3380*/  FSEL R39, R80, -INF , !P4 ;  /* 0xff80000050277808 */ /* 0x000fe40006000000 */
[----:B------:R-:W-:-:S04]  /*3390*/  ISETP.GE.AND P4, PT, R82, 0x72, PT ;  /* 0x000000725200780c */ /* 0x000fc80003f86270 */
[----:B------:R-:W-:-:S04]  /*33a0*/  ISETP.GT.AND P5, PT, R73, 0x71, !P4 ;  /* 0x000000714900780c */ /* 0x000fc800067a4270 */
[----:B------:R-:W-:-:S04]  /*33b0*/  ISETP.LT.OR P5, PT, R72, 0x72, P5 ;  /* 0x000000724800780c */ /* 0x000fc80002fa1670 */
[----:B------:R-:W-:Y:S02]  /*33c0*/  FSEL R37, R81, -INF , !P5 ;  /* 0xff80000051257808 */ /* 0x000fe40006800000 */
[----:B------:R-:W-:-:S04]  /*33d0*/  ISETP.GE.AND P5, PT, R82, 0x79, PT ;  /* 0x000000795200780c */ /* 0x000fc80003fa6270 */
[----:B------:R-:W-:-:S04]  /*33e0*/  ISETP.GT.AND P6, PT, R73, 0x78, !P5 ;  /* 0x000000784900780c */ /* 0x000fc80006fc4270 */
[----:B------:R-:W-:-:S04]  /*33f0*/  ISETP.LT.OR P6, PT, R72, 0x79, P6 ;  /* 0x000000794800780c */ /* 0x000fc800037c1670 */
[----:B------:R-:W-:Y:S02]  /*3400*/  FSEL R32, R84, -INF , !P6 ;  /* 0xff80000054207808 */ /* 0x000fe40007000000 */
[----:B------:R-:W-:-:S13]  /*3410*/  ISETP.GE.AND P6, PT, R82, 0x1, PT ;  /* 0x000000015200780c */ /* 0x000fda0003fc6270 */
[----:B------:R-:W-:Y:S02]  /*3420*/  @P6 LOP3.LUT R138, R138, 0x1, RZ, 0xfc, !PT ;  /* 0x000000018a8a6812 */ /* 0x000fe400078efcff */
[----:B------:R-:W-:Y:S02]  /*3430*/  ISETP.GT.AND P6, PT, R73, RZ, !P6 ;  /* 0x000000ff4900720c */ /* 0x000fe400077c4270 */
[----:B------:R-:W-:Y:S02]  /*3440*/  LOP3.LUT R138, R138, 0xf7ffffff, RZ, 0xc0, !PT ;  /* 0xf7ffffff8a8a7812 */ /* 0x000fe400078ec0ff */
[----:B------:R-:W-:-:S04]  /*3450*/  ISETP.LT.OR P6, PT, R72, 0x1, P6 ;  /* 0x000000014800780c */ /* 0x000fc800037c1670 */
[----:B------:R-:W-:Y:S01]  /*3460*/  FSEL R75, R0, -INF , !P6 ;  /* 0xff800000004b7808 */ /* 0x000fe20007000000 */
[----:B------:R-:W-:Y:S01]  /*3470*/  VIADD R0, R3, 0x8 ;  /* 0x0000000803007836 */ /* 0x000fe20000000000 */
[----:B------:R-:W-:-:S13]  /*3480*/  ISETP.GE.AND P6, PT, R82, 0x7a, PT ;  /* 0x0000007a5200780c */ /* 0x000fda0003fc6270 */
[----:B------:R-:W-:Y:S02]  /*3490*/  @P6 LOP3.LUT R138, R138, 0x8000000, RZ, 0xfc, !PT ;  /* 0x080000008a8a6812 */ /* 0x000fe400078efcff */
[----:B------:R-:W-:Y:S01]  /*34a0*/  ISETP.GT.AND P6, PT, R73, 0x79, !P6 ;  /* 0x000000794900780c */ /* 0x000fe200077c4270 */
[----:B------:R-:W-:-:S03]  /*34b0*/  IMAD.IADD R73, R83, 0x1, R0 ;  /* 0x0000000153497824 */ /* 0x000fc600078e0200 */
[----:B------:R-:W-:Y:S02]  /*34c0*/  ISETP.LT.OR P6, PT, R72, 0x7a, P6 ;  /* 0x0000007a4800780c */ /* 0x000fe400037c1670 */
[----:B------:R-:W-:Y:S02]  /*34d0*/  VIADDMNMX R72, R0, R86, R79, PT ;  /* 0x0000005600487246 */ /* 0x000fe4000380014f */
[----:B------:R-:W-:Y:S02]  /*34e0*/  FSEL R35, R85, -INF , !P6 ;  /* 0xff80000055237808 */ /* 0x000fe40007000000 */
[----:B------:R-:W-:-:S13]  /*34f0*/  PLOP3.LUT P6, PT, PT, PT, UP0, 0x40, 0x0 ;  /* 0x000000000000781c */ /* 0x000fda0003fce808 */
[----:B------:R-:W-:Y:S05]  /*3500*/  @P6 BRA `(.L_x_673) ;  /* 0x0000000000646947 */ /* 0x000fea0003800000 */
        /* <DEDUP_REMOVED lines=9> */
[----:B------:R-:W-:Y:S01]  /*35a0*/  @P6 IMAD.HI.U32 R58, R59, UR10, RZ ;  /* 0x0000000a3b3a6c27 */ /* 0x000fe2000f8e00ff */
[----:B------:R-:W-:-:S13]  /*35b0*/  PLOP3.LUT P6, PT, PT, PT, UP1, 0x80, 0x0 ;  /* 0x000000000000781c */ /* 0x000fda0003fcf018 */
[----:B------:R-:W-:-:S04]  /*35c0*/  @P6 SHF.R.U32.HI R59, RZ, UR11, R58 ;  /* 0x0000000bff3b6c19 */ /* 0x000fc8000801163a */
[----:B------:R-:W-:Y:S01]  /*35d0*/  LOP3.LUT R59, RZ, R59, RZ, 0x33, !PT ;  /* 0x0000003bff3b7212 */ /* 0x000fe200078e33ff */
[----:B------:R-:W-:Y:S06]  /*35e0*/  BRA `(.L_x_676) ;  /* 0x0000000000187947 */ /* 0x000fec0003800000 */
.L_x_675:
[----:B------:R-:W-:-:S06]  /*35f0*/  UISETP.NE.AND UP1, UPT, UR7, 0x1, UPT ;  /* 0x000000010700788c */ /* 0x000fcc000bf25270 */
[----:B------:R-:W-:-:S05]  /*3600*/  PLOP3.LUT P6, PT, PT, PT, UP1, 0x80, 0x0 ;  /* 0x000000000000781c */ /* 0x000fca0003fcf018 */
[----:B------:R-:W-:-:S08]  /*3610*/  @UP1 ULDC.64 UR10, c[0x0][0x9e8] ;  /* 0x00027a00000a1ab9 */ /* 0x000fd00000000a00 */
[----:B------:R-:W-:Y:S01]  /*3620*/  @P6 IMAD.HI.U32 R58, R59, UR10, RZ ;  /* 0x0000000a3b3a6c27 */ /* 0x000fe2000f8e00ff */
[----:B------:R-:W-:-:S13]  /*3630*/  PLOP3.LUT P6, PT, PT, PT, UP1, 0x80, 0x0 ;  /* 0x000000000000781c */ /* 0x000fda0003fcf018 */
[----:B------:R-:W-:-:S07]  /*3640*/  @P6 SHF.R.U32.HI R59, RZ, UR11, R58 ;  /* 0x0000000bff3b6c19 */ /* 0x000fce000801163a */
.L_x_676:
[----:B------:R-:W-:Y:S05]  /*3650*/  BSYNC B0 ;  /* 0x0000000000007941 */ /* 0x000fea0003800000 */
.L_x_674:
[----:B------:R-:W-:-:S04]  /*3660*/  IMAD R58, R59, UR7, -R78 ;  /* 0x000000073b3a7c24 */ /* 0x000fc8000f8e0a4e */
[----:B------:R-:W-:-:S05]  /*3670*/  IMAD R58, R19, -0x2, R58 ;  /* 0xfffffffe133a7824 */ /* 0x000fca00078e023a */
[----:B------:R-:W-:Y:S02]  /*3680*/  VIMNMX R73, R73, R58, !PT ;  /* 0x0000003a49497248 */ /* 0x000fe40007fe0100 */
[----:B------:R-:W-:-:S07]  /*3690*/  VIADDMNMX R72, R58, UR7, R72, PT ;  /* 0x000000073a487c46 */ /* 0x000fce000b800148 */
.L_x_673:
[C---:B------:R-:W-:Y:S01]  /*36a0*/  ISETP.GT.AND P2, PT, R73.reuse, 0x1, !P2 ;  /* 0x000000014900780c */ /* 0x040fe20005744270 */
[----:B------:R-:W-:Y:S01]  /*36b0*/  ULDC UR34, c[0x0][0x988] ;  /* 0x0002620000227ab9 */ /* 0x000fe20000000800 */
[----:B------:R-:W-:Y:S02]  /*36c0*/  LOP3.LUT P6, RZ, R138, 0x8, RZ, 0xc0, !PT ;  /* 0x000000088aff7812 */ /* 0x000fe400078cc0ff */
[----:B------:R-:W-:Y:S02]  /*36d0*/  ISETP.LT.OR P2, PT, R72, 0x2, P2 ;  /* 0x000000024800780c */ /* 0x000fe40001741670 */
[----:B------:R-:W-:Y:S02]  /*36e0*/  ISETP.GT.AND P3, PT, R73, 0x70, !P3 ;  /* 0x000000704900780c */ /* 0x000fe40005f64270 */
[----:B------:R-:W-:Y:S02]  /*36f0*/  FSEL R5, R5, -INF , !P2 ;  /* 0xff80000005057808 */ /* 0x000fe40005000000 */
[----:B------:R-:W-:-:S02]  /*3700*/  LOP3.LUT P2, RZ, R138, 0x2, RZ, 0xc0, !PT ;  /* 0x000000028aff7812 */ /* 0x000fc4000784c0ff */
[C---:B------:R-:W-:Y:S02]  /*3710*/  ISETP.GT.AND P4, PT, R73.reuse, 0x71, !P4 ;  /* 0x000000714900780c */ /* 0x040fe40006784270 */
[C---:B------:R-:W-:Y:S02]  /*3720*/  ISETP.GT.AND P2, PT, R73.reuse, 0x8, !P2 ;  /* 0x000000084900780c */ /* 0x040fe40005744270 */
[----:B------:R-:W-:Y:S02]  /*3730*/  ISETP.GT.AND P5, PT, R73, 0x78, !P5 ;  /* 0x000000784900780c */ /* 0x000fe40006fa4270 */
[C---:B------:R-:W-:Y:S02]  /*3740*/  ISETP.LT.OR P2, PT, R72.reuse, 0x9, P2 ;  /* 0x000000094800780c */ /* 0x040fe40001741670 */
[----:B------:R-:W-:Y:S02]  /*3750*/  ISETP.LT.OR P3, PT, R72, 0x71, P3 ;  /* 0x000000714800780c */ /* 0x000fe40001f61670 */
[----:B------:R-:W-:-:S02]  /*3760*/  FSEL R7, R7, -INF , !P2 ;  /* 0xff80000007077808 */ /* 0x000fc40005000000 */
[----:B------:R-:W-:Y:S02]  /*3770*/  LOP3.LUT P2, RZ, R138, 0x4, RZ, 0xc0, !PT ;  /* 0x000000048aff7812 */ /* 0x000fe4000784c0ff */
[----:B------:R-:W-:Y:S02]  /*3780*/  ISETP.LT.OR P4, PT, R72, 0x72, P4 ;  /* 0x000000724800780c */ /* 0x000fe40002781670 */
[----:B------:R-:W-:Y:S02]  /*3790*/  ISETP.GT.AND P2, PT, R73, 0x9, !P2 ;  /* 0x000000094900780c */ /* 0x000fe40005744270 */
[----:B------:R-:W-:Y:S02]  /*37a0*/  FSEL R24, R24, -INF , !P3 ;  /* 0xff80000018187808 */ /* 0x000fe40005800000 */
[C---:B------:R-:W-:Y:S02]  /*37b0*/  ISETP.LT.OR P2, PT, R72.reuse, 0xa, P2 ;  /* 0x0000000a4800780c */ /* 0x040fe40001741670 */
[----:B------:R-:W-:-:S02]  /*37c0*/  ISETP.LT.OR P5, PT, R72, 0x79, P5 ;  /* 0x000000794800780c */ /* 0x000fc40002fa1670 */
[----:B------:R-:W-:Y:S02]  /*37d0*/  FSEL R6, R6, -INF , !P2 ;  /* 0xff80000006067808 */ /* 0x000fe40005000000 */
[----:B------:R-:W-:Y:S02]  /*37e0*/  ISETP.GT.AND P2, PT, R73, 0x10, !P6 ;  /* 0x000000104900780c */ /* 0x000fe40007744270 */
[----:B------:R-:W-:Y:S02]  /*37f0*/  LOP3.LUT P6, RZ, R138, 0x8000, RZ, 0xc0, !PT ;  /* 0x000080008aff7812 */ /* 0x000fe400078cc0ff */
[----:B------:R-:W-:Y:S02]  /*3800*/  ISETP.LT.OR P2, PT, R72, 0x11, P2 ;  /* 0x000000114800780c */ /* 0x000fe40001741670 */
[----:B------:R-:W-:Y:S02]  /*3810*/  FSEL R81, R15, -INF , !P4 ;  /* 0xff8000000f517808 */ /* 0x000fe40006000000 */
[----:B------:R-:W-:-:S02]  /*3820*/  FSEL R58, R11, -INF , !P2 ;  /* 0xff8000000b3a7808 */ /* 0x000fc40005000000 */
[----:B------:R-:W-:Y:S02]  /*3830*/  LOP3.LUT P2, RZ, R138, 0x2000000, RZ, 0xc0, !PT ;  /* 0x020000008aff7812 */ /* 0x000fe4000784c0ff */
[----:B------:R-:W-:Y:S02]  /*3840*/  FMNMX.FTZ R11, R75, R89, !PT ;  /* 0x000000594b0b7209 */ /* 0x000fe40007810000 */
[----:B------:R-:W-:Y:S02]  /*3850*/  ISETP.GT.AND P2, PT, R73, 0x11, !P2 ;  /* 0x000000114900780c */ /* 0x000fe40005744270 */
[----:B------:R-:W-:Y:S02]  /*3860*/  FSEL R28, R28, -INF , !P5 ;  /* 0xff8000001c1c7808 */ /* 0x000fe40006800000 */
[----:B------:R-:W-:-:S04]  /*3870*/  ISETP.LT.OR P2, PT, R72, 0x12, P2 ;  /* 0x000000124800780c */ /* 0x000fc80001741670 */
[----:B------:R-:W-:Y:S02]  /*3880*/  FSEL R59, R8, -INF , !P2 ;  /* 0xff800000083b7808 */ /* 0x000fe40005000000 */
[----:B------:R-:W-:Y:S02]  /*3890*/  LOP3.LUT P2, RZ, R138, 0x1000000, RZ, 0xc0, !PT ;  /* 0x010000008aff7812 */ /* 0x000fe4000784c0ff */
[----:B------:R-:W-:Y:S02]  /*38a0*/  FMNMX.FTZ R8, R90, R11, !PT ;  /* 0x0000000b5a087209 */ /* 0x000fe40007810000 */
[----:B------:R-:W-:Y:S02]  /*38b0*/  ISETP.GT.AND P2, PT, R73, 0x18, !P2 ;  /* 0x000000184900780c */ /* 0x000fe40005744270 */
[----:B------:R-:W-:Y:S02]  /*38c0*/  FMNMX.FTZ R11, R91, R8, !PT ;  /* 0x000000085b0b7209 */ /* 0x000fe40007810000 */
[----:B------:R-:W-:-:S02]  /*38d0*/  ISETP.LT.OR P2, PT, R72, 0x19, P2 ;  /* 0x000000194800780c */ /* 0x000fc40001741670 */
[----:B------:R-:W-:Y:S02]  /*38e0*/  FMNMX.FTZ R11, R74, R11, !PT ;  /* 0x0000000b4a0b7209 */ /* 0x000fe40007810000 */
[----:B------:R-:W-:Y:S02]  /*38f0*/  FSEL R13, R13, -INF , !P2 ;  /* 0xff8000000d0d7808 */ /* 0x000fe40005000000 */
[----:B------:R-:W-:Y:S02]  /*3900*/  LOP3.LUT P2, RZ, R138, 0x800000, RZ, 0xc0, !PT ;  /* 0x008000008aff7812 */ /* 0x000fe4000784c0ff */
[----:B------:R-:W-:Y:S02]  /*3910*/  FMNMX.FTZ R8, R92, R11, !PT ;  /* 0x0000000b5c087209 */ /* 0x000fe40007810000 */
[----:B------:R-:W-:Y:S02]  /*3920*/  ISETP.GT.AND P2, PT, R73, 0x19, !P2 ;  /* 0x000000194900780c */ /* 0x000fe40005744270 */
[----:B------:R-:W-:-:S02]  /*3930*/  FMNMX.FTZ R11, R71, R8, !PT ;  /* 0x00000008470b7209 */ /* 0x000fc40007810000 */
[----:B------:R-:W-:Y:S02]  /*3940*/  ISETP.LT.OR P2, PT, R72, 0x1a, P2 ;  /* 0x0000001a4800780c */ /* 0x000fe40001741670 */
[----:B------:R-:W-:Y:S02]  /*3950*/  FMNMX.FTZ R11, R62, R11, !PT ;  /* 0x0000000b3e0b7209 */ /* 0x000fe40007810000 */
[----:B------:R-:W-:Y:S02]  /*3960*/  FSEL R12, R12, -INF , !P2 ;  /* 0xff8000000c0c7808 */ /* 0x000fe40005000000 */
[----:B------:R-:W-:Y:S02]  /*3970*/  LOP3.LUT P2, RZ, R138, 0x400000, RZ, 0xc0, !PT ;  /* 0x004000008aff7812 */ /* 0x000fe4000784c0ff */
[----:B------:R-:W-:Y:S02]  /*3980*/  FMNMX.FTZ R8, R70, R11, !PT ;  /* 0x0000000b46087209 */ /* 0x000fe40007810000 */
[----:B------:R-:W-:-:S02]  /*3990*/  ISETP.GT.AND P2, PT, R73, 0x20, !P2 ;  /* 0x000000204900780c */ /* 0x000fc40005744270 */
[----:B------:R-:W-:Y:S02]  /*39a0*/  FMNMX.FTZ R8, R67, R8, !PT ;  /* 0x0000000843087209 */ /* 0x000fe40007810000 */
[----:B------:R-:W-:Y:S02]  /*39b0*/  ISETP.LT.OR P2, PT, R72, 0x21, P2 ;  /* 0x000000214800780c */ /* 0x000fe40001741670 */
[----:B------:R-:W-:Y:S02]  /*39c0*/  FMNMX.FTZ R11, R69, R8, !PT ;  /* 0x00000008450b7209 */ /* 0x000fe40007810000 */
[----:B------:R-:W-:Y:S02]  /*39d0*/  FSEL R21, R21, -INF , !P2 ;  /* 0xff80000015157808 */ /* 0x000fe40005000000 */
[----:B------:R-:W-:Y:S02]  /*39e0*/  LOP3.LUT P2, RZ, R138, 0x200000, RZ, 0xc0, !PT ;  /* 0x002000008aff7812 */ /* 0x000fe4000784c0ff */
[----:B------:R-:W-:-:S02]  /*39f0*/  FMNMX.FTZ R11, R68, R11, !PT ;  /* 0x0000000b440b7209 */ /* 0x000fc40007810000 */
[----:B------:R-:W-:Y:S02]  /*3a00*/  ISETP.GT.AND P2, PT, R73, 0x21, !P2 ;  /* 0x000000214900780c */ /* 0x000fe40005744270 */
[----:B------:R-:W-:Y:S02]  /*3a10*/  FMNMX.FTZ R8, R66, R11, !PT ;  /* 0x0000000b42087209 */ /* 0x000fe40007810000 */
[----:B------:R-:W-:Y:S02]  /*3a20*/  ISETP.LT.OR P2, PT, R72, 0x22, P2 ;  /* 0x000000224800780c */ /* 0x000fe40001741670 */
[----:B------:R-:W-:Y:S02]  /*3a30*/  FMNMX.FTZ R8, R63, R8, !PT ;  /* 0x000000083f087209 */ /* 0x000fe40007810000 */
[----:B------:R-:W-:Y:S02]  /*3a40*/  FSEL R20, R20, -INF , !P2 ;  /* 0xff80000014147808 */ /* 0x000fe40005000000 */
[----:B------:R-:W-:-:S02]  /*3a50*/  LOP3.LUT P2, RZ, R138, 0x100000, RZ, 0xc0, !PT ;  /* 0x001000008aff7812 */ /* 0x000fc4000784c0ff */
[----:B------:R-:W-:Y:S02]  /*3a60*/  FMNMX.FTZ R11, R65, R8, !PT ;  /* 0x00000008410b7209 */ /* 0x000fe40007810000 */
[----:B------:R-:W-:Y:S02]  /*3a70*/  ISETP.GT.AND P2, PT, R73, 0x28, !P2 ;  /* 0x000000284900780c */ /* 0x000fe40005744270 */
[----:B------:R-:W-:Y:S02]  /*3a80*/  FMNMX.FTZ R8, R64, R11, !PT ;  /* 0x0000000b40087209 */ /* 0x000fe40007810000 */
[----:B------:R-:W-:Y:S02]  /*3a90*/  ISETP.LT.OR P2, PT, R72, 0x29, P2 ;  /* 0x000000294800780c */ /* 0x000fe40001741670 */
[----:B------:R-:W-:Y:S02]  /*3aa0*/  FMNMX.FTZ R11, R61, R8, !PT ;  /* 0x000000083d0b7209 */ /* 0x000fe40007810000 */
[----:B------:R-:W-:-:S02]  /*3ab0*/  FSEL R26, R26, -INF , !P2 ;  /* 0xff8000001a1a7808 */ /* 0x000fc40005000000 */
[----:B------:R-:W-:Y:S02]  /*3ac0*/  LOP3.LUT P2, RZ, R138, 0x80000, RZ, 0xc0, !PT ;  /* 0x000800008aff7812 */ /* 0x000fe4000784c0ff */
[----:B------:R-:W-:Y:S02]  /*3ad0*/  FMNMX.FTZ R8, R60, R11, !PT ;  /* 0x0000000b3c087209 */ /* 0x000fe40007810000 */
[----:B------:R-:W-:Y:S02]  /*3ae0*/  ISETP.GT.AND P2, PT, R73, 0x29, !P2 ;  /* 0x000000294900780c */ /* 0x000fe40005744270 */
[----:B------:R-:W-:Y:S02]  /*3af0*/  FMNMX.FTZ R8, R57, R8, !PT ;  /* 0x0000000839087209 */ /* 0x000fe40007810000 */
[----:B------:R-:W-:Y:S02]  /*3b00*/  ISETP.LT.OR P2, PT, R72, 0x2a, P2 ;  /* 0x0000002a4800780c */ /* 0x000fe40001741670 */
[----:B------:R-:W-:-:S02]  /*3b10*/  FMNMX.FTZ R8, R49, R8, !PT ;  /* 0x0000000831087209 */ /* 0x000fc40007810000 */
        /* <DEDUP_REMOVED lines=30> */
[----:B------:R-:W-:Y:S01]  /*3d00*/  LOP3.LUT P6, RZ, R138, 0x10, RZ, 0xc0, !PT ;  /* 0x000000108aff7812 */ /* 0x000fe200078cc0ff */
[----:B------:R-:W1:Y:S01]  /*3d10*/  SHFL.BFLY PT, R8, R11, 0x2, 0x1f ;  /* 0x0c401f000b087f89 */ /* 0x000e6200000e0000 */
[----:B------:R-:W-:-:S04]  /*3d20*/  ISETP.LT.OR P2, PT, R72, 0x41, P2 ;  /* 0x000000414800780c */ /* 0x000fc80001741670 */
[----:B------:R-:W-:Y:S02]  /*3d30*/  FSEL R34, R34, -INF , !P2 ;  /* 0xff80000022227808 */ /* 0x000fe40005000000 */
[----:B------:R-:W-:-:S04]  /*3d40*/  LOP3.LUT P2, RZ, R138, 0x2000, RZ, 0xc0, !PT ;  /* 0x000020008aff7812 */ /* 0x000fc8000784c0ff */
[----:B------:R-:W-:-:S04]  /*3d50*/  ISETP.GT.AND P2, PT, R73, 0x41, !P2 ;  /* 0x000000414900780c */ /* 0x000fc80005744270 */
[----:B------:R-:W-:-:S04]  /*3d60*/  ISETP.LT.OR P2, PT, R72, 0x42, P2 ;  /* 0x000000424800780c */ /* 0x000fc80001741670 */
[----:B------:R-:W-:Y:S02]  /*3d70*/  FSEL R36, R36, -INF , !P2 ;  /* 0xff80000024247808 */ /* 0x000fe40005000000 */
[----:B------:R-:W-:Y:S02]  /*3d80*/  LOP3.LUT P2, RZ, R138, 0x1000, RZ, 0xc0, !PT ;  /* 0x000010008aff7812 */ /* 0x000fe4000784c0ff */
[----:B-1----:R-:W-:Y:S02]  /*3d90*/  FMNMX.FTZ R76, R11, R8, !PT ;  /* 0x000000080b4c7209 */ /* 0x002fe40007810000 */
[----:B------:R-:W-:-:S03]  /*3da0*/  ISETP.GT.AND P2, PT, R73, 0x48, !P2 ;  /* 0x000000484900780c */ /* 0x000fc60005744270 */
        /* <DEDUP_REMOVED lines=10> */
[----:B------:R-:W-:Y:S01]  /*3e50*/  FMUL.FTZ R80, R8, UR34 ;  /* 0x0000002208507c20 */ /* 0x000fe20008410000 */
[----:B------:R-:W-:-:S04]  /*3e60*/  ISETP.LT.OR P2, PT, R72, 0x51, P2 ;  /* 0x000000514800780c */ /* 0x000fc80001741670 */
[----:B------:R-:W-:Y:S02]  /*3e70*/  FSEL R42, R42, -INF , !P2 ;  /* 0xff8000002a2a7808 */ /* 0x000fe40005000000 */
[----:B------:R-:W-:-:S04]  /*3e80*/  LOP3.LUT P2, RZ, R138, 0x200, RZ, 0xc0, !PT ;  /* 0x000002008aff7812 */ /* 0x000fc8000784c0ff */
[----:B------:R-:W-:-:S04]  /*3e90*/  ISETP.GT.AND P2, PT, R73, 0x51, !P2 ;  /* 0x000000514900780c */ /* 0x000fc80005744270 */
        /* <DEDUP_REMOVED lines=18> */
[----:B------:R-:W-:Y:S02]  /*3fc0*/  ISETP.GT.AND P2, PT, R73, 0x68, !P6 ;  /* 0x000000684900780c */ /* 0x000fe40007744270 */
[----:B------:R-:W-:Y:S02]  /*3fd0*/  LOP3.LUT P6, RZ, R138, 0x1, RZ, 0xc0, !PT ;  /* 0x000000018aff7812 */ /* 0x000fe400078cc0ff */
[----:B------:R-:W-:-:S04]  /*3fe0*/  ISETP.LT.OR P2, PT, R72, 0x69, P2 ;  /* 0x000000694800780c */ /* 0x000fc80001741670 */
[----:B------:R-:W-:Y:S02]  /*3ff0*/  FSEL R54, R54, -INF , !P2 ;  /* 0xff80000036367808 */ /* 0x000fe40005000000 */
[----:B------:R-:W-:-:S04]  /*4000*/  FSETP.NEU.FTZ.AND P2, PT, R8, -INF , PT ;  /* 0xff8000000800780b */ /* 0x000fc80003f5d000 */
[----:B------:R-:W-:Y:S02]  /*4010*/  FSEL R80, R80, RZ, P2 ;  /* 0x000000ff50507208 */ /* 0x000fe40001000000 */
[----:B------:R-:W-:Y:S02]  /*4020*/  ISETP.GT.AND P2, PT, R73, RZ, !P6 ;  /* 0x000000ff4900720c */ /* 0x000fe40007744270 */
[----:B------:R-:W-:Y:S01]  /*4030*/  LOP3.LUT P6, RZ, R138, 0x8000000, RZ, 0xc0, !PT ;  /* 0x080000008aff7812 */ /* 0x000fe200078cc0ff */
[--C-:B------:R-:W-:Y:S01]  /*4040*/  FFMA.FTZ R75, R75, UR34, -R80.reuse ;  /* 0x000000224b4b7c23 */ /* 0x100fe20008010850 */
[----:B------:R-:W-:Y:S01]  /*4050*/  ISETP.LT.OR P2, PT, R72, 0x1, P2 ;  /* 0x000000014800780c */ /* 0x000fe20001741670 */
[--C-:B------:R-:W-:Y:S01]  /*4060*/  FFMA.FTZ R76, R89, UR34, -R80.reuse ;  /* 0x00000022594c7c23 */ /* 0x100fe20008010850 */
[----:B------:R-:W-:Y:S01]  /*4070*/  ISETP.GT.AND P6, PT, R73, 0x79, !P6 ;  /* 0x000000794900780c */ /* 0x000fe200077c4270 */
[--C-:B------:R-:W-:Y:S01]  /*4080*/  FFMA.FTZ R77, R90, UR34, -R80.reuse ;  /* 0x000000225a4d7c23 */ /* 0x100fe20008010850 */
[----:B------:R-:W-:Y:S01]  /*4090*/  FSEL R4, R4, -INF , !P2 ;  /* 0xff80000004047808 */ /* 0x000fe20005000000 */
[--C-:B------:R-:W-:Y:S01]  /*40a0*/  FFMA.FTZ R90, R37, UR34, -R80.reuse ;  /* 0x00000022255a7c23 */ /* 0x100fe20008010850 */
[----:B------:R-:W-:Y:S01]  /*40b0*/  LOP3.LUT P2, RZ, R138, 0x4000000, RZ, 0xc0, !PT ;  /* 0x040000008aff7812 */ /* 0x000fe2000784c0ff */
[--C-:B------:R-:W-:Y:S01]  /*40c0*/  FFMA.FTZ R78, R91, UR34, -R80.reuse ;  /* 0x000000225b4e7c23 */ /* 0x100fe20008010850 */
[----:B------:R-:W-:Y:S01]  /*40d0*/  FMNMX.FTZ R82, R4, R5, !PT ;  /* 0x0000000504527209 */ /* 0x000fe20007810000 */
[--C-:B------:R-:W-:Y:S01]  /*40e0*/  FFMA.FTZ R74, R74, UR34, -R80.reuse ;  /* 0x000000224a4a7c23 */ /* 0x100fe20008010850 */
[----:B------:R-:W-:Y:S01]  /*40f0*/  ISETP.GT.AND P2, PT, R73, 0x69, !P2 ;  /* 0x000000694900780c */ /* 0x000fe20005744270 */
[--C-:B------:R-:W-:Y:S01]  /*4100*/  FFMA.FTZ R79, R92, UR34, -R80.reuse ;  /* 0x000000225c4f7c23 */ /* 0x100fe20008010850 */
[----:B------:R-:W-:Y:S01]  /*4110*/  FMNMX.FTZ R11, R7, R82, !PT ;  /* 0x00000052070b7209 */ /* 0x000fe20007810000 */
[--C-:B------:R-:W-:Y:S01]  /*4120*/  FFMA.FTZ R71, R71, UR34, -R80.reuse ;  /* 0x0000002247477c23 */ /* 0x100fe20008010850 */
[----:B------:R-:W-:Y:S01]  /*4130*/  ISETP.LT.OR P2, PT, R72, 0x6a, P2 ;  /* 0x0000006a4800780c */ /* 0x000fe20001741670 */
[--C-:B------:R-:W-:Y:S01]  /*4140*/  FFMA.FTZ R62, R62, UR34, -R80.reuse ;  /* 0x000000223e3e7c23 */ /* 0x100fe20008010850 */
[----:B------:R-:W-:Y:S01]  /*4150*/  FMNMX.FTZ R11, R6, R11, !PT ;  /* 0x0000000b060b7209 */ /* 0x000fe20007810000 */
[--C-:B------:R-:W-:Y:S01]  /*4160*/  FFMA.FTZ R70, R70, UR34, -R80.reuse ;  /* 0x0000002246467c23 */ /* 0x100fe20008010850 */
[----:B------:R-:W-:Y:S01]  /*4170*/  FSEL R73, R14, -INF , !P2 ;  /* 0xff8000000e497808 */ /* 0x000fe20005000000 */
        /* <DEDUP_REMOVED lines=11> */
[--C-:B------:R-:W-:Y:S01]  /*4230*/  FFMA.FTZ R63, R63, UR34, -R80.reuse ;  /* 0x000000223f3f7c23 */ /* 0x100fe20008010850 */
        /* <DEDUP_REMOVED lines=16> */
[----:B------:R-:W-:Y:S01]  /*4340*/  FFMA.FTZ R37, R32, UR34, -R80 ;  /* 0x0000002220257c23 */ /* 0x000fe20008010850 */
[----:B------:R-:W-:Y:S01]  /*4350*/  FMNMX.FTZ R82, R25, R82, !PT ;  /* 0x0000005219527209 */ /* 0x000fe20007810000 */
[----:B------:R-:W-:Y:S03]  /*4360*/  MUFU.EX2 R75, R75 ;  /* 0x0000004b004b7308 */ /* 0x000fe60000000800 */
[----:B------:R-:W-:-:S04]  /*4370*/  FMNMX.FTZ R11, R29, R82, !PT ;  /* 0x000000521d0b7209 */ /* 0x000fc80007810000 */
[----:B------:R-:W-:Y:S01]  /*4380*/  FMNMX.FTZ R82, R30, R11, !PT ;  /* 0x0000000b1e527209 */ /* 0x000fe20007810000 */
[----:B------:R-:W1:Y:S03]  /*4390*/  MUFU.EX2 R76, R76 ;  /* 0x0000004c004c7308 */ /* 0x000e660000000800 */
[----:B------:R-:W-:-:S04]  /*43a0*/  FMNMX.FTZ R82, R31, R82, !PT ;  /* 0x000000521f527209 */ /* 0x000fc80007810000 */
[----:B------:R-:W-:Y:S01]  /*43b0*/  FMNMX.FTZ R11, R33, R82, !PT ;  /* 0x00000052210b7209 */ /* 0x000fe20007810000 */
[--C-:B------:R-:W-:Y:S01]  /*43c0*/  FFMA.FTZ R82, R45, UR34, -R80.reuse ;  /* 0x000000222d527c23 */ /* 0x100fe20008010850 */
[----:B------:R-:W-:Y:S01]  /*43d0*/  FFMA.FTZ R80, R35, UR34, -R80 ;  /* 0x0000002223507c23 */ /* 0x000fe20008010850 */
[----:B------:R-:W2:Y:S01]  /*43e0*/  MUFU.EX2 R77, R77 ;  /* 0x0000004d004d7308 */ /* 0x000ea20000000800 */
[----:B------:R-:W-:-:S04]  /*43f0*/  FMNMX.FTZ R11, R34, R11, !PT ;  /* 0x0000000b220b7209 */ /* 0x000fc80007810000 */
[----:B------:R-:W-:-:S03]  /*4400*/  FMNMX.FTZ R11, R36, R11, !PT ;  /* 0x0000000b240b7209 */ /* 0x000fc60007810000 */
[----:B------:R-:W3:Y:S01]  /*4410*/  MUFU.EX2 R78, R78 ;  /* 0x0000004e004e7308 */ /* 0x000ee20000000800 */
[----:B------:R-:W-:-:S04]  /*4420*/  FMNMX.FTZ R11, R38, R11, !PT ;  /* 0x0000000b260b7209 */ /* 0x000fc80007810000 */
[----:B------:R-:W-:-:S03]  /*4430*/  FMNMX.FTZ R11, R40, R11, !PT ;  /* 0x0000000b280b7209 */ /* 0x000fc60007810000 */
[----:B------:R-:W-:Y:S01]  /*4440*/  MUFU.EX2 R74, R74 ;  /* 0x0000004a004a7308 */ /* 0x000fe20000000800 */
        /* <DEDUP_REMOVED lines=17> */
[----:B------:R-:W-:Y:S02]  /*4560*/  MUFU.EX2 R69, R69 ;  /* 0x0000004500457308 */ /* 0x000fe40000000800 */
[----:B------:R-:W4:Y:S06]  /*4570*/  SHFL.BFLY PT, R11, R14, 0x2, 0x1f ;  /* 0x0c401f000e0b7f89 */ /* 0x000f2c00000e0000 */
[----:B------:R-:W-:Y:S08]  /*4580*/  MUFU.EX2 R68, R68 ;  /* 0x0000004400447308 */ /* 0x000ff00000000800 */
[----:B------:R-:W-:Y:S08]  /*4590*/  MUFU.EX2 R66, R66 ;  /* 0x0000004200427308 */ /* 0x000ff00000000800 */
[----:B------:R-:W-:Y:S01]  /*45a0*/  MUFU.EX2 R63, R63 ;  /* 0x0000003f003f7308 */ /* 0x000fe20000000800 */
[----:B----4-:R-:W-:-:S05]  /*45b0*/  FMNMX.FTZ R15, R14, R11, !PT ;  /* 0x0000000b0e0f7209 */ /* 0x010fca0007810000 */
[----:B------:R-:W4:Y:S02]  /*45c0*/  SHFL.BFLY PT, R14, R15, 0x1, 0x1f ;  /* 0x0c201f000f0e7f89 */ /* 0x000f2400000e0000 */
[----:B------:R-:W-:Y:S08]  /*45d0*/  MUFU.EX2 R65, R65 ;  /* 0x0000004100417308 */ /* 0x000ff00000000800 */
[----:B------:R-:W-:Y:S08]  /*45e0*/  MUFU.EX2 R64, R64 ;  /* 0x0000004000407308 */ /* 0x000ff00000000800 */
[----:B------:R-:W-:Y:S01]  /*45f0*/  MUFU.EX2 R61, R61 ;  /* 0x0000003d003d7308 */ /* 0x000fe20000000800 */
[----:B----4-:R-:W-:-:S07]  /*4600*/  FMNMX.FTZ R11, R15, R14, !PT ;  /* 0x0000000e0f0b7209 */ /* 0x010fce0007810000 */
[----:B------:R-:W-:Y:S01]  /*4610*/  MUFU.EX2 R60, R60 ;  /* 0x0000003c003c7308 */ /* 0x000fe20000000800 */
[C---:B------:R-:W-:Y:S01]  /*4620*/  FSETP.NEU.FTZ.AND P2, PT, R11.reuse, -INF , PT ;  /* 0xff8000000b00780b */ /* 0x040fe20003f5d000 */
[----:B------:R-:W-:-:S06]  /*4630*/  FMUL.FTZ R14, R11, UR34 ;  /* 0x000000220b0e7c20 */ /* 0x000fcc0008410000 */
[----:B------:R-:W-:Y:S01]  /*4640*/  MUFU.EX2 R57, R57 ;  /* 0x0000003900397308 */ /* 0x000fe20000000800 */
[----:B------:R-:W-:Y:S02]  /*4650*/  FSEL R35, R14, RZ, P2 ;  /* 0x000000ff0e237208 */ /* 0x000fe40001000000 */
[----:B------:R-:W-:-:S03]  /*4660*/  PLOP3.LUT P2, PT, PT, PT, UP0, 0x40, 0x0 ;  /* 0x000000000000781c */ /* 0x000fc60003f4e808 */
[--C-:B------:R-:W-:Y:S01]  /*4670*/  FFMA.FTZ R4, R4, UR34, -R35.reuse ;  /* 0x0000002204047c23 */ /* 0x100fe20008010823 */
[--C-:B------:R-:W-:Y:S01]  /*4680*/  FFMA.FTZ R14, R5, UR34, -R35.reuse ;  /* 0x00000022050e7c23 */ /* 0x100fe20008010823 */
[--C-:B------:R-:W-:Y:S01]  /*4690*/  FFMA.FTZ R7, R7, UR34, -R35.reuse ;  /* 0x0000002207077c23 */ /* 0x100fe20008010823 */
[--C-:B------:R-:W-:Y:S01]  /*46a0*/  FFMA.FTZ R53, R6, UR34, -R35.reuse ;  /* 0x0000002206357c23 */ /* 0x100fe20008010823 */
[----:B------:R1:W-:Y:S01]  /*46b0*/  MUFU.EX2 R15, R4 ;  /* 0x00000004000f7308 */ /* 0x0003e20000000800 */
[--C-:B------:R-:W-:Y:S01]  /*46c0*/  FFMA.FTZ R5, R58, UR34, -R35.reuse ;  /* 0x000000223a057c23 */ /* 0x100fe20008010823 */
[--C-:B------:R-:W-:Y:S01]  /*46d0*/  FFMA.FTZ R6, R59, UR34, -R35.reuse ;  /* 0x000000223b067c23 */ /* 0x100fe20008010823 */
[--C-:B------:R-:W-:Y:S01]  /*46e0*/  FFMA.FTZ R32, R13, UR34, -R35.reuse ;  /* 0x000000220d207c23 */ /* 0x100fe20008010823 */
[--C-:B------:R-:W-:Y:S01]  /*46f0*/  FFMA.FTZ R41, R12, UR34, -R35.reuse ;  /* 0x000000220c297c23 */ /* 0x100fe20008010823 */
[--C-:B------:R-:W-:Y:S01]  /*4700*/  FFMA.FTZ R94, R25, UR34, -R35.reuse ;  /* 0x00000022195e7c23 */ /* 0x100fe20008010823 */
[--C-:B------:R-:W-:Y:S01]  /*4710*/  FFMA.FTZ R45, R21, UR34, -R35.reuse ;  /* 0x00000022152d7c23 */ /* 0x100fe20008010823 */
[--C-:B------:R-:W-:Y:S01]  /*4720*/  FFMA.FTZ R58, R20, UR34, -R35.reuse ;  /* 0x00000022143a7c23 */ /* 0x100fe20008010823 */
[----:B------:R-:W4:Y:S01]  /*4730*/  MUFU.EX2 R96, R14 ;  /* 0x0000000e00607308 */ /* 0x000f220000000800 */
[----:B-1----:R-:W-:Y:S01]  /*4740*/  FADD.FTZ R4, R75, R76 ;  /* 0x0000004c4b047221 */ /* 0x002fe20000010000 */
[--C-:B------:R-:W-:Y:S01]  /*4750*/  FFMA.FTZ R20, R30, UR34, -R35.reuse ;  /* 0x000000221e147c23 */ /* 0x100fe20008010823 */
[--C-:B------:R-:W-:Y:S01]  /*4760*/  FFMA.FTZ R21, R31, UR34, -R35.reuse ;  /* 0x000000221f157c23 */ /* 0x100fe20008010823 */
[----:B------:R-:W-:Y:S01]  /*4770*/  FFMA.FTZ R92, R33, UR34, -R35 ;  /* 0x00000022215c7c23 */ /* 0x000fe20008010823 */
[----:B--2---:R-:W-:Y:S01]  /*4780*/  FADD.FTZ R13, R77, R4 ;  /* 0x000000044d0d7221 */ /* 0x004fe20000010000 */
[----:B------:R-:W-:-:S02]  /*4790*/  IMAD R4, R9, UR47, -R10 ;  /* 0x0000002f09047c24 */ /* 0x000fc4000f8e0a0a */
[----:B------:R-:W-:Y:S01]  /*47a0*/  FFMA.FTZ R33, R34, UR34, -R35 ;  /* 0x0000002222217c23 */ /* 0x000fe20008010823 */
[----:B------:R1:W2:Y:S01]  /*47b0*/  MUFU.EX2 R83, R7 ;  /* 0x0000000700537308 */ /* 0x0002a20000000800 */
[----:B---3--:R-:W-:Y:S01]  /*47c0*/  FADD.FTZ R13, R78, R13 ;  /* 0x0000000d4e0d7221 */ /* 0x008fe20000010000 */
[--C-:B------:R-:W-:Y:S01]  /*47d0*/  FFMA.FTZ R55, R40, UR34, -R35.reuse ;  /* 0x0000002228377c23 */ /* 0x100fe20008010823 */
[--C-:B------:R-:W-:Y:S01]  /*47e0*/  FFMA.FTZ R40, R28, UR34, -R35.reuse ;  /* 0x000000221c287c23 */ /* 0x100fe20008010823 */
[--C-:B------:R-:W-:Y:S01]  /*47f0*/  FFMA.FTZ R36, R36, UR34, -R35.reuse ;  /* 0x0000002224247c23 */ /* 0x100fe20008010823 */
[--C-:B------:R-:W-:Y:S01]  /*4800*/  FFMA.FTZ R9, R42, UR34, -R35.reuse ;  /* 0x000000222a097c23 */ /* 0x100fe20008010823 */
[----:B------:R-:W-:Y:S01]  /*4810*/  F2FP.F16.F32.PACK_AB R12, R76, R75 ;  /* 0x0000004b4c0c723e */ /* 0x000fe200000000ff */
[--C-:B------:R-:W-:Y:S01]  /*4820*/  FFMA.FTZ R42, R27, UR34, -R35.reuse ;  /* 0x000000221b2a7c23 */ /* 0x100fe20008010823 */
[----:B------:R3:W5:Y:S01]  /*4830*/  MUFU.EX2 R98, R53 ;  /* 0x0000003500627308 */ /* 0x0007620000000800 */
[----:B----4-:R-:W-:Y:S01]  /*4840*/  FADD.FTZ R10, R15, R96 ;  /* 0x000000600f0a7221 */ /* 0x010fe20000010000 */
[--C-:B-1----:R-:W-:Y:S01]  /*4850*/  FFMA.FTZ R7, R29, UR34, -R35.reuse ;  /* 0x000000221d077c23 */ /* 0x102fe20008010823 */
[----:B------:R-:W-:Y:S01]  /*4860*/  F2FP.F16.F32.PACK_AB R14, R78, R77 ;  /* 0x0000004d4e0e723e */ /* 0x000fe200000000ff */
[--C-:B------:R-:W-:Y:S01]  /*4870*/  FFMA.FTZ R38, R38, UR34, -R35.reuse ;  /* 0x0000002226267c23 */ /* 0x100fe20008010823 */
[--C-:B------:R-:W-:Y:S01]  /*4880*/  FFMA.FTZ R44, R44, UR34, -R35.reuse ;  /* 0x000000222c2c7c23 */ /* 0x100fe20008010823 */
[--C-:B------:R-:W-:Y:S01]  /*4890*/  FFMA.FTZ R46, R46, UR34, -R35.reuse ;  /* 0x000000222e2e7c23 */ /* 0x100fe20008010823 */
[--C-:B------:R-:W-:Y:S01]  /*48a0*/  FFMA.FTZ R48, R48, UR34, -R35.reuse ;  /* 0x0000002230307c23 */ /* 0x100fe20008010823 */
[----:B------:R-:W1:Y:S01]  /*48b0*/  MUFU.EX2 R5, R5 ;  /* 0x0000000500057308 */ /* 0x000e620000000800 */
[----:B---3--:R-:W-:Y:S01]  /*48c0*/  FFMA.FTZ R53, R26, UR34, -R35 ;  /* 0x000000221a357c23 */ /* 0x008fe20008010823 */
[----:B------:R-:W-:Y:S01]  /*48d0*/  FADD.FTZ R26, R74, R13 ;  /* 0x0000000d4a1a7221 */ /* 0x000fe20000010000 */
[----:B--2---:R-:W-:Y:S01]  /*48e0*/  FADD.FTZ R25, R83, R10 ;  /* 0x0000000a53197221 */ /* 0x004fe20000010000 */
[----:B------:R-:W-:Y:S01]  /*48f0*/  F2FP.F16.F32.PACK_AB R13, R96, R15 ;  /* 0x0000000f600d723e */ /* 0x000fe200000000ff */
[--C-:B------:R-:W-:Y:S01]  /*4900*/  FFMA.FTZ R50, R50, UR34, -R35.reuse ;  /* 0x0000002232327c23 */ /* 0x100fe20008010823 */
[----:B------:R-:W-:Y:S01]  /*4910*/  FADD.FTZ R26, R79, R26 ;  /* 0x0000001a4f1a7221 */ /* 0x000fe20000010000 */
[----:B------:R-:W-:Y:S01]  /*4920*/  FFMA.FTZ R54, R54, UR34, -R35 ;  /* 0x0000002236367c23 */ /* 0x000fe20008010823 */
[----:B------:R-:W2:Y:S01]  /*4930*/  MUFU.EX2 R6, R6 ;  /* 0x0000000600067308 */ /* 0x000ea20000000800 */
[C---:B-----5:R-:W-:Y:S01]  /*4940*/  FADD.FTZ R10, R98.reuse, R25 ;  /* 0x00000019620a7221 */ /* 0x060fe20000010000 */
[----:B------:R-:W-:Y:S01]  /*4950*/  FADD.FTZ R29, R71, R26 ;  /* 0x0000001a471d7221 */ /* 0x000fe20000010000 */
[----:B------:R-:W-:Y:S01]  /*4960*/  F2FP.F16.F32.PACK_AB R15, R98, R83 ;  /* 0x00000053620f723e */ /* 0x000fe200000000ff */
[--C-:B------:R-:W-:Y:S01]  /*4970*/  FFMA.FTZ R73, R73, UR34, -R35.reuse ;  /* 0x0000002249497c23 */ /* 0x100fe20008010823 */
[----:B------:R-:W-:Y:S01]  /*4980*/  FFMA.FTZ R81, R81, UR34, -R35 ;  /* 0x0000002251517c23 */ /* 0x000fe20008010823 */
[----:B------:R-:W-:Y:S01]  /*4990*/  FADD.FTZ R29, R62, R29 ;  /* 0x0000001d3e1d7221 */ /* 0x000fe20000010000 */
[----:B------:R-:W-:Y:S01]  /*49a0*/  FFMA.FTZ R52, R52, UR34, -R35 ;  /* 0x0000002234347c23 */ /* 0x000fe20008010823 */
[----:B------:R-:W3:Y:S01]  /*49b0*/  MUFU.EX2 R32, R32 ;  /* 0x0000002000207308 */ /* 0x000ee20000000800 */
[----:B-1----:R-:W-:Y:S01]  /*49c0*/  FADD.FTZ R25, R5, R10 ;  /* 0x0000000a05197221 */ /* 0x002fe20000010000 */
[----:B------:R-:W-:Y:S01]  /*49d0*/  FADD.FTZ R26, R70, R29 ;  /* 0x0000001d461a7221 */ /* 0x000fe20000010000 */
[----:B------:R1:W-:Y:S01]  /*49e0*/  STSM.16.M88.4 [R136+0x21800], R12 ;  /* 0x0218000c88007844 */ /* 0x0003e20000000200 */
[----:B------:R-:W-:-:S02]  /*49f0*/  R2UR UR10, R4 ;  /* 0x00000000040a72ca */ /* 0x000fc400000e0000 */
[----:B------:R-:W-:Y:S02]  /*4a00*/  FADD.FTZ R30, R67, R26 ;  /* 0x0000001a431e7221 */ /* 0x000fe40000010000 */
[----:B------:R-:W4:Y:S01]  /*4a10*/  MUFU.EX2 R41, R41 ;  /* 0x0000002900297308 */ /* 0x000f220000000800 */
[----:B--2---:R-:W-:Y:S01]  /*4a20*/  FADD.FTZ R25, R6, R25 ;  /* 0x0000001906197221 */ /* 0x004fe20000010000 */
[----:B------:R-:W-:-:S04]  /*4a30*/  FADD.FTZ R29, R69, R30 ;  /* 0x0000001e451d7221 */ /* 0x000fc80000010000 */
[----:B------:R-:W-:Y:S02]  /*4a40*/  FADD.FTZ R29, R68, R29 ;  /* 0x0000001d441d7221 */ /* 0x000fe40000010000 */
[----:B------:R-:W2:Y:S01]  /*4a50*/  MUFU.EX2 R45, R45 ;  /* 0x0000002d002d7308 */ /* 0x000ea20000000800 */
[----:B---3--:R-:W-:Y:S01]  /*4a60*/  FADD.FTZ R10, R32, R25 ;  /* 0x00000019200a7221 */ /* 0x008fe20000010000 */
[----:B------:R-:W-:Y:S01]  /*4a70*/  UIADD3 UR10, UR42, UR10, URZ ;  /* 0x0000000a2a0a7290 */ /* 0x000fe2000fffe03f */
[----:B-1----:R-:W-:-:S03]  /*4a80*/  F2FP.F16.F32.PACK_AB R14, R64, R65 ;  /* 0x00000041400e723e */ /* 0x002fc600000000ff */
[----:B------:R-:W-:Y:S02]  /*4a90*/  UIADD3 UR6, UR10, UR6, URZ ;  /* 0x000000060a067290 */ /* 0x000fe4000fffe03f */
[----:B------:R-:W1:Y:S01]  /*4aa0*/  MUFU.EX2 R58, R58 ;  /* 0x0000003a003a7308 */ /* 0x000e620000000800 */
[----:B----4-:R-:W-:Y:S01]  /*4ab0*/  FADD.FTZ R26, R41, R10 ;  /* 0x0000000a291a7221 */ /* 0x010fe20000010000 */
[----:B------:R-:W-:-:S06]  /*4ac0*/  FFMA.FTZ R10, R24, UR34, -R35 ;  /* 0x00000022180a7c23 */ /* 0x000fcc0008010823 */
[----:B------:R-:W3:Y:S01]  /*4ad0*/  MUFU.EX2 R53, R53 ;  /* 0x0000003500357308 */ /* 0x000ee20000000800 */
[----:B--2---:R-:W-:Y:S01]  /*4ae0*/  FADD.FTZ R25, R45, R26 ;  /* 0x0000001a2d197221 */ /* 0x004fe20000010000 */
[----:B------:R-:W-:-:S04]  /*4af0*/  FADD.FTZ R26, R66, R29 ;  /* 0x0000001d421a7221 */ /* 0x000fc80000010000 */
[----:B------:R-:W-:Y:S01]  /*4b00*/  FADD.FTZ R30, R63, R26 ;  /* 0x0000001a3f1e7221 */ /* 0x000fe20000010000 */
[----:B------:R-:W-:Y:S01]  /*4b10*/  F2FP.F16.F32.PACK_AB R26, R62, R71 ;  /* 0x000000473e1a723e */ /* 0x000fe200000000ff */
[----:B------:R-:W2:Y:S01]  /*4b20*/  MUFU.EX2 R94, R94 ;  /* 0x0000005e005e7308 */ /* 0x000ea20000000800 */
[----:B-1----:R-:W-:Y:S01]  /*4b30*/  FADD.FTZ R24, R58, R25 ;  /* 0x000000193a187221 */ /* 0x002fe20000010000 */
[----:B------:R-:W-:Y:S01]  /*4b40*/  FADD.FTZ R27, R65, R30 ;  /* 0x0000001e411b7221 */ /* 0x000fe20000010000 */
[----:B------:R-:W-:Y:S02]  /*4b50*/  F2FP.F16.F32.PACK_AB R30, R68, R69 ;  /* 0x00000045441e723e */ /* 0x000fe400000000ff */
[----:B------:R-:W-:Y:S01]  /*4b60*/  F2FP.F16.F32.PACK_AB R29, R58, R45 ;  /* 0x0000002d3a1d723e */ /* 0x000fe200000000ff */
[----:B------:R-:W-:Y:S01]  /*4b70*/  FADD.FTZ R34, R64, R27 ;  /* 0x0000001b40227221 */ /* 0x000fe20000010000 */
[----:B------:R-:W-:Y:S01]  /*4b80*/  F2FP.F16.F32.PACK_AB R27, R41, R32 ;  /* 0x00000020291b723e */ /* 0x000fe200000000ff */
[----:B------:R-:W1:Y:S01]  /*4b90*/  MUFU.EX2 R7, R7 ;  /* 0x0000000700077308 */ /* 0x000e620000000800 */
[----:B---3--:R-:W-:Y:S01]  /*4ba0*/  FADD.FTZ R25, R53, R24 ;  /* 0x0000001835197221 */ /* 0x008fe20000010000 */
[----:B------:R-:W-:Y:S01]  /*4bb0*/  FADD.FTZ R13, R61, R34 ;  /* 0x000000223d0d7221 */ /* 0x000fe20000010000 */
[----:B------:R-:W-:-:S02]  /*4bc0*/  F2FP.F16.F32.PACK_AB R24, R79, R74 ;  /* 0x0000004a4f18723e */ /* 0x000fc400000000ff */
[----:B------:R-:W-:-:S03]  /*4bd0*/  F2FP.F16.F32.PACK_AB R32, R60, R61 ;  /* 0x0000003d3c20723e */ /* 0x000fc600000000ff */
[----:B------:R-:W3:Y:S01]  /*4be0*/  MUFU.EX2 R20, R20 ;  /* 0x0000001400147308 */ /* 0x000ee20000000800 */
[C---:B--2---:R-:W-:Y:S01]  /*4bf0*/  FADD.FTZ R28, R94.reuse, R25 ;  /* 0x000000195e1c7221 */ /* 0x044fe20000010000 */
[----:B------:R-:W-:-:S06]  /*4c00*/  F2FP.F16.F32.PACK_AB R31, R94, R53 ;  /* 0x000000355e1f723e */ /* 0x000fcc00000000ff */
[----:B------:R-:W2:Y:S01]  /*4c10*/  MUFU.EX2 R21, R21 ;  /* 0x0000001500157308 */ /* 0x000ea20000000800 */
[----:B-1----:R-:W-:Y:S01]  /*4c20*/  FADD.FTZ R25, R7, R28 ;  /* 0x0000001c07197221 */ /* 0x002fe20000010000 */
[----:B------:R-:W-:-:S06]  /*4c30*/  F2FP.F16.F32.PACK_AB R28, R67, R70 ;  /* 0x00000046431c723e */ /* 0x000fcc00000000ff */
[----:B------:R-:W1:Y:S01]  /*4c40*/  MUFU.EX2 R92, R92 ;  /* 0x0000005c005c7308 */ /* 0x000e620000000800 */
[----:B---3--:R-:W-:Y:S01]  /*4c50*/  FADD.FTZ R12, R20, R25 ;  /* 0x00000019140c7221 */ /* 0x008fe20000010000 */
[----:B------:R-:W-:-:S05]  /*4c60*/  F2FP.F16.F32.PACK_AB R25, R6, R5 ;  /* 0x000000050619723e */ /* 0x000fca00000000ff */
[----:B------:R3:W-:Y:S01]  /*4c70*/  STSM.16.M88.4 [R23], R24 ;  /* 0x0000001817007844 */ /* 0x0007e20000000200 */
[----:B------:R-:W4:Y:S01]  /*4c80*/  MUFU.EX2 R33, R33 ;  /* 0x0000002100217308 */ /* 0x000f220000000800 */
[----:B--2---:R-:W-:Y:S01]  /*4c90*/  FADD.FTZ R5, R21, R12 ;  /* 0x0000000c15057221 */ /* 0x004fe20000010000 */
[----:B------:R-:W-:Y:S01]  /*4ca0*/  FADD.FTZ R12, R60, R13 ;  /* 0x0000000d3c0c7221 */ /* 0x000fe20000010000 */
[----:B------:R2:W-:Y:S03]  /*4cb0*/  STSM.16.M88.4 [R22], R28 ;  /* 0x0000001c16007844 */ /* 0x0005e60000000200 */
[----:B------:R-:W-:Y:S01]  /*4cc0*/  FADD.FTZ R13, R57, R12 ;  /* 0x0000000c390d7221 */ /* 0x000fe20000010000 */
[----:B------:R-:W-:Y:S01]  /*4cd0*/  F2FP.F16.F32.PACK_AB R12, R63, R66 ;  /* 0x000000423f0c723e */ /* 0x000fe200000000ff */
[----:B------:R-:W5:Y:S01]  /*4ce0*/  MUFU.EX2 R72, R72 ;  /* 0x0000004800487308 */ /* 0x000f620000000800 */
[C---:B-1----:R-:W-:Y:S01]  /*4cf0*/  FADD.FTZ R6, R92.reuse, R5 ;  /* 0x000000055c067221 */ /* 0x042fe20000010000 */
[----:B------:R-:W-:-:S06]  /*4d00*/  F2FP.F16.F32.PACK_AB R15, R92, R21 ;  /* 0x000000155c0f723e */ /* 0x000fcc00000000ff */
[----:B------:R-:W1:Y:S01]  /*4d10*/  MUFU.EX2 R36, R36 ;  /* 0x0000002400247308 */ /* 0x000e620000000800 */
[----:B----4-:R-:W-:-:S07]  /*4d20*/  FADD.FTZ R5, R33, R6 ;  /* 0x0000000621057221 */ /* 0x010fce0000010000 */
[----:B------:R-:W4:Y:S01]  /*4d30*/  MUFU.EX2 R49, R49 ;  /* 0x0000003100317308 */ /* 0x000f220000000800 */
[C---:B-----5:R-:W-:Y:S01]  /*4d40*/  FADD.FTZ R6, R72.reuse, R13 ;  /* 0x0000000d48067221 */ /* 0x060fe20000010000 */
[----:B------:R-:W-:-:S06]  /*4d50*/  F2FP.F16.F32.PACK_AB R34, R72, R57 ;  /* 0x000000394822723e */ /* 0x000fcc00000000ff */
[----:B------:R-:W5:Y:S01]  /*4d60*/  MUFU.EX2 R38, R38 ;  /* 0x0000002600267308 */ /* 0x000f620000000800 */
[C---:B-1----:R-:W-:Y:S01]  /*4d70*/  FADD.FTZ R5, R36.reuse, R5 ;  /* 0x0000000524057221 */ /* 0x042fe20000010000 */
[----:B------:R-:W-:-:S06]  /*4d80*/  F2FP.F16.F32.PACK_AB R33, R36, R33 ;  /* 0x000000212421723e */ /* 0x000fcc00000000ff */
[----:B------:R-:W1:Y:S01]  /*4d90*/  MUFU.EX2 R55, R55 ;  /* 0x0000003700377308 */ /* 0x000e620000000800 */
[----:B----4-:R-:W-:-:S07]  /*4da0*/  FADD.FTZ R13, R49, R6 ;  /* 0x00000006310d7221 */ /* 0x010fce0000010000 */
[----:B------:R-:W4:Y:S01]  /*4db0*/  MUFU.EX2 R9, R9 ;  /* 0x0000000900097308 */ /* 0x000f220000000800 */
[----:B-----5:R-:W-:-:S07]  /*4dc0*/  FADD.FTZ R6, R38, R5 ;  /* 0x0000000526067221 */ /* 0x020fce0000010000 */
[----:B------:R-:W3:Y:S01]  /*4dd0*/  MUFU.EX2 R56, R56 ;  /* 0x0000003800387308 */ /* 0x000ee20000000800 */
[C---:B-1----:R-:W-:Y:S01]  /*4de0*/  FADD.FTZ R6, R55.reuse, R6 ;  /* 0x0000000637067221 */ /* 0x042fe20000010000 */
[----:B------:R-:W-:-:S06]  /*4df0*/  F2FP.F16.F32.PACK_AB R35, R55, R38 ;  /* 0x000000263723723e */ /* 0x000fcc00000000ff */
[----:B------:R-:W1:Y:S01]  /*4e00*/  MUFU.EX2 R44, R44 ;  /* 0x0000002c002c7308 */ /* 0x000e620000000800 */
[----:B----4-:R-:W-:-:S07]  /*4e10*/  FADD.FTZ R5, R9, R6 ;  /* 0x0000000609057221 */ /* 0x010fce0000010000 */
[----:B------:R-:W-:Y:S01]  /*4e20*/  MUFU.EX2 R51, R51 ;  /* 0x0000003300337308 */ /* 0x000fe20000000800 */
[----:B---3--:R-:W-:-:S07]  /*4e30*/  F2FP.F16.F32.PACK_AB R24, R56, R49 ;  /* 0x000000313818723e */ /* 0x008fce00000000ff */
[----:B------:R-:W3:Y:S01]  /*4e40*/  MUFU.EX2 R84, R84 ;  /* 0x0000005400547308 */ /* 0x000ee20000000800 */
[C---:B-1----:R-:W-:Y:S01]  /*4e50*/  FADD.FTZ R5, R44.reuse, R5 ;  /* 0x000000052c057221 */ /* 0x042fe20000010000 */
[----:B------:R-:W-:-:S06]  /*4e60*/  F2FP.F16.F32.PACK_AB R25, R44, R9 ;  /* 0x000000092c19723e */ /* 0x000fcc00000000ff */
[----:B------:R-:W1:Y:S08]  /*4e70*/  MUFU.EX2 R46, R46 ;  /* 0x0000002e002e7308 */ /* 0x000e700000000800 */
[----:B------:R-:W-:Y:S01]  /*4e80*/  MUFU.EX2 R47, R47 ;  /* 0x0000002f002f7308 */ /* 0x000fe20000000800 */
[----:B---3--:R-:W-:-:S07]  /*4e90*/  F2FP.F16.F32.PACK_AB R26, R84, R51 ;  /* 0x00000033541a723e */ /* 0x008fce00000000ff */
[----:B------:R-:W-:Y:S01]  /*4ea0*/  MUFU.EX2 R82, R82 ;  /* 0x0000005200527308 */ /* 0x000fe20000000800 */
[----:B-1----:R-:W-:-:S07]  /*4eb0*/  FADD.FTZ R6, R46, R5 ;  /* 0x000000052e067221 */ /* 0x002fce0000010000 */
[----:B------:R1:W3:Y:S08]  /*4ec0*/  MUFU.EX2 R59, R48 ;  /* 0x00000030003b7308 */ /* 0x0002f00000000800 */
[----:B------:R-:W4:Y:S01]  /*4ed0*/  MUFU.EX2 R43, R43 ;  /* 0x0000002b002b7308 */ /* 0x000f220000000800 */
[----:B-1----:R-:W-:-:S04]  /*4ee0*/  FADD.FTZ R48, R56, R13 ;  /* 0x0000000d38307221 */ /* 0x002fc80000010000 */
[----:B------:R-:W-:-:S03]  /*4ef0*/  FADD.FTZ R13, R51, R48 ;  /* 0x00000030330d7221 */ /* 0x000fc60000010000 */
[----:B------:R-:W1:Y:S01]  /*4f00*/  MUFU.EX2 R86, R86 ;  /* 0x0000005600567308 */ /* 0x000e620000000800 */
[----:B--2---:R-:W-:Y:S01]  /*4f10*/  FADD.FTZ R28, R84, R13 ;  /* 0x0000000d541c7221 */ /* 0x004fe20000010000 */
[----:B------:R-:W-:Y:S01]  /*4f20*/  F2FP.F16.F32.PACK_AB R13, R20, R7 ;  /* 0x00000007140d723e */ /* 0x000fe200000000ff */
[C---:B---3--:R-:W-:Y:S01]  /*4f30*/  FADD.FTZ R7, R59.reuse, R6 ;  /* 0x000000063b077221 */ /* 0x048fe20000010000 */
[----:B------:R-:W-:Y:S01]  /*4f40*/  F2FP.F16.F32.PACK_AB R27, R59, R46 ;  /* 0x0000002e3b1b723e */ /* 0x000fe200000000ff */
[----:B------:R-:W-:Y:S01]  /*4f50*/  FADD.FTZ R9, R47, R28 ;  /* 0x0000001c2f097221 */ /* 0x000fe20000010000 */
[C---:B------:R-:W-:Y:S01]  /*4f60*/  F2FP.F16.F32.PACK_AB R84, R82.reuse, R47 ;  /* 0x0000002f5254723e */ /* 0x040fe200000000ff */
[----:B------:R2:W-:Y:S01]  /*4f70*/  STSM.16.M88.4 [R18], R12 ;  /* 0x0000000c12007844 */ /* 0x0005e20000000200 */
[----:B------:R-:W3:Y:S01]  /*4f80*/  MUFU.EX2 R50, R50 ;  /* 0x0000003200327308 */ /* 0x000ee20000000800 */
[----:B------:R-:W-:Y:S02]  /*4f90*/  FADD.FTZ R20, R82, R9 ;  /* 0x0000000952147221 */ /* 0x000fe40000010000 */
[----:B------:R2:W-:Y:S02]  /*4fa0*/  STSM.16.M88.4 [R136+0x27800], R32 ;  /* 0x0278002088007844 */ /* 0x0005e40000000200 */
[----:B----4-:R-:W-:-:S02]  /*4fb0*/  FADD.FTZ R9, R43, R20 ;  /* 0x000000142b097221 */ /* 0x010fc40000010000 */
[----:B------:R4:W-:Y:S01]  /*4fc0*/  STSM.16.M88.4 [R17], R24 ;  /* 0x0000001811007844 */ /* 0x0009e20000000200 */
[----:B------:R-:W5:Y:S01]  /*4fd0*/  MUFU.EX2 R71, R52 ;  /* 0x0000003400477308 */ /* 0x000f620000000800 */
[C---:B-1----:R-:W-:Y:S01]  /*4fe0*/  FADD.FTZ R20, R86.reuse, R9 ;  /* 0x0000000956147221 */ /* 0x042fe20000010000 */
[----:B------:R-:W-:-:S06]  /*4ff0*/  F2FP.F16.F32.PACK_AB R86, R86, R43 ;  /* 0x0000002b5656723e */ /* 0x000fcc00000000ff */
[----:B------:R-:W1:Y:S01]  /*5000*/  MUFU.EX2 R54, R54 ;  /* 0x0000003600367308 */ /* 0x000e620000000800 */
[----:B---3--:R-:W-:-:S07]  /*5010*/  FADD.FTZ R6, R50, R7 ;  /* 0x0000000732067221 */ /* 0x008fce0000010000 */
[----:B------:R-:W3:Y:S01]  /*5020*/  MUFU.EX2 R73, R73 ;  /* 0x0000004900497308 */ /* 0x000ee20000000800 */
[C---:B-----5:R-:W-:Y:S01]  /*5030*/  F2FP.F16.F32.PACK_AB R85, R71.reuse, R50 ;  /* 0x000000324755723e */ /* 0x060fe200000000ff */
[----:B------:R-:W-:-:S06]  /*5040*/  FADD.FTZ R7, R71, R6 ;  /* 0x0000000647077221 */ /* 0x000fcc0000010000 */
[----:B------:R-:W-:Y:S01]  /*5050*/  MUFU.EX2 R39, R39 ;  /* 0x0000002700277308 */ /* 0x000fe20000000800 */
[----:B-1----:R-:W-:-:S07]  /*5060*/  FADD.FTZ R6, R54, R7 ;  /* 0x0000000736067221 */ /* 0x002fce0000010000 */
[----:B------:R-:W2:Y:S01]  /*5070*/  MUFU.EX2 R90, R90 ;  /* 0x0000005a005a7308 */ /* 0x000ea20000000800 */
[C---:B---3--:R-:W-:Y:S01]  /*5080*/  F2FP.F16.F32.PACK_AB R87, R73.reuse, R54 ;  /* 0x000000364957723e */ /* 0x048fe200000000ff */
[----:B------:R-:W-:-:S04]  /*5090*/  FADD.FTZ R7, R73, R6 ;  /* 0x0000000649077221 */ /* 0x000fc80000010000 */
[----:B------:R4:W-:Y:S02]  /*50a0*/  STSM.16.M88.4 [R22+0x6000], R84 ;  /* 0x0060005416007844 */ /* 0x0009e40000000200 */
[----:B------:R-:W-:Y:S08]  /*50b0*/  MUFU.EX2 R37, R37 ;  /* 0x0000002500257308 */ /* 0x000ff00000000800 */
[----:B------:R-:W1:Y:S01]  /*50c0*/  MUFU.EX2 R80, R80 ;  /* 0x0000005000507308 */ /* 0x000e620000000800 */
[----:B--2---:R-:W-:Y:S01]  /*50d0*/  F2FP.F16.F32.PACK_AB R12, R90, R39 ;  /* 0x000000275a0c723e */ /* 0x004fe200000000ff */
[----:B------:R-:W-:-:S04]  /*50e0*/  FADD.FTZ R39, R39, R20 ;  /* 0x0000001427277221 */ /* 0x000fc80000010000 */
[----:B------:R-:W-:Y:S02]  /*50f0*/  FADD.FTZ R90, R90, R39 ;  /* 0x000000275a5a7221 */ /* 0x000fe40000010000 */
[----:B------:R-:W-:Y:S08]  /*5100*/  MUFU.EX2 R10, R10 ;  /* 0x0000000a000a7308 */ /* 0x000ff00000000800 */
[----:B------:R-:W2:Y:S01]  /*5110*/  MUFU.EX2 R81, R81 ;  /* 0x0000005100517308 */ /* 0x000ea20000000800 */
[----:B-1----:R-:W-:Y:S01]  /*5120*/  F2FP.F16.F32.PACK_AB R14, R80, R37 ;  /* 0x00000025500e723e */ /* 0x002fe200000000ff */
[----:B------:R-:W-:-:S04]  /*5130*/  FADD.FTZ R37, R37, R90 ;  /* 0x0000005a25257221 */ /* 0x000fc80000010000 */
[----:B------:R-:W-:Y:S02]  /*5140*/  FADD.FTZ R6, R80, R37 ;  /* 0x0000002550067221 */ /* 0x000fe40000010000 */
[----:B------:R-:W-:Y:S08]  /*5150*/  MUFU.EX2 R40, R40 ;  /* 0x0000002800287308 */ /* 0x000ff00000000800 */
[----:B------:R-:W1:Y:S01]  /*5160*/  MUFU.EX2 R5, R42 ;  /* 0x0000002a00057308 */ /* 0x000e620000000800 */
[----:B--2---:R-:W-:Y:S01]  /*5170*/  F2FP.F16.F32.PACK_AB R13, R81, R10 ;  /* 0x0000000a510d723e */ /* 0x004fe200000000ff */
[----:B------:R-:W-:Y:S01]  /*5180*/  FADD.FTZ R10, R10, R7 ;  /* 0x000000070a0a7221 */ /* 0x000fe20000010000 */
[----:B------:R-:W-:-:S03]  /*5190*/  VIADD R7, R88, 0xfffffffe ;  /* 0xfffffffe58077836 */ /* 0x000fc60000000000 */
[----:B------:R-:W-:Y:S01]  /*51a0*/  FADD.FTZ R81, R81, R10 ;  /* 0x0000000a51517221 */ /* 0x000fe20000010000 */
[----:B-1----:R-:W-:-:S03]  /*51b0*/  F2FP.F16.F32.PACK_AB R15, R5, R40 ;  /* 0x00000028050f723e */ /* 0x002fc600000000ff */
[----:B------:R-:W-:Y:S02]  /*51c0*/  FADD.FTZ R40, R40, R81 ;  /* 0x0000005128287221 */ /* 0x000fe40000010000 */
[----:B------:R4:W-:Y:S02]  /*51d0*/  STSM.16.M88.4 [R18+0x6000], R12 ;  /* 0x0060000c12007844 */ /* 0x0009e40000000200 */
[----:B------:R-:W-:Y:S01]  /*51e0*/  FADD.FTZ R5, R5, R40 ;  /* 0x0000002805057221 */ /* 0x000fe20000010000 */
[----:B------:R1:W-:Y:S06]  /*51f0*/  MEMBAR.ALL.CTA ;  /* 0x0000000000007992 */ /* 0x0003ec0000008000 */
[----:B-1----:R-:W1:Y:S02]  /*5200*/  FENCE.VIEW.ASYNC.S ;  /* 0x00000000000073c6 */ /* 0x002e640000000000 */
[----:B-1----:R-:W-:Y:S01]  /*5210*/  NOP ;  /* 0x0000000000007918 */ /* 0x002fe20000000000 */
[----:B------:R-:W-:Y:S05]  /*5220*/  @P2 BRA `(.L_x_677) ;  /* 0x0000000000442947 */ /* 0x000fea0003800000 */
        /* <DEDUP_REMOVED lines=10> */
.L_x_678:
[----:B------:R-:W-:-:S11]  /*52d0*/  UISETP.NE.AND UP1, UPT, UR7, 0x1, UPT ;  /* 0x000000010700788c */ /* 0x000fd6000bf25270 */
[----:B------:R-:W-:Y:S02]  /*52e0*/  @UP1 ULDC.64 UR10, c[0x0][0x9e8] ;  /* 0x00027a00000a1ab9 */ /* 0x000fe40000000a00 */
[----:B------:R-:W-:-:S04]  /*52f0*/  UIMAD.WIDE.U32 UR14, UR18, UR10, URZ ;  /* 0x0000000a120e72a5 */ /* 0x000fc8000f8e003f */
[----:B------:R-:W-:-:S12]  /*5300*/  @UP1 USHF.R.U32.HI UR18, URZ, UR11, UR15 ;  /* 0x0000000b3f121299 */ /* 0x000fd8000801160f */
.L_x_679:
[----:B------:R-:W-:-:S04]  /*5310*/  UIMAD UR7, UR18, UR7, UR7 ;  /* 0x00000007120772a4 */ /* 0x000fc8000f8e0207 */
[----:B------:R-:W-:-:S04]  /*5320*/  UISETP.LT.AND UP1, UPT, UR6, UR7, UPT ;  /* 0x000000070600728c */ /* 0x000fc8000bf21270 */
[----:B------:R-:W-:-:S12]  /*5330*/  USEL UR6, UR6, UR7, UP1 ;  /* 0x0000000706067287 */ /* 0x000fd80008800000 */
.L_x_677:
[----:B------:R-:W-:Y:S01]  /*5340*/  USHF.R.S32.HI UR7, URZ, 0x1f, UR6 ;  /* 0x0000001f3f077899 */ /* 0x000fe20008011406 */
[----:B------:R-:W-:Y:S02]  /*5350*/  CS2R R134, SRZ ;  /* 0x0000000000867805 */ /* 0x000fe4000001ff00 */
[----:B------:R-:W-:Y:S02]  /*5360*/  CS2R R132, SRZ ;  /* 0x0000000000847805 */ /* 0x000fe4000001ff00 */
[----:B------:R-:W-:Y:S01]  /*5370*/  CS2R R130, SRZ ;  /* 0x0000000000827805 */ /* 0x000fe2000001ff00 */
[----:B------:R-:W-:Y:S01]  /*5380*/  ULEA.HI UR7, UR7, UR6, URZ, 0x7 ;  /* 0x0000000607077291 */ /* 0x000fe2000f8f383f */
[----:B------:R-:W-:Y:S02]  /*5390*/  CS2R R128, SRZ ;  /* 0x0000000000807805 */ /* 0x000fe4000001ff00 */
[----:B------:R-:W-:Y:S02]  /*53a0*/  CS2R R126, SRZ ;  /* 0x00000000007e7805 */ /* 0x000fe4000001ff00 */
[----:B------:R-:W-:Y:S01]  /*53b0*/  CS2R R124, SRZ ;  /* 0x00000000007c7805 */ /* 0x000fe2000001ff00 */
[----:B------:R-:W-:Y:S01]  /*53c0*/  USHF.R.S32.HI UR7, URZ, 0x7, UR7 ;  /* 0x000000073f077899 */ /* 0x000fe20008011407 */
[----:B------:R-:W-:-:S02]  /*53d0*/  CS2R R122, SRZ ;  /* 0x00000000007a7805 */ /* 0x000fc4000001ff00 */
[----:B------:R-:W-:Y:S02]  /*53e0*/  CS2R R120, SRZ ;  /* 0x0000000000787805 */ /* 0x000fe4000001ff00 */
[----:B------:R-:W-:Y:S01]  /*53f0*/  CS2R R118, SRZ ;  /* 0x0000000000767805 */ /* 0x000fe2000001ff00 */
[----:B------:R-:W-:Y:S01]  /*5400*/  UISETP.LT.AND UP1, UPT, UR40, UR7, UPT ;  /* 0x000000072800728c */ /* 0x000fe2000bf21270 */
[----:B------:R-:W-:Y:S02]  /*5410*/  CS2R R116, SRZ ;  /* 0x0000000000747805 */ /* 0x000fe4000001ff00 */
[----:B------:R-:W-:Y:S02]  /*5420*/  CS2R R114, SRZ ;  /* 0x0000000000727805 */ /* 0x000fe4000001ff00 */
[----:B------:R-:W-:Y:S01]  /*5430*/  CS2R R112, SRZ ;  /* 0x0000000000707805 */ /* 0x000fe2000001ff00 */
[----:B------:R-:W-:Y:S01]  /*5440*/  USEL UR59, UR40, UR7, !UP1 ;  /* 0x00000007283b7287 */ /* 0x000fe2000c800000 */
[----:B------:R-:W-:-:S02]  /*5450*/  CS2R R110, SRZ ;  /* 0x00000000006e7805 */ /* 0x000fc4000001ff00 */
[----:B------:R-:W-:Y:S02]  /*5460*/  CS2R R108, SRZ ;  /* 0x00000000006c7805 */ /* 0x000fe4000001ff00 */
[----:B------:R-:W-:Y:S02]  /*5470*/  CS2R R106, SRZ ;  /* 0x00000000006a7805 */ /* 0x000fe4000001ff00 */
[----:B------:R-:W-:Y:S02]  /*5480*/  CS2R R104, SRZ ;  /* 0x0000000000687805 */ /* 0x000fe4000001ff00 */
[----:B------:R-:W-:Y:S02]  /*5490*/  CS2R R102, SRZ ;  /* 0x0000000000667805 */ /* 0x000fe4000001ff00 */
[----:B------:R-:W-:Y:S02]  /*54a0*/  ISETP.GE.AND P2, PT, R7, UR59, PT ;  /* 0x0000003b07007c0c */ /* 0x000fe4000bf46270 */
[----:B------:R-:W-:-:S02]  /*54b0*/  CS2R R100, SRZ ;  /* 0x0000000000647805 */ /* 0x000fc4000001ff00 */
[----:B------:R-:W-:Y:S02]  /*54c0*/  CS2R R98, SRZ ;  /* 0x0000000000627805 */ /* 0x000fe4000001ff00 */
[----:B------:R-:W-:Y:S02]  /*54d0*/  CS2R R96, SRZ ;  /* 0x0000000000607805 */ /* 0x000fe4000001ff00 */
[----:B------:R-:W-:Y:S02]  /*54e0*/  CS2R R94, SRZ ;  /* 0x00000000005e7805 */ /* 0x000fe4000001ff00 */
[----:B------:R-:W-:Y:S02]  /*54f0*/  CS2R R92, SRZ ;  /* 0x00000000005c7805 */ /* 0x000fe4000001ff00 */
[----:B------:R-:W-:Y:S02]  /*5500*/  CS2R R90, SRZ ;  /* 0x00000000005a7805 */ /* 0x000fe4000001ff00 */
[----:B------:R-:W-:Y:S01]  /*5510*/  CS2R R88, SRZ ;  /* 0x0000000000587805 */ /* 0x000fe2000001ff00 */
[----:B------:R-:W-:Y:S06]  /*5520*/  @!P2 BRA `(.L_x_680) ;  /* 0x00000038003ca947 */ /* 0x000fec0003800000 */
[----:B------:R-:W-:Y:S01]  /*5530*/  IMAD.IADD R9, R3, 0x1, R4 ;  /* 0x0000000103097824 */ /* 0x000fe200078e0204 */
[----:B------:R-:W-:Y:S01]  /*5540*/  ULDC UR35, c[0x0][0x9e4] ;  /* 0x0002790000237ab9 */ /* 0x000fe20000000800 */
[----:B------:R-:W-:Y:S01]  /*5550*/  IMAD.MOV.U32 R135, RZ, RZ, RZ ;  /* 0x000000ffff877224 */ /* 0x000fe200078e00ff */
[----:B------:R-:W-:Y:S01]  /*5560*/  ULDC UR55, c[0x0][0x288] ;  /* 0x0000a20000377ab9 */ /* 0x000fe20000000800 */
[----:B------:R-:W-:Y:S01]  /*5570*/  ULDC UR34, c[0x0][0x988] ;  /* 0x0002620000227ab9 */ /* 0x000fe20000000800 */
[----:B------:R-:W-:Y:S01]  /*5580*/  ULDC UR56, c[0x0][0x9d8] ;  /* 0x0002760000387ab9 */ /* 0x000fe20000000800 */
[----:B------:R-:W-:-:S05]  /*5590*/  ULDC UR54, c[0x0][0x9e0] ;  /* 0x0002780000367ab9 */ /* 0x000fca0000000800 */
.L_x_697:
[----:B------:R-:W-:Y:S01]  /*55a0*/  UIADD3 UR58, UR36, 0x1, URZ ;  /* 0x00000001243a7890 */ /* 0x000fe2000fffe03f */
[----:B------:R-:W-:-:S03]  /*55b0*/  ISETP.NE.AND P3, PT, RZ, UR45, PT ;  /* 0x0000002dff007c0c */ /* 0x000fc6000bf65270 */
[----:B------:R-:W-:-:S04]  /*55c0*/  UISETP.NE.AND UP1, UPT, UR58, 0x2, UPT ;  /* 0x000000023a00788c */ /* 0x000fc8000bf25270 */
[----:B------:R-:W-:Y:S02]  /*55d0*/  USEL UR57, URZ, 0x1, UP1 ;  /* 0x000000013f397887 */ /* 0x000fe40008800000 */
[----:B------:R-:W-:Y:S02]  /*55e0*/  USEL UR58, UR58, URZ, UP1 ;  /* 0x0000003f3a3a7287 */ /* 0x000fe40008800000 */
[----:B------:R-:W-:Y:S02]  /*55f0*/  ULOP3.LUT UR57, UR49, UR57, URZ, 0x3c, !UPT ;  /* 0x0000003931397292 */ /* 0x000fe4000f8e3c3f */
[----:B----4-:R-:W-:Y:S10]  /*5600*/  @P3 BRA `(.L_x_681) ;  /* 0x00000000002c3947 */ /* 0x010ff40003800000 */
[----:B------:R-:W-:Y:S05]  /*5610*/  @!P0 BRA `(.L_x_682) ;  /* 0x0000000000048947 */ /* 0x000fea0003800000 */
[----:B------:R-:W-:Y:S01]  /*5620*/  BPT.TRAP 0x1 ;  /* 0x000000040000795c */ /* 0x000fe20000300000 */
.L_x_682:
[----:B------:R-:W-:Y:S01]  /*5630*/  ULEA UR6, UR58, UR39, 0x3 ;  /* 0x000000273a067291 */ /* 0x000fe2000f8e183f */
[----:B------:R-:W-:-:S05]  /*5640*/  IMAD.U32 R10, RZ, RZ, UR57 ;  /* 0x00000039ff0a7e24 */ /* 0x000fca000f8e00ff */
[----:B------:R-:W-:-:S04]  /*5650*/  SHF.L.U32 R10, R10, 0x1f, RZ ;  /* 0x0000001f0a0a7819 */ /* 0x000fc800000006ff */
[----:B------:R1:W2:Y:S01]  /*5660*/  SYNCS.PHASECHK.TRANS64.TRYWAIT P2, [UR6+0x2d830], R10 ;  /* 0x02d8300aff0075a7 */ /* 0x0002a20008040146 */
[----:B------:R-:W-:Y:S05]  /*5670*/  @!P0 BRA `(.L_x_683) ;  /* 0x0000000000048947 */ /* 0x000fea0003800000 */
[----:B------:R-:W-:Y:S01]  /*5680*/  BPT.TRAP 0x1 ;  /* 0x000000040000795c */ /* 0x000fe20000300000 */
.L_x_683:
[----:B--2---:R-:W-:Y:S05]  /*5690*/  @P2 BRA `(.L_x_681) ;  /* 0x0000000000082947 */ /* 0x004fea0003800000 */
[----:B------:R-:W2:Y:S02]  /*56a0*/  SYNCS.PHASECHK.TRANS64.TRYWAIT P2, [UR6+0x2d830], R10 ;  /* 0x02d8300aff0075a7 */ /* 0x000ea40008040146 */
[----:B--2---:R-:W-:Y:S05]  /*56b0*/  @!P2 BRA `(.L_x_684) ;  /* 0x000000e400f8a947 */ /* 0x004fea0003800000 */
.L_x_681:
[----:B-12---:R-:W-:Y:S01]  /*56c0*/  VIADD R10, R16, 0x8 ;  /* 0x00000008100a7836 */ /* 0x006fe20000000000 */
[----:B------:R-:W-:Y:S01]  /*56d0*/  UIMAD UR6, UR58, 0x600, UR32 ;  /* 0x000006003a0678a4 */ /* 0x000fe2000f8e0220 */
[----:B------:R-:W-:Y:S01]  /*56e0*/  UMOV UR7, 0x80000020 ;  /* 0x8000002000077882 */ /* 0x000fe20000000000 */
[----:B------:R-:W-:Y:S02]  /*56f0*/  UMOV UR11, 0x80000020 ;  /* 0x80000020000b7882 */ /* 0x000fe40000000000 */
[----:B------:R1:W-:Y:S01]  /*5700*/  BAR.SYNC.DEFER_BLOCKING R10, 0x100 ;  /* 0x0004000a0000751d */ /* 0x0003e20000010000 */
[----:B------:R-:W-:Y:S02]  /*5710*/  UIADD3 UR10, UR6, 0x2, URZ ;  /* 0x00000002060a7890 */ /* 0x000fe4000fffe03f */
[----:B------:R-:W-:Y:S02]  /*5720*/  UIADD3 UR14, UR6, 0x200, URZ ;  /* 0x00000200060e7890 */ /* 0x000fe4000fffe03f */
[----:B------:R-:W-:Y:S01]  /*5730*/  UIADD3 UR18, UR6, 0x202, URZ ;  /* 0x0000020206127890 */ /* 0x000fe2000fffe03f */
[----:B------:R-:W-:Y:S01]  /*5740*/  UMOV UR15, 0x80000020 ;  /* 0x80000020000f7882 */ /* 0x000fe20000000000 */
[----:B------:R-:W-:Y:S01]  /*5750*/  UMOV UR19, 0x80000020 ;  /* 0x8000002000137882 */ /* 0x000fe20000000000 */
[----:B------:R-:W-:Y:S01]  /*5760*/  UIADD3 UR22, UR6, 0x400, URZ ;  /* 0x0000040006167890 */ /* 0x000fe2000fffe03f */
[----:B------:R-:W-:Y:S01]  /*5770*/  UMOV UR23, 0x80000020 ;  /* 0x8000002000177882 */ /* 0x000fe20000000000 */
[----:B------:R-:W-:Y:S01]  /*5780*/  UIADD3 UR26, UR6, 0x402, URZ ;  /* 0x00000402061a7890 */ /* 0x000fe2000fffe03f */
[----:B------:R-:W-:Y:S01]  /*5790*/  UMOV UR27, 0x80000020 ;  /* 0x80000020001b7882 */ /* 0x000fe20000000000 */
[----:B----4-:R-:W-:-:S06]  /*57a0*/  WARPGROUP.ARRIVE ;  /* 0x00000000000079c5 */ /* 0x010fcc0000000000 */
[----:B------:R-:W-:Y:S03]  /*57b0*/  HGMMA.64x128x16.F32 R24, gdesc[UR4], RZ, !UPT, gsb0 ;  /* 0x01e00000041879f0 */ /* 0x000fe6000c0008ff */
        /* <DEDUP_REMOVED lines=16> */
[----:B-1----:R-:W-:Y:S05]  /*58c0*/  @P3 BRA `(.L_x_685) ;  /* 0x00000000002c3947 */ /* 0x002fea0003800000 */
[----:B------:R-:W-:Y:S05]  /*58d0*/  @!P0 BRA `(.L_x_686) ;  /* 0x0000000000048947 */ /* 0x000fea0003800000 */
[----:B------:R-:W-:Y:S01]  /*58e0*/  BPT.TRAP 0x1 ;  /* 0x000000040000795c */ /* 0x000fe20000300000 */
.L_x_686:
[----:B------:R-:W-:Y:S01]  /*58f0*/  ULEA UR6, UR36, UR39, 0x3 ;  /* 0x0000002724067291 */ /* 0x000fe2000f8e183f */
[----:B------:R-:W-:-:S05]  /*5900*/  IMAD.U32 R10, RZ, RZ, UR49 ;  /* 0x00000031ff0a7e24 */ /* 0x000fca000f8e00ff */
[----:B------:R-:W-:-:S04]  /*5910*/  SHF.L.U32 R10, R10, 0x1f, RZ ;  /* 0x0000001f0a0a7819 */ /* 0x000fc800000006ff */
[----:B------:R1:W2:Y:S01]  /*5920*/  SYNCS.PHASECHK.TRANS64.TRYWAIT P2, [UR6+0x2d850], R10 ;  /* 0x02d8500aff0075a7 */ /* 0x0002a20008040146 */
[----:B------:R-:W-:Y:S05]  /*5930*/  @!P0 BRA `(.L_x_687) ;  /* 0x0000000000048947 */ /* 0x000fea0003800000 */
[----:B------:R-:W-:Y:S01]  /*5940*/  BPT.TRAP 0x1 ;  /* 0x000000040000795c */ /* 0x000fe20000300000 */
.L_x_687:
[----:B--2---:R-:W-:Y:S05]  /*5950*/  @P2 BRA `(.L_x_685) ;  /* 0x0000000000082947 */ /* 0x004fea0003800000 */
[----:B------:R-:W2:Y:S02]  /*5960*/  SYNCS.PHASECHK.TRANS64.TRYWAIT P2, [UR6+0x2d850], R10 ;  /* 0x02d8500aff0075a7 */ /* 0x000ea40008040146 */
[----:B--2---:R-:W-:Y:S05]  /*5970*/  @!P2 BRA `(.L_x_688) ;  /* 0x000000e40060a947 */ /* 0x004fea0003800000 */
.L_x_685:
[----:B------:R-:W-:Y:S01]  /*5980*/  UIADD3 UR6, UR39, 0x400, URZ ;  /* 0x0000040027067890 */ /* 0x000fe2000fffe03f */
[----:B------:R-:W-:Y:S01]  /*5990*/  WARPGROUP.ARRIVE ;  /* 0x00000000000079c5 */ /* 0x000fe20000000000 */
[----:B------:R-:W-:Y:S01]  /*59a0*/  ULEA UR7, UR52, UR39, 0xd ;  /* 0x0000002734077291 */ /* 0x000fe2000f8e683f */
[----:B------:R-:W3:Y:S01]  /*59b0*/  LDC R142, c[0x0][0x2e0] ;  /* 0x0000b800ff8e7b82 */ /* 0x000ee20000000800 */
[----:B------:R-:W-:Y:S01]  /*59c0*/  USHF.R.U32.HI UR6, URZ, 0x4, UR6 ;  /* 0x000000043f067899 */ /* 0x000fe20008011606 */
[----:B------:R-:W-:Y:S01]  /*59d0*/  FMUL.FTZ R14, R27, UR56 ;  /* 0x000000381b0e7c20 */ /* 0x000fe20008410000 */
[----:B------:R-:W-:Y:S01]  /*59e0*/  UIADD3 UR7, UR7, 0x21800, URZ ;  /* 0x0002180007077890 */ /* 0x000fe2000fffe03f */
[----:B------:R-:W-:Y:S01]  /*59f0*/  FMUL.FTZ R27, R34, UR56 ;  /* 0x00000038221b7c20 */ /* 0x000fe20008410000 */
[----:B------:R-:W-:Y:S01]  /*5a00*/  ULOP3.LUT UR6, UR6, 0x3fff, URZ, 0xc0, !UPT ;  /* 0x00003fff06067892 */ /* 0x000fe2000f8ec03f */
[----:B------:R-:W-:Y:S01]  /*5a10*/  FMUL.FTZ R34, R41, UR56 ;  /* 0x0000003829227c20 */ /* 0x000fe20008410000 */
[----:B------:R-:W-:Y:S01]  /*5a20*/  USHF.R.U32.HI UR7, URZ, 0x4, UR7 ;  /* 0x000000043f077899 */ /* 0x000fe20008011607 */
[----:B------:R-:W-:Y:S01]  /*5a30*/  FMUL.FTZ R41, R48, UR56 ;  /* 0x0000003830297c20 */ /* 0x000fe20008410000 */
[----:B------:R-:W-:Y:S01]  /*5a40*/  ULOP3.LUT UR10, UR6, 0x2000000, URZ, 0xfc, !UPT ;  /* 0x02000000060a7892 */ /* 0x000fe2000f8efc3f */
[----:B------:R-:W-:Y:S01]  /*5a50*/  FMUL.FTZ R12, R25, UR56 ;  /* 0x00000038190c7c20 */ /* 0x000fe20008410000 */
[----:B------:R-:W-:Y:S01]  /*5a60*/  ULOP3.LUT UR6, UR7, 0x3fff, URZ, 0xc0, !UPT ;  /* 0x00003fff07067892 */ /* 0x000fe2000f8ec03f */
[----:B------:R-:W-:Y:S01]  /*5a70*/  FMUL.FTZ R48, R55, UR56 ;  /* 0x0000003837307c20 */ /* 0x000fe20008410000 */
[----:B------:R-:W-:Y:S01]  /*5a80*/  UIMAD UR7, UR36, 0x600, UR10 ;  /* 0x00000600240778a4 */ /* 0x000fe2000f8e020a */
[----:B------:R-:W-:Y:S01]  /*5a90*/  FMUL.FTZ R25, R32, UR56 ;  /* 0x0000003820197c20 */ /* 0x000fe20008410000 */
[----:B------:R-:W-:Y:S01]  /*5aa0*/  ULOP3.LUT UR6, UR6, 0x10000, URZ, 0xfc, !UPT ;  /* 0x0001000006067892 */ /* 0x000fe2000f8efc3f */
[----:B------:R-:W-:Y:S01]  /*5ab0*/  FMUL.FTZ R55, R60, UR56 ;  /* 0x000000383c377c20 */ /* 0x000fe20008410000 */
[----:B------:R-:W-:Y:S01]  /*5ac0*/  UMOV UR31, 0x80000020 ;  /* 0x80000020001f7882 */ /* 0x000fe20000000000 */
[----:B------:R-:W-:Y:S01]  /*5ad0*/  UMOV UR29, 0x40000040 ;  /* 0x40000040001d7882 */ /* 0x000fe20000000000 */
[----:B------:R-:W-:Y:S01]  /*5ae0*/  FMUL.FTZ R32, R39, UR56 ;  /* 0x0000003827207c20 */ /* 0x000fe20008410000 */
[----:B------:R-:W-:Y:S01]  /*5af0*/  UMOV UR30, UR7 ;  /* 0x00000007001e7c82 */ /* 0x000fe20008000000 */
[----:B------:R-:W-:Y:S01]  /*5b00*/  FMUL.FTZ R60, R65, UR56 ;  /* 0x00000038413c7c20 */ /* 0x000fe20008410000 */
[----:B------:R-:W-:Y:S01]  /*5b10*/  UMOV UR28, UR6 ;  /* 0x00000006001c7c82 */ /* 0x000fe20008000000 */
[----:B------:R-:W-:Y:S01]  /*5b20*/  FMUL.FTZ R39, R46, UR56 ;  /* 0x000000382e277c20 */ /* 0x000fe20008410000 */
[----:B------:R-:W-:Y:S01]  /*5b30*/  HGMMA.64x96x16.F32 R88, gdesc[UR28].tnspB, R88, gsb0 ;  /* 0x416000001c5879f0 */ /* 0x000fe20008000858 */
[----:B------:R-:W-:Y:S01]  /*5b40*/  UIADD3 UR30, UR7, 0x40, URZ ;  /* 0x00000040071e7890 */ /* 0x000fe2000fffe03f */
[----:B------:R-:W-:Y:S01]  /*5b50*/  FMUL.FTZ R65, R70, UR56 ;  /* 0x0000003846417c20 */ /* 0x000fe20008410000 */
[----:B------:R-:W-:Y:S01]  /*5b60*/  UIADD3 UR28, UR6, 0x2, URZ ;  /* 0x00000002061c7890 */ /* 0x000fe2000fffe03f */
[----:B------:R-:W-:Y:S01]  /*5b70*/  FMUL.FTZ R46, R53, UR56 ;  /* 0x00000038352e7c20 */ /* 0x000fe20008410000 */
[----:B------:R-:W-:Y:S01]  /*5b80*/  UMOV UR31, 0x80000020 ;  /* 0x80000020001f7882 */ /* 0x000fe20000000000 */
[----:B------:R-:W-:Y:S01]  /*5b90*/  UMOV UR29, 0x40000040 ;  /* 0x40000040001d7882 */ /* 0x000fe20000000000 */
[----:B------:R-:W-:Y:S01]  /*5ba0*/  FMUL.FTZ R70, R75, UR56 ;  /* 0x000000384b467c20 */ /* 0x000fe20008410000 */
[----:B--2---:R-:W-:Y:S01]  /*5bb0*/  FMUL.FTZ R13, R26, UR56 ;  /* 0x000000381a0d7c20 */ /* 0x004fe20008410000 */
[----:B------:R-:W-:Y:S01]  /*5bc0*/  FMUL.FTZ R53, R58, UR56 ;  /* 0x000000383a357c20 */ /* 0x000fe20008410000 */
[----:B------:R-:W-:Y:S01]  /*5bd0*/  FMUL.FTZ R75, R80, UR56 ;  /* 0x00000038504b7c20 */ /* 0x000fe20008410000 */
[----:B-1----:R-:W-:Y:S01]  /*5be0*/  FMUL.FTZ R10, R24, UR56 ;  /* 0x00000038180a7c20 */ /* 0x002fe20008410000 */
[----:B------:R-:W-:Y:S01]  /*5bf0*/  FMUL.FTZ R26, R33, UR56 ;  /* 0x00000038211a7c20 */ /* 0x000fe20008410000 */
[----:B------:R-:W-:Y:S01]  /*5c00*/  FMUL.FTZ R58, R63, UR56 ;  /* 0x000000383f3a7c20 */ /* 0x000fe20008410000 */
[----:B------:R-:W-:-:S02]  /*5c10*/  IMAD.SHL.U32 R80, R7, 0x80, RZ ;  /* 0x0000008007507824 */ /* 0x000fc400078e00ff */
        /* <DEDUP_REMOVED lines=24> */
[----:B------:R-:W-:Y:S01]  /*5da0*/  IADD3 R83, -R80, 0x1, RZ ;  /* 0x0000000150537810 */ /* 0x000fe20007ffe1ff */
        /* <DEDUP_REMOVED lines=9> */
[----:B------:R-:W-:-:S02]  /*5e40*/  IMAD.U32 R51, RZ, RZ, UR58 ;  /* 0x0000003aff337e24 */ /* 0x000fc4000f8e00ff */
[----:B------:R-:W-:Y:S01]  /*5e50*/  FMUL.FTZ R66, R71, UR56 ;  /* 0x0000003847427c20 */ /* 0x000fe20008410000 */
[----:B------:R-:W-:Y:S01]  /*5e60*/  FMUL.FTZ R67, R72, UR56 ;  /* 0x0000003848437c20 */ /* 0x000fe20008410000 */
[----:B------:R-:W-:Y:S01]  /*5e70*/  FMUL.FTZ R74, R79, UR56 ;  /* 0x000000384f4a7c20 */ /* 0x000fe20008410000 */
[----:B------:R-:W-:Y:S02]  /*5e80*/  VIADD R50, R16, 0x9 ;  /* 0x0000000910327836 */ /* 0x000fe40000000000 */
[----:B------:R-:W-:Y:S01]  /*5e90*/  FMUL.FTZ R71, R76, UR56 ;  /* 0x000000384c477c20 */ /* 0x000fe20008410000 */
[----:B------:R-:W-:Y:S01]  /*5ea0*/  FMUL.FTZ R72, R77, UR56 ;  /* 0x000000384d487c20 */ /* 0x000fe20008410000 */
[----:B------:R-:W-:Y:S01]  /*5eb0*/  FMUL.FTZ R79, R84, UR56 ;  /* 0x00000038544f7c20 */ /* 0x000fe20008410000 */
[----:B------:R-:W-:Y:S01]  /*5ec0*/  ISETP.GE.U32.AND P2, PT, R2, 0x180, PT ;  /* 0x000001800200780c */ /* 0x000fe20003f46070 */
[----:B------:R-:W-:Y:S01]  /*5ed0*/  FMUL.FTZ R76, R81, UR56 ;  /* 0x00000038514c7c20 */ /* 0x000fe20008410000 */
[----:B------:R-:W-:Y:S01]  /*5ee0*/  FMUL.FTZ R77, R82, UR56 ;  /* 0x00000038524d7c20 */ /* 0x000fe20008410000 */
[----:B---3--:R-:W-:-:S02]  /*5ef0*/  IMAD R84, R142, UR47, R83 ;  /* 0x0000002f8e547c24 */ /* 0x008fc4000f8e0253 */
[----:B------:R-:W-:Y:S01]  /*5f00*/  FMUL.FTZ R81, R85, UR56 ;  /* 0x0000003855517c20 */ /* 0x000fe20008410000 */
[----:B------:R-:W-:Y:S01]  /*5f10*/  FMUL.FTZ R82, R86, UR56 ;  /* 0x0000003856527c20 */ /* 0x000fe20008410000 */
[----:B------:R-:W-:Y:S01]  /*5f20*/  FMUL.FTZ R83, R87, UR56 ;  /* 0x0000003857537c20 */ /* 0x000fe20008410000 */
[----:B------:R-:W-:Y:S01]  /*5f30*/  @!P1 LEA R51, R51, UR39, 0x3 ;  /* 0x0000002733339c11 */ /* 0x000fe2000f8e18ff */
[----:B------:R-:W1:Y:S01]  /*5f40*/  MUFU.TANH R10, R10 ;  /* 0x0000000a000a7308 */ /* 0x000e620000002400 */
[----:B------:R-:W-:Y:S01]  /*5f50*/  SEL R50, R50, 0x9, !P2 ;  /* 0x0000000932327807 */ /* 0x000fe20005000000 */
[----:B------:R-:W-:Y:S01]  /*5f60*/  VIADD R84, R84, -UR55 ;  /* 0x8000003754547c36 */ /* 0x000fe20008000000 */
[----:B------:R-:W-:Y:S01]  /*5f70*/  PLOP3.LUT P2, PT, PT, PT, UP0, 0x40, 0x0 ;  /* 0x000000000000781c */ /* 0x000fe20003f4e808 */
[----:B------:R-:W-:Y:S02]  /*5f80*/  @!P1 VIADD R51, R51, 0x2d840 ;  /* 0x0002d84033339836 */ /* 0x000fe40000000000 */
[----:B------:R-:W-:-:S02]  /*5f90*/  IMAD R84, R19, -0x2, R84 ;  /* 0xfffffffe13547824 */ /* 0x000fc400078e0254 */
[----:B------:R-:W2:Y:S01]  /*5fa0*/  MUFU.TANH R12, R12 ;  /* 0x0000000c000c7308 */ /* 0x000ea20000002400 */
[----:B------:R-:W-:Y:S01]  /*5fb0*/  @!P1 PRMT R51, RZ, 0x654, R51 ;  /* 0x00000654ff339816 */ /* 0x000fe20000000033 */
[C---:B------:R-:W-:Y:S02]  /*5fc0*/  VIADD R87, R84.reuse, UR54 ;  /* 0x0000003654577c36 */ /* 0x040fe40008000000 */
[----:B------:R-:W-:Y:S02]  /*5fd0*/  VIADD R86, R84, UR33 ;  /* 0x0000002154567c36 */ /* 0x000fe40008000000 */
[C---:B------:R-:W-:Y:S02]  /*5fe0*/  IMAD.IADD R85, R3.reuse, 0x1, R87 ;  /* 0x0000000103557824 */ /* 0x040fe400078e0257 */
[----:B------:R-:W3:Y:S01]  /*5ff0*/  MUFU.TANH R13, R13 ;  /* 0x0000000d000d7308 */ /* 0x000ee20000002400 */
[----:B------:R-:W-:-:S07]  /*6000*/  IMAD.IADD R84, R3, 0x1, R86 ;  /* 0x0000000103547824 */ /* 0x000fce00078e0256 */
[----:B------:R-:W4:Y:S08]  /*6010*/  MUFU.TANH R14, R14 ;  /* 0x0000000e000e7308 */ /* 0x000f300000002400 */
[----:B------:R-:W1:Y:S01]  /*6020*/  MUFU.TANH R15, R15 ;  /* 0x0000000f000f7308 */ /* 0x000e620000002400 */
[----:B------:R-:W-:Y:S02]  /*6030*/  WARPGROUP.DEPBAR.LE gsb0, 0x0 ;  /* 0x00008000000079c5 */ /* 0x000fe40000010000 */
[----:B------:R-:W-:-:S05]  /*6040*/  WARPGROUP.ARRIVE ;  /* 0x00000000000079c5 */ /* 0x000fca0000000000 */
[----:B------:R-:W1:Y:S01]  /*6050*/  MUFU.TANH R20, R20 ;  /* 0x0000001400147308 */ /* 0x000e620000002400 */
[----:B------:R-:W-:Y:S01]  /*6060*/  HGMMA.64x96x16.F32 R88, gdesc[UR28].tnspB, R88, gsb0 ;  /* 0x416000001c5879f0 */ /* 0x000fe20008000858 */
[----:B------:R-:W-:Y:S02]  /*6070*/  UIADD3 UR30, UR7, 0x80, URZ ;  /* 0x00000080071e7890 */ /* 0x000fe4000fffe03f */
[----:B------:R-:W-:-:S04]  /*6080*/  UIADD3 UR28, UR6, 0x4, URZ ;  /* 0x00000004061c7890 */ /* 0x000fc8000fffe03f */
[----:B------:R-:W1:Y:S01]  /*6090*/  MUFU.TANH R21, R21 ;  /* 0x0000001500157308 */ /* 0x000e620000002400 */
[----:B------:R-:W-:Y:S01]  /*60a0*/  UMOV UR31, 0x80000020 ;  /* 0x80000020001f7882 */ /* 0x000fe20000000000 */
[----:B------:R-:W-:-:S06]  /*60b0*/  UMOV UR29, 0x40000040 ;  /* 0x40000040001d7882 */ /* 0x000fcc0000000000 */
        /* <DEDUP_REMOVED lines=11> */
[----:B------:R-:W1:Y:S01]  /*6170*/  MUFU.TANH R35, R35 ;  /* 0x0000002300237308 */ /* 0x000e620000002400 */
[----:B------:R-:W-:-:S02]  /*6180*/  WARPGROUP.DEPBAR.LE gsb0, 0x0 ;  /* 0x00008000000079c5 */ /* 0x000fc40000010000 */
[----:B------:R-:W-:-:S05]  /*6190*/  WARPGROUP.ARRIVE ;  /* 0x00000000000079c5 */ /* 0x000fca0000000000 */
[----:B------:R-:W1:Y:S01]  /*61a0*/  MUFU.TANH R36, R36 ;  /* 0x0000002400247308 */ /* 0x000e620000002400 */
[----:B------:R-:W-:Y:S01]  /*61b0*/  HGMMA.64x96x16.F32 R88, gdesc[UR28].tnspB, R88, gsb0 ;  /* 0x416000001c5879f0 */ /* 0x000fe20008000858 */
[----:B------:R-:W-:Y:S02]  /*61c0*/  UIADD3 UR30, UR7, 0xc0, URZ ;  /* 0x000000c0071e7890 */ /* 0x000fe4000fffe03f */
[----:B------:R-:W-:Y:S01]  /*61d0*/  UIADD3 UR28, UR6, 0x6, URZ ;  /* 0x00000006061c7890 */ /* 0x000fe2000fffe03f */
[----:B------:R-:W-:Y:S01]  /*61e0*/  UMOV UR31, 0x80000020 ;  /* 0x80000020001f7882 */ /* 0x000fe20000000000 */
[----:B------:R-:W-:Y:S02]  /*61f0*/  UMOV UR29, 0x40000040 ;  /* 0x40000040001d7882 */ /* 0x000fe40000000000 */
        /* <DEDUP_REMOVED lines=64> */
[----:B------:R-:W1:Y:S01]  /*6600*/  MUFU.TANH R83, R83 ;  /* 0x0000005300537308 */ /* 0x000e620000002400 */
[----:B------:R-:W-:-:S02]  /*6610*/  WARPGROUP.DEPBAR.LE gsb0, 0x0 ;  /* 0x00008000000079c5 */ /* 0x000fc40000010000 */
        /* <DEDUP_REMOVED lines=8> */
[----:B------:R-:W-:Y:S03]  /*66a0*/  HGMMA.64x96x16.F32 R88, gdesc[UR28].tnspB, R88, gsb0 ;  /* 0x416000001c5879f0 */ /* 0x000fe60008000858 */
[----:B------:R-:W-:Y:S02]  /*66b0*/  WARPGROUP.DEPBAR.LE gsb0, 0x0 ;  /* 0x00008000000079c5 */ /* 0x000fe40000010000 */
[----:B------:R1:W-:Y:S06]  /*66c0*/  BAR.ARV R50, 0x100 ;  /* 0x000400320000751d */ /* 0x0003ec0000002000 */
[----:B------:R1:W-:Y:S01]  /*66d0*/  @!P1 SYNCS.ARRIVE.TRANS64.RED.A1T0 RZ, [R51+URZ], RZ ;  /* 0x000000ff33ff99a7 */ /* 0x0003e2000810043f */
[----:B--234-:R-:W-:Y:S05]  /*66e0*/  @P2 BRA `(.L_x_689) ;  /* 0x00000000005c2947 */ /* 0x01cfea0003800000 */
[----:B------:R-:W-:Y:S01]  /*66f0*/  ISETP.GT.AND P2, PT, R9, -0x1, PT ;  /* 0xffffffff0900780c */ /* 0x000fe20003f44270 */
[----:B------:R-:W-:-:S12]  /*6700*/  BSSY B0, `(.L_x_690) ;  /* 0x0000011000007945 */ /* 0x000fd80003800000 */
[----:B------:R-:W-:Y:S05]  /*6710*/  @P2 BRA `(.L_x_691) ;  /* 0x0000000000202947 */ /* 0x000fea0003800000 */
[----:B------:R-:W-:Y:S01]  /*6720*/  IMAD.U32 R142, RZ, RZ, UR35 ;  /* 0x00000023ff8e7e24 */ /* 0x000fe2000f8e00ff */
[----:B------:R-:W-:-:S04]  /*6730*/  LOP3.LUT R139, RZ, R9, RZ, 0x33, !PT ;  /* 0x00000009ff8b7212 */ /* 0x000fc800078e33ff */
[----:B------:R-:W-:-:S13]  /*6740*/  ISETP.NE.AND P2, PT, R142, 0x1, PT ;  /* 0x000000018e00780c */ /* 0x000fda0003f45270 */
[----:B-1----:R-:W1:Y:S02]  /*6750*/  @P2 LDC.64 R50, c[0x0][0x9e8] ;  /* 0x00027a00ff322b82 */ /* 0x002e640000000a00 */
[----:B-1----:R-:W-:-:S05]  /*6760*/  @P2 IMAD.HI.U32 R50, R139, R50, RZ ;  /* 0x000000328b322227 */ /* 0x002fca00078e00ff */
[----:B------:R-:W-:-:S04]  /*6770*/  @P2 SHF.R.U32.HI R139, RZ, R51, R50 ;  /* 0x00000033ff8b2219 */ /* 0x000fc80000011632 */
[----:B------:R-:W-:Y:S01]  /*6780*/  LOP3.LUT R139, RZ, R139, RZ, 0x33, !PT ;  /* 0x0000008bff8b7212 */ /* 0x000fe200078e33ff */
[----:B------:R-:W-:Y:S06]  /*6790*/  BRA `(.L_x_692) ;  /* 0x00000000001c7947 */ /* 0x000fec0003800000 */
.L_x_691:
[----:B------:R-:W-:-:S05]  /*67a0*/  IMAD.U32 R142, RZ, RZ, UR35 ;  /* 0x00000023ff8e7e24 */ /* 0x000fca000f8e00ff */
[----:B------:R-:W-:-:S13]  /*67b0*/  ISETP.NE.AND P2, PT, R142, 0x1, PT ;  /* 0x000000018e00780c */ /* 0x000fda0003f45270 */
[----:B-1----:R-:W1:Y:S01]  /*67c0*/  @P2 LDC.64 R50, c[0x0][0x9e8] ;  /* 0x00027a00ff322b82 */ /* 0x002e620000000a00 */
[----:B------:R-:W-:-:S04]  /*67d0*/  @P2 IMAD.IADD R139, R3, 0x1, R4 ;  /* 0x00000001038b2824 */ /* 0x000fc800078e0204 */
[----:B-1----:R-:W-:-:S04]  /*67e0*/  @P2 IMAD.HI.U32 R50, R139, R50, RZ ;  /* 0x000000328b322227 */ /* 0x002fc800078e00ff */
[----:B------:R-:W-:Y:S01]  /*67f0*/  IMAD.MOV.U32 R139, RZ, RZ, R9 ;  /* 0x000000ffff8b7224 */ /* 0x000fe200078e0009 */
[----:B------:R-:W-:-:S07]  /*6800*/  @P2 SHF.R.U32.HI R139, RZ, R51, R50 ;  /* 0x00000033ff8b2219 */ /* 0x000fce0000011632 */
.L_x_692:
[----:B------:R-:W-:Y:S05]  /*6810*/  BSYNC B0 ;  /* 0x0000000000007941 */ /* 0x000fea0003800000 */
.L_x_690:
[----:B------:R-:W-:-:S04]  /*6820*/  IMAD R50, R139, R142, -R80 ;  /* 0x0000008e8b327224 */ /* 0x000fc800078e0a50 */
[----:B------:R-:W-:-:S05]  /*6830*/  IMAD R50, R19, -0x2, R50 ;  /* 0xfffffffe13327824 */ /* 0x000fca00078e0232 */
[----:B------:R-:W-:Y:S02]  /*6840*/  VIADDMNMX R85, R50, R142, R85, PT ;  /* 0x0000008e32557246 */ /* 0x000fe40003800155 */
[----:B------:R-:W-:-:S07]  /*6850*/  VIMNMX R84, R84, R50, !PT ;  /* 0x0000003254547248 */ /* 0x000fce0007fe0100 */
.L_x_689:
[----:B------:R-:W-:Y:S01]  /*6860*/  ISETP.GT.AND P2, PT, R7, -0x1, PT ;  /* 0xffffffff0700780c */ /* 0x000fe20003f44270 */
[C---:B------:R-:W-:Y:S02]  /*6870*/  IMAD.IADD R87, R0.reuse, 0x1, R87 ;  /* 0x0000000100577824 */ /* 0x040fe400078e0257 */
[----:B------:R-:W-:Y:S01]  /*6880*/  IMAD.IADD R86, R0, 0x1, R86 ;  /* 0x0000000100567824 */ /* 0x000fe200078e0256 */
[C---:B------:R-:W-:Y:S02]  /*6890*/  ISETP.GT.AND P5, PT, R84.reuse, RZ, P2 ;  /* 0x000000ff5400720c */ /* 0x040fe400017a4270 */
[C---:B------:R-:W-:Y:S02]  /*68a0*/  ISETP.GT.AND P4, PT, R84.reuse, 0x1, P2 ;  /* 0x000000015400780c */ /* 0x040fe40001784270 */
[----:B------:R-:W-:Y:S02]  /*68b0*/  ISETP.LT.OR P5, PT, R85, 0x1, P5 ;  /* 0x000000015500780c */ /* 0x000fe40002fa1670 */
[----:B------:R-:W-:-:S02]  /*68c0*/  ISETP.GT.AND P6, PT, R84, 0x8, P2 ;  /* 0x000000085400780c */ /* 0x000fc400017c4270 */
[----:B-1----:R-:W-:Y:S02]  /*68d0*/  FSEL R139, R10, -INF , !P5 ;  /* 0xff8000000a8b7808 */ /* 0x002fe40006800000 */
[C---:B------:R-:W-:Y:S02]  /*68e0*/  ISETP.GT.AND P5, PT, R84.reuse, 0x10, P2 ;  /* 0x000000105400780c */ /* 0x040fe400017a4270 */
[----:B------:R-:W-:Y:S02]  /*68f0*/  ISETP.GT.AND P3, PT, R84, 0x9, P2 ;  /* 0x000000095400780c */ /* 0x000fe40001764270 */
[C---:B------:R-:W-:Y:S02]  /*6900*/  ISETP.LT.OR P5, PT, R85.reuse, 0x11, P5 ;  /* 0x000000115500780c */ /* 0x040fe40002fa1670 */
[----:B------:R-:W-:Y:S02]  /*6910*/  ISETP.LT.OR P4, PT, R85, 0x2, P4 ;  /* 0x000000025500780c */ /* 0x000fe40002781670 */
[----:B------:R-:W-:-:S02]  /*6920*/  FSEL R25, R25, -INF , !P5 ;  /* 0xff80000019197808 */ /* 0x000fc40006800000 */
[----:B------:R-:W-:Y:S02]  /*6930*/  ISETP.GT.AND P5, PT, R84, 0x20, P2 ;  /* 0x000000205400780c */ /* 0x000fe400017a4270 */
[C---:B------:R-:W-:Y:S02]  /*6940*/  ISETP.LT.OR P6, PT, R85.reuse, 0x9, P6 ;  /* 0x000000095500780c */ /* 0x040fe400037c1670 */
[C---:B------:R-:W-:Y:S02]  /*6950*/  ISETP.LT.OR P3, PT, R85.reuse, 0xa, P3 ;  /* 0x0000000a5500780c */ /* 0x040fe40001f61670 */
[----:B------:R-:W-:Y:S02]  /*6960*/  ISETP.LT.OR P5, PT, R85, 0x21, P5 ;  /* 0x000000215500780c */ /* 0x000fe40002fa1670 */
[----:B------:R-:W-:Y:S02]  /*6970*/  FSEL R12, R12, -INF , !P4 ;  /* 0xff8000000c0c7808 */ /* 0x000fe40006000000 */
[----:B------:R-:W-:-:S02]  /*6980*/  FSEL R15, R15, -INF , !P6 ;  /* 0xff8000000f0f7808 */ /* 0x000fc40007000000 */
[----:B------:R-:W-:Y:S02]  /*6990*/  FSEL R20, R20, -INF , !P3 ;  /* 0xff80000014147808 */ /* 0x000fe40005800000 */
[C---:B------:R-:W-:Y:S02]  /*69a0*/  ISETP.GT.AND P4, PT, R84.reuse, 0x11, P2 ;  /* 0x000000115400780c */ /* 0x040fe40001784270 */
[C---:B------:R-:W-:Y:S02]  /*69b0*/  ISETP.GT.AND P6, PT, R84.reuse, 0x18, P2 ;  /* 0x000000185400780c */ /* 0x040fe400017c4270 */
[C---:B------:R-:W-:Y:S02]  /*69c0*/  ISETP.GT.AND P3, PT, R84.reuse, 0x19, P2 ;  /* 0x000000195400780c */ /* 0x040fe40001764270 */
[----:B------:R-:W-:Y:S02]  /*69d0*/  FSEL R33, R33, -INF , !P5 ;  /* 0xff80000021217808 */ /* 0x000fe40006800000 */
[----:B------:R-:W-:-:S02]  /*69e0*/  ISETP.GT.AND P5, PT, R84, 0x30, P2 ;  /* 0x000000305400780c */ /* 0x000fc400017a4270 */
[C---:B------:R-:W-:Y:S02]  /*69f0*/  ISETP.LT.OR P4, PT, R85.reuse, 0x12, P4 ;  /* 0x000000125500780c */ /* 0x040fe40002781670 */
        /* <DEDUP_REMOVED lines=56> */
[----:B------:R-:W-:Y:S02]  /*6d80*/  ISETP.GT.AND P3, PT, R84, 0x69, P2 ;  /* 0x000000695400780c */ /* 0x000fe40001764270 */
[----:B------:R-:W-:Y:S02]  /*6d90*/  FSEL R75, R75, -INF , !P5 ;  /* 0xff8000004b4b7808 */ /* 0x000fe40006800000 */
[----:B------:R-:W-:-:S02]  /*6da0*/  PLOP3.LUT P5, PT, PT, PT, UP0, 0x40, 0x0 ;  /* 0x000000000000781c */ /* 0x000fc40003fae808 */
[C---:B------:R-:W-:Y:S02]  /*6db0*/  ISETP.LT.OR P4, PT, R85.reuse, 0x62, P4 ;  /* 0x000000625500780c */ /* 0x040fe40002781670 */
[C---:B------:R-:W-:Y:S02]  /*6dc0*/  ISETP.LT.OR P6, PT, R85.reuse, 0x69, P6 ;  /* 0x000000695500780c */ /* 0x040fe400037c1670 */
[----:B------:R-:W-:Y:S02]  /*6dd0*/  ISETP.LT.OR P3, PT, R85, 0x6a, P3 ;  /* 0x0000006a5500780c */ /* 0x000fe40001f61670 */
[----:B------:R-:W-:Y:S02]  /*6de0*/  FSEL R68, R68, -INF , !P4 ;  /* 0xff80000044447808 */ /* 0x000fe40006000000 */
[----:B------:R-:W-:Y:S02]  /*6df0*/  FSEL R71, R71, -INF , !P6 ;  /* 0xff80000047477808 */ /* 0x000fe40007000000 */
[----:B------:R-:W-:-:S02]  /*6e00*/  FSEL R72, R72, -INF , !P3 ;  /* 0xff80000048487808 */ /* 0x000fc40005800000 */
[C---:B------:R-:W-:Y:S02]  /*6e10*/  ISETP.GT.AND P4, PT, R84.reuse, 0x71, P2 ;  /* 0x000000715400780c */ /* 0x040fe40001784270 */
[C---:B------:R-:W-:Y:S02]  /*6e20*/  ISETP.GT.AND P6, PT, R84.reuse, 0x78, P2 ;  /* 0x000000785400780c */ /* 0x040fe400017c4270 */
[----:B------:R-:W-:Y:S02]  /*6e30*/  ISETP.GT.AND P3, PT, R84, 0x79, P2 ;  /* 0x000000795400780c */ /* 0x000fe40001764270 */
[C---:B------:R-:W-:Y:S02]  /*6e40*/  ISETP.LT.OR P4, PT, R85.reuse, 0x72, P4 ;  /* 0x000000725500780c */ /* 0x040fe40002781670 */
[C---:B------:R-:W-:Y:S02]  /*6e50*/  ISETP.LT.OR P6, PT, R85.reuse, 0x79, P6 ;  /* 0x000000795500780c */ /* 0x040fe400037c1670 */
[----:B------:R-:W-:-:S02]  /*6e60*/  ISETP.LT.OR P3, PT, R85, 0x7a, P3 ;  /* 0x0000007a5500780c */ /* 0x000fc40001f61670 */
[----:B------:R-:W-:Y:S02]  /*6e70*/  FSEL R76, R76, -INF , !P4 ;  /* 0xff8000004c4c7808 */ /* 0x000fe40006000000 */
[----:B------:R-:W-:Y:S02]  /*6e80*/  FSEL R79, R79, -INF , !P6 ;  /* 0xff8000004f4f7808 */ /* 0x000fe40007000000 */
[----:B------:R-:W-:Y:S01]  /*6e90*/  FSEL R81, R81, -INF , !P3 ;  /* 0xff80000051517808 */ /* 0x000fe20005800000 */
[----:B------:R-:W-:Y:S06]  /*6ea0*/  @P5 BRA `(.L_x_693) ;  /* 0x0000000000585947 */ /* 0x000fec0003800000 */
[----:B------:R-:W-:Y:S01]  /*6eb0*/  IMAD.IADD R85, R0, 0x1, R4 ;  /* 0x0000000100557824 */ /* 0x000fe200078e0204 */
[----:B------:R-:W-:Y:S04]  /*6ec0*/  BSSY B0, `(.L_x_694) ;  /* 0x0000010000007945 */ /* 0x000fe80003800000 */
[----:B------:R-:W-:-:S13]  /*6ed0*/  ISETP.GT.AND P3, PT, R85, -0x1, PT ;  /* 0xffffffff5500780c */ /* 0x000fda0003f64270 */
[----:B------:R-:W-:Y:S05]  /*6ee0*/  @P3 BRA `(.L_x_695) ;  /* 0x0000000000203947 */ /* 0x000fea0003800000 */
[----:B------:R-:W-:Y:S01]  /*6ef0*/  IMAD.U32 R10, RZ, RZ, UR35 ;  /* 0x00000023ff0a7e24 */ /* 0x000fe2000f8e00ff */
[----:B------:R-:W-:-:S04]  /*6f00*/  LOP3.LUT R85, RZ, R85, RZ, 0x33, !PT ;  /* 0x00000055ff557212 */ /* 0x000fc800078e33ff */
[----:B------:R-:W-:-:S13]  /*6f10*/  ISETP.NE.AND P3, PT, R10, 0x1, PT ;  /* 0x000000010a00780c */ /* 0x000fda0003f65270 */
[----:B------:R-:W1:Y:S02]  /*6f20*/  @P3 LDC.64 R50, c[0x0][0x9e8] ;  /* 0x00027a00ff323b82 */ /* 0x000e640000000a00 */
[----:B-1----:R-:W-:-:S05]  /*6f30*/  @P3 IMAD.HI.U32 R50, R85, R50, RZ ;  /* 0x0000003255323227 */ /* 0x002fca00078e00ff */
[----:B------:R-:W-:-:S04]  /*6f40*/  @P3 SHF.R.U32.HI R85, RZ, R51, R50 ;  /* 0x00000033ff553219 */ /* 0x000fc80000011632 */
[----:B------:R-:W-:Y:S01]  /*6f50*/  LOP3.LUT R85, RZ, R85, RZ, 0x33, !PT ;  /* 0x00000055ff557212 */ /* 0x000fe200078e33ff */
[----:B------:R-:W-:Y:S06]  /*6f60*/  BRA `(.L_x_696) ;  /* 0x0000000000147947 */ /* 0x000fec0003800000 */
.L_x_695:
[----:B------:R-:W-:-:S05]  /*6f70*/  IMAD.U32 R10, RZ, RZ, UR35 ;  /* 0x00000023ff0a7e24 */ /* 0x000fca000f8e00ff */
[----:B------:R-:W-:-:S13]  /*6f80*/  ISETP.NE.AND P3, PT, R10, 0x1, PT ;  /* 0x000000010a00780c */ /* 0x000fda0003f65270 */
[----:B------:R-:W1:Y:S02]  /*6f90*/  @P3 LDC.64 R50, c[0x0][0x9e8] ;  /* 0x00027a00ff323b82 */ /* 0x000e640000000a00 */
[----:B-1----:R-:W-:-:S05]  /*6fa0*/  @P3 IMAD.HI.U32 R50, R85, R50, RZ ;  /* 0x0000003255323227 */ /* 0x002fca00078e00ff */
[----:B------:R-:W-:-:S07]  /*6fb0*/  @P3 SHF.R.U32.HI R85, RZ, R51, R50 ;  /* 0x00000033ff553219 */ /* 0x000fce0000011632 */
.L_x_696:
[----:B------:R-:W-:Y:S05]  /*6fc0*/  BSYNC B0 ;  /* 0x0000000000007941 */ /* 0x000fea0003800000 */
.L_x_694:
[----:B------:R-:W-:-:S04]  /*6fd0*/  IMAD R80, R85, R10, -R80 ;  /* 0x0000000a55507224 */ /* 0x000fc800078e0a50 */
[----:B------:R-:W-:-:S05]  /*6fe0*/  IMAD R80, R19, -0x2, R80 ;  /* 0xfffffffe13507824 */ /* 0x000fca00078e0250 */
[----:B------:R-:W-:Y:S02]  /*6ff0*/  VIADDMNMX R87, R80, R10, R87, PT ;  /* 0x0000000a50577246 */ /* 0x000fe40003800157 */
[----:B------:R-:W-:-:S07]  /*7000*/  VIMNMX R86, R86, R80, !PT ;  /* 0x0000005056567248 */ /* 0x000fce0007fe0100 */
.L_x_693:
[----:B------:R-:W-:Y:S01]  /*7010*/  FMNMX.FTZ R51, R139, R8, !PT ;  /* 0x000000088b337209 */ /* 0x000fe20007810000 */
[----:B------:R-:W-:Y:S01]  /*7020*/  UMOV UR49, UR57 ;  /* 0x0000003900317c82 */ /* 0x000fe20008000000 */
[----:B------:R-:W-:Y:S02]  /*7030*/  ISETP.GT.AND P5, PT, R86, 0x8, P2 ;  /* 0x000000085600780c */ /* 0x000fe400017a4270 */
[----:B------:R-:W-:Y:S02]  /*7040*/  FMNMX.FTZ R10, R12, R51, !PT ;  /* 0x000000330c0a7209 */ /* 0x000fe40007810000 */
[----:B------:R-:W-:Y:S02]  /*7050*/  ISETP.LT.OR P5, PT, R87, 0x9, P5 ;  /* 0x000000095700780c */ /* 0x000fe40002fa1670 */
[----:B------:R-:W-:Y:S02]  /*7060*/  FMNMX.FTZ R51, R15, R10, !PT ;  /* 0x0000000a0f337209 */ /* 0x000fe40007810000 */
[----:B------:R-:W-:-:S02]  /*7070*/  FSEL R21, R21, -INF , !P5 ;  /* 0xff80000015157808 */ /* 0x000fc40006800000 */
[----:B------:R-:W-:Y:S02]  /*7080*/  FMNMX.FTZ R10, R20, R51, !PT ;  /* 0x00000033140a7209 */ /* 0x000fe40007810000 */
        /* <DEDUP_REMOVED lines=12> */
[C---:B------:R-:W-:Y:S02]  /*7150*/  ISETP.GT.AND P5, PT, R86.reuse, RZ, P2 ;  /* 0x000000ff5600720c */ /* 0x040fe400017a4270 */
[----:B------:R-:W-:Y:S02]  /*7160*/  FMNMX.FTZ R51, R37, R10, !PT ;  /* 0x0000000a25337209 */ /* 0x000fe40007810000 */
[----:B------:R-:W-:Y:S02]  /*7170*/  ISETP.GT.AND P3, PT, R86, 0x9, P2 ;  /* 0x000000095600780c */ /* 0x000fe40001764270 */
[----:B------:R-:W-:Y:S02]  /*7180*/  FMNMX.FTZ R10, R38, R51, !PT ;  /* 0x00000033260a7209 */ /* 0x000fe40007810000 */
[----:B------:R-:W-:-:S02]  /*7190*/  ISETP.GT.AND P4, PT, R86, 0x1, P2 ;  /* 0x000000015600780c */ /* 0x000fc40001784270 */
[----:B------:R-:W-:Y:S02]  /*71a0*/  FMNMX.FTZ R51, R41, R10, !PT ;  /* 0x0000000a29337209 */ /* 0x000fe40007810000 */
[C---:B------:R-:W-:Y:S02]  /*71b0*/  ISETP.LT.OR P5, PT, R87.reuse, 0x1, P5 ;  /* 0x000000015700780c */ /* 0x040fe40002fa1670 */
[----:B------:R-:W-:Y:S02]  /*71c0*/  FMNMX.FTZ R10, R42, R51, !PT ;  /* 0x000000332a0a7209 */ /* 0x000fe40007810000 */
[----:B------:R-:W-:Y:S02]  /*71d0*/  ISETP.LT.OR P3, PT, R87, 0xa, P3 ;  /* 0x0000000a5700780c */ /* 0x000fe40001f61670 */
[----:B------:R-:W-:Y:S02]  /*71e0*/  FMNMX.FTZ R51, R45, R10, !PT ;  /* 0x0000000a2d337209 */ /* 0x000fe40007810000 */
[----:B------:R-:W-:-:S02]  /*71f0*/  ISETP.LT.OR P4, PT, R87, 0x2, P4 ;  /* 0x000000025700780c */ /* 0x000fc40002781670 */
[----:B------:R-:W-:Y:S02]  /*7200*/  FMNMX.FTZ R10, R46, R51, !PT ;  /* 0x000000332e0a7209 */ /* 0x000fe40007810000 */
[----:B------:R-:W-:Y:S02]  /*7210*/  FSEL R24, R24, -INF , !P3 ;  /* 0xff80000018187808 */ /* 0x000fe40005800000 */
[----:B------:R-:W-:Y:S02]  /*7220*/  FMNMX.FTZ R51, R49, R10, !PT ;  /* 0x0000000a31337209 */ /* 0x000fe40007810000 */
[----:B------:R-:W-:Y:S02]  /*7230*/  ISETP.GT.AND P3, PT, R86, 0x18, P2 ;  /* 0x000000185600780c */ /* 0x000fe40001764270 */
[----:B------:R-:W-:Y:S02]  /*7240*/  FMNMX.FTZ R10, R52, R51, !PT ;  /* 0x00000033340a7209 */ /* 0x000fe40007810000 */
[----:B------:R-:W-:-:S02]  /*7250*/  FSEL R14, R14, -INF , !P4 ;  /* 0xff8000000e0e7808 */ /* 0x000fc40006000000 */
[----:B------:R-:W-:Y:S02]  /*7260*/  FMNMX.FTZ R51, R55, R10, !PT ;  /* 0x0000000a37337209 */ /* 0x000fe40007810000 */
[----:B------:R-:W-:Y:S02]  /*7270*/  ISETP.LT.OR P3, PT, R87, 0x19, P3 ;  /* 0x000000195700780c */ /* 0x000fe40001f61670 */
        /* <DEDUP_REMOVED lines=25> */
[----:B------:R-:W-:-:S03]  /*7410*/  ISETP.LT.OR P4, PT, R87, 0x29, P4 ;  /* 0x000000295700780c */ /* 0x000fc60002781670 */
[----:B------:R-:W1:Y:S01]  /*7420*/  SHFL.BFLY PT, R51, R50, 0x2, 0x1f ;  /* 0x0c401f0032337f89 */ /* 0x000e6200000e0000 */
[----:B------:R-:W-:Y:S02]  /*7430*/  FSEL R39, R39, -INF , !P4 ;  /* 0xff80000027277808 */ /* 0x000fe40006000000 */
[----:B------:R-:W-:-:S04]  /*7440*/  ISETP.GT.AND P4, PT, R86, 0x30, P2 ;  /* 0x000000305600780c */ /* 0x000fc80001784270 */
[----:B------:R-:W-:-:S04]  /*7450*/  ISETP.LT.OR P4, PT, R87, 0x31, P4 ;  /* 0x000000315700780c */ /* 0x000fc80002781670 */
[----:B------:R-:W-:Y:S02]  /*7460*/  FSEL R43, R43, -INF , !P4 ;  /* 0xff8000002b2b7808 */ /* 0x000fe40006000000 */
[----:B------:R-:W-:-:S04]  /*7470*/  ISETP.GT.AND P4, PT, R86, 0x39, P2 ;  /* 0x000000395600780c */ /* 0x000fc80001784270 */
[----:B------:R-:W-:-:S04]  /*7480*/  ISETP.LT.OR P4, PT, R87, 0x3a, P4 ;  /* 0x0000003a5700780c */ /* 0x000fc80002781670 */
[----:B------:R-:W-:Y:S02]  /*7490*/  FSEL R48, R48, -INF , !P4 ;  /* 0xff80000030307808 */ /* 0x000fe40006000000 */
[----:B------:R-:W-:Y:S02]  /*74a0*/  ISETP.GT.AND P4, PT, R86, 0x48, P2 ;  /* 0x000000485600780c */ /* 0x000fe40001784270 */
[----:B-1----:R-:W-:Y:S02]  /*74b0*/  FMNMX.FTZ R51, R50, R51, !PT ;  /* 0x0000003332337209 */ /* 0x002fe40007810000 */
        /* <DEDUP_REMOVED lines=11> */
[----:B------:R-:W-:Y:S02]  /*7570*/  ISETP.LT.OR P4, PT, R87, 0x6a, P4 ;  /* 0x0000006a5700780c */ /* 0x000fe40002781670 */
[C---:B------:R-:W-:Y:S01]  /*7580*/  FSETP.NEU.FTZ.AND P6, PT, R10.reuse, -INF , PT ;  /* 0xff8000000a00780b */ /* 0x040fe20003fdd000 */
[----:B------:R-:W-:-:S05]  /*7590*/  FMUL.FTZ R80, R10, UR34 ;  /* 0x000000220a507c20 */ /* 0x000fca0008410000 */
[----:B------:R-:W-:Y:S02]  /*75a0*/  FSEL R50, R80, RZ, P6 ;  /* 0x000000ff50327208 */ /* 0x000fe40003000000 */
[----:B------:R-:W-:Y:S02]  /*75b0*/  FSEL R80, R13, -INF , !P5 ;  /* 0xff8000000d507808 */ /* 0x000fe40006800000 */
[----:B------:R-:W-:Y:S01]  /*75c0*/  ISETP.LT.OR P5, PT, R87, 0x2a, P3 ;  /* 0x0000002a5700780c */ /* 0x000fe20001fa1670 */
[--C-:B------:R-:W-:Y:S01]  /*75d0*/  FFMA.FTZ R85, R25, UR34, -R50.reuse ;  /* 0x0000002219557c23 */ /* 0x100fe20008010832 */
[----:B------:R-:W-:Y:S01]  /*75e0*/  FMNMX.FTZ R25, R80, R11, !PT ;  /* 0x0000000b50197209 */ /* 0x000fe20007810000 */
[--C-:B------:R-:W-:Y:S01]  /*75f0*/  FFMA.FTZ R51, R139, UR34, -R50.reuse ;  /* 0x000000228b337c23 */ /* 0x100fe20008010832 */
[----:B------:R-:W-:Y:S01]  /*7600*/  FSEL R40, R40, -INF , !P5 ;  /* 0xff80000028287808 */ /* 0x000fe20006800000 */
[----:B------:R1:W-:Y:S01]  /*7610*/  MUFU.EX2 R13, R85 ;  /* 0x00000055000d7308 */ /* 0x0003e20000000800 */
[----:B------:R-:W-:Y:S01]  /*7620*/  FMNMX.FTZ R84, R14, R25, !PT ;  /* 0x000000190e547209 */ /* 0x000fe20007810000 */
[--C-:B------:R-:W-:Y:S01]  /*7630*/  FFMA.FTZ R12, R12, UR34, -R50.reuse ;  /* 0x000000220c0c7c23 */ /* 0x100fe20008010832 */
[----:B------:R-:W-:Y:S01]  /*7640*/  ISETP.GT.AND P5, PT, R86, 0x38, P2 ;  /* 0x000000385600780c */ /* 0x000fe200017a4270 */
[--C-:B------:R-:W-:Y:S01]  /*7650*/  FFMA.FTZ R15, R15, UR34, -R50.reuse ;  /* 0x000000220f0f7c23 */ /* 0x100fe20008010832 */
[----:B------:R-:W-:Y:S01]  /*7660*/  FMNMX.FTZ R25, R21, R84, !PT ;  /* 0x0000005415197209 */ /* 0x000fe20007810000 */
[--C-:B------:R-:W-:Y:S01]  /*7670*/  FFMA.FTZ R20, R20, UR34, -R50.reuse ;  /* 0x0000002214147c23 */ /* 0x100fe20008010832 */
[----:B------:R-:W-:Y:S01]  /*7680*/  ISETP.LT.OR P5, PT, R87, 0x39, P5 ;  /* 0x000000395700780c */ /* 0x000fe20002fa1670 */
[--C-:B------:R-:W-:Y:S01]  /*7690*/  FFMA.FTZ R26, R26, UR34, -R50.reuse ;  /* 0x000000221a1a7c23 */ /* 0x100fe20008010832 */
[----:B------:R-:W-:Y:S01]  /*76a0*/  FMNMX.FTZ R84, R24, R25, !PT ;  /* 0x0000001918547209 */ /* 0x000fe20007810000 */
[--C-:B-1----:R-:W-:Y:S01]  /*76b0*/  FFMA.FTZ R85, R29, UR34, -R50.reuse ;  /* 0x000000221d557c23 */ /* 0x102fe20008010832 */
[----:B------:R-:W-:Y:S01]  /*76c0*/  FSEL R47, R47, -INF , !P5 ;  /* 0xff8000002f2f7808 */ /* 0x000fe20006800000 */
[--C-:B------:R-:W-:Y:S01]  /*76d0*/  FFMA.FTZ R30, R30, UR34, -R50.reuse ;  /* 0x000000221e1e7c23 */ /* 0x100fe20008010832 */
[----:B------:R-:W-:Y:S01]  /*76e0*/  FMNMX.FTZ R29, R27, R84, !PT ;  /* 0x000000541b1d7209 */ /* 0x000fe20007810000 */
[----:B------:R1:W-:Y:S01]  /*76f0*/  MUFU.EX2 R25, R85 ;  /* 0x0000005500197308 */ /* 0x0003e20000000800 */
[----:B------:R-:W-:Y:S01]  /*7700*/  ISETP.GT.AND P5, PT, R86, 0x41, P2 ;  /* 0x000000415600780c */ /* 0x000fe200017a4270 */
[--C-:B------:R-:W-:Y:S01]  /*7710*/  FFMA.FTZ R34, R34, UR34, -R50.reuse ;  /* 0x0000002222227c23 */ /* 0x100fe20008010832 */
[----:B------:R-:W-:Y:S01]  /*7720*/  FMNMX.FTZ R84, R28, R29, !PT ;  /* 0x0000001d1c547209 */ /* 0x000fe20007810000 */
[--C-:B------:R-:W-:Y:S01]  /*7730*/  FFMA.FTZ R41, R41, UR34, -R50.reuse ;  /* 0x0000002229297c23 */ /* 0x100fe20008010832 */
[----:B------:R-:W-:Y:S01]  /*7740*/  ISETP.LT.OR P5, PT, R87, 0x42, P5 ;  /* 0x000000425700780c */ /* 0x000fe20002fa1670 */
[--C-:B------:R-:W-:Y:S01]  /*7750*/  FFMA.FTZ R42, R42, UR34, -R50.reuse ;  /* 0x000000222a2a7c23 */ /* 0x100fe20008010832 */
[----:B------:R-:W-:Y:S01]  /*7760*/  FMNMX.FTZ R29, R31, R84, !PT ;  /* 0x000000541f1d7209 */ /* 0x000fe20007810000 */
[--C-:B------:R-:W-:Y:S01]  /*7770*/  FFMA.FTZ R45, R45, UR34, -R50.reuse ;  /* 0x000000222d2d7c23 */ /* 0x100fe20008010832 */
[--C-:B-1----:R-:W-:Y:S01]  /*7780*/  FFMA.FTZ R85, R33, UR34, -R50.reuse ;  /* 0x0000002221557c23 */ /* 0x102fe20008010832 */
[----:B------:R-:W-:Y:S01]  /*7790*/  ISETP.GT.AND P3, PT, R86, 0x31, P2 ;  /* 0x000000315600780c */ /* 0x000fe20001764270 */
[--C-:B------:R-:W-:Y:S01]  /*77a0*/  FFMA.FTZ R46, R46, UR34, -R50.reuse ;  /* 0x000000222e2e7c23 */ /* 0x100fe20008010832 */
[----:B------:R-:W-:Y:S01]  /*77b0*/  FMNMX.FTZ R84, R32, R29, !PT ;  /* 0x0000001d20547209 */ /* 0x000fe20007810000 */
[--C-:B------:R-:W-:Y:S01]  /*77c0*/  FFMA.FTZ R49, R49, UR34, -R50.reuse ;  /* 0x0000002231317c23 */ /* 0x100fe20008010832 */
[----:B------:R-:W-:Y:S01]  /*77d0*/  ISETP.LT.OR P3, PT, R87, 0x32, P3 ;  /* 0x000000325700780c */ /* 0x000fe20001f61670 */
[----:B------:R1:W-:Y:S01]  /*77e0*/  MUFU.EX2 R29, R85 ;  /* 0x00000055001d7308 */ /* 0x0003e20000000800 */
[----:B------:R-:W-:Y:S01]  /*77f0*/  FMNMX.FTZ R33, R35, R84, !PT ;  /* 0x0000005423217209 */ /* 0x000fe20007810000 */
[--C-:B------:R-:W-:Y:S01]  /*7800*/  FFMA.FTZ R56, R56, UR34, -R50.reuse ;  /* 0x0000002238387c23 */ /* 0x100fe20008010832 */
[----:B------:R-:W-:Y:S01]  /*7810*/  FSEL R84, R54, -INF , !P5 ;  /* 0xff80000036547808 */ /* 0x000fe20006800000 */
[--C-:B------:R-:W-:Y:S01]  /*7820*/  FFMA.FTZ R59, R59, UR34, -R50.reuse ;  /* 0x000000223b3b7c23 */ /* 0x100fe20008010832 */
[----:B------:R-:W-:Y:S01]  /*7830*/  FMNMX.FTZ R142, R36, R33, !PT ;  /* 0x00000021248e7209 */ /* 0x000fe20007810000 */
[--C-:B------:R-:W-:Y:S01]  /*7840*/  FFMA.FTZ R60, R60, UR34, -R50.reuse ;  /* 0x000000223c3c7c23 */ /* 0x100fe20008010832 */
[----:B------:R-:W-:Y:S01]  /*7850*/  FSEL R44, R44, -INF , !P3 ;  /* 0xff8000002c2c7808 */ /* 0x000fe20005800000 */
[--C-:B------:R-:W-:Y:S01]  /*7860*/  FFMA.FTZ R63, R63, UR34, -R50.reuse ;  /* 0x000000223f3f7c23 */ /* 0x100fe20008010832 */
[----:B------:R-:W-:Y:S01]  /*7870*/  FMNMX.FTZ R33, R39, R142, !PT ;  /* 0x0000008e27217209 */ /* 0x000fe20007810000 */
        /* <DEDUP_REMOVED lines=13> */
[----:B------:R-:W-:Y:S01]  /*7950*/  ISETP.GT.AND P3, PT, R86, 0x49, P2 ;  /* 0x000000495600780c */ /* 0x000fe20001764270 */
[--C-:B------:R-:W-:Y:S01]  /*7960*/  FFMA.FTZ R72, R72, UR34, -R50.reuse ;  /* 0x0000002248487c23 */ /* 0x100fe20008010832 */
[----:B------:R-:W-:Y:S01]  /*7970*/  FMNMX.FTZ R37, R47, R38, !PT ;  /* 0x000000262f257209 */ /* 0x000fe20007810000 */
[----:B------:R-:W-:Y:S01]  /*7980*/  FFMA.FTZ R81, R81, UR34, -R50 ;  /* 0x0000002251517c23 */ /* 0x000fe20008010832 */
[----:B------:R-:W-:Y:S01]  /*7990*/  ISETP.GT.AND P5, PT, R86, 0x50, P2 ;  /* 0x000000505600780c */ /* 0x000fe200017a4270 */
[----:B------:R-:W-:Y:S01]  /*79a0*/  MUFU.EX2 R51, R51 ;  /* 0x0000003300337308 */ /* 0x000fe20000000800 */
[----:B------:R-:W-:-:S02]  /*79b0*/  FMNMX.FTZ R38, R48, R37, !PT ;  /* 0x0000002530267209 */ /* 0x000fc40007810000 */
[----:B------:R-:W-:Y:S02]  /*79c0*/  ISETP.LT.OR P3, PT, R87, 0x4a, P3 ;  /* 0x0000004a5700780c */ /* 0x000fe40001f61670 */
[----:B------:R-:W-:Y:S02]  /*79d0*/  FMNMX.FTZ R37, R53, R38, !PT ;  /* 0x0000002635257209 */ /* 0x000fe40007810000 */
[----:B------:R-:W-:Y:S01]  /*79e0*/  FSEL R58, R58, -INF , !P3 ;  /* 0xff8000003a3a7808 */ /* 0x000fe20005800000 */
[----:B------:R-:W-:Y:S01]  /*79f0*/  MUFU.EX2 R12, R12 ;  /* 0x0000000c000c7308 */ /* 0x000fe20000000800 */
[----:B------:R-:W-:Y:S02]  /*7a00*/  FMNMX.FTZ R38, R84, R37, !PT ;  /* 0x0000002554267209 */ /* 0x000fe40007810000 */
[----:B------:R-:W-:Y:S02]  /*7a10*/  ISETP.LT.OR P5, PT, R87, 0x51, P5 ;  /* 0x000000515700780c */ /* 0x000fe40002fa1670 */
[----:B------:R-:W-:-:S02]  /*7a20*/  FMNMX.FTZ R37, R57, R38, !PT ;  /* 0x0000002639257209 */ /* 0x000fc40007810000 */
[----:B------:R-:W-:Y:S01]  /*7a30*/  ISETP.GT.AND P3, PT, R86, 0x58, P2 ;  /* 0x000000585600780c */ /* 0x000fe20001764270 */
[----:B------:R-:W-:Y:S01]  /*7a40*/  MUFU.EX2 R15, R15 ;  /* 0x0000000f000f7308 */ /* 0x000fe20000000800 */
[----:B------:R-:W-:Y:S02]  /*7a50*/  FSEL R61, R61, -INF , !P5 ;  /* 0xff8000003d3d7808 */ /* 0x000fe40006800000 */
[----:B------:R-:W-:Y:S02]  /*7a60*/  FMNMX.FTZ R38, R58, R37, !PT ;  /* 0x000000253a267209 */ /* 0x000fe40007810000 */
[----:B------:R-:W-:Y:S02]  /*7a70*/  ISETP.GT.AND P5, PT, R86, 0x59, P2 ;  /* 0x000000595600780c */ /* 0x000fe400017a4270 */
[----:B------:R-:W-:Y:S01]  /*7a80*/  ISETP.LT.OR P3, PT, R87, 0x59, P3 ;  /* 0x000000595700780c */ /* 0x000fe20001f61670 */
[----:B------:R-:W-:Y:S01]  /*7a90*/  MUFU.EX2 R20, R20 ;  /* 0x0000001400147308 */ /* 0x000fe20000000800 */
[----:B------:R-:W-:-:S02]  /*7aa0*/  FMNMX.FTZ R37, R61, R38, !PT ;  /* 0x000000263d257209 */ /* 0x000fc40007810000 */
[----:B------:R-:W-:Y:S02]  /*7ab0*/  ISETP.LT.OR P5, PT, R87, 0x5a, P5 ;  /* 0x0000005a5700780c */ /* 0x000fe40002fa1670 */
[----:B------:R-:W-:Y:S02]  /*7ac0*/  FSEL R65, R65, -INF , !P3 ;  /* 0xff80000041417808 */ /* 0x000fe40005800000 */
[----:B------:R-:W-:Y:S01]  /*7ad0*/  FMNMX.FTZ R38, R62, R37, !PT ;  /* 0x000000253e267209 */ /* 0x000fe20007810000 */
[----:B------:R-:W-:Y:S01]  /*7ae0*/  MUFU.EX2 R26, R26 ;  /* 0x0000001a001a7308 */ /* 0x000fe20000000800 */
[----:B------:R-:W-:Y:S02]  /*7af0*/  ISETP.GT.AND P3, PT, R86, 0x61, P2 ;  /* 0x000000615600780c */ /* 0x000fe40001764270 */
[----:B------:R-:W-:Y:S02]  /*7b00*/  FSEL R66, R66, -INF , !P5 ;  /* 0xff80000042427808 */ /* 0x000fe40006800000 */
[----:B------:R-:W-:-:S02]  /*7b10*/  FMNMX.FTZ R37, R65, R38, !PT ;  /* 0x0000002641257209 */ /* 0x000fc40007810000 */
[----:B------:R-:W-:Y:S01]  /*7b20*/  ISETP.GT.AND P5, PT, R86, 0x68, P2 ;  /* 0x000000685600780c */ /* 0x000fe200017a4270 */
[----:B------:R-:W-:Y:S01]  /*7b30*/  MUFU.EX2 R30, R30 ;  /* 0x0000001e001e7308 */ /* 0x000fe20000000800 */
[C---:B------:R-:W-:Y:S02]  /*7b40*/  ISETP.LT.OR P3, PT, R87.reuse, 0x62, P3 ;  /* 0x000000625700780c */ /* 0x040fe40001f61670 */
[----:B------:R-:W-:Y:S02]  /*7b50*/  FMNMX.FTZ R38, R66, R37, !PT ;  /* 0x0000002542267209 */ /* 0x000fe40007810000 */
[----:B-1----:R-:W-:Y:S01]  /*7b60*/  FSEL R85, R70, -INF , !P3 ;  /* 0xff80000046557808 */ /* 0x002fe20005800000 */
[----:B------:R-:W-:Y:S01]  /*7b70*/  FFMA.FTZ R70, R52, UR34, -R50 ;  /* 0x0000002234467c23 */ /* 0x000fe20008010832 */
[----:B------:R-:W-:Y:S01]  /*7b80*/  ISETP.LT.OR P5, PT, R87, 0x69, P5 ;  /* 0x000000695700780c */ /* 0x000fe20002fa1670 */
[----:B------:R-:W-:Y:S01]  /*7b90*/  MUFU.EX2 R34, R34 ;  /* 0x0000002200227308 */ /* 0x000fe20000000800 */
[----:B------:R-:W-:-:S02]  /*7ba0*/  FMNMX.FTZ R38, R69, R38, !PT ;  /* 0x0000002645267209 */ /* 0x000fc40007810000 */
[C---:B------:R-:W-:Y:S02]  /*7bb0*/  ISETP.GT.AND P3, PT, R86.reuse, 0x70, P2 ;  /* 0x000000705600780c */ /* 0x040fe40001764270 */
[----:B------:R-:W-:Y:S01]  /*7bc0*/  FSEL R139, R73, -INF , !P5 ;  /* 0xff800000498b7808 */ /* 0x000fe20006800000 */
[--C-:B------:R-:W-:Y:S01]  /*7bd0*/  FFMA.FTZ R73, R55, UR34, -R50.reuse ;  /* 0x0000002237497c23 */ /* 0x100fe20008010832 */
[----:B------:R-:W-:Y:S01]  /*7be0*/  FMNMX.FTZ R38, R85, R38, !PT ;  /* 0x0000002655267209 */ /* 0x000fe20007810000 */
[----:B------:R-:W-:Y:S01]  /*7bf0*/  MUFU.EX2 R54, R54 ;  /* 0x0000003600367308 */ /* 0x000fe20000000800 */
[----:B------:R-:W-:Y:S02]  /*7c00*/  ISETP.GT.AND P5, PT, R86, 0x71, P2 ;  /* 0x000000715600780c */ /* 0x000fe400017a4270 */
[----:B------:R-:W-:Y:S01]  /*7c10*/  FSEL R142, R74, -INF , !P4 ;  /* 0xff8000004a8e7808 */ /* 0x000fe20006000000 */
[--C-:B------:R-:W-:Y:S01]  /*7c20*/  FFMA.FTZ R74, R75, UR34, -R50.reuse ;  /* 0x000000224b4a7c23 */ /* 0x100fe20008010832 */
[----:B------:R-:W-:Y:S01]  /*7c30*/  ISETP.LT.OR P3, PT, R87, 0x71, P3 ;  /* 0x000000715700780c */ /* 0x000fe20001f61670 */
[----:B------:R-:W-:Y:S01]  /*7c40*/  FFMA.FTZ R75, R79, UR34, -R50 ;  /* 0x000000224f4b7c23 */ /* 0x000fe20008010832 */
[----:B------:R-:W-:Y:S01]  /*7c50*/  FMNMX.FTZ R37, R139, R38, !PT ;  /* 0x000000268b257209 */ /* 0x000fe20007810000 */
[----:B------:R-:W-:Y:S01]  /*7c60*/  MUFU.EX2 R41, R41 ;  /* 0x0000002900297308 */ /* 0x000fe20000000800 */
[----:B------:R-:W-:-:S02]  /*7c70*/  ISETP.GT.AND P4, PT, R86, 0x78, P2 ;  /* 0x000000785600780c */ /* 0x000fc40001784270 */
[----:B------:R-:W-:Y:S02]  /*7c80*/  ISETP.LT.OR P5, PT, R87, 0x72, P5 ;  /* 0x000000725700780c */ /* 0x000fe40002fa1670 */
[----:B------:R-:W-:Y:S01]  /*7c90*/  FSEL R52, R77, -INF , !P3 ;  /* 0xff8000004d347808 */ /* 0x000fe20005800000 */
[----:B------:R-:W-:Y:S01]  /*7ca0*/  FFMA.FTZ R77, R76, UR34, -R50 ;  /* 0x000000224c4d7c23 */ /* 0x000fe20008010832 */
[----:B------:R-:W-:Y:S01]  /*7cb0*/  FMNMX.FTZ R37, R142, R37, !PT ;  /* 0x000000258e257209 */ /* 0x000fe20007810000 */
[----:B------:R-:W-:Y:S01]  /*7cc0*/  MUFU.EX2 R42, R42 ;  /* 0x0000002a002a7308 */ /* 0x000fe20000000800 */
[----:B------:R-:W-:Y:S02]  /*7cd0*/  ISETP.GT.AND P2, PT, R86, 0x79, P2 ;  /* 0x000000795600780c */ /* 0x000fe40001744270 */
[----:B------:R-:W-:Y:S02]  /*7ce0*/  ISETP.LT.OR P4, PT, R87, 0x79, P4 ;  /* 0x000000795700780c */ /* 0x000fe40002781670 */
[----:B------:R-:W-:-:S02]  /*7cf0*/  FSEL R78, R78, -INF , !P5 ;  /* 0xff8000004e4e7808 */ /* 0x000fc40006800000 */
[----:B------:R-:W-:Y:S01]  /*7d00*/  FMNMX.FTZ R37, R52, R37, !PT ;  /* 0x0000002534257209 */ /* 0x000fe20007810000 */
[----:B------:R-:W-:Y:S01]  /*7d10*/  MUFU.EX2 R45, R45 ;  /* 0x0000002d002d7308 */ /* 0x000fe20000000800 */
[----:B------:R-:W-:Y:S02]  /*7d20*/  ISETP.LT.OR P2, PT, R87, 0x7a, P2 ;  /* 0x0000007a5700780c */ /* 0x000fe40001741670 */
[----:B------:R-:W-:Y:S02]  /*7d30*/  FSEL R82, R82, -INF , !P4 ;  /* 0xff80000052527808 */ /* 0x000fe40006000000 */
[----:B------:R-:W-:Y:S02]  /*7d40*/  FMNMX.FTZ R37, R78, R37, !PT ;  /* 0x000000254e257209 */ /* 0x000fe40007810000 */
[----:B------:R-:W-:Y:S01]  /*7d50*/  FSEL R83, R83, -INF , !P2 ;  /* 0xff80000053537808 */ /* 0x000fe20005000000 */
[----:B------:R-:W-:Y:S01]  /*7d60*/  MUFU.EX2 R46, R46 ;  /* 0x0000002e002e7308 */ /* 0x000fe20000000800 */
[----:B------:R-:W-:-:S02]  /*7d70*/  FMNMX.FTZ R38, R82, R37, !PT ;  /* 0x0000002552267209 */ /* 0x000fc40007810000 */
[----:B------:R-:W-:Y:S02]  /*7d80*/  FSEL R55, R10, RZ, P6 ;  /* 0x000000ff0a377208 */ /* 0x000fe40003000000 */
[----:B------:R-:W-:-:S03]  /*7d90*/  FMNMX.FTZ R38, R83, R38, !PT ;  /* 0x0000002653267209 */ /* 0x000fc60007810000 */
[----:B------:R-:W-:Y:S01]  /*7da0*/  FADD.FTZ R55, -R55, R8 ;  /* 0x0000000837377221 */ /* 0x000fe20000010100 */
[----:B------:R-:W-:Y:S01]  /*7db0*/  MUFU.EX2 R49, R49 ;  /* 0x0000003100317308 */ /* 0x000fe20000000800 */
[----:B------:R-:W1:Y:S02]  /*7dc0*/  SHFL.BFLY PT, R37, R38, 0x2, 0x1f ;  /* 0x0c401f0026257f89 */ /* 0x000e6400000e0000 */
[----:B------:R-:W-:-:S05]  /*7dd0*/  FMUL.FTZ R76, R55, UR34 ;  /* 0x00000022374c7c20 */ /* 0x000fca0008410000 */
[----:B------:R-:W-:Y:S08]  /*7de0*/  MUFU.EX2 R8, R81 ;  /* 0x0000005100087308 */ /* 0x000ff00000000800 */
[----:B------:R-:W2:Y:S08]  /*7df0*/  MUFU.EX2 R76, R76 ;  /* 0x0000004c004c7308 */ /* 0x000eb00000000800 */
[----:B------:R-:W-:Y:S01]  /*7e00*/  MUFU.EX2 R70, R70 ;  /* 0x0000004600467308 */ /* 0x000fe20000000800 */
[----:B-1----:R-:W-:-:S05]  /*7e10*/  FMNMX.FTZ R37, R38, R37, !PT ;  /* 0x0000002526257209 */ /* 0x002fca0007810000 */
[----:B------:R-:W1:Y:S02]  /*7e20*/  SHFL.BFLY PT, R38, R37, 0x1, 0x1f ;  /* 0x0c201f0025267f89 */ /* 0x000e6400000e0000 */
[----:B------:R-:W-:Y:S01]  /*7e30*/  MUFU.EX2 R73, R73 ;  /* 0x0000004900497308 */ /* 0x000fe20000000800 */
[-C--:B--2---:R-:W-:Y:S01]  /*7e40*/  FMUL.FTZ R88, R88, R76.reuse ;  /* 0x0000004c58587220 */ /* 0x084fe20000410000 */
[-C--:B------:R-:W-:Y:S01]  /*7e50*/  FMUL.FTZ R89, R89, R76.reuse ;  /* 0x0000004c59597220 */ /* 0x080fe20000410000 */
[-C--:B------:R-:W-:Y:S01]  /*7e60*/  FMUL.FTZ R92, R92, R76.reuse ;  /* 0x0000004c5c5c7220 */ /* 0x080fe20000410000 */
[-C--:B------:R-:W-:Y:S01]  /*7e70*/  FMUL.FTZ R93, R93, R76.reuse ;  /* 0x0000004c5d5d7220 */ /* 0x080fe20000410000 */
[-C--:B------:R-:W-:Y:S01]  /*7e80*/  FMUL.FTZ R96, R96, R76.reuse ;  /* 0x0000004c60607220 */ /* 0x080fe20000410000 */
[-C--:B------:R-:W-:Y:S01]  /*7e90*/  FMUL.FTZ R97, R97, R76.reuse ;  /* 0x0000004c61617220 */ /* 0x080fe20000410000 */
[-C--:B------:R-:W-:Y:S01]  /*7ea0*/  FMUL.FTZ R100, R100, R76.reuse ;  /* 0x0000004c64647220 */ /* 0x080fe20000410000 */
[----:B------:R-:W-:Y:S01]  /*7eb0*/  MUFU.EX2 R56, R56 ;  /* 0x0000003800387308 */ /* 0x000fe20000000800 */
[-C--:B------:R-:W-:Y:S01]  /*7ec0*/  FMUL.FTZ R101, R101, R76.reuse ;  /* 0x0000004c65657220 */ /* 0x080fe20000410000 */
        /* <DEDUP_REMOVED lines=11> */
[----:B------:R-:W-:Y:S01]  /*7f80*/  FMUL.FTZ R124, R124, R76 ;  /* 0x0000004c7c7c7220 */ /* 0x000fe20000410000 */
[----:B-1----:R-:W-:Y:S01]  /*7f90*/  FMNMX.FTZ R50, R37, R38, !PT ;  /* 0x0000002625327209 */ /* 0x002fe20007810000 */
[-C--:B------:R-:W-:Y:S01]  /*7fa0*/  FMUL.FTZ R125, R125, R76.reuse ;  /* 0x0000004c7d7d7220 */ /* 0x080fe20000410000 */
[----:B------:R-:W-:Y:S01]  /*7fb0*/  MUFU.EX2 R60, R60 ;  /* 0x0000003c003c7308 */ /* 0x000fe20000000800 */
[----:B------:R-:W-:Y:S01]  /*7fc0*/  F2FP.F16.F32.PACK_AB R38, R20, R15 ;  /* 0x0000000f1426723e */ /* 0x000fe200000000ff */
[-C--:B------:R-:W-:Y:S01]  /*7fd0*/  FMUL.FTZ R128, R128, R76.reuse ;  /* 0x0000004c80807220 */ /* 0x080fe20000410000 */
[C---:B------:R-:W-:Y:S01]  /*7fe0*/  FMUL.FTZ R37, R50.reuse, UR34 ;  /* 0x0000002232257c20 */ /* 0x040fe20008410000 */
[----:B------:R-:W-:Y:S01]  /*7ff0*/  FSETP.NEU.FTZ.AND P2, PT, R50, -INF , PT ;  /* 0xff8000003200780b */ /* 0x000fe20003f5d000 */
[-C--:B------:R-:W-:Y:S01]  /*8000*/  FMUL.FTZ R129, R129, R76.reuse ;  /* 0x0000004c81817220 */ /* 0x080fe20000410000 */
[-C--:B------:R-:W-:Y:S01]  /*8010*/  FMUL.FTZ R132, R132, R76.reuse ;  /* 0x0000004c84847220 */ /* 0x080fe20000410000 */
[----:B------:R-:W-:Y:S01]  /*8020*/  FMUL.FTZ R133, R133, R76 ;  /* 0x0000004c85857220 */ /* 0x000fe20000410000 */
[----:B------:R-:W-:Y:S01]  /*8030*/  FSEL R55, R37, RZ, P2 ;  /* 0x000000ff25377208 */ /* 0x000fe20001000000 */
[----:B------:R-:W-:Y:S04]  /*8040*/  MUFU.EX2 R63, R63 ;  /* 0x0000003f003f7308 */ /* 0x000fe80000000800 */
[--C-:B------:R-:W-:Y:S01]  /*8050*/  FFMA.FTZ R148, R24, UR34, -R55.reuse ;  /* 0x0000002218947c23 */ /* 0x100fe20008010837 */
[----:B------:R-:W-:Y:S01]  /*8060*/  FSEL R24, R50, RZ, P2 ;  /* 0x000000ff32187208 */ /* 0x000fe20001000000 */
[--C-:B------:R-:W-:Y:S01]  /*8070*/  FFMA.FTZ R37, R80, UR34, -R55.reuse ;  /* 0x0000002250257c23 */ /* 0x100fe20008010837 */
[--C-:B------:R-:W-:Y:S01]  /*8080*/  FFMA.FTZ R146, R14, UR34, -R55.reuse ;  /* 0x000000220e927c23 */ /* 0x100fe20008010837 */
[--C-:B------:R-:W-:Y:S01]  /*8090*/  FFMA.FTZ R14, R27, UR34, -R55.reuse ;  /* 0x000000221b0e7c23 */ /* 0x100fe20008010837 */
[----:B------:R-:W-:Y:S01]  /*80a0*/  FFMA.FTZ R27, R28, UR34, -R55 ;  /* 0x000000221c1b7c23 */ /* 0x000fe20008010837 */
[----:B------:R-:W-:Y:S01]  /*80b0*/  FADD.FTZ R24, -R24, R11 ;  /* 0x0000000b18187221 */ /* 0x000fe20000010100 */
[----:B------:R-:W-:Y:S01]  /*80c0*/  IMAD.U32 R28, RZ, RZ, UR36 ;  /* 0x00000024ff1c7e24 */ /* 0x000fe2000f8e00ff */
[----:B------:R-:W-:Y:S01]  /*80d0*/  MUFU.EX2 R37, R37 ;  /* 0x0000002500257308 */ /* 0x000fe20000000800 */
[--C-:B------:R-:W-:Y:S01]  /*80e0*/  FFMA.FTZ R21, R21, UR34, -R55.reuse ;  /* 0x0000002215157c23 */ /* 0x100fe20008010837 */
[----:B------:R-:W-:Y:S01]  /*80f0*/  FMUL.FTZ R24, R24, UR34 ;  /* 0x0000002218187c20 */ /* 0x000fe20008410000 */
[----:B------:R-:W-:Y:S01]  /*8100*/  FFMA.FTZ R79, R39, UR34, -R55 ;  /* 0x00000022274f7c23 */ /* 0x000fe20008010837 */
[----:B------:R-:W-:Y:S01]  /*8110*/  @!P1 LEA R28, R28, UR39, 0x3 ;  /* 0x000000271c1c9c11 */ /* 0x000fe2000f8e18ff */
[----:B------:R-:W-:Y:S01]  /*8120*/  FFMA.FTZ R39, R76, R6, R51 ;  /* 0x000000064c277223 */ /* 0x000fe20000010033 */
[--C-:B------:R-:W-:Y:S01]  /*8130*/  FFMA.FTZ R86, R36, UR34, -R55.reuse ;  /* 0x0000002224567c23 */ /* 0x100fe20008010837 */
[----:B------:R-:W-:Y:S01]  /*8140*/  FFMA.FTZ R31, R31, UR34, -R55 ;  /* 0x000000221f1f7c23 */ /* 0x000fe20008010837 */
[----:B------:R-:W1:Y:S01]  /*8150*/  MUFU.EX2 R24, R24 ;  /* 0x0000001800187308 */ /* 0x000e620000000800 */
[----:B------:R-:W-:-:S02]  /*8160*/  @!P1 VIADD R28, R28, 0x2d860 ;  /* 0x0002d8601c1c9836 */ /* 0x000fc40000000000 */
[--C-:B------:R-:W-:Y:S01]  /*8170*/  FFMA.FTZ R80, R32, UR34, -R55.reuse ;  /* 0x0000002220507c23 */ /* 0x100fe20008010837 */
[--C-:B------:R-:W-:Y:S01]  /*8180*/  FFMA.FTZ R35, R35, UR34, -R55.reuse ;  /* 0x0000002223237c23 */ /* 0x100fe20008010837 */
[--C-:B------:R-:W-:Y:S01]  /*8190*/  FFMA.FTZ R144, R40, UR34, -R55.reuse ;  /* 0x0000002228907c23 */ /* 0x100fe20008010837 */
[----:B------:R-:W-:Y:S01]  /*81a0*/  FFMA.FTZ R32, R44, UR34, -R55 ;  /* 0x000000222c207c23 */ /* 0x000fe20008010837 */
[----:B------:R-:W-:Y:S01]  /*81b0*/  @!P1 PRMT R36, RZ, 0x654, R28 ;  /* 0x00000654ff249816 */ /* 0x000fe2000000001c */
[----:B------:R-:W-:Y:S01]  /*81c0*/  FADD.FTZ R28, R12, R39 ;  /* 0x000000270c1c7221 */ /* 0x000fe20000010000 */
[----:B------:R-:W2:Y:S01]  /*81d0*/  MUFU.EX2 R146, R146 ;  /* 0x0000009200927308 */ /* 0x000ea20000000800 */
[--C-:B------:R-:W-:Y:S01]  /*81e0*/  FFMA.FTZ R11, R53, UR34, -R55.reuse ;  /* 0x00000022350b7c23 */ /* 0x100fe20008010837 */
[----:B------:R3:W-:Y:S01]  /*81f0*/  @!P1 SYNCS.ARRIVE.TRANS64.RED.A1T0 RZ, [R36+URZ], RZ ;  /* 0x000000ff24ff99a7 */ /* 0x0007e2000810043f */
[----:B------:R-:W-:Y:S01]  /*8200*/  FADD.FTZ R39, R15, R28 ;  /* 0x0000001c0f277221 */ /* 0x000fe20000010000 */
[--C-:B------:R-:W-:Y:S01]  /*8210*/  FFMA.FTZ R47, R47, UR34, -R55.reuse ;  /* 0x000000222f2f7c23 */ /* 0x100fe20008010837 */
[--C-:B------:R-:W-:Y:S01]  /*8220*/  FFMA.FTZ R40, R48, UR34, -R55.reuse ;  /* 0x0000002230287c23 */ /* 0x100fe20008010837 */
[----:B------:R-:W-:Y:S01]  /*8230*/  FFMA.FTZ R48, R84, UR34, -R55 ;  /* 0x0000002254307c23 */ /* 0x000fe20008010837 */
[----:B------:R-:W-:Y:S01]  /*8240*/  FADD.FTZ R28, R20, R39 ;  /* 0x00000027141c7221 */ /* 0x000fe20000010000 */
[----:B------:R4:W5:Y:S01]  /*8250*/  MUFU.EX2 R81, R21 ;  /* 0x0000001500517308 */ /* 0x0009620000000800 */
[----:B-1----:R-:W-:Y:S01]  /*8260*/  FFMA.FTZ R5, R24, R5, R37 ;  /* 0x0000000518057223 */ /* 0x002fe20000010025 */
[----:B---3--:R-:W-:Y:S01]  /*8270*/  F2FP.F16.F32.PACK_AB R36, R12, R51 ;  /* 0x000000330c24723e */ /* 0x008fe200000000ff */
[--C-:B------:R-:W-:Y:S01]  /*8280*/  FFMA.FTZ R6, R57, UR34, -R55.reuse ;  /* 0x0000002239067c23 */ /* 0x100fe20008010837 */
[--C-:B------:R-:W-:Y:S01]  /*8290*/  FFMA.FTZ R58, R58, UR34, -R55.reuse ;  /* 0x000000223a3a7c23 */ /* 0x100fe20008010837 */
[--C-:B------:R-:W-:Y:S01]  /*82a0*/  FFMA.FTZ R61, R61, UR34, -R55.reuse ;  /* 0x000000223d3d7c23 */ /* 0x100fe20008010837 */
[--C-:B------:R-:W-:Y:S01]  /*82b0*/  FFMA.FTZ R20, R62, UR34, -R55.reuse ;  /* 0x000000223e147c23 */ /* 0x100fe20008010837 */
[----:B------:R-:W-:Y:S01]  /*82c0*/  FFMA.FTZ R69, R69, UR34, -R55 ;  /* 0x0000002245457c23 */ /* 0x000fe20008010837 */
[----:B------:R-:W1:Y:S01]  /*82d0*/  MUFU.EX2 R148, R148 ;  /* 0x0000009400947308 */ /* 0x000e620000000800 */
[C---:B--2---:R-:W-:Y:S01]  /*82e0*/  FADD.FTZ R12, R146.reuse, R5 ;  /* 0x00000005920c7221 */ /* 0x044fe20000010000 */
[--C-:B----4-:R-:W-:Y:S01]  /*82f0*/  FFMA.FTZ R21, R43, UR34, -R55.reuse ;  /* 0x000000222b157c23 */ /* 0x110fe20008010837 */
[----:B------:R-:W-:Y:S01]  /*8300*/  FADD.FTZ R43, R13, R28 ;  /* 0x0000001c0d2b7221 */ /* 0x000fe20000010000 */
[----:B------:R-:W-:Y:S01]  /*8310*/  F2FP.F16.F32.PACK_AB R37, R146, R37 ;  /* 0x000000259225723e */ /* 0x000fe200000000ff */
[--C-:B------:R-:W-:Y:S01]  /*8320*/  FFMA.FTZ R139, R139, UR34, -R55.reuse ;  /* 0x000000228b8b7c23 */ /* 0x100fe20008010837 */
[----:B------:R-:W-:Y:S01]  /*8330*/  FFMA.FTZ R142, R142, UR34, -R55 ;  /* 0x000000228e8e7c23 */ /* 0x000fe20008010837 */
[----:B------:R-:W-:Y:S01]  /*8340*/  FADD.FTZ R28, R26, R43 ;  /* 0x0000002b1a1c7221 */ /* 0x000fe20000010000 */
[----:B------:R-:W2:Y:S01]  /*8350*/  MUFU.EX2 R14, R14 ;  /* 0x0000000e000e7308 */ /* 0x000ea20000000800 */
[----:B-----5:R-:W-:Y:S01]  /*8360*/  FADD.FTZ R5, R81, R12 ;  /* 0x0000000c51057221 */ /* 0x020fe20000010000 */
[--C-:B------:R-:W-:Y:S01]  /*8370*/  FFMA.FTZ R78, R78, UR34, -R55.reuse ;  /* 0x000000224e4e7c23 */ /* 0x100fe20008010837 */
[----:B------:R-:W-:Y:S01]  /*8380*/  FADD.FTZ R43, R25, R28 ;  /* 0x0000001c192b7221 */ /* 0x000fe20000010000 */
[--C-:B------:R-:W-:Y:S01]  /*8390*/  FFMA.FTZ R85, R85, UR34, -R55.reuse ;  /* 0x0000002255557c23 */ /* 0x100fe20008010837 */
[--C-:B------:R-:W-:Y:S01]  /*83a0*/  FFMA.FTZ R82, R82, UR34, -R55.reuse ;  /* 0x0000002252527c23 */ /* 0x100fe20008010837 */
[----:B------:R-:W-:Y:S01]  /*83b0*/  FFMA.FTZ R83, R83, UR34, -R55 ;  /* 0x0000002253537c23 */ /* 0x000fe20008010837 */
[----:B------:R-:W-:Y:S01]  /*83c0*/  FADD.FTZ R28, R30, R43 ;  /* 0x0000002b1e1c7221 */ /* 0x000fe20000010000 */
[----:B------:R-:W3:Y:S01]  /*83d0*/  MUFU.EX2 R27, R27 ;  /* 0x0000001b001b7308 */ /* 0x000ee20000000800 */
[----:B-1----:R-:W-:Y:S01]  /*83e0*/  FADD.FTZ R5, R148, R5 ;  /* 0x0000000594057221 */ /* 0x002fe20000010000 */
[----:B------:R-:W-:Y:S01]  /*83f0*/  F2FP.F16.F32.PACK_AB R30, R30, R25 ;  /* 0x000000191e1e723e */ /* 0x000fe200000000ff */
[----:B------:R-:W-:Y:S01]  /*8400*/  FADD.FTZ R51, R29, R28 ;  /* 0x0000001c1d337221 */ /* 0x000fe20000010000 */
[----:B------:R-:W-:Y:S01]  /*8410*/  F2FP.F16.F32.PACK_AB R39, R148, R81 ;  /* 0x000000519427723e */ /* 0x000fe200000000ff */
[----:B------:R-:W-:Y:S01]  /*8420*/  UMOV UR36, UR58 ;  /* 0x0000003a00247c82 */ /* 0x000fe20008000000 */
[----:B------:R-:W-:Y:S01]  /*8430*/  ISETP.GT.AND P2, PT, R7, UR59, PT ;  /* 0x0000003b07007c0c */ /* 0x000fe2000bf44270 */
[----:B------:R-:W-:Y:S01]  /*8440*/  FADD.FTZ R28, R34, R51 ;  /* 0x00000033221c7221 */ /* 0x000fe20000010000 */
[----:B------:R-:W1:Y:S01]  /*8450*/  MUFU.EX2 R31, R31 ;  /* 0x0000001f001f7308 */ /* 0x000e620000000800 */
[----:B--2---:R-:W-:Y:S01]  /*8460*/  FADD.FTZ R12, R14, R5 ;  /* 0x000000050e0c7221 */ /* 0x004fe20000010000 */
[----:B------:R-:W-:Y:S01]  /*8470*/  FFMA.FTZ R5, R65, UR34, -R55 ;  /* 0x0000002241057c23 */ /* 0x000fe20008010837 */
[----:B------:R-:W-:Y:S01]  /*8480*/  FADD.FTZ R53, R33, R28 ;  /* 0x0000001c21357221 */ /* 0x000fe20000010000 */
[----:B------:R-:W-:Y:S01]  /*8490*/  STSM.16.M88.4 [R136+0x21800], R36 ;  /* 0x0218002488007844 */ /* 0x000fe20000000200 */
[----:B------:R-:W-:-:S02]  /*84a0*/  VIADD R7, R7, 0xffffffff ;  /* 0xffffffff07077836 */ /* 0x000fc40000000000 */
[-C--:B------:R-:W-:Y:S01]  /*84b0*/  FMUL.FTZ R90, R90, R24.reuse ;  /* 0x000000185a5a7220 */ /* 0x080fe20000410000 */
[C---:B------:R-:W-:Y:S01]  /*84c0*/  FADD.FTZ R28, R54.reuse, R53 ;  /* 0x00000035361c7221 */ /* 0x040fe20000010000 */
[----:B------:R-:W2:Y:S01]  /*84d0*/  MUFU.EX2 R80, R80 ;  /* 0x0000005000507308 */ /* 0x000ea20000000800 */
[----:B---3--:R-:W-:Y:S01]  /*84e0*/  FADD.FTZ R12, R27, R12 ;  /* 0x0000000c1b0c7221 */ /* 0x008fe20000010000 */
[----:B------:R-:W-:Y:S01]  /*84f0*/  F2FP.F16.F32.PACK_AB R54, R54, R33 ;  /* 0x000000213636723e */ /* 0x000fe200000000ff */
[----:B------:R-:W-:Y:S01]  /*8500*/  FADD.FTZ R53, R41, R28 ;  /* 0x0000001c29357221 */ /* 0x000fe20000010000 */
[----:B------:R-:W-:Y:S01]  /*8510*/  F2FP.F16.F32.PACK_AB R28, R26, R13 ;  /* 0x0000000d1a1c723e */ /* 0x000fe200000000ff */
[-C--:B------:R-:W-:Y:S01]  /*8520*/  FMUL.FTZ R91, R91, R24.reuse ;  /* 0x000000185b5b7220 */ /* 0x080fe20000410000 */
[-C--:B------:R-:W-:Y:S01]  /*8530*/  FMUL.FTZ R94, R94, R24.reuse ;  /* 0x000000185e5e7220 */ /* 0x080fe20000410000 */
[----:B------:R-:W-:Y:S01]  /*8540*/  FADD.FTZ R44, R42, R53 ;  /* 0x000000352a2c7221 */ /* 0x000fe20000010000 */
[----:B------:R-:W3:Y:S01]  /*8550*/  MUFU.EX2 R35, R35 ;  /* 0x0000002300237308 */ /* 0x000ee20000000800 */
        /* <DEDUP_REMOVED lines=9> */
[----:B------:R-:W-:Y:S01]  /*85f0*/  FFMA.FTZ R43, R52, UR34, -R55 ;  /* 0x00000022342b7c23 */ /* 0x000fe20008010837 */
[----:B------:R-:W-:Y:S01]  /*8600*/  F2FP.F16.F32.PACK_AB R52, R34, R29 ;  /* 0x0000001d2234723e */ /* 0x000fe200000000ff */
[----:B------:R-:W-:Y:S01]  /*8610*/  FMUL.FTZ R107, R107, R24 ;  /* 0x000000186b6b7220 */ /* 0x000fe20000410000 */
[----:B------:R-:W-:Y:S01]  /*8620*/  F2FP.F16.F32.PACK_AB R29, R27, R14 ;  /* 0x0000000e1b1d723e */ /* 0x000fe200000000ff */
[-C--:B------:R-:W-:Y:S01]  /*8630*/  FMUL.FTZ R110, R110, R24.reuse ;  /* 0x000000186e6e7220 */ /* 0x080fe20000410000 */
[----:B------:R-:W-:Y:S01]  /*8640*/  F2FP.F16.F32.PACK_AB R31, R80, R31 ;  /* 0x0000001f501f723e */ /* 0x000fe200000000ff */
[----:B------:R-:W2:Y:S01]  /*8650*/  MUFU.EX2 R79, R79 ;  /* 0x0000004f004f7308 */ /* 0x000ea20000000800 */
[----:B---3--:R-:W-:Y:S01]  /*8660*/  FADD.FTZ R51, R35, R12 ;  /* 0x0000000c23337221 */ /* 0x008fe20000010000 */
[-C--:B------:R-:W-:Y:S01]  /*8670*/  FMUL.FTZ R111, R111, R24.reuse ;  /* 0x000000186f6f7220 */ /* 0x080fe20000410000 */
[-C--:B------:R-:W-:Y:S01]  /*8680*/  FMUL.FTZ R114, R114, R24.reuse ;  /* 0x0000001872727220 */ /* 0x080fe20000410000 */
[----:B------:R3:W-:Y:S01]  /*8690*/  STSM.16.M88.4 [R23], R28 ;  /* 0x0000001c17007844 */ /* 0x0007e20000000200 */
[-C--:B------:R-:W-:Y:S01]  /*86a0*/  FMUL.FTZ R115, R115, R24.reuse ;  /* 0x0000001873737220 */ /* 0x080fe20000410000 */
[-C--:B------:R-:W-:Y:S01]  /*86b0*/  FMUL.FTZ R118, R118, R24.reuse ;  /* 0x0000001876767220 */ /* 0x080fe20000410000 */
[-C--:B------:R-:W-:Y:S01]  /*86c0*/  FMUL.FTZ R119, R119, R24.reuse ;  /* 0x0000001877777220 */ /* 0x080fe20000410000 */
[----:B------:R-:W4:Y:S01]  /*86d0*/  MUFU.EX2 R144, R144 ;  /* 0x0000009000907308 */ /* 0x000f220000000800 */
[C---:B-1----:R-:W-:Y:S01]  /*86e0*/  FADD.FTZ R12, R86.reuse, R51 ;  /* 0x00000033560c7221 */ /* 0x042fe20000010000 */
[----:B------:R-:W-:Y:S01]  /*86f0*/  F2FP.F16.F32.PACK_AB R53, R86, R35 ;  /* 0x000000235635723e */ /* 0x000fe200000000ff */
        /* <DEDUP_REMOVED lines=9> */
[----:B------:R-:W-:-:S04]  /*8790*/  FMUL.FTZ R135, R135, R24 ;  /* 0x0000001887877220 */ /* 0x000fc80000410000 */
[----:B------:R-:W2:Y:S01]  /*87a0*/  MUFU.EX2 R32, R32 ;  /* 0x0000002000207308 */ /* 0x000ea20000000800 */
[----:B----4-:R-:W-:Y:S01]  /*87b0*/  FADD.FTZ R12, R144, R51 ;  /* 0x00000033900c7221 */ /* 0x010fe20000010000 */
[----:B------:R-:W-:Y:S01]  /*87c0*/  FADD.FTZ R51, R45, R44 ;  /* 0x0000002c2d337221 */ /* 0x000fe20000010000 */
[----:B------:R-:W-:-:S03]  /*87d0*/  F2FP.F16.F32.PACK_AB R44, R42, R41 ;  /* 0x000000292a2c723e */ /* 0x000fc600000000ff */
[C---:B------:R-:W-:Y:S01]  /*87e0*/  FADD.FTZ R34, R46.reuse, R51 ;  /* 0x000000332e227221 */ /* 0x040fe20000010000 */
[----:B------:R-:W-:Y:S01]  /*87f0*/  F2FP.F16.F32.PACK_AB R46, R46, R45 ;  /* 0x0000002d2e2e723e */ /* 0x000fe200000000ff */
[----:B------:R-:W4:Y:S01]  /*8800*/  MUFU.EX2 R47, R47 ;  /* 0x0000002f002f7308 */ /* 0x000f220000000800 */
[----:B-1----:R-:W-:Y:S01]  /*8810*/  FADD.FTZ R13, R21, R12 ;  /* 0x0000000c150d7221 */ /* 0x002fe20000010000 */
[----:B------:R-:W-:-:S04]  /*8820*/  FADD.FTZ R25, R49, R34 ;  /* 0x0000002231197221 */ /* 0x000fc80000010000 */
[----:B------:R-:W-:Y:S02]  /*8830*/  FADD.FTZ R14, R70, R25 ;  /* 0x00000019460e7221 */ /* 0x000fe40000010000 */
[----:B------:R-:W1:Y:S01]  /*8840*/  MUFU.EX2 R40, R40 ;  /* 0x0000002800287308 */ /* 0x000e620000000800 */
[C---:B--2---:R-:W-:Y:S01]  /*8850*/  FADD.FTZ R12, R32.reuse, R13 ;  /* 0x0000000d200c7221 */ /* 0x044fe20000010000 */
[----:B------:R-:W-:Y:S01]  /*8860*/  FADD.FTZ R25, R73, R14 ;  /* 0x0000000e49197221 */ /* 0x000fe20000010000 */
[----:B------:R-:W-:-:S03]  /*8870*/  F2FP.F16.F32.PACK_AB R45, R32, R21 ;  /* 0x00000015202d723e */ /* 0x000fc600000000ff */
[----:B------:R-:W-:Y:S02]  /*8880*/  FADD.FTZ R14, R56, R25 ;  /* 0x00000019380e7221 */ /* 0x000fe40000010000 */
[----:B------:R-:W2:Y:S01]  /*8890*/  MUFU.EX2 R11, R11 ;  /* 0x0000000b000b7308 */ /* 0x000ea20000000800 */
[----:B----4-:R-:W-:-:S07]  /*88a0*/  FADD.FTZ R13, R47, R12 ;  /* 0x0000000c2f0d7221 */ /* 0x010fce0000010000 */
[----:B------:R-:W4:Y:S01]  /*88b0*/  MUFU.EX2 R48, R48 ;  /* 0x0000003000307308 */ /* 0x000f220000000800 */
[C---:B-1----:R-:W-:Y:S01]  /*88c0*/  FADD.FTZ R12, R40.reuse, R13 ;  /* 0x0000000d280c7221 */ /* 0x042fe20000010000 */
[----:B------:R-:W-:-:S06]  /*88d0*/  F2FP.F16.F32.PACK_AB R47, R40, R47 ;  /* 0x0000002f282f723e */ /* 0x000fcc00000000ff */
[----:B------:R-:W1:Y:S01]  /*88e0*/  MUFU.EX2 R6, R6 ;  /* 0x0000000600067308 */ /* 0x000e620000000800 */
[----:B--2---:R-:W-:-:S07]  /*88f0*/  FADD.FTZ R13, R11, R12 ;  /* 0x0000000c0b0d7221 */ /* 0x004fce0000010000 */
[----:B------:R2:W5:Y:S01]  /*8900*/  MUFU.EX2 R15, R58 ;  /* 0x0000003a000f7308 */ /* 0x0005620000000800 */
[----:B----4-:R-:W-:-:S07]  /*8910*/  FADD.FTZ R13, R48, R13 ;  /* 0x0000000d300d7221 */ /* 0x010fce0000010000 */
[----:B------:R-:W3:Y:S01]  /*8920*/  MUFU.EX2 R64, R64 ;  /* 0x0000004000407308 */ /* 0x000ee20000000800 */
[----:B-1----:R-:W-:Y:S01]  /*8930*/  FADD.FTZ R12, R6, R13 ;  /* 0x0000000d060c7221 */ /* 0x002fe20000010000 */
[----:B------:R-:W-:Y:S01]  /*8940*/  FADD.FTZ R13, R59, R14 ;  /* 0x0000000e3b0d7221 */ /* 0x000fe20000010000 */
[----:B--2---:R-:W-:Y:S01]  /*8950*/  FFMA.FTZ R58, R66, UR34, -R55 ;  /* 0x00000022423a7c23 */ /* 0x004fe20008010837 */
[----:B------:R-:W-:Y:S02]  /*8960*/  F2FP.F16.F32.PACK_AB R55, R144, R79 ;  /* 0x0000004f9037723e */ /* 0x000fe400000000ff */
[C---:B------:R-:W-:Y:S01]  /*8970*/  FADD.FTZ R34, R60.reuse, R13 ;  /* 0x0000000d3c227221 */ /* 0x040fe20000010000 */
[----:B------:R-:W-:Y:S01]  /*8980*/  F2FP.F16.F32.PACK_AB R60, R60, R59 ;  /* 0x0000003b3c3c723e */ /* 0x000fe200000000ff */
[----:B------:R-:W1:Y:S01]  /*8990*/  MUFU.EX2 R61, R61 ;  /* 0x0000003d003d7308 */ /* 0x000e620000000800 */
[----:B-----5:R-:W-:Y:S01]  /*89a0*/  FADD.FTZ R14, R15, R12 ;  /* 0x0000000c0f0e7221 */ /* 0x020fe20000010000 */
[----:B------:R-:W-:Y:S01]  /*89b0*/  FADD.FTZ R25, R63, R34 ;  /* 0x000000223f197221 */ /* 0x000fe20000010000 */
[----:B------:R-:W-:Y:S01]  /*89c0*/  F2FP.F16.F32.PACK_AB R15, R15, R6 ;  /* 0x000000060f0f723e */ /* 0x000fe200000000ff */
[----:B------:R-:W-:Y:S01]  /*89d0*/  STSM.16.M88.4 [R22], R52 ;  /* 0x0000003416007844 */ /* 0x000fe20000000200 */
[----:B------:R-:W-:-:S03]  /*89e0*/  F2FP.F16.F32.PACK_AB R12, R70, R49 ;  /* 0x00000031460c723e */ /* 0x000fc600000000ff */
[----:B------:R-:W2:Y:S01]  /*89f0*/  MUFU.EX2 R67, R67 ;  /* 0x0000004300437308 */ /* 0x000ea20000000800 */
[C---:B---3--:R-:W-:Y:S01]  /*8a00*/  FADD.FTZ R30, R64.reuse, R25 ;  /* 0x00000019401e7221 */ /* 0x048fe20000010000 */
[----:B------:R-:W-:Y:S01]  /*8a10*/  F2FP.F16.F32.PACK_AB R62, R64, R63 ;  /* 0x0000003f403e723e */ /* 0x000fe200000000ff */
[----:B------:R-:W-:Y:S05]  /*8a20*/  STSM.16.M88.4 [R18], R44 ;  /* 0x0000002c12007844 */ /* 0x000fea0000000200 */
[----:B------:R-:W3:Y:S01]  /*8a30*/  MUFU.EX2 R20, R20 ;  /* 0x0000001400147308 */ /* 0x000ee20000000800 */
[----:B-1----:R-:W-:Y:S01]  /*8a40*/  FADD.FTZ R13, R61, R14 ;  /* 0x0000000e3d0d7221 */ /* 0x002fe20000010000 */
[----:B------:R-:W-:-:S06]  /*8a50*/  F2FP.F16.F32.PACK_AB R14, R56, R73 ;  /* 0x00000049380e723e */ /* 0x000fcc00000000ff */
[----:B------:R-:W1:Y:S01]  /*8a60*/  MUFU.EX2 R5, R5 ;  /* 0x0000000500057308 */ /* 0x000e620000000800 */
[----:B--2---:R-:W-:-:S07]  /*8a70*/  FADD.FTZ R25, R67, R30 ;  /* 0x0000001e43197221 */ /* 0x004fce0000010000 */
[----:B------:R-:W2:Y:S01]  /*8a80*/  MUFU.EX2 R68, R68 ;  /* 0x0000004400447308 */ /* 0x000ea20000000800 */
[----:B---3--:R-:W-:Y:S01]  /*8a90*/  FADD.FTZ R28, R20, R13 ;  /* 0x0000000d141c7221 */ /* 0x008fe20000010000 */
[----:B------:R-:W-:Y:S02]  /*8aa0*/  F2FP.F16.F32.PACK_AB R13, R48, R11 ;  /* 0x0000000b300d723e */ /* 0x000fe400000000ff */
[----:B------:R-:W-:-:S03]  /*8ab0*/  F2FP.F16.F32.PACK_AB R61, R20, R61 ;  /* 0x0000003d143d723e */ /* 0x000fc600000000ff */
[----:B------:R3:W-:Y:S01]  /*8ac0*/  STSM.16.M88.4 [R136+0x27800], R12 ;  /* 0x0278000c88007844 */ /* 0x0007e20000000200 */
[----:B------:R-:W4:Y:S01]  /*8ad0*/  MUFU.EX2 R58, R58 ;  /* 0x0000003a003a7308 */ /* 0x000f220000000800 */
[----:B-1----:R-:W-:-:S07]  /*8ae0*/  FADD.FTZ R21, R5, R28 ;  /* 0x0000001c05157221 */ /* 0x002fce0000010000 */
[----:B------:R-:W1:Y:S01]  /*8af0*/  MUFU.EX2 R71, R71 ;  /* 0x0000004700477308 */ /* 0x000e620000000800 */
[C---:B--2---:R-:W-:Y:S01]  /*8b00*/  FADD.FTZ R28, R68.reuse, R25 ;  /* 0x00000019441c7221 */ /* 0x044fe20000010000 */
[----:B------:R-:W-:-:S06]  /*8b10*/  F2FP.F16.F32.PACK_AB R68, R68, R67 ;  /* 0x000000434444723e */ /* 0x000fcc00000000ff */
[----:B------:R-:W2:Y:S01]  /*8b20*/  MUFU.EX2 R72, R72 ;  /* 0x0000004800487308 */ /* 0x000ea20000000800 */
[C---:B----4-:R-:W-:Y:S01]  /*8b30*/  FADD.FTZ R6, R58.reuse, R21 ;  /* 0x000000153a067221 */ /* 0x050fe20000010000 */
[----:B------:R-:W-:-:S05]  /*8b40*/  F2FP.F16.F32.PACK_AB R63, R58, R5 ;  /* 0x000000053a3f723e */ /* 0x000fca00000000ff */
[----:B------:R4:W-:Y:S01]  /*8b50*/  STSM.16.M88.4 [R17], R60 ;  /* 0x0000003c11007844 */ /* 0x0009e20000000200 */
[----:B------:R-:W5:Y:S01]  /*8b60*/  MUFU.EX2 R69, R69 ;  /* 0x0000004500457308 */ /* 0x000f620000000800 */
[----:B-1----:R-:W-:-:S07]  /*8b70*/  FADD.FTZ R21, R71, R28 ;  /* 0x0000001c47157221 */ /* 0x002fce0000010000 */
[----:B------:R-:W1:Y:S01]  /*8b80*/  MUFU.EX2 R26, R85 ;  /* 0x00000055001a7308 */ /* 0x000e620000000800 */
[C---:B--2---:R-:W-:Y:S01]  /*8b90*/  F2FP.F16.F32.PACK_AB R70, R72.reuse, R71 ;  /* 0x000000474846723e */ /* 0x044fe200000000ff */
[----:B------:R-:W-:-:S06]  /*8ba0*/  FADD.FTZ R21, R72, R21 ;  /* 0x0000001548157221 */ /* 0x000fcc0000010000 */
[----:B------:R-:W2:Y:S01]  /*8bb0*/  MUFU.EX2 R139, R139 ;  /* 0x0000008b008b7308 */ /* 0x000ea20000000800 */
[----:B-----5:R-:W-:-:S07]  /*8bc0*/  FADD.FTZ R11, R69, R6 ;  /* 0x00000006450b7221 */ /* 0x020fce0000010000 */
[----:B------:R-:W5:Y:S01]  /*8bd0*/  MUFU.EX2 R142, R142 ;  /* 0x0000008e008e7308 */ /* 0x000f620000000800 */
[C---:B-1----:R-:W-:Y:S01]  /*8be0*/  F2FP.F16.F32.PACK_AB R69, R26.reuse, R69 ;  /* 0x000000451a45723e */ /* 0x042fe200000000ff */
[----:B------:R-:W-:Y:S01]  /*8bf0*/  FADD.FTZ R6, R26, R11 ;  /* 0x0000000b1a067221 */ /* 0x000fe20000010000 */
[----:B------:R-:W-:-:S05]  /*8c00*/  IMAD.MOV.U32 R11, RZ, RZ, R50 ;  /* 0x000000ffff0b7224 */ /* 0x000fca00078e0032 */
[----:B------:R-:W1:Y:S01]  /*8c10*/  MUFU.EX2 R74, R74 ;  /* 0x0000004a004a7308 */ /* 0x000e620000000800 */
[----:B--2---:R-:W-:-:S07]  /*8c20*/  FADD.FTZ R6, R139, R6 ;  /* 0x000000068b067221 */ /* 0x004fce0000010000 */
[----:B------:R-:W3:Y:S01]  /*8c30*/  MUFU.EX2 R77, R77 ;  /* 0x0000004d004d7308 */ /* 0x000ee20000000800 */
[C---:B-----5:R-:W-:Y:S01]  /*8c40*/  F2FP.F16.F32.PACK_AB R71, R142.reuse, R139 ;  /* 0x0000008b8e47723e */ /* 0x060fe200000000ff */
[----:B------:R-:W-:-:S04]  /*8c50*/  FADD.FTZ R6, R142, R6 ;  /* 0x000000068e067221 */ /* 0x000fc80000010000 */
[----:B------:R4:W-:Y:S02]  /*8c60*/  STSM.16.M88.4 [R22+0x6000], R68 ;  /* 0x0060004416007844 */ /* 0x0009e40000000200 */
[----:B------:R-:W2:Y:S01]  /*8c70*/  MUFU.EX2 R75, R75 ;  /* 0x0000004b004b7308 */ /* 0x000ea20000000800 */
[----:B-1----:R-:W-:-:S07]  /*8c80*/  FADD.FTZ R28, R74, R21 ;  /* 0x000000154a1c7221 */ /* 0x002fce0000010000 */
[----:B------:R-:W1:Y:S01]  /*8c90*/  MUFU.EX2 R43, R43 ;  /* 0x0000002b002b7308 */ /* 0x000e620000000800 */
[C---:B---3--:R-:W-:Y:S01]  /*8ca0*/  F2FP.F16.F32.PACK_AB R12, R77.reuse, R74 ;  /* 0x0000004a4d0c723e */ /* 0x048fe200000000ff */
[----:B------:R-:W-:-:S06]  /*8cb0*/  FADD.FTZ R28, R77, R28 ;  /* 0x0000001c4d1c7221 */ /* 0x000fcc0000010000 */
[----:B------:R-:W3:Y:S01]  /*8cc0*/  MUFU.EX2 R78, R78 ;  /* 0x0000004e004e7308 */ /* 0x000ee20000000800 */
[----:B--2---:R-:W-:Y:S01]  /*8cd0*/  F2FP.F16.F32.PACK_AB R14, R8, R75 ;  /* 0x0000004b080e723e */ /* 0x004fe200000000ff */
[----:B------:R-:W-:-:S06]  /*8ce0*/  FADD.FTZ R75, R75, R28 ;  /* 0x0000001c4b4b7221 */ /* 0x000fcc0000010000 */
[----:B------:R-:W2:Y:S01]  /*8cf0*/  MUFU.EX2 R25, R82 ;  /* 0x0000005200197308 */ /* 0x000ea20000000800 */
[----:B-1----:R-:W-:-:S07]  /*8d00*/  FADD.FTZ R6, R43, R6 ;  /* 0x000000062b067221 */ /* 0x002fce0000010000 */
[----:B------:R-:W1:Y:S01]  /*8d10*/  MUFU.EX2 R30, R83 ;  /* 0x00000053001e7308 */ /* 0x000e620000000800 */
[C---:B---3--:R-:W-:Y:S01]  /*8d20*/  F2FP.F16.F32.PACK_AB R13, R78.reuse, R43 ;  /* 0x0000002b4e0d723e */ /* 0x048fe200000000ff */
[----:B------:R-:W-:-:S04]  /*8d30*/  FADD.FTZ R6, R78, R6 ;  /* 0x000000064e067221 */ /* 0x000fc80000010000 */
[----:B--2---:R-:W-:Y:S01]  /*8d40*/  FADD.FTZ R5, R25, R6 ;  /* 0x0000000619057221 */ /* 0x004fe20000010000 */
[----:B------:R-:W-:Y:S01]  /*8d50*/  FADD.FTZ R6, R8, R75 ;  /* 0x0000004b08067221 */ /* 0x000fe20000010000 */
[----:B------:R-:W-:Y:S01]  /*8d60*/  IMAD.MOV.U32 R8, RZ, RZ, R10 ;  /* 0x000000ffff087224 */ /* 0x000fe200078e000a */
[C---:B-1----:R-:W-:Y:S01]  /*8d70*/  F2FP.F16.F32.PACK_AB R15, R30.reuse, R25 ;  /* 0x000000191e0f723e */ /* 0x042fe200000000ff */
[----:B------:R-:W-:-:S04]  /*8d80*/  FADD.FTZ R5, R30, R5 ;  /* 0x000000051e057221 */ /* 0x000fc80000010000 */
[----:B------:R4:W-:Y:S01]  /*8d90*/  STSM.16.M88.4 [R18+0x6000], R12 ;  /* 0x0060000c12007844 */ /* 0x0009e20000000200 */
[----:B------:R1:W-:Y:S06]  /*8da0*/  MEMBAR.ALL.CTA ;  /* 0x0000000000007992 */ /* 0x0003ec0000008000 */
[----:B-1----:R-:W1:Y:S02]  /*8db0*/  FENCE.VIEW.ASYNC.S ;  /* 0x00000000000073c6 */ /* 0x002e640000000000 */
[----:B-1----:R-:W-:Y:S01]  /*8dc0*/  NOP ;  /* 0x0000000000007918 */ /* 0x002fe20000000000 */
[----:B------:R-:W-:Y:S05]  /*8dd0*/  @P2 BRA `(.L_x_697) ;  /* 0xffffffc400f02947 */ /* 0x000fea000383ffff */
[----:B------:R-:W-:Y:S01]  /*8de0*/  IMAD.MOV.U32 R11, RZ, RZ, R50 ;  /* 0x000000ffff0b7224 */ /* 0x000fe200078e0032 */
[----:B------:R-:W-:Y:S01]  /*8df0*/  UMOV UR36, UR58 ;  /* 0x0000003a00247c82 */ /* 0x000fe20008000000 */
[----:B------:R-:W-:Y:S01]  /*8e00*/  IMAD.MOV.U32 R8, RZ, RZ, R10 ;  /* 0x000000ffff087224 */ /* 0x000fe200078e000a */
[----:B------:R-:W-:-:S06]  /*8e10*/  UMOV UR49, UR57 ;  /* 0x0000003900317c82 */ /* 0x000fcc0008000000 */
.L_x_680:
[----:B------:R-:W-:Y:S01]  /*8e20*/  ULDC UR11, c[0x0][0x9e4] ;  /* 0x00027900000b7ab9 */ /* 0x000fe20000000800 */
[----:B------:R-:W-:Y:S01]  /*8e30*/  ULDC UR10, c[0x0][0x9dc] ;  /* 0x00027700000a7ab9 */ /* 0x000fe20000000800 */
[----:B------:R-:W-:Y:S02]  /*8e40*/  UISETP.GE.AND UP0, UPT, UR11, 0x1, UPT ;  /* 0x000000010b00788c */ /* 0x000fe4000bf06270 */
[----:B------:R-:W-:-:S04]  /*8e50*/  UIADD3 UR10, UR53, -UR10, URZ ;  /* 0x8000000a350a7290 */ /* 0x000fc8000fffe03f */
[----:B------:R-:W-:-:S13]  /*8e60*/  PLOP3.LUT P5, PT, PT, PT, UP0, 0x80, 0x0 ;  /* 0x000000000000781c */ /* 0x000fda0003faf008 */
[----:B------:R-:W-:Y:S05]  /*8e70*/  @!P5 BRA `(.L_x_698) ;  /* 0x000000000044d947 */ /* 0x000fea0003800000 */
        /* <DEDUP_REMOVED lines=10> */
.L_x_699:
[----:B------:R-:W-:-:S11]  /*8f20*/  UISETP.NE.AND UP0, UPT, UR11, 0x1, UPT ;  /* 0x000000010b00788c */ /* 0x000fd6000bf05270 */
[----:B------:R-:W-:Y:S02]  /*8f30*/  @UP0 ULDC.64 UR14, c[0x0][0x9e8] ;  /* 0x00027a00000e0ab9 */ /* 0x000fe40000000a00 */
[----:B------:R-:W-:-:S04]  /*8f40*/  UIMAD.WIDE.U32 UR6, UR53, UR14, URZ ;  /* 0x0000000e350672a5 */ /* 0x000fc8000f8e003f */
[----:B------:R-:W-:-:S12]  /*8f50*/  @UP0 USHF.R.U32.HI UR53, URZ, UR15, UR7 ;  /* 0x0000000f3f350299 */ /* 0x000fd80008011607 */
.L_x_700:
[----:B------:R-:W-:-:S04]  /*8f60*/  UIMAD UR53, UR53, UR11, URZ ;  /* 0x0000000b353572a4 */ /* 0x000fc8000f8e023f */
[----:B------:R-:W-:-:S04]  /*8f70*/  UISETP.LT.AND UP0, UPT, UR10, UR53, UPT ;  /* 0x000000350a00728c */ /* 0x000fc8000bf01270 */
[----:B------:R-:W-:-:S12]  /*8f80*/  USEL UR10, UR10, UR53, !UP0 ;  /* 0x000000350a0a7287 */ /* 0x000fd8000c000000 */
.L_x_698:
[----:B------:R-:W-:-:S04]  /*8f90*/  UIADD3 UR10, UR10, 0x7f, URZ ;  /* 0x0000007f0a0a7890 */ /* 0x000fc8000fffe03f */
[----:B------:R-:W-:-:S04]  /*8fa0*/  USHF.R.S32.HI UR6, URZ, 0x1f, UR10 ;  /* 0x0000001f3f067899 */ /* 0x000fc8000801140a */
[----:B------:R-:W-:-:S04]  /*8fb0*/  ULEA.HI UR6, UR6, UR10, URZ, 0x7 ;  /* 0x0000000a06067291 */ /* 0x000fc8000f8f383f */
[----:B------:R-:W-:-:S04]  /*8fc0*/  USHF.R.S32.HI UR6, URZ, 0x7, UR6 ;  /* 0x000000073f067899 */ /* 0x000fc80008011406 */
[----:B------:R-:W-:-:S04]  /*8fd0*/  UISETP.LT.AND UP0, UPT, UR40, UR6, UPT ;  /* 0x000000062800728c */ /* 0x000fc8000bf01270 */
[----:B------:R-:W-:-:S06]  /*8fe0*/  USEL UR52, UR40, UR6, !UP0 ;  /* 0x0000000628347287 */ /* 0x000fcc000c000000 */
[----:B------:R-:W-:-:S13]  /*8ff0*/  ISETP.GE.AND P2, PT, R7, UR52, PT ;  /* 0x0000003407007c0c */ /* 0x000fda000bf46270 */
[----:B------:R-:W-:Y:S05]  /*9000*/  @!P2 BRA `(.L_x_701) ;  /* 0x000000280018a947 */ /* 0x000fea0003800000 */
[----:B------:R-:W-:Y:S01]  /*9010*/  IMAD.MOV.U32 R10, RZ, RZ, R11 ;  /* 0x000000ffff0a7224 */ /* 0x000fe200078e000b */
[----:B------:R-:W-:Y:S01]  /*9020*/  UMOV UR28, UR49 ;  /* 0x00000031001c7c82 */ /* 0x000fe20008000000 */
[----:B------:R-:W-:Y:S01]  /*9030*/  IMAD.MOV.U32 R9, RZ, RZ, R8 ;  /* 0x000000ffff097224 */ /* 0x000fe200078e0008 */
[----:B------:R-:W-:Y:S01]  /*9040*/  UMOV UR53, UR36 ;  /* 0x0000002400357c82 */ /* 0x000fe20008000000 */
[----:B------:R-:W-:Y:S01]  /*9050*/  ULDC UR34, c[0x0][0x988] ;  /* 0x0002620000227ab9 */ /* 0x000fe20000000800 */
[----:B------:R-:W-:-:S05]  /*9060*/  ULDC UR35, c[0x0][0x9d8] ;  /* 0x0002760000237ab9 */ /* 0x000fca0000000800 */
.L_x_710:
        /* <DEDUP_REMOVED lines=9> */
.L_x_703:
[----:B------:R-:W-:Y:S01]  /*9100*/  ULEA UR6, UR36, UR39, 0x3 ;  /* 0x0000002724067291 */ /* 0x000fe2000f8e183f */
[----:B------:R-:W-:-:S05]  /*9110*/  IMAD.U32 R8, RZ, RZ, UR49 ;  /* 0x00000031ff087e24 */ /* 0x000fca000f8e00ff */
[----:B------:R-:W-:-:S04]  /*9120*/  SHF.L.U32 R8, R8, 0x1f, RZ ;  /* 0x0000001f08087819 */ /* 0x000fc800000006ff */
[----:B------:R1:W2:Y:S01]  /*9130*/  SYNCS.PHASECHK.TRANS64.TRYWAIT P2, [UR6+0x2d830], R8 ;  /* 0x02d83008ff0075a7 */ /* 0x0002a20008040146 */
[----:B------:R-:W-:Y:S05]  /*9140*/  @!P0 BRA `(.L_x_704) ;  /* 0x0000000000048947 */ /* 0x000fea0003800000 */
[----:B------:R-:W-:Y:S01]  /*9150*/  BPT.TRAP 0x1 ;  /* 0x000000040000795c */ /* 0x000fe20000300000 */
.L_x_704:
[----:B--2---:R-:W-:Y:S05]  /*9160*/  @P2 BRA `(.L_x_702) ;  /* 0x0000000000082947 */ /* 0x004fea0003800000 */
[----:B------:R-:W2:Y:S02]  /*9170*/  SYNCS.PHASECHK.TRANS64.TRYWAIT P2, [UR6+0x2d830], R8 ;  /* 0x02d83008ff0075a7 */ /* 0x000ea40008040146 */
[----:B--2---:R-:W-:Y:S05]  /*9180*/  @!P2 BRA `(.L_x_705) ;  /* 0x000000ac0074a947 */ /* 0x004fea0003800000 */
.L_x_702:
        /* <DEDUP_REMOVED lines=35> */
.L_x_707:
[----:B------:R-:W-:Y:S01]  /*93c0*/  ULEA UR6, UR53, UR39, 0x3 ;  /* 0x0000002735067291 */ /* 0x000fe2000f8e183f */
[----:B------:R-:W-:-:S05]  /*93d0*/  IMAD.U32 R8, RZ, RZ, UR28 ;  /* 0x0000001cff087e24 */ /* 0x000fca000f8e00ff */
[----:B------:R-:W-:-:S04]  /*93e0*/  SHF.L.U32 R8, R8, 0x1f, RZ ;  /* 0x0000001f08087819 */ /* 0x000fc800000006ff */
[----:B------:R1:W2:Y:S01]  /*93f0*/  SYNCS.PHASECHK.TRANS64.TRYWAIT P2, [UR6+0x2d850], R8 ;  /* 0x02d85008ff0075a7 */ /* 0x0002a20008040146 */
[----:B------:R-:W-:Y:S05]  /*9400*/  @!P0 BRA `(.L_x_708) ;  /* 0x0000000000048947 */ /* 0x000fea0003800000 */
[----:B------:R-:W-:Y:S01]  /*9410*/  BPT.TRAP 0x1 ;  /* 0x000000040000795c */ /* 0x000fe20000300000 */
.L_x_708:
[----:B--2---:R-:W-:Y:S05]  /*9420*/  @P2 BRA `(.L_x_706) ;  /* 0x0000000000082947 */ /* 0x004fea0003800000 */
[----:B------:R-:W2:Y:S02]  /*9430*/  SYNCS.PHASECHK.TRANS64.TRYWAIT P2, [UR6+0x2d850], R8 ;  /* 0x02d85008ff0075a7 */ /* 0x000ea40008040146 */
[----:B--2---:R-:W-:Y:S05]  /*9440*/  @!P2 BRA `(.L_x_709) ;  /* 0x000000a800dca947 */ /* 0x004fea0003800000 */
.L_x_706:
[----:B------:R-:W-:Y:S01]  /*9450*/  UIADD3 UR6, UR39, 0x400, URZ ;  /* 0x0000040027067890 */ /* 0x000fe2000fffe03f */
[----:B------:R-:W-:Y:S01]  /*9460*/  WARPGROUP.ARRIVE ;  /* 0x00000000000079c5 */ /* 0x000fe20000000000 */
[----:B------:R-:W-:Y:S01]  /*9470*/  UMOV UR29, 0x40000040 ;  /* 0x40000040001d7882 */ /* 0x000fe20000000000 */
[----:B------:R-:W-:Y:S01]  /*9480*/  UMOV UR31, 0x80000020 ;  /* 0x80000020001f7882 */ /* 0x000fe20000000000 */
[----:B------:R-:W-:Y:S01]  /*9490*/  USHF.R.U32.HI UR6, URZ, 0x4, UR6 ;  /* 0x000000043f067899 */ /* 0x000fe20008011606 */
[----:B------:R-:W-:Y:S01]  /*94a0*/  FMUL.FTZ R12, R24, UR35 ;  /* 0x00000023180c7c20 */ /* 0x000fe20008410000 */
[----:B--2---:R-:W-:Y:S01]  /*94b0*/  FMUL.FTZ R11, R25, UR35 ;  /* 0x00000023190b7c20 */ /* 0x004fe20008410000 */
        /* <DEDUP_REMOVED lines=80> */
[----:B------:R-:W-:-:S04]  /*99c0*/  ISETP.GE.U32.AND P2, PT, R2, 0x180, PT ;  /* 0x000001800200780c */ /* 0x000fc80003f46070 */
[----:B------:R-:W2:Y:S01]  /*99d0*/  MUFU.TANH R37, R37 ;  /* 0x0000002500257308 */ /* 0x000ea20000002400 */
[----:B---3--:R-:W-:-:S07]  /*99e0*/  FMNMX.FTZ R8, R33, R8, !PT ;  /* 0x0000000821087209 */ /* 0x008fce0007810000 */
        /* <DEDUP_REMOVED lines=12> */
[----:B------:R-:W-:Y:S01]  /*9ab0*/  FMUL.FTZ R63, R76, UR35 ;  /* 0x000000234c3f7c20 */ /* 0x000fe20008410000 */
[----:B------:R-:W-:Y:S01]  /*9ac0*/  FMUL.FTZ R76, R79, UR35 ;  /* 0x000000234f4c7c20 */ /* 0x000fe20008410000 */
[----:B------:R-:W-:Y:S01]  /*9ad0*/  HGMMA.64x96x16.F32 R88, gdesc[UR28].tnspB, R88, gsb0 ;  /* 0x416000001c5879f0 */ /* 0x000fe20008000858 */
[----:B------:R-:W-:Y:S01]  /*9ae0*/  UIADD3 UR28, UR6, 0x4, URZ ;  /* 0x00000004061c7890 */ /* 0x000fe2000fffe03f */
[----:B------:R-:W-:Y:S01]  /*9af0*/  FMUL.FTZ R79, R86, UR35 ;  /* 0x00000023564f7c20 */ /* 0x000fe20008410000 */
[----:B------:R-:W-:Y:S01]  /*9b00*/  UIADD3 UR30, UR7, 0x80, URZ ;  /* 0x00000080071e7890 */ /* 0x000fe2000fffe03f */
[----:B------:R-:W2:Y:S01]  /*9b10*/  MUFU.TANH R49, R49 ;  /* 0x0000003100317308 */ /* 0x000ea20000002400 */
[----:B------:R-:W-:Y:S01]  /*9b20*/  UMOV UR29, 0x40000040 ;  /* 0x40000040001d7882 */ /* 0x000fe20000000000 */
[----:B------:R-:W-:Y:S01]  /*9b30*/  UMOV UR31, 0x80000020 ;  /* 0x80000020001f7882 */ /* 0x000fe20000000000 */
[----:B---3--:R-:W-:-:S05]  /*9b40*/  FMNMX.FTZ R8, R45, R8, !PT ;  /* 0x000000082d087209 */ /* 0x008fca0007810000 */
[----:B------:R-:W3:Y:S01]  /*9b50*/  MUFU.TANH R50, R50 ;  /* 0x0000003200327308 */ /* 0x000ee20000002400 */
[----:B-1----:R-:W-:-:S07]  /*9b60*/  FMNMX.FTZ R8, R47, R8, !PT ;  /* 0x000000082f087209 */ /* 0x002fce0007810000 */
[----:B------:R-:W1:Y:S01]  /*9b70*/  MUFU.TANH R53, R53 ;  /* 0x0000003500357308 */ /* 0x000e620000002400 */
[----:B--2---:R-:W-:-:S07]  /*9b80*/  FMNMX.FTZ R65, R49, R8, !PT ;  /* 0x0000000831417209 */ /* 0x004fce0007810000 */
[----:B------:R-:W2:Y:S01]  /*9b90*/  MUFU.TANH R54, R54 ;  /* 0x0000003600367308 */ /* 0x000ea20000002400 */
[----:B---3--:R-:W-:Y:S01]  /*9ba0*/  FMNMX.FTZ R8, R50, R65, !PT ;  /* 0x0000004132087209 */ /* 0x008fe20007810000 */
[----:B------:R-:W-:Y:S01]  /*9bb0*/  FMUL.FTZ R65, R80, UR35 ;  /* 0x0000002350417c20 */ /* 0x000fe20008410000 */
[----:B------:R-:W-:-:S05]  /*9bc0*/  FMUL.FTZ R80, R87, UR35 ;  /* 0x0000002357507c20 */ /* 0x000fca0008410000 */
[----:B------:R-:W3:Y:S01]  /*9bd0*/  MUFU.TANH R57, R57 ;  /* 0x0000003900397308 */ /* 0x000ee20000002400 */
[----:B-1----:R-:W-:-:S07]  /*9be0*/  FMNMX.FTZ R69, R53, R8, !PT ;  /* 0x0000000835457209 */ /* 0x002fce0007810000 */
[----:B------:R-:W1:Y:S01]  /*9bf0*/  MUFU.TANH R58, R58 ;  /* 0x0000003a003a7308 */ /* 0x000e620000002400 */
[----:B--2---:R-:W-:-:S07]  /*9c00*/  FMNMX.FTZ R8, R54, R69, !PT ;  /* 0x0000004536087209 */ /* 0x004fce0007810000 */
[----:B------:R-:W2:Y:S01]  /*9c10*/  MUFU.TANH R59, R59 ;  /* 0x0000003b003b7308 */ /* 0x000ea20000002400 */
[----:B---3--:R-:W-:-:S07]  /*9c20*/  FMNMX.FTZ R69, R57, R8, !PT ;  /* 0x0000000839457209 */ /* 0x008fce0007810000 */
[----:B------:R-:W3:Y:S01]  /*9c30*/  MUFU.TANH R60, R60 ;  /* 0x0000003c003c7308 */ /* 0x000ee20000002400 */
[----:B-1----:R-:W-:-:S07]  /*9c40*/  FMNMX.FTZ R8, R58, R69, !PT ;  /* 0x000000453a087209 */ /* 0x002fce0007810000 */
[----:B------:R-:W1:Y:S01]  /*9c50*/  MUFU.TANH R61, R61 ;  /* 0x0000003d003d7308 */ /* 0x000e620000002400 */
[----:B--2---:R-:W-:-:S07]  /*9c60*/  FMNMX.FTZ R69, R59, R8, !PT ;  /* 0x000000083b457209 */ /* 0x004fce0007810000 */
[----:B------:R-:W2:Y:S01]  /*9c70*/  MUFU.TANH R62, R62 ;  /* 0x0000003e003e7308 */ /* 0x000ea20000002400 */
[----:B---3--:R-:W-:Y:S01]  /*9c80*/  FMNMX.FTZ R8, R60, R69, !PT ;  /* 0x000000453c087209 */ /* 0x008fe20007810000 */
[----:B------:R-:W-:-:S06]  /*9c90*/  FMUL.FTZ R69, R85, UR35 ;  /* 0x0000002355457c20 */ /* 0x000fcc0008410000 */
[----:B------:R-:W3:Y:S01]  /*9ca0*/  MUFU.TANH R63, R63 ;  /* 0x0000003f003f7308 */ /* 0x000ee20000002400 */
[----:B-1----:R-:W-:-:S07]  /*9cb0*/  FMNMX.FTZ R73, R61, R8, !PT ;  /* 0x000000083d497209 */ /* 0x002fce0007810000 */
[----:B------:R-:W1:Y:S01]  /*9cc0*/  MUFU.TANH R64, R64 ;  /* 0x0000004000407308 */ /* 0x000e620000002400 */
[----:B--2---:R-:W-:-:S07]  /*9cd0*/  FMNMX.FTZ R8, R62, R73, !PT ;  /* 0x000000493e087209 */ /* 0x004fce0007810000 */
[----:B------:R-:W2:Y:S01]  /*9ce0*/  MUFU.TANH R65, R65 ;  /* 0x0000004100417308 */ /* 0x000ea20000002400 */
[----:B---3--:R-:W-:Y:S01]  /*9cf0*/  FMNMX.FTZ R73, R63, R8, !PT ;  /* 0x000000083f497209 */ /* 0x008fe20007810000 */
[----:B------:R-:W-:Y:S02]  /*9d00*/  WARPGROUP.DEPBAR.LE gsb0, 0x0 ;  /* 0x00008000000079c5 */ /* 0x000fe40000010000 */
[----:B------:R-:W-:-:S04]  /*9d10*/  WARPGROUP.ARRIVE ;  /* 0x00000000000079c5 */ /* 0x000fc80000000000 */
[----:B------:R-:W3:Y:S01]  /*9d20*/  MUFU.TANH R68, R68 ;  /* 0x0000004400447308 */ /* 0x000ee20000002400 */
[----:B-1----:R-:W-:Y:S01]  /*9d30*/  FMNMX.FTZ R8, R64, R73, !PT ;  /* 0x0000004940087209 */ /* 0x002fe20007810000 */
[----:B------:R-:W-:Y:S01]  /*9d40*/  HGMMA.64x96x16.F32 R88, gdesc[UR28].tnspB, R88, gsb0 ;  /* 0x416000001c5879f0 */ /* 0x000fe20008000858 */
[----:B------:R-:W-:Y:S02]  /*9d50*/  UIADD3 UR28, UR6, 0x6, URZ ;  /* 0x00000006061c7890 */ /* 0x000fe4000fffe03f */
[----:B------:R-:W-:Y:S01]  /*9d60*/  UIADD3 UR30, UR7, 0xc0, URZ ;  /* 0x000000c0071e7890 */ /* 0x000fe2000fffe03f */
[----:B------:R-:W-:Y:S01]  /*9d70*/  UMOV UR29, 0x40000040 ;  /* 0x40000040001d7882 */ /* 0x000fe20000000000 */
[----:B------:R-:W-:Y:S01]  /*9d80*/  UMOV UR31, 0x80000020 ;  /* 0x80000020001f7882 */ /* 0x000fe20000000000 */
[----:B------:R-:W1:Y:S01]  /*9d90*/  MUFU.TANH R72, R72 ;  /* 0x0000004800487308 */ /* 0x000e620000002400 */
[----:B--2---:R-:W-:-:S07]  /*9da0*/  FMNMX.FTZ R73, R65, R8, !PT ;  /* 0x0000000841497209 */ /* 0x004fce0007810000 */
[----:B------:R-:W2:Y:S01]  /*9db0*/  MUFU.TANH R69, R69 ;  /* 0x0000004500457308 */ /* 0x000ea20000002400 */
[----:B---3--:R-:W-:-:S07]  /*9dc0*/  FMNMX.FTZ R73, R68, R73, !PT ;  /* 0x0000004944497209 */ /* 0x008fce0007810000 */
[----:B------:R-:W3:Y:S01]  /*9dd0*/  MUFU.TANH R13, R13 ;  /* 0x0000000d000d7308 */ /* 0x000ee20000002400 */
[----:B-1----:R-:W-:Y:S01]  /*9de0*/  FMNMX.FTZ R8, R72, R73, !PT ;  /* 0x0000004948087209 */ /* 0x002fe20007810000 */
[----:B------:R-:W-:Y:S01]  /*9df0*/  FMUL.FTZ R73, R74, UR35 ;  /* 0x000000234a497c20 */ /* 0x000fe20008410000 */
[----:B------:R-:W-:Y:S01]  /*9e00*/  FMUL.FTZ R74, R75, UR35 ;  /* 0x000000234b4a7c20 */ /* 0x000fe20008410000 */
[----:B------:R-:W-:Y:S01]  /*9e10*/  FMUL.FTZ R75, R78, UR35 ;  /* 0x000000234e4b7c20 */ /* 0x000fe20008410000 */
[----:B------:R-:W-:-:S03]  /*9e20*/  FMUL.FTZ R78, R83, UR35 ;  /* 0x00000023534e7c20 */ /* 0x000fc60008410000 */
[----:B------:R-:W1:Y:S01]  /*9e30*/  MUFU.TANH R14, R14 ;  /* 0x0000000e000e7308 */ /* 0x000e620000002400 */
[----:B--2---:R-:W-:-:S05]  /*9e40*/  FMNMX.FTZ R8, R69, R8, !PT ;  /* 0x0000000845087209 */ /* 0x004fca0007810000 */
[----:B------:R-:W2:Y:S02]  /*9e50*/  SHFL.BFLY PT, R77, R8, 0x2, 0x1f ;  /* 0x0c401f00084d7f89 */ /* 0x000ea400000e0000 */
[----:B------:R-:W4:Y:S08]  /*9e60*/  MUFU.TANH R21, R21 ;  /* 0x0000001500157308 */ /* 0x000f300000002400 */
[----:B------:R-:W5:Y:S08]  /*9e70*/  MUFU.TANH R24, R24 ;  /* 0x0000001800187308 */ /* 0x000f700000002400 */
[----:B------:R-:W5:Y:S01]  /*9e80*/  MUFU.TANH R26, R26 ;  /* 0x0000001a001a7308 */ /* 0x000f620000002400 */
[----:B--2---:R-:W-:Y:S01]  /*9e90*/  FMNMX.FTZ R81, R8, R77, !PT ;  /* 0x0000004d08517209 */ /* 0x004fe20007810000 */
[----:B------:R-:W-:-:S06]  /*9ea0*/  FMUL.FTZ R77, R82, UR35 ;  /* 0x00000023524d7c20 */ /* 0x000fcc0008410000 */
[----:B------:R-:W2:Y:S01]  /*9eb0*/  MUFU.TANH R28, R28 ;  /* 0x0000001c001c7308 */ /* 0x000ea20000002400 */
[----:B------:R-:W3:Y:S07]  /*9ec0*/  SHFL.BFLY PT, R8, R81, 0x1, 0x1f ;  /* 0x0c201f0051087f89 */ /* 0x000eee00000e0000 */
[----:B------:R-:W2:Y:S08]  /*9ed0*/  MUFU.TANH R30, R30 ;  /* 0x0000001e001e7308 */ /* 0x000eb00000002400 */
[----:B------:R-:W2:Y:S08]  /*9ee0*/  MUFU.TANH R32, R32 ;  /* 0x0000002000207308 */ /* 0x000eb00000002400 */
[----:B------:R-:W2:Y:S01]  /*9ef0*/  MUFU.TANH R34, R34 ;  /* 0x0000002200227308 */ /* 0x000ea20000002400 */
[----:B---3--:R-:W-:-:S05]  /*9f00*/  FMNMX.FTZ R8, R81, R8, !PT ;  /* 0x0000000851087209 */ /* 0x008fca0007810000 */
[C---:B------:R-:W-:Y:S02]  /*9f10*/  FMUL.FTZ R82, R8.reuse, UR34 ;  /* 0x0000002208527c20 */ /* 0x040fe40008410000 */
[----:B------:R-:W3:Y:S01]  /*9f20*/  MUFU.TANH R36, R36 ;  /* 0x0000002400247308 */ /* 0x000ee20000002400 */
[----:B------:R-:W-:Y:S01]  /*9f30*/  FADD.FTZ R9, -R8, R9 ;  /* 0x0000000908097221 */ /* 0x000fe20000010100 */
[--C-:B------:R-:W-:Y:S01]  /*9f40*/  FFMA.FTZ R81, R11, UR34, -R82.reuse ;  /* 0x000000220b517c23 */ /* 0x100fe20008010852 */
[----:B------:R-:W-:Y:S02]  /*9f50*/  FMNMX.FTZ R11, R13, R10, !PT ;  /* 0x0000000a0d0b7209 */ /* 0x000fe40007810000 */
[----:B------:R-:W-:Y:S01]  /*9f60*/  FMUL.FTZ R9, R9, UR34 ;  /* 0x0000002209097c20 */ /* 0x000fe20008410000 */
[----:B------:R-:W-:Y:S02]  /*9f70*/  WARPGROUP.DEPBAR.LE gsb0, 0x0 ;  /* 0x00008000000079c5 */ /* 0x000fe40000010000 */
[----:B------:R-:W-:Y:S01]  /*9f80*/  WARPGROUP.ARRIVE ;  /* 0x00000000000079c5 */ /* 0x000fe20000000000 */
[----:B-1----:R-:W-:Y:S01]  /*9f90*/  FMNMX.FTZ R84, R14, R11, !PT ;  /* 0x0000000b0e547209 */ /* 0x002fe20007810000 */
[----:B------:R-:W1:Y:S01]  /*9fa0*/  MUFU.TANH R38, R38 ;  /* 0x0000002600267308 */ /* 0x000e620000002400 */
[--C-:B------:R-:W-:Y:S01]  /*9fb0*/  FFMA.FTZ R12, R12, UR34, -R82.reuse ;  /* 0x000000220c0c7c23 */ /* 0x100fe20008010852 */
[--C-:B------:R-:W-:Y:S01]  /*9fc0*/  FFMA.FTZ R47, R47, UR34, -R82.reuse ;  /* 0x000000222f2f7c23 */ /* 0x100fe20008010852 */
[----:B----4-:R-:W-:Y:S01]  /*9fd0*/  FMNMX.FTZ R11, R21, R84, !PT ;  /* 0x00000054150b7209 */ /* 0x010fe20007810000 */
[----:B------:R-:W-:Y:S01]  /*9fe0*/  HGMMA.64x96x16.F32 R88, gdesc[UR28].tnspB, R88, gsb0 ;  /* 0x416000001c5879f0 */ /* 0x000fe20008000858 */
[----:B------:R-:W-:Y:S01]  /*9ff0*/  UIADD3 UR28, UR6, 0x600, URZ ;  /* 0x00000600061c7890 */ /* 0x000fe2000fffe03f */
[--C-:B------:R-:W-:Y:S01]  /*a000*/  FFMA.FTZ R84, R27, UR34, -R82.reuse ;  /* 0x000000221b547c23 */ /* 0x100fe20008010852 */
[----:B------:R-:W-:Y:S01]  /*a010*/  UIADD3 UR30, UR7, 0x100, URZ ;  /* 0x00000100071e7890 */ /* 0x000fe2000fffe03f */
[----:B-----5:R-:W-:Y:S01]  /*a020*/  FMNMX.FTZ R11, R24, R11, !PT ;  /* 0x0000000b180b7209 */ /* 0x020fe20007810000 */
[----:B------:R-:W-:Y:S01]  /*a030*/  UMOV UR29, 0x40000040 ;  /* 0x40000040001d7882 */ /* 0x000fe20000000000 */
[----:B------:R-:W-:Y:S01]  /*a040*/  UMOV UR31, 0x80000020 ;  /* 0x80000020001f7882 */ /* 0x000fe20000000000 */
[----:B------:R-:W4:Y:S01]  /*a050*/  MUFU.TANH R40, R40 ;  /* 0x0000002800287308 */ /* 0x000f220000002400 */
[----:B------:R-:W-:Y:S01]  /*a060*/  FMNMX.FTZ R11, R26, R11, !PT ;  /* 0x0000000b1a0b7209 */ /* 0x000fe20007810000 */
[--C-:B------:R-:W-:Y:S01]  /*a070*/  FFMA.FTZ R27, R29, UR34, -R82.reuse ;  /* 0x000000221d1b7c23 */ /* 0x100fe20008010852 */
[--C-:B------:R-:W-:Y:S01]  /*a080*/  FFMA.FTZ R29, R33, UR34, -R82.reuse ;  /* 0x00000022211d7c23 */ /* 0x100fe20008010852 */
[--C-:B------:R-:W-:Y:S01]  /*a090*/  FFMA.FTZ R33, R41, UR34, -R82.reuse ;  /* 0x0000002229217c23 */ /* 0x100fe20008010852 */
[----:B--2---:R-:W-:Y:S01]  /*a0a0*/  FMNMX.FTZ R11, R28, R11, !PT ;  /* 0x0000000b1c0b7209 */ /* 0x004fe20007810000 */
[--C-:B------:R-:W-:Y:S01]  /*a0b0*/  FFMA.FTZ R41, R57, UR34, -R82.reuse ;  /* 0x0000002239297c23 */ /* 0x100fe20008010852 */
[--C-:B------:R-:W-:Y:S01]  /*a0c0*/  FFMA.FTZ R57, R65, UR34, -R82.reuse ;  /* 0x0000002241397c23 */ /* 0x100fe20008010852 */
[----:B------:R-:W2:Y:S01]  /*a0d0*/  MUFU.TANH R43, R43 ;  /* 0x0000002b002b7308 */ /* 0x000ea20000002400 */
[----:B------:R-:W-:Y:S01]  /*a0e0*/  FMNMX.FTZ R11, R30, R11, !PT ;  /* 0x0000000b1e0b7209 */ /* 0x000fe20007810000 */
[--C-:B------:R-:W-:Y:S01]  /*a0f0*/  FFMA.FTZ R86, R31, UR34, -R82.reuse ;  /* 0x000000221f567c23 */ /* 0x100fe20008010852 */
[--C-:B------:R-:W-:Y:S01]  /*a100*/  FFMA.FTZ R142, R35, UR34, -R82.reuse ;  /* 0x00000022238e7c23 */ /* 0x100fe20008010852 */
[--C-:B------:R-:W-:Y:S01]  /*a110*/  FFMA.FTZ R31, R37, UR34, -R82.reuse ;  /* 0x00000022251f7c23 */ /* 0x100fe20008010852 */
[----:B------:R-:W-:Y:S01]  /*a120*/  FMNMX.FTZ R11, R32, R11, !PT ;  /* 0x0000000b200b7209 */ /* 0x000fe20007810000 */
[--C-:B------:R-:W-:Y:S01]  /*a130*/  FFMA.FTZ R35, R45, UR34, -R82.reuse ;  /* 0x000000222d237c23 */ /* 0x100fe20008010852 */
[--C-:B------:R-:W-:Y:S01]  /*a140*/  FFMA.FTZ R37, R49, UR34, -R82.reuse ;  /* 0x0000002231257c23 */ /* 0x100fe20008010852 */
[----:B------:R-:W5:Y:S01]  /*a150*/  MUFU.TANH R44, R44 ;  /* 0x0000002c002c7308 */ /* 0x000f620000002400 */
[----:B------:R-:W-:Y:S01]  /*a160*/  FMNMX.FTZ R11, R34, R11, !PT ;  /* 0x0000000b220b7209 */ /* 0x000fe20007810000 */
[--C-:B------:R-:W-:Y:S01]  /*a170*/  FFMA.FTZ R45, R59, UR34, -R82.reuse ;  /* 0x000000223b2d7c23 */ /* 0x100fe20008010852 */
[--C-:B------:R-:W-:Y:S01]  /*a180*/  FFMA.FTZ R15, R15, UR34, -R82.reuse ;  /* 0x000000220f0f7c23 */ /* 0x100fe20008010852 */
[--C-:B------:R-:W-:Y:S01]  /*a190*/  FFMA.FTZ R20, R20, UR34, -R82.reuse ;  /* 0x0000002214147c23 */ /* 0x100fe20008010852 */
[----:B---3--:R-:W-:Y:S01]  /*a1a0*/  FMNMX.FTZ R11, R36, R11, !PT ;  /* 0x0000000b240b7209 */ /* 0x008fe20007810000 */
[--C-:B------:R-:W-:Y:S01]  /*a1b0*/  FFMA.FTZ R25, R25, UR34, -R82.reuse ;  /* 0x0000002219197c23 */ /* 0x100fe20008010852 */
[--C-:B------:R-:W-:Y:S01]  /*a1c0*/  FFMA.FTZ R42, R42, UR34, -R82.reuse ;  /* 0x000000222a2a7c23 */ /* 0x100fe20008010852 */
[----:B------:R-:W3:Y:S01]  /*a1d0*/  MUFU.TANH R46, R46 ;  /* 0x0000002e002e7308 */ /* 0x000ee20000002400 */
[----:B-1----:R-:W-:Y:S01]  /*a1e0*/  FMNMX.FTZ R11, R38, R11, !PT ;  /* 0x0000000b260b7209 */ /* 0x002fe20007810000 */
[--C-:B------:R-:W-:Y:S01]  /*a1f0*/  FFMA.FTZ R50, R50, UR34, -R82.reuse ;  /* 0x0000002232327c23 */ /* 0x100fe20008010852 */
[--C-:B------:R-:W-:Y:S01]  /*a200*/  FFMA.FTZ R54, R54, UR34, -R82.reuse ;  /* 0x0000002236367c23 */ /* 0x100fe20008010852 */
[--C-:B------:R-:W-:Y:S01]  /*a210*/  FFMA.FTZ R58, R58, UR34, -R82.reuse ;  /* 0x000000223a3a7c23 */ /* 0x100fe20008010852 */
[----:B----4-:R-:W-:Y:S01]  /*a220*/  FMNMX.FTZ R144, R40, R11, !PT ;  /* 0x0000000b28907209 */ /* 0x010fe20007810000 */
[--C-:B------:R-:W-:Y:S01]  /*a230*/  FFMA.FTZ R60, R60, UR34, -R82.reuse ;  /* 0x000000223c3c7c23 */ /* 0x100fe20008010852 */
[--C-:B------:R-:W-:Y:S01]  /*a240*/  FFMA.FTZ R62, R62, UR34, -R82.reuse ;  /* 0x000000223e3e7c23 */ /* 0x100fe20008010852 */
[----:B------:R-:W1:Y:S01]  /*a250*/  MUFU.TANH R48, R48 ;  /* 0x0000003000307308 */ /* 0x000e620000002400 */
[----:B--2---:R-:W-:Y:S01]  /*a260*/  FMNMX.FTZ R11, R43, R144, !PT ;  /* 0x000000902b0b7209 */ /* 0x004fe20007810000 */
[--C-:B------:R-:W-:Y:S01]  /*a270*/  FFMA.FTZ R144, R39, UR34, -R82.reuse ;  /* 0x0000002227907c23 */ /* 0x100fe20008010852 */
[--C-:B------:R-:W-:Y:S01]  /*a280*/  FFMA.FTZ R39, R53, UR34, -R82.reuse ;  /* 0x0000002235277c23 */ /* 0x100fe20008010852 */
[--C-:B------:R-:W-:Y:S01]  /*a290*/  FFMA.FTZ R49, R63, UR34, -R82.reuse ;  /* 0x000000223f317c23 */ /* 0x100fe20008010852 */
[----:B-----5:R-:W-:Y:S01]  /*a2a0*/  FMNMX.FTZ R11, R44, R11, !PT ;  /* 0x0000000b2c0b7209 */ /* 0x020fe20007810000 */
[--C-:B------:R-:W-:Y:S01]  /*a2b0*/  FFMA.FTZ R64, R64, UR34, -R82.reuse ;  /* 0x0000002240407c23 */ /* 0x100fe20008010852 */
[--C-:B------:R-:W-:Y:S01]  /*a2c0*/  FFMA.FTZ R68, R68, UR34, -R82.reuse ;  /* 0x0000002244447c23 */ /* 0x100fe20008010852 */
[----:B------:R-:W2:Y:S01]  /*a2d0*/  MUFU.TANH R51, R51 ;  /* 0x0000003300337308 */ /* 0x000ea20000002400 */
[----:B---3--:R-:W-:Y:S01]  /*a2e0*/  FMNMX.FTZ R11, R46, R11, !PT ;  /* 0x0000000b2e0b7209 */ /* 0x008fe20007810000 */
[--C-:B------:R-:W-:Y:S01]  /*a2f0*/  FFMA.FTZ R59, R72, UR34, -R82.reuse ;  /* 0x00000022483b7c23 */ /* 0x100fe20008010852 */
[----:B------:R-:W-:-:S05]  /*a300*/  FFMA.FTZ R69, R69, UR34, -R82 ;  /* 0x0000002245457c23 */ /* 0x000fca0008010852 */
        /* <DEDUP_REMOVED lines=37> */
[----:B------:R3:W-:Y:S01]  /*a560*/  MUFU.EX2 R146, R47 ;  /* 0x0000002f00927308 */ /* 0x0007e20000000800 */
[----:B-1----:R-:W-:-:S07]  /*a570*/  FMNMX.FTZ R11, R79, R148, !PT ;  /* 0x000000944f0b7209 */ /* 0x002fce0007810000 */
[----:B------:R-:W-:Y:S01]  /*a580*/  MUFU.EX2 R9, R9 ;  /* 0x0000000900097308 */ /* 0x000fe20000000800 */
[----:B--2---:R-:W-:Y:S01]  /*a590*/  FMNMX.FTZ R11, R80, R11, !PT ;  /* 0x0000000b500b7209 */ /* 0x004fe20007810000 */
[----:B---3--:R-:W-:-:S04]  /*a5a0*/  FFMA.FTZ R47, R61, UR34, -R82 ;  /* 0x000000223d2f7c23 */ /* 0x008fc80008010852 */
[----:B------:R-:W1:Y:S02]  /*a5b0*/  SHFL.BFLY PT, R148, R11, 0x2, 0x1f ;  /* 0x0c401f000b947f89 */ /* 0x000e6400000e0000 */
[----:B------:R-:W2:Y:S08]  /*a5c0*/  MUFU.EX2 R12, R12 ;  /* 0x0000000c000c7308 */ /* 0x000eb00000000800 */
[----:B------:R-:W3:Y:S08]  /*a5d0*/  MUFU.EX2 R81, R81 ;  /* 0x0000005100517308 */ /* 0x000ef00000000800 */
[----:B------:R-:W-:Y:S01]  /*a5e0*/  MUFU.EX2 R15, R15 ;  /* 0x0000000f000f7308 */ /* 0x000fe20000000800 */
[----:B--2---:R-:W-:Y:S01]  /*a5f0*/  FFMA.FTZ R6, R9, R6, R12 ;  /* 0x0000000609067223 */ /* 0x004fe2000001000c */
[----:B------:R-:W-:-:S02]  /*a600*/  WARPGROUP.DEPBAR.LE gsb0, 0x0 ;  /* 0x00008000000079c5 */ /* 0x000fc40000010000 */
[----:B------:R-:W-:Y:S01]  /*a610*/  WARPGROUP.ARRIVE ;  /* 0x00000000000079c5 */ /* 0x000fe20000000000 */
[----:B-1----:R-:W-:-:S03]  /*a620*/  FMNMX.FTZ R148, R11, R148, !PT ;  /* 0x000000940b947209 */ /* 0x002fc60007810000 */
[----:B------:R-:W-:Y:S01]  /*a630*/  MUFU.EX2 R20, R20 ;  /* 0x0000001400147308 */ /* 0x000fe20000000800 */
[----:B---3--:R-:W-:Y:S01]  /*a640*/  F2FP.F16.F32.PACK_AB R12, R81, R12 ;  /* 0x0000000c510c723e */ /* 0x008fe200000000ff */
[----:B------:R-:W-:Y:S01]  /*a650*/  HGMMA.64x96x16.F32 R88, gdesc[UR28].tnspB, R88, gsb0 ;  /* 0x416000001c5879f0 */ /* 0x000fe20008000858 */
[----:B------:R-:W-:Y:S01]  /*a660*/  UIADD3 UR28, UR6, 0x604, URZ ;  /* 0x00000604061c7890 */ /* 0x000fe2000fffe03f */
[----:B------:R-:W1:Y:S01]  /*a670*/  SHFL.BFLY PT, R11, R148, 0x1, 0x1f ;  /* 0x0c201f00940b7f89 */ /* 0x000e6200000e0000 */
[----:B------:R-:W-:Y:S01]  /*a680*/  UIADD3 UR30, UR7, 0x180, URZ ;  /* 0x00000180071e7890 */ /* 0x000fe2000fffe03f */
[----:B------:R-:W-:Y:S01]  /*a690*/  UMOV UR29, 0x40000040 ;  /* 0x40000040001d7882 */ /* 0x000fe20000000000 */
[----:B------:R-:W-:Y:S01]  /*a6a0*/  UMOV UR31, 0x80000020 ;  /* 0x80000020001f7882 */ /* 0x000fe20000000000 */
[----:B------:R-:W-:Y:S08]  /*a6b0*/  MUFU.EX2 R25, R25 ;  /* 0x0000001900197308 */ /* 0x000ff00000000800 */
[----:B------:R-:W-:Y:S08]  /*a6c0*/  MUFU.EX2 R84, R84 ;  /* 0x0000005400547308 */ /* 0x000ff00000000800 */
[----:B------:R-:W-:Y:S01]  /*a6d0*/  MUFU.EX2 R27, R27 ;  /* 0x0000001b001b7308 */ /* 0x000fe20000000800 */
[----:B-1----:R-:W-:-:S05]  /*a6e0*/  FMNMX.FTZ R11, R148, R11, !PT ;  /* 0x0000000b940b7209 */ /* 0x002fca0007810000 */
[C---:B------:R-:W-:Y:S01]  /*a6f0*/  FMUL.FTZ R65, R11.reuse, UR34 ;  /* 0x000000220b417c20 */ /* 0x040fe20008410000 */
[----:B------:R-:W-:Y:S01]  /*a700*/  FADD.FTZ R53, -R11, R10 ;  /* 0x0000000a0b357221 */ /* 0x000fe20000010100 */
[----:B------:R-:W-:Y:S02]  /*a710*/  MUFU.EX2 R86, R86 ;  /* 0x0000005600567308 */ /* 0x000fe40000000800 */
[--C-:B------:R-:W-:Y:S01]  /*a720*/  FFMA.FTZ R13, R13, UR34, -R65.reuse ;  /* 0x000000220d0d7c23 */ /* 0x100fe20008010841 */
[----:B------:R-:W-:Y:S01]  /*a730*/  FMUL.FTZ R53, R53, UR34 ;  /* 0x0000002235357c20 */ /* 0x000fe20008410000 */
[--C-:B------:R-:W-:Y:S01]  /*a740*/  FFMA.FTZ R150, R24, UR34, -R65.reuse ;  /* 0x0000002218967c23 */ /* 0x100fe20008010841 */
[--C-:B------:R-:W-:Y:S01]  /*a750*/  FFMA.FTZ R24, R28, UR34, -R65.reuse ;  /* 0x000000221c187c23 */ /* 0x100fe20008010841 */
[--C-:B------:R-:W-:Y:S01]  /*a760*/  FFMA.FTZ R82, R14, UR34, -R65.reuse ;  /* 0x000000220e527c23 */ /* 0x100fe20008010841 */
[----:B------:R-:W-:Y:S01]  /*a770*/  IMAD.U32 R28, RZ, RZ, UR36 ;  /* 0x00000024ff1c7e24 */ /* 0x000fe2000f8e00ff */
[----:B------:R1:W-:Y:S01]  /*a780*/  MUFU.EX2 R72, R53 ;  /* 0x0000003500487308 */ /* 0x0003e20000000800 */
[----:B------:R-:W-:Y:S01]  /*a790*/  FFMA.FTZ R61, R21, UR34, -R65 ;  /* 0x00000022153d7c23 */ /* 0x000fe20008010841 */
[----:B------:R-:W-:-:S02]  /*a7a0*/  VIADD R14, R16, 0x9 ;  /* 0x00000009100e7836 */ /* 0x000fc40000000000 */
[--C-:B------:R-:W-:Y:S01]  /*a7b0*/  FFMA.FTZ R21, R38, UR34, -R65.reuse ;  /* 0x0000002226157c23 */ /* 0x100fe20008010841 */
[----:B------:R-:W-:Y:S01]  /*a7c0*/  @!P1 LEA R28, R28, UR39, 0x3 ;  /* 0x000000271c1c9c11 */ /* 0x000fe2000f8e18ff */
[--C-:B------:R-:W-:Y:S01]  /*a7d0*/  FFMA.FTZ R85, R26, UR34, -R65.reuse ;  /* 0x000000221a557c23 */ /* 0x100fe20008010841 */
[--C-:B------:R-:W-:Y:S01]  /*a7e0*/  FFMA.FTZ R87, R30, UR34, -R65.reuse ;  /* 0x000000221e577c23 */ /* 0x100fe20008010841 */
[----:B------:R-:W-:Y:S01]  /*a7f0*/  SEL R38, R14, 0x9, !P2 ;  /* 0x000000090e267807 */ /* 0x000fe20005000000 */
[----:B------:R-:W2:Y:S01]  /*a800*/  MUFU.EX2 R13, R13 ;  /* 0x0000000d000d7308 */ /* 0x000ea20000000800 */
[----:B------:R-:W-:Y:S02]  /*a810*/  @!P1 VIADD R14, R28, 0x2d840 ;  /* 0x0002d8401c0e9836 */ /* 0x000fe40000000000 */
[--C-:B------:R-:W-:Y:S01]  /*a820*/  FFMA.FTZ R30, R40, UR34, -R65.reuse ;  /* 0x00000022281e7c23 */ /* 0x100fe20008010841 */
[--C-:B------:R-:W-:Y:S01]  /*a830*/  FFMA.FTZ R148, R32, UR34, -R65.reuse ;  /* 0x0000002220947c23 */ /* 0x100fe20008010841 */
[--C-:B------:R-:W-:Y:S01]  /*a840*/  FFMA.FTZ R145, R43, UR34, -R65.reuse ;  /* 0x000000222b917c23 */ /* 0x100fe20008010841 */
[--C-:B------:R-:W-:Y:S01]  /*a850*/  FFMA.FTZ R26, R34, UR34, -R65.reuse ;  /* 0x00000022221a7c23 */ /* 0x100fe20008010841 */
[----:B------:R-:W-:Y:S01]  /*a860*/  @!P1 PRMT R14, RZ, 0x654, R14 ;  /* 0x00000654ff0e9816 */ /* 0x000fe2000000000e */
[--C-:B------:R-:W-:Y:S01]  /*a870*/  FFMA.FTZ R63, R36, UR34, -R65.reuse ;  /* 0x00000022243f7c23 */ /* 0x100fe20008010841 */
[----:B------:R-:W3:Y:S01]  /*a880*/  MUFU.EX2 R82, R82 ;  /* 0x0000005200527308 */ /* 0x000ee20000000800 */
[--C-:B-1----:R-:W-:Y:S01]  /*a890*/  FFMA.FTZ R53, R51, UR34, -R65.reuse ;  /* 0x0000002233357c23 */ /* 0x102fe20008010841 */
[--C-:B------:R-:W-:Y:S01]  /*a8a0*/  FFMA.FTZ R34, R44, UR34, -R65.reuse ;  /* 0x000000222c227c23 */ /* 0x100fe20008010841 */
[--C-:B------:R-:W-:Y:S01]  /*a8b0*/  FFMA.FTZ R147, R46, UR34, -R65.reuse ;  /* 0x000000222e937c23 */ /* 0x100fe20008010841 */
[----:B------:R-:W-:Y:S01]  /*a8c0*/  FFMA.FTZ R32, R48, UR34, -R65 ;  /* 0x0000002230207c23 */ /* 0x000fe20008010841 */
[----:B------:R-:W-:-:S02]  /*a8d0*/  IMAD.U32 R36, RZ, RZ, UR53 ;  /* 0x00000035ff247e24 */ /* 0x000fc4000f8e00ff */
[--C-:B------:R-:W-:Y:S01]  /*a8e0*/  FFMA.FTZ R28, R52, UR34, -R65.reuse ;  /* 0x00000022341c7c23 */ /* 0x100fe20008010841 */
[----:B------:R-:W-:Y:S01]  /*a8f0*/  FFMA.FTZ R55, R55, UR34, -R65 ;  /* 0x0000002237377c23 */ /* 0x000fe20008010841 */
[----:B------:R-:W1:Y:S01]  /*a900*/  MUFU.EX2 R61, R61 ;  /* 0x0000003d003d7308 */ /* 0x000e620000000800 */
[----:B--2---:R-:W-:Y:S01]  /*a910*/  FFMA.FTZ R5, R72, R5, R13 ;  /* 0x0000000548057223 */ /* 0x004fe2000001000d */
[----:B------:R-:W-:Y:S01]  /*a920*/  @!P1 LEA R36, R36, UR39, 0x3 ;  /* 0x0000002724249c11 */ /* 0x000fe2000f8e18ff */
[--C-:B------:R-:W-:Y:S01]  /*a930*/  FFMA.FTZ R56, R56, UR34, -R65.reuse ;  /* 0x0000002238387c23 */ /* 0x100fe20008010841 */
[--C-:B------:R-:W-:Y:S01]  /*a940*/  FFMA.FTZ R66, R66, UR34, -R65.reuse ;  /* 0x0000002242427c23 */ /* 0x100fe20008010841 */
[--C-:B------:R-:W-:Y:S01]  /*a950*/  FFMA.FTZ R71, R71, UR34, -R65.reuse ;  /* 0x0000002247477c23 */ /* 0x100fe20008010841 */
[----:B------:R-:W-:Y:S01]  /*a960*/  FFMA.FTZ R73, R73, UR34, -R65 ;  /* 0x0000002249497c23 */ /* 0x000fe20008010841 */
[----:B------:R-:W-:Y:S01]  /*a970*/  @!P1 VIADD R36, R36, 0x2d860 ;  /* 0x0002d86024249836 */ /* 0x000fe20000000000 */
[----:B------:R-:W2:Y:S01]  /*a980*/  MUFU.EX2 R150, R150 ;  /* 0x0000009600967308 */ /* 0x000ea20000000800 */
[C---:B---3--:R-:W-:Y:S01]  /*a990*/  FADD.FTZ R40, R82.reuse, R5 ;  /* 0x0000000552287221 */ /* 0x048fe20000010000 */
[----:B------:R-:W-:Y:S01]  /*a9a0*/  F2FP.F16.F32.PACK_AB R13, R82, R13 ;  /* 0x0000000d520d723e */ /* 0x000fe200000000ff */
[--C-:B------:R-:W-:Y:S01]  /*a9b0*/  FFMA.FTZ R74, R74, UR34, -R65.reuse ;  /* 0x000000224a4a7c23 */ /* 0x100fe20008010841 */
[----:B------:R-:W-:Y:S01]  /*a9c0*/  @!P1 PRMT R36, RZ, 0x654, R36 ;  /* 0x00000654ff249816 */ /* 0x000fe20000000024 */
[--C-:B------:R-:W-:Y:S01]  /*a9d0*/  FFMA.FTZ R75, R75, UR34, -R65.reuse ;  /* 0x000000224b4b7c23 */ /* 0x100fe20008010841 */
[--C-:B------:R-:W-:Y:S01]  /*a9e0*/  FFMA.FTZ R76, R76, UR34, -R65.reuse ;  /* 0x000000224c4c7c23 */ /* 0x100fe20008010841 */
[--C-:B------:R-:W-:Y:S01]  /*a9f0*/  FFMA.FTZ R77, R77, UR34, -R65.reuse ;  /* 0x000000224d4d7c23 */ /* 0x100fe20008010841 */
[----:B------:R-:W3:Y:S01]  /*aa00*/  MUFU.EX2 R85, R85 ;  /* 0x0000005500557308 */ /* 0x000ee20000000800 */
[----:B-1----:R-:W-:Y:S01]  /*aa10*/  FADD.FTZ R43, R61, R40 ;  /* 0x000000283d2b7221 */ /* 0x002fe20000010000 */
[--C-:B------:R-:W-:Y:S01]  /*aa20*/  FFMA.FTZ R78, R78, UR34, -R65.reuse ;  /* 0x000000224e4e7c23 */ /* 0x100fe20008010841 */
[----:B------:R-:W-:Y:S01]  /*aa30*/  FFMA.FTZ R79, R79, UR34, -R65 ;  /* 0x000000224f4f7c23 */ /* 0x000fe20008010841 */
[C---:B------:R-:W-:Y:S01]  /*aa40*/  ISETP.GT.AND P2, PT, R7.reuse, UR52, PT ;  /* 0x0000003407007c0c */ /* 0x040fe2000bf44270 */
[----:B------:R-:W-:Y:S01]  /*aa50*/  UMOV UR53, UR36 ;  /* 0x0000002400357c82 */ /* 0x000fe20008000000 */
[----:B------:R-:W-:-:S02]  /*aa60*/  VIADD R7, R7, 0xffffffff ;  /* 0xffffffff07077836 */ /* 0x000fc40000000000 */
[----:B------:R-:W1:Y:S01]  /*aa70*/  MUFU.EX2 R24, R24 ;  /* 0x0000001800187308 */ /* 0x000e620000000800 */
[----:B--2---:R-:W-:-:S07]  /*aa80*/  FADD.FTZ R40, R150, R43 ;  /* 0x0000002b96287221 */ /* 0x004fce0000010000 */
[----:B------:R-:W2:Y:S01]  /*aa90*/  MUFU.EX2 R87, R87 ;  /* 0x0000005700577308 */ /* 0x000ea20000000800 */
[----:B---3--:R-:W-:Y:S01]  /*aaa0*/  FADD.FTZ R51, R85, R40 ;  /* 0x0000002855337221 */ /* 0x008fe20000010000 */
[----:B------:R-:W-:Y:S02]  /*aab0*/  WARPGROUP.DEPBAR.LE gsb0, 0x0 ;  /* 0x00008000000079c5 */ /* 0x000fe40000010000 */
[----:B------:R-:W-:-:S04]  /*aac0*/  WARPGROUP.ARRIVE ;  /* 0x00000000000079c5 */ /* 0x000fc80000000000 */
[----:B------:R-:W3:Y:S01]  /*aad0*/  MUFU.EX2 R148, R148 ;  /* 0x0000009400947308 */ /* 0x000ee20000000800 */
[C---:B-1----:R-:W-:Y:S01]  /*aae0*/  FADD.FTZ R40, R24.reuse, R51 ;  /* 0x0000003318287221 */ /* 0x042fe20000010000 */
[----:B------:R-:W-:Y:S01]  /*aaf0*/  F2FP.F16.F32.PACK_AB R85, R24, R85 ;  /* 0x000000551855723e */ /* 0x000fe200000000ff */
[----:B------:R-:W-:Y:S01]  /*ab00*/  HGMMA.64x96x16.F32 R88, gdesc[UR28].tnspB, R88, gsb0 ;  /* 0x416000001c5879f0 */ /* 0x000fe20008000858 */
[----:B------:R-:W-:Y:S02]  /*ab10*/  UIADD3 UR28, UR6, 0x606, URZ ;  /* 0x00000606061c7890 */ /* 0x000fe4000fffe03f */
[----:B------:R-:W-:Y:S02]  /*ab20*/  UIADD3 UR30, UR7, 0x1c0, URZ ;  /* 0x000001c0071e7890 */ /* 0x000fe4000fffe03f */
[----:B------:R-:W-:Y:S01]  /*ab30*/  MUFU.EX2 R29, R29 ;  /* 0x0000001d001d7308 */ /* 0x000fe20000000800 */
[----:B------:R-:W-:Y:S01]  /*ab40*/  UMOV UR29, 0x40000040 ;  /* 0x40000040001d7882 */ /* 0x000fe20000000000 */
[----:B------:R-:W-:Y:S01]  /*ab50*/  UMOV UR31, 0x80000020 ;  /* 0x80000020001f7882 */ /* 0x000fe20000000000 */
[----:B--2---:R-:W-:-:S05]  /*ab60*/  FADD.FTZ R51, R87, R40 ;  /* 0x0000002857337221 */ /* 0x004fca0000010000 */
[----:B------:R-:W1:Y:S01]  /*ab70*/  MUFU.EX2 R26, R26 ;  /* 0x0000001a001a7308 */ /* 0x000e620000000800 */
[C---:B---3--:R-:W-:Y:S01]  /*ab80*/  FADD.FTZ R51, R148.reuse, R51 ;  /* 0x0000003394337221 */ /* 0x048fe20000010000 */
[----:B------:R-:W-:-:S06]  /*ab90*/  F2FP.F16.F32.PACK_AB R87, R148, R87 ;  /* 0x000000579457723e */ /* 0x000fcc00000000ff */
[----:B------:R-:W-:Y:S08]  /*aba0*/  MUFU.EX2 R142, R142 ;  /* 0x0000008e008e7308 */ /* 0x000ff00000000800 */
[----:B------:R-:W2:Y:S01]  /*abb0*/  MUFU.EX2 R63, R63 ;  /* 0x0000003f003f7308 */ /* 0x000ea20000000800 */
[----:B-1----:R-:W-:-:S07]  /*abc0*/  FADD.FTZ R40, R26, R51 ;  /* 0x000000331a287221 */ /* 0x002fce0000010000 */
[----:B------:R-:W-:Y:S08]  /*abd0*/  MUFU.EX2 R31, R31 ;  /* 0x0000001f001f7308 */ /* 0x000ff00000000800 */
[----:B------:R-:W1:Y:S01]  /*abe0*/  MUFU.EX2 R21, R21 ;  /* 0x0000001500157308 */ /* 0x000e620000000800 */
[----:B--2---:R-:W-:-:S07]  /*abf0*/  FADD.FTZ R40, R63, R40 ;  /* 0x000000283f287221 */ /* 0x004fce0000010000 */
[----:B------:R-:W-:Y:S08]  /*ac00*/  MUFU.EX2 R144, R144 ;  /* 0x0000009000907308 */ /* 0x000ff00000000800 */
[----:B------:R-:W2:Y:S01]  /*ac10*/  MUFU.EX2 R30, R30 ;  /* 0x0000001e001e7308 */ /* 0x000ea20000000800 */
[----:B-1----:R-:W-:-:S07]  /*ac20*/  FADD.FTZ R51, R21, R40 ;  /* 0x0000002815337221 */ /* 0x002fce0000010000 */
[----:B------:R-:W-:Y:S08]  /*ac30*/  MUFU.EX2 R33, R33 ;  /* 0x0000002100217308 */ /* 0x000ff00000000800 */
[----:B------:R-:W-:Y:S01]  /*ac40*/  MUFU.EX2 R145, R145 ;  /* 0x0000009100917308 */ /* 0x000fe20000000800 */
[----:B--2---:R-:W-:-:S07]  /*ac50*/  FADD.FTZ R24, R30, R51 ;  /* 0x000000331e187221 */ /* 0x004fce0000010000 */
[----:B------:R-:W-:Y:S08]  /*ac60*/  MUFU.EX2 R42, R42 ;  /* 0x0000002a002a7308 */ /* 0x000ff00000000800 */
[----:B------:R-:W-:Y:S08]  /*ac70*/  MUFU.EX2 R34, R34 ;  /* 0x0000002200227308 */ /* 0x000ff00000000800 */
[----:B------:R-:W-:Y:S01]  /*ac80*/  MUFU.EX2 R35, R35 ;  /* 0x0000002300237308 */ /* 0x000fe20000000800 */
[----:B------:R-:W-:-:S02]  /*ac90*/  WARPGROUP.DEPBAR.LE gsb0, 0x0 ;  /* 0x00008000000079c5 */ /* 0x000fc40000010000 */
[----:B------:R-:W-:-:S05]  /*aca0*/  WARPGROUP.ARRIVE ;  /* 0x00000000000079c5 */ /* 0x000fca0000000000 */
[----:B------:R-:W-:Y:S01]  /*acb0*/  MUFU.EX2 R147, R147 ;  /* 0x0000009300937308 */ /* 0x000fe20000000800 */
[----:B------:R-:W-:Y:S01]  /*acc0*/  HGMMA.64x96x16.F32 R88, gdesc[UR28].tnspB, R88, gsb0 ;  /* 0x416000001c5879f0 */ /* 0x000fe20008000858 */
[----:B------:R-:W-:-:S06]  /*acd0*/  UMOV UR28, UR49 ;  /* 0x00000031001c7c82 */ /* 0x000fcc0008000000 */
[----:B------:R-:W-:Y:S08]  /*ace0*/  MUFU.EX2 R37, R37 ;  /* 0x0000002500257308 */ /* 0x000ff00000000800 */
[----:B------:R-:W-:Y:S08]  /*acf0*/  MUFU.EX2 R32, R32 ;  /* 0x0000002000207308 */ /* 0x000ff00000000800 */
[----:B------:R-:W1:Y:S08]  /*ad00*/  MUFU.EX2 R50, R50 ;  /* 0x0000003200327308 */ /* 0x000e700000000800 */
[----:B------:R-:W2:Y:S08]  /*ad10*/  MUFU.EX2 R53, R53 ;  /* 0x0000003500357308 */ /* 0x000eb00000000800 */
[----:B------:R-:W-:Y:S01]  /*ad20*/  MUFU.EX2 R39, R39 ;  /* 0x0000002700277308 */ /* 0x000fe20000000800 */
[----:B-1----:R-:W-:-:S07]  /*ad30*/  F2FP.F16.F32.PACK_AB R52, R50, R37 ;  /* 0x000000253234723e */ /* 0x002fce00000000ff */
[----:B------:R-:W1:Y:S08]  /*ad40*/  MUFU.EX2 R28, R28 ;  /* 0x0000001c001c7308 */ /* 0x000e700000000800 */
[----:B------:R-:W-:Y:S08]  /*ad50*/  MUFU.EX2 R54, R54 ;  /* 0x0000003600367308 */ /* 0x000ff00000000800 */
[----:B------:R-:W3:Y:S08]  /*ad60*/  MUFU.EX2 R55, R55 ;  /* 0x0000003700377308 */ /* 0x000ef00000000800 */
        /* <DEDUP_REMOVED lines=8> */
[----:B----4-:R-:W-:Y:S01]  /*adf0*/  FFMA.FTZ R38, R70, UR34, -R65 ;  /* 0x0000002246267c23 */ /* 0x010fe20008010841 */
[-C--:B------:R-:W-:Y:S01]  /*ae00*/  FMUL.FTZ R88, R88, R9.reuse ;  /* 0x0000000958587220 */ /* 0x080fe20000410000 */
[-C--:B------:R-:W-:Y:S01]  /*ae10*/  FMUL.FTZ R89, R89, R9.reuse ;  /* 0x0000000959597220 */ /* 0x080fe20000410000 */
[-C--:B------:R-:W-:Y:S01]  /*ae20*/  FMUL.FTZ R92, R92, R9.reuse ;  /* 0x000000095c5c7220 */ /* 0x080fe20000410000 */
[-C--:B------:R-:W-:Y:S01]  /*ae30*/  FMUL.FTZ R93, R93, R9.reuse ;  /* 0x000000095d5d7220 */ /* 0x080fe20000410000 */
[-C--:B------:R-:W-:Y:S01]  /*ae40*/  FMUL.FTZ R96, R96, R9.reuse ;  /* 0x0000000960607220 */ /* 0x080fe20000410000 */
[----:B-----5:R-:W-:Y:S01]  /*ae50*/  FADD.FTZ R14, R81, R6 ;  /* 0x00000006510e7221 */ /* 0x020fe20000010000 */
[----:B------:R4:W-:Y:S01]  /*ae60*/  @!P1 SYNCS.ARRIVE.TRANS64.RED.A1T0 RZ, [R36+URZ], RZ ;  /* 0x000000ff24ff99a7 */ /* 0x0009e2000810043f */
[----:B------:R-:W5:Y:S01]  /*ae70*/  MUFU.EX2 R6, R56 ;  /* 0x0000003800067308 */ /* 0x000f620000000800 */
[-C--:B------:R-:W-:Y:S01]  /*ae80*/  FMUL.FTZ R97, R97, R9.reuse ;  /* 0x0000000961617220 */ /* 0x080fe20000410000 */
[----:B------:R-:W-:Y:S01]  /*ae90*/  FADD.FTZ R5, R15, R14 ;  /* 0x0000000e0f057221 */ /* 0x000fe20000010000 */
[-C--:B------:R-:W-:Y:S01]  /*aea0*/  FMUL.FTZ R100, R100, R9.reuse ;  /* 0x0000000964647220 */ /* 0x080fe20000410000 */
[-C--:B------:R-:W-:Y:S01]  /*aeb0*/  FMUL.FTZ R101, R101, R9.reuse ;  /* 0x0000000965657220 */ /* 0x080fe20000410000 */
[-C--:B------:R-:W-:Y:S01]  /*aec0*/  FMUL.FTZ R104, R104, R9.reuse ;  /* 0x0000000968687220 */ /* 0x080fe20000410000 */
[----:B------:R-:W-:Y:S01]  /*aed0*/  FADD.FTZ R14, R20, R5 ;  /* 0x00000005140e7221 */ /* 0x000fe20000010000 */
[--C-:B----4-:R-:W-:Y:S01]  /*aee0*/  FFMA.FTZ R36, R67, UR34, -R65.reuse ;  /* 0x0000002243247c23 */ /* 0x110fe20008010841 */
[----:B------:R-:W4:Y:S01]  /*aef0*/  MUFU.EX2 R5, R66 ;  /* 0x0000004200057308 */ /* 0x000f220000000800 */
[----:B------:R-:W-:Y:S01]  /*af00*/  FFMA.FTZ R65, R80, UR34, -R65 ;  /* 0x0000002250417c23 */ /* 0x000fe20008010841 */
[----:B------:R-:W-:Y:S01]  /*af10*/  FADD.FTZ R43, R25, R14 ;  /* 0x0000000e192b7221 */ /* 0x000fe20000010000 */
[-C--:B------:R-:W-:Y:S01]  /*af20*/  FMUL.FTZ R105, R105, R9.reuse ;  /* 0x0000000969697220 */ /* 0x080fe20000410000 */
[-C--:B------:R-:W-:Y:S01]  /*af30*/  FMUL.FTZ R108, R108, R9.reuse ;  /* 0x000000096c6c7220 */ /* 0x080fe20000410000 */
[----:B------:R-:W-:Y:S01]  /*af40*/  FMUL.FTZ R109, R109, R9 ;  /* 0x000000096d6d7220 */ /* 0x000fe20000410000 */
[C---:B------:R-:W-:Y:S01]  /*af50*/  FADD.FTZ R14, R84.reuse, R43 ;  /* 0x0000002b540e7221 */ /* 0x040fe20000010000 */
[----:B------:R-:W-:Y:S01]  /*af60*/  F2FP.F16.F32.PACK_AB R84, R84, R25 ;  /* 0x000000195454723e */ /* 0x000fe200000000ff */
[----:B------:R-:W-:Y:S01]  /*af70*/  MUFU.EX2 R36, R36 ;  /* 0x0000002400247308 */ /* 0x000fe20000000800 */
[-C--:B------:R-:W-:Y:S01]  /*af80*/  FMUL.FTZ R112, R112, R9.reuse ;  /* 0x0000000970707220 */ /* 0x080fe20000410000 */
[----:B------:R-:W-:Y:S01]  /*af90*/  FADD.FTZ R43, R27, R14 ;  /* 0x0000000e1b2b7221 */ /* 0x000fe20000010000 */
[-C--:B------:R-:W-:Y:S01]  /*afa0*/  FMUL.FTZ R113, R113, R9.reuse ;  /* 0x0000000971717220 */ /* 0x080fe20000410000 */
[-C--:B------:R-:W-:Y:S01]  /*afb0*/  FMUL.FTZ R116, R116, R9.reuse ;  /* 0x0000000974747220 */ /* 0x080fe20000410000 */
[----:B------:R-:W-:Y:S01]  /*afc0*/  FMUL.FTZ R117, R117, R9 ;  /* 0x0000000975757220 */ /* 0x000fe20000410000 */
[C---:B------:R-:W-:Y:S01]  /*afd0*/  FADD.FTZ R14, R86.reuse, R43 ;  /* 0x0000002b560e7221 */ /* 0x040fe20000010000 */
[----:B------:R-:W-:Y:S01]  /*afe0*/  F2FP.F16.F32.PACK_AB R86, R86, R27 ;  /* 0x0000001b5656723e */ /* 0x000fe200000000ff */
[----:B------:R-:W-:Y:S01]  /*aff0*/  FADD.FTZ R27, R145, R24 ;  /* 0x00000018911b7221 */ /* 0x000fe20000010000 */
[----:B------:R-:W-:Y:S01]  /*b000*/  F2FP.F16.F32.PACK_AB R24, R142, R29 ;  /* 0x0000001d8e18723e */ /* 0x000fe200000000ff */
[----:B------:R-:W-:Y:S01]  /*b010*/  FADD.FTZ R43, R29, R14 ;  /* 0x0000000e1d2b7221 */ /* 0x000fe20000010000 */
[----:B------:R-:W-:Y:S01]  /*b020*/  F2FP.F16.F32.PACK_AB R14, R20, R15 ;  /* 0x0000000f140e723e */ /* 0x000fe200000000ff */
[----:B------:R-:W-:Y:S01]  /*b030*/  FADD.FTZ R40, R34, R27 ;  /* 0x0000001b22287221 */ /* 0x000fe20000010000 */
[----:B------:R-:W-:Y:S01]  /*b040*/  F2FP.F16.F32.PACK_AB R15, R150, R61 ;  /* 0x0000003d960f723e */ /* 0x000fe200000000ff */
[----:B------:R-:W-:Y:S01]  /*b050*/  FADD.FTZ R20, R142, R43 ;  /* 0x0000002b8e147221 */ /* 0x000fe20000010000 */
[----:B------:R-:W-:Y:S01]  /*b060*/  MUFU.EX2 R38, R38 ;  /* 0x0000002600267308 */ /* 0x000fe20000000800 */
[----:B------:R-:W-:Y:S01]  /*b070*/  FADD.FTZ R29, R147, R40 ;  /* 0x00000028931d7221 */ /* 0x000fe20000010000 */
[----:B------:R-:W-:Y:S01]  /*b080*/  F2FP.F16.F32.PACK_AB R145, R34, R145 ;  /* 0x000000912291723e */ /* 0x000fe200000000ff */
[----:B------:R-:W-:Y:S01]  /*b090*/  FADD.FTZ R43, R31, R20 ;  /* 0x000000141f2b7221 */ /* 0x000fe20000010000 */
[----:B------:R4:W-:Y:S01]  /*b0a0*/  STSM.16.M88.4 [R136+0x21800], R12 ;  /* 0x0218000c88007844 */ /* 0x0009e20000000200 */
[----:B------:R-:W-:Y:S01]  /*b0b0*/  F2FP.F16.F32.PACK_AB R147, R32, R147 ;  /* 0x000000932093723e */ /* 0x000fe200000000ff */
[-C--:B------:R-:W-:Y:S01]  /*b0c0*/  FMUL.FTZ R120, R120, R9.reuse ;  /* 0x0000000978787220 */ /* 0x080fe20000410000 */
[----:B------:R-:W-:Y:S01]  /*b0d0*/  FADD.FTZ R20, R144, R43 ;  /* 0x0000002b90147221 */ /* 0x000fe20000010000 */
[----:B------:R-:W-:Y:S01]  /*b0e0*/  MUFU.EX2 R71, R71 ;  /* 0x0000004700477308 */ /* 0x000fe20000000800 */
[----:B------:R-:W-:Y:S01]  /*b0f0*/  STSM.16.M88.4 [R23], R84 ;  /* 0x0000005417007844 */ /* 0x000fe20000000200 */
[-C--:B------:R-:W-:Y:S01]  /*b100*/  FMUL.FTZ R121, R121, R9.reuse ;  /* 0x0000000979797220 */ /* 0x080fe20000410000 */
[----:B------:R-:W-:Y:S01]  /*b110*/  FADD.FTZ R25, R33, R20 ;  /* 0x0000001421197221 */ /* 0x000fe20000010000 */
[-C--:B------:R-:W-:Y:S01]  /*b120*/  FMUL.FTZ R124, R124, R9.reuse ;  /* 0x000000097c7c7220 */ /* 0x080fe20000410000 */
[-C--:B------:R-:W-:Y:S01]  /*b130*/  FMUL.FTZ R125, R125, R9.reuse ;  /* 0x000000097d7d7220 */ /* 0x080fe20000410000 */
[-C--:B------:R-:W-:Y:S01]  /*b140*/  FMUL.FTZ R128, R128, R9.reuse ;  /* 0x0000000980807220 */ /* 0x080fe20000410000 */
[----:B------:R-:W-:Y:S01]  /*b150*/  FADD.FTZ R20, R42, R25 ;  /* 0x000000192a147221 */ /* 0x000fe20000010000 */
[----:B------:R-:W4:Y:S01]  /*b160*/  MUFU.EX2 R62, R62 ;  /* 0x0000003e003e7308 */ /* 0x000f220000000800 */
[----:B------:R-:W-:Y:S01]  /*b170*/  F2FP.F16.F32.PACK_AB R25, R63, R26 ;  /* 0x0000001a3f19723e */ /* 0x000fe200000000ff */
[----:B------:R-:W-:Y:S01]  /*b180*/  FMUL.FTZ R129, R129, R9 ;  /* 0x0000000981817220 */ /* 0x000fe20000410000 */
[----:B------:R-:W-:Y:S01]  /*b190*/  FADD.FTZ R27, R35, R20 ;  /* 0x00000014231b7221 */ /* 0x000fe20000010000 */
[----:B------:R-:W-:Y:S01]  /*b1a0*/  F2FP.F16.F32.PACK_AB R26, R144, R31 ;  /* 0x0000001f901a723e */ /* 0x000fe200000000ff */
[----:B------:R-:W-:Y:S01]  /*b1b0*/  FMUL.FTZ R132, R132, R9 ;  /* 0x0000000984847220 */ /* 0x000fe20000410000 */
[----:B------:R-:W-:Y:S01]  /*b1c0*/  F2FP.F16.F32.PACK_AB R144, R42, R33 ;  /* 0x000000212a90723e */ /* 0x000fe200000000ff */
[----:B------:R-:W-:Y:S01]  /*b1d0*/  FADD.FTZ R20, R146, R27 ;  /* 0x0000001b92147221 */ /* 0x000fe20000010000 */
[----:B------:R-:W-:Y:S01]  /*b1e0*/  F2FP.F16.F32.PACK_AB R27, R30, R21 ;  /* 0x000000151e1b723e */ /* 0x000fe200000000ff */
[----:B------:R-:W-:Y:S01]  /*b1f0*/  FADD.FTZ R30, R32, R29 ;  /* 0x0000001d201e7221 */ /* 0x000fe20000010000 */
[----:B------:R-:W-:Y:S01]  /*b200*/  MUFU.EX2 R73, R73 ;  /* 0x0000004900497308 */ /* 0x000fe20000000800 */
[----:B------:R-:W-:Y:S01]  /*b210*/  FADD.FTZ R21, R37, R20 ;  /* 0x0000001425157221 */ /* 0x000fe20000010000 */
[----:B------:R-:W-:Y:S01]  /*b220*/  F2FP.F16.F32.PACK_AB R146, R146, R35 ;  /* 0x000000239292723e */ /* 0x000fe200000000ff */
[----:B--2---:R-:W-:Y:S01]  /*b230*/  FADD.FTZ R29, R53, R30 ;  /* 0x0000001e351d7221 */ /* 0x004fe20000010000 */
[----:B-1----:R-:W-:Y:S01]  /*b240*/  F2FP.F16.F32.PACK_AB R53, R28, R53 ;  /* 0x000000351c35723e */ /* 0x002fe200000000ff */
[----:B------:R-:W-:Y:S01]  /*b250*/  FADD.FTZ R20, R50, R21 ;  /* 0x0000001532147221 */ /* 0x000fe20000010000 */
[----:B------:R1:W-:Y:S01]  /*b260*/  STSM.16.M88.4 [R22], R24 ;  /* 0x0000001816007844 */ /* 0x0003e20000000200 */
[----:B------:R-:W-:Y:S01]  /*b270*/  FADD.FTZ R30, R28, R29 ;  /* 0x0000001d1c1e7221 */ /* 0x000fe20000010000 */
[----:B------:R-:W-:Y:S01]  /*b280*/  MUFU.EX2 R49, R49 ;  /* 0x0000003100317308 */ /* 0x000fe20000000800 */
[----:B------:R-:W-:Y:S01]  /*b290*/  FADD.FTZ R21, R39, R20 ;  /* 0x0000001427157221 */ /* 0x000fe20000010000 */
[----:B------:R2:W-:Y:S01]  /*b2a0*/  STSM.16.M88.4 [R18], R144 ;  /* 0x0000009012007844 */ /* 0x0005e20000000200 */
[----:B---3--:R-:W-:Y:S01]  /*b2b0*/  FADD.FTZ R29, R55, R30 ;  /* 0x0000001e371d7221 */ /* 0x008fe20000010000 */
[----:B-----5:R-:W-:Y:S01]  /*b2c0*/  F2FP.F16.F32.PACK_AB R55, R6, R55 ;  /* 0x000000370637723e */ /* 0x020fe200000000ff */
[C---:B----4-:R-:W-:Y:S01]  /*b2d0*/  FADD.FTZ R12, R54.reuse, R21 ;  /* 0x00000015360c7221 */ /* 0x050fe20000010000 */
[----:B------:R-:W-:Y:S01]  /*b2e0*/  F2FP.F16.F32.PACK_AB R54, R54, R39 ;  /* 0x000000273636723e */ /* 0x000fe200000000ff */
[----:B------:R-:W-:Y:S01]  /*b2f0*/  FADD.FTZ R14, R6, R29 ;  /* 0x0000001d060e7221 */ /* 0x000fe20000010000 */
[----:B------:R-:W3:Y:S01]  /*b300*/  MUFU.EX2 R74, R74 ;  /* 0x0000004a004a7308 */ /* 0x000ee20000000800 */
[----:B------:R-:W-:Y:S01]  /*b310*/  FADD.FTZ R13, R41, R12 ;  /* 0x0000000c290d7221 */ /* 0x000fe20000010000 */
[----:B------:R-:W-:Y:S01]  /*b320*/  FMUL.FTZ R133, R133, R9 ;  /* 0x0000000985857220 */ /* 0x000fe20000410000 */
[----:B------:R-:W-:Y:S01]  /*b330*/  FADD.FTZ R15, R5, R14 ;  /* 0x0000000e050f7221 */ /* 0x000fe20000010000 */
[----:B------:R-:W-:Y:S01]  /*b340*/  F2FP.F16.F32.PACK_AB R14, R60, R45 ;  /* 0x0000002d3c0e723e */ /* 0x000fe200000000ff */
[----:B------:R-:W-:Y:S01]  /*b350*/  FADD.FTZ R12, R58, R13 ;  /* 0x0000000d3a0c7221 */ /* 0x000fe20000010000 */
[----:B-1----:R-:W-:Y:S01]  /*b360*/  F2FP.F16.F32.PACK_AB R24, R62, R47 ;  /* 0x0000002f3e18723e */ /* 0x002fe200000000ff */
[----:B------:R-:W-:Y:S01]  /*b370*/  FADD.FTZ R15, R36, R15 ;  /* 0x0000000f240f7221 */ /* 0x000fe20000010000 */
[----:B------:R-:W1:Y:S01]  /*b380*/  MUFU.EX2 R64, R64 ;  /* 0x0000004000407308 */ /* 0x000e620000000800 */
[----:B------:R-:W-:Y:S01]  /*b390*/  FADD.FTZ R13, R45, R12 ;  /* 0x0000000c2d0d7221 */ /* 0x000fe20000010000 */
[----:B------:R2:W-:Y:S01]  /*b3a0*/  STSM.16.M88.4 [R136+0x27800], R52 ;  /* 0x0278003488007844 */ /* 0x0005e20000000200 */
[----:B------:R-:W-:Y:S01]  /*b3b0*/  FADD.FTZ R12, R38, R15 ;  /* 0x0000000f260c7221 */ /* 0x000fe20000010000 */
[-C--:B------:R-:W-:Y:S01]  /*b3c0*/  FMUL.FTZ R90, R90, R72.reuse ;  /* 0x000000485a5a7220 */ /* 0x080fe20000410000 */
[----:B------:R-:W-:Y:S01]  /*b3d0*/  FADD.FTZ R6, R60, R13 ;  /* 0x0000000d3c067221 */ /* 0x000fe20000010000 */
[----:B------:R-:W-:Y:S01]  /*b3e0*/  FMUL.FTZ R91, R91, R72 ;  /* 0x000000485b5b7220 */ /* 0x000fe20000410000 */
[----:B------:R-:W-:Y:S01]  /*b3f0*/  FADD.FTZ R12, R71, R12 ;  /* 0x0000000c470c7221 */ /* 0x000fe20000010000 */
[----:B------:R-:W4:Y:S01]  /*b400*/  MUFU.EX2 R75, R75 ;  /* 0x0000004b004b7308 */ /* 0x000f220000000800 */
[----:B------:R-:W-:Y:S01]  /*b410*/  FADD.FTZ R13, R47, R6 ;  /* 0x000000062f0d7221 */ /* 0x000fe20000010000 */
[----:B---3--:R-:W-:Y:S01]  /*b420*/  F2FP.F16.F32.PACK_AB R25, R74, R73 ;  /* 0x000000494a19723e */ /* 0x008fe200000000ff */
[----:B------:R-:W-:Y:S01]  /*b430*/  FADD.FTZ R15, R73, R12 ;  /* 0x0000000c490f7221 */ /* 0x000fe20000010000 */
[----:B------:R-:W-:Y:S01]  /*b440*/  F2FP.F16.F32.PACK_AB R12, R58, R41 ;  /* 0x000000293a0c723e */ /* 0x000fe200000000ff */
[----:B------:R-:W-:Y:S01]  /*b450*/  FADD.FTZ R6, R62, R13 ;  /* 0x0000000d3e067221 */ /* 0x000fe20000010000 */
[----:B------:R-:W-:Y:S01]  /*b460*/  F2FP.F16.F32.PACK_AB R13, R36, R5 ;  /* 0x00000005240d723e */ /* 0x000fe200000000ff */
[----:B------:R-:W-:Y:S01]  /*b470*/  FADD.FTZ R20, R74, R15 ;  /* 0x0000000f4a147221 */ /* 0x000fe20000010000 */
[----:B------:R-:W3:Y:S01]  /*b480*/  MUFU.EX2 R57, R57 ;  /* 0x0000003900397308 */ /* 0x000ee20000000800 */
[----:B------:R-:W-:Y:S01]  /*b490*/  FADD.FTZ R5, R49, R6 ;  /* 0x0000000631057221 */ /* 0x000fe20000010000 */
[----:B------:R-:W-:Y:S01]  /*b4a0*/  F2FP.F16.F32.PACK_AB R15, R71, R38 ;  /* 0x00000026470f723e */ /* 0x000fe200000000ff */
[-C--:B------:R-:W-:Y:S01]  /*b4b0*/  FMUL.FTZ R94, R94, R72.reuse ;  /* 0x000000485e5e7220 */ /* 0x080fe20000410000 */
[C---:B-1----:R-:W-:Y:S01]  /*b4c0*/  F2FP.F16.F32.PACK_AB R26, R64.reuse, R49 ;  /* 0x00000031401a723e */ /* 0x042fe200000000ff */
[----:B------:R-:W-:Y:S01]  /*b4d0*/  FADD.FTZ R6, R64, R5 ;  /* 0x0000000540067221 */ /* 0x000fe20000010000 */
[-C--:B------:R-:W-:Y:S01]  /*b4e0*/  FMUL.FTZ R95, R95, R72.reuse ;  /* 0x000000485f5f7220 */ /* 0x080fe20000410000 */
[----:B------:R2:W-:Y:S01]  /*b4f0*/  STSM.16.M88.4 [R17], R12 ;  /* 0x0000000c11007844 */ /* 0x0005e20000000200 */
[----:B------:R-:W1:Y:S01]  /*b500*/  MUFU.EX2 R76, R76 ;  /* 0x0000004c004c7308 */ /* 0x000e620000000800 */
[----:B----4-:R-:W-:Y:S01]  /*b510*/  FADD.FTZ R20, R75, R20 ;  /* 0x000000144b147221 */ /* 0x010fe20000010000 */
[-C--:B------:R-:W-:Y:S01]  /*b520*/  FMUL.FTZ R98, R98, R72.reuse ;  /* 0x0000004862627220 */ /* 0x080fe20000410000 */
[-C--:B------:R-:W-:Y:S01]  /*b530*/  FMUL.FTZ R99, R99, R72.reuse ;  /* 0x0000004863637220 */ /* 0x080fe20000410000 */
[-C--:B------:R-:W-:Y:S01]  /*b540*/  FMUL.FTZ R102, R102, R72.reuse ;  /* 0x0000004866667220 */ /* 0x080fe20000410000 */
[-C--:B------:R-:W-:Y:S01]  /*b550*/  FMUL.FTZ R103, R103, R72.reuse ;  /* 0x0000004867677220 */ /* 0x080fe20000410000 */
[-C--:B------:R-:W-:Y:S01]  /*b560*/  FMUL.FTZ R106, R106, R72.reuse ;  /* 0x000000486a6a7220 */ /* 0x080fe20000410000 */
[-C--:B------:R-:W-:Y:S01]  /*b570*/  FMUL.FTZ R107, R107, R72.reuse ;  /* 0x000000486b6b7220 */ /* 0x080fe20000410000 */
[----:B------:R-:W-:Y:S01]  /*b580*/  MUFU.EX2 R10, R69 ;  /* 0x00000045000a7308 */ /* 0x000fe20000000800 */
[----:B---3--:R-:W-:Y:S01]  /*b590*/  FADD.FTZ R5, R57, R6 ;  /* 0x0000000639057221 */ /* 0x008fe20000010000 */
[-C--:B------:R-:W-:Y:S01]  /*b5a0*/  FMUL.FTZ R110, R110, R72.reuse ;  /* 0x000000486e6e7220 */ /* 0x080fe20000410000 */
[-C--:B------:R-:W-:Y:S01]  /*b5b0*/  FMUL.FTZ R111, R111, R72.reuse ;  /* 0x000000486f6f7220 */ /* 0x080fe20000410000 */
[-C--:B------:R-:W-:Y:S01]  /*b5c0*/  FMUL.FTZ R114, R114, R72.reuse ;  /* 0x0000004872727220 */ /* 0x080fe20000410000 */
[-C--:B------:R-:W-:Y:S01]  /*b5d0*/  FMUL.FTZ R115, R115, R72.reuse ;  /* 0x0000004873737220 */ /* 0x080fe20000410000 */
[-C--:B------:R-:W-:Y:S01]  /*b5e0*/  FMUL.FTZ R118, R118, R72.reuse ;  /* 0x0000004876767220 */ /* 0x080fe20000410000 */
[-C--:B------:R-:W-:Y:S01]  /*b5f0*/  FMUL.FTZ R119, R119, R72.reuse ;  /* 0x0000004877777220 */ /* 0x080fe20000410000 */
[----:B------:R-:W3:Y:S01]  /*b600*/  MUFU.EX2 R68, R68 ;  /* 0x0000004400447308 */ /* 0x000ee20000000800 */
        /* <DEDUP_REMOVED lines=8> */
[-C--:B------:R-:W-:Y:S01]  /*b690*/  FMUL.FTZ R130, R130, R72.reuse ;  /* 0x0000004882827220 */ /* 0x080fe20000410000 */
[-C--:B------:R-:W-:Y:S01]  /*b6a0*/  FMUL.FTZ R131, R131, R72.reuse ;  /* 0x0000004883837220 */ /* 0x080fe20000410000 */
[-C--:B------:R-:W-:Y:S01]  /*b6b0*/  FMUL.FTZ R134, R134, R72.reuse ;  /* 0x0000004886867220 */ /* 0x080fe20000410000 */
[----:B------:R-:W-:Y:S01]  /*b6c0*/  FMUL.FTZ R135, R135, R72 ;  /* 0x0000004887877220 */ /* 0x000fe20000410000 */
[----:B------:R-:W-:-:S03]  /*b6d0*/  IMAD.MOV.U32 R9, RZ, RZ, R8 ;  /* 0x000000ffff097224 */ /* 0x000fc600078e0008 */
[----:B------:R-:W4:Y:S01]  /*b6e0*/  MUFU.EX2 R59, R59 ;  /* 0x0000003b003b7308 */ /* 0x000f220000000800 */
[C---:B---3--:R-:W-:Y:S01]  /*b6f0*/  FADD.FTZ R6, R68.reuse, R5 ;  /* 0x0000000544067221 */ /* 0x048fe20000010000 */
[----:B------:R-:W-:-:S06]  /*b700*/  F2FP.F16.F32.PACK_AB R68, R68, R57 ;  /* 0x000000394444723e */ /* 0x000fcc00000000ff */
[----:B------:R-:W3:Y:S01]  /*b710*/  MUFU.EX2 R78, R78 ;  /* 0x0000004e004e7308 */ /* 0x000ee20000000800 */
[----:B-1----:R-:W-:-:S07]  /*b720*/  FADD.FTZ R20, R69, R20 ;  /* 0x0000001445147221 */ /* 0x002fce0000010000 */
[----:B------:R-:W1:Y:S01]  /*b730*/  MUFU.EX2 R79, R79 ;  /* 0x0000004f004f7308 */ /* 0x000e620000000800 */
[----:B----4-:R-:W-:Y:S01]  /*b740*/  F2FP.F16.F32.PACK_AB R70, R10, R59 ;  /* 0x0000003b0a46723e */ /* 0x010fe200000000ff */
[----:B------:R-:W-:-:S04]  /*b750*/  FADD.FTZ R59, R59, R6 ;  /* 0x000000063b3b7221 */ /* 0x000fc80000010000 */
[----:B------:R-:W-:Y:S01]  /*b760*/  FADD.FTZ R6, R10, R59 ;  /* 0x0000003b0a067221 */ /* 0x000fe20000010000 */
[----:B------:R-:W-:Y:S01]  /*b770*/  IMAD.MOV.U32 R10, RZ, RZ, R11 ;  /* 0x000000ffff0a7224 */ /* 0x000fe200078e000b */
[----:B------:R-:W4:Y:S01]  /*b780*/  MUFU.EX2 R65, R65 ;  /* 0x0000004100417308 */ /* 0x000f220000000800 */
[C---:B---3--:R-:W-:Y:S01]  /*b790*/  F2FP.F16.F32.PACK_AB R69, R78.reuse, R69 ;  /* 0x000000454e45723e */ /* 0x048fe200000000ff */
[----:B------:R-:W-:-:S04]  /*b7a0*/  FADD.FTZ R20, R78, R20 ;  /* 0x000000144e147221 */ /* 0x000fc80000010000 */
[----:B-1----:R-:W-:Y:S01]  /*b7b0*/  FADD.FTZ R20, R79, R20 ;  /* 0x000000144f147221 */ /* 0x002fe20000010000 */
[----:B----4-:R-:W-:-:S03]  /*b7c0*/  F2FP.F16.F32.PACK_AB R71, R65, R79 ;  /* 0x0000004f4147723e */ /* 0x010fc600000000ff */
        /* <DEDUP_REMOVED lines=10> */
.L_x_701:
[----:B------:R-:W-:-:S13]  /*b870*/  ISETP.GE.AND P2, PT, R7, UR40, PT ;  /* 0x0000002807007c0c */ /* 0x000fda000bf46270 */
[----:B------:R-:W-:Y:S05]  /*b880*/  @!P2 BRA `(.L_x_711) ;  /* 0x000000380020a947 */ /* 0x000fea0003800000 */
[----:B--2-4-:R-:W-:Y:S01]  /*b890*/  IMAD.MOV.U32 R12, RZ, RZ, R11 ;  /* 0x000000ffff0c7224 */ /* 0x014fe200078e000b */
[----:B------:R-:W-:Y:S01]  /*b8a0*/  UMOV UR28, UR49 ;  /* 0x00000031001c7c82 */ /* 0x000fe20008000000 */
[----:B------:R-:W-:Y:S01]  /*b8b0*/  IMAD.MOV.U32 R10, RZ, RZ, R8 ;  /* 0x000000ffff0a7224 */ /* 0x000fe200078e0008 */
[----:B------:R-:W-:Y:S01]  /*b8c0*/  UMOV UR55, UR36 ;  /* 0x0000002400377c82 */ /* 0x000fe20008000000 */
[----:B------:R-:W-:Y:S01]  /*b8d0*/  IMAD.IADD R9, R3, 0x1, R4 ;  /* 0x0000000103097824 */ /* 0x000fe200078e0204 */
[----:B------:R-:W-:Y:S01]  /*b8e0*/  ULDC UR35, c[0x0][0x9e4] ;  /* 0x0002790000237ab9 */ /* 0x000fe20000000800 */
[----:B------:R-:W-:Y:S01]  /*b8f0*/  ULDC UR53, c[0x0][0x288] ;  /* 0x0000a20000357ab9 */ /* 0x000fe20000000800 */
[----:B------:R-:W-:Y:S01]  /*b900*/  ULDC UR34, c[0x0][0x988] ;  /* 0x0002620000227ab9 */ /* 0x000fe20000000800 */
[----:B------:R-:W-:Y:S01]  /*b910*/  ULDC UR54, c[0x0][0x9d8] ;  /* 0x0002760000367ab9 */ /* 0x000fe20000000800 */
[----:B------:R-:W-:-:S05]  /*b920*/  ULDC UR52, c[0x0][0x9e0] ;  /* 0x0002780000347ab9 */ /* 0x000fca0000000800 */
.L_x_728:
        /* <DEDUP_REMOVED lines=9> */
.L_x_713:
[----:B------:R-:W-:Y:S01]  /*b9c0*/  ULEA UR6, UR36, UR39, 0x3 ;  /* 0x0000002724067291 */ /* 0x000fe2000f8e183f */
[----:B------:R-:W-:-:S05]  /*b9d0*/  IMAD.U32 R8, RZ, RZ, UR49 ;  /* 0x00000031ff087e24 */ /* 0x000fca000f8e00ff */
[----:B------:R-:W-:-:S04]  /*b9e0*/  SHF.L.U32 R8, R8, 0x1f, RZ ;  /* 0x0000001f08087819 */ /* 0x000fc800000006ff */
[----:B------:R1:W2:Y:S01]  /*b9f0*/  SYNCS.PHASECHK.TRANS64.TRYWAIT P2, [UR6+0x2d830], R8 ;  /* 0x02d83008ff0075a7 */ /* 0x0002a20008040146 */
[----:B------:R-:W-:Y:S05]  /*ba00*/  @!P0 BRA `(.L_x_714) ;  /* 0x0000000000048947 */ /* 0x000fea0003800000 */
[----:B------:R-:W-:Y:S01]  /*ba10*/  BPT.TRAP 0x1 ;  /* 0x000000040000795c */ /* 0x000fe20000300000 */
.L_x_714:
[----:B--2---:R-:W-:Y:S05]  /*ba20*/  @P2 BRA `(.L_x_712) ;  /* 0x0000000000082947 */ /* 0x004fea0003800000 */
[----:B------:R-:W2:Y:S02]  /*ba30*/  SYNCS.PHASECHK.TRANS64.TRYWAIT P2, [UR6+0x2d830], R8 ;  /* 0x02d83008ff0075a7 */ /* 0x000ea40008040146 */
[----:B--2---:R-:W-:Y:S05]  /*ba40*/  @!P2 BRA `(.L_x_715) ;  /* 0x000000840074a947 */ /* 0x004fea0003800000 */
.L_x_712:
        /* <DEDUP_REMOVED lines=14> */
[----:B------:R-:W-:-:S06]  /*bb30*/  WARPGROUP.ARRIVE ;  /* 0x00000000000079c5 */ /* 0x000fcc0000000000 */
        /* <DEDUP_REMOVED lines=20> */
.L_x_717:
[----:B------:R-:W-:Y:S01]  /*bc80*/  ULEA UR6, UR55, UR39, 0x3 ;  /* 0x0000002737067291 */ /* 0x000fe2000f8e183f */
[----:B------:R-:W-:-:S05]  /*bc90*/  IMAD.U32 R8, RZ, RZ, UR28 ;  /* 0x0000001cff087e24 */ /* 0x000fca000f8e00ff */
[----:B------:R-:W-:-:S04]  /*bca0*/  SHF.L.U32 R8, R8, 0x1f, RZ ;  /* 0x0000001f08087819 */ /* 0x000fc800000006ff */
[----:B------:R1:W2:Y:S01]  /*bcb0*/  SYNCS.PHASECHK.TRANS64.TRYWAIT P2, [UR6+0x2d850], R8 ;  /* 0x02d85008ff0075a7 */ /* 0x0002a20008040146 */
[----:B------:R-:W-:Y:S05]  /*bcc0*/  @!P0 BRA `(.L_x_718) ;  /* 0x0000000000048947 */ /* 0x000fea0003800000 */
[----:B------:R-:W-:Y:S01]  /*bcd0*/  BPT.TRAP 0x1 ;  /* 0x000000040000795c */ /* 0x000fe20000300000 */
.L_x_718:
[----:B--2---:R-:W-:Y:S05]  /*bce0*/  @P2 BRA `(.L_x_716) ;  /* 0x0000000000082947 */ /* 0x004fea0003800000 */
[----:B------:R-:W2:Y:S02]  /*bcf0*/  SYNCS.PHASECHK.TRANS64.TRYWAIT P2, [UR6+0x2d850], R8 ;  /* 0x02d85008ff0075a7 */ /* 0x000ea40008040146 */
[----:B--2---:R-:W-:Y:S05]  /*bd00*/  @!P2 BRA `(.L_x_719) ;  /* 0x0000008000dca947 */ /* 0x004fea0003800000 */
.L_x_716:
[----:B------:R-:W-:Y:S01]  /*bd10*/  UIADD3 UR6, UR39, 0x400, URZ ;  /* 0x0000040027067890 */ /* 0x000fe2000fffe03f */
[----:B------:R-:W-:Y:S01]  /*bd20*/  WARPGROUP.ARRIVE ;  /* 0x00000000000079c5 */ /* 0x000fe20000000000 */
[----:B------:R-:W-:Y:S01]  /*bd30*/  UMOV UR29, 0x40000040 ;  /* 0x40000040001d7882 */ /* 0x000fe20000000000 */
[----:B------:R-:W-:Y:S01]  /*bd40*/  UMOV UR31, 0x80000020 ;  /* 0x80000020001f7882 */ /* 0x000fe20000000000 */
[----:B------:R-:W-:Y:S01]  /*bd50*/  USHF.R.U32.HI UR6, URZ, 0x4, UR6 ;  /* 0x000000043f067899 */ /* 0x000fe20008011606 */
[----:B------:R-:W-:Y:S01]  /*bd60*/  FMUL.FTZ R21, R29, UR54 ;  /* 0x000000361d157c20 */ /* 0x000fe20008410000 */
[----:B------:R-:W-:Y:S01]  /*bd70*/  FMUL.FTZ R29, R36, UR54 ;  /* 0x00000036241d7c20 */ /* 0x000fe20008410000 */
[----:B------:R-:W-:Y:S01]  /*bd80*/  FMUL.FTZ R36, R43, UR54 ;  /* 0x000000362b247c20 */ /* 0x000fe20008410000 */
[----:B------:R-:W-:Y:S01]  /*bd90*/  ULOP3.LUT UR6, UR6, 0x3fff, URZ, 0xc0, !UPT ;  /* 0x00003fff06067892 */ /* 0x000fe2000f8ec03f */
[----:B------:R-:W-:Y:S01]  /*bda0*/  FMUL.FTZ R43, R49, UR54 ;  /* 0x00000036312b7c20 */ /* 0x000fe20008410000 */
[----:B------:R-:W-:Y:S01]  /*bdb0*/  FMUL.FTZ R49, R56, UR54 ;  /* 0x0000003638317c20 */ /* 0x000fe20008410000 */
[----:B------:R-:W-:Y:S01]  /*bdc0*/  FMUL.FTZ R56, R62, UR54 ;  /* 0x000000363e387c20 */ /* 0x000fe20008410000 */
[----:B------:R-:W-:Y:S01]  /*bdd0*/  ULOP3.LUT UR7, UR6, 0x2000000, URZ, 0xfc, !UPT ;  /* 0x0200000006077892 */ /* 0x000fe2000f8efc3f */
[----:B------:R-:W-:Y:S01]  /*bde0*/  FMUL.FTZ R62, R67, UR54 ;  /* 0x00000036433e7c20 */ /* 0x000fe20008410000 */
[----:B------:R-:W-:Y:S01]  /*bdf0*/  ULOP3.LUT UR6, UR41, 0x10000, URZ, 0xfc, !UPT ;  /* 0x0001000029067892 */ /* 0x000fe2000f8efc3f */
[----:B------:R-:W-:Y:S01]  /*be00*/  FMUL.FTZ R67, R72, UR54 ;  /* 0x0000003648437c20 */ /* 0x000fe20008410000 */
[----:B------:R-:W-:Y:S01]  /*be10*/  UIMAD UR7, UR55, 0x600, UR7 ;  /* 0x00000600370778a4 */ /* 0x000fe2000f8e0207 */
[----:B------:R-:W-:Y:S01]  /*be20*/  FMUL.FTZ R72, R78, UR54 ;  /* 0x000000364e487c20 */ /* 0x000fe20008410000 */
[----:B------:R-:W3:Y:S01]  /*be30*/  LDC R139, c[0x0][0x2e0] ;  /* 0x0000b800ff8b7b82 */ /* 0x000ee20000000800 */
[----:B------:R-:W-:Y:S01]  /*be40*/  FMUL.FTZ R78, R83, UR54 ;  /* 0x00000036534e7c20 */ /* 0x000fe20008410000 */
[----:B--2---:R-:W-:Y:S01]  /*be50*/  FMUL.FTZ R11, R26, UR54 ;  /* 0x000000361a0b7c20 */ /* 0x004fe20008410000 */
[----:B------:R-:W-:Y:S01]  /*be60*/  UMOV UR28, UR6 ;  /* 0x00000006001c7c82 */ /* 0x000fe20008000000 */
[----:B------:R-:W-:Y:S01]  /*be70*/  IMAD.U32 R83, RZ, RZ, UR36 ;  /* 0x00000024ff537e24 */ /* 0x000fe2000f8e00ff */
[----:B------:R-:W-:Y:S01]  /*be80*/  UMOV UR30, UR7 ;  /* 0x00000007001e7c82 */ /* 0x000fe20008000000 */
[----:B------:R-:W-:Y:S01]  /*be90*/  FMUL.FTZ R26, R33, UR54 ;  /* 0x00000036211a7c20 */ /* 0x000fe20008410000 */
[----:B------:R-:W-:Y:S01]  /*bea0*/  HGMMA.64x96x16.F32 R88, gdesc[UR28].tnspB, R88, gsb0 ;  /* 0x416000001c5879f0 */ /* 0x000fe20008000858 */
[----:B------:R-:W-:Y:S01]  /*beb0*/  UIADD3 UR28, UR6, 0x2, URZ ;  /* 0x00000002061c7890 */ /* 0x000fe2000fffe03f */
[----:B------:R-:W-:Y:S01]  /*bec0*/  FMUL.FTZ R33, R40, UR54 ;  /* 0x0000003628217c20 */ /* 0x000fe20008410000 */
[----:B------:R-:W-:Y:S01]  /*bed0*/  UIADD3 UR30, UR7, 0x40, URZ ;  /* 0x00000040071e7890 */ /* 0x000fe2000fffe03f */
[----:B-1----:R-:W-:Y:S01]  /*bee0*/  FMUL.FTZ R8, R24, UR54 ;  /* 0x0000003618087c20 */ /* 0x002fe20008410000 */
[----:B------:R-:W-:Y:S01]  /*bef0*/  UMOV UR29, 0x40000040 ;  /* 0x40000040001d7882 */ /* 0x000fe20000000000 */
[----:B------:R-:W-:Y:S01]  /*bf00*/  UMOV UR31, 0x80000020 ;  /* 0x80000020001f7882 */ /* 0x000fe20000000000 */
[----:B------:R-:W-:Y:S01]  /*bf10*/  FMUL.FTZ R40, R47, UR54 ;  /* 0x000000362f287c20 */ /* 0x000fe20008410000 */
[----:B------:R-:W-:Y:S01]  /*bf20*/  FMUL.FTZ R24, R31, UR54 ;  /* 0x000000361f187c20 */ /* 0x000fe20008410000 */
[----:B------:R-:W-:Y:S01]  /*bf30*/  FMUL.FTZ R47, R53, UR54 ;  /* 0x00000036352f7c20 */ /* 0x000fe20008410000 */
[----:B------:R-:W-:Y:S01]  /*bf40*/  FMUL.FTZ R31, R37, UR54 ;  /* 0x00000036251f7c20 */ /* 0x000fe20008410000 */
[----:B------:R-:W-:Y:S01]  /*bf50*/  FMUL.FTZ R53, R57, UR54 ;  /* 0x0000003639357c20 */ /* 0x000fe20008410000 */
[----:B------:R-:W-:Y:S01]  /*bf60*/  @!P1 LEA R83, R83, UR39, 0x3 ;  /* 0x0000002753539c11 */ /* 0x000fe2000f8e18ff */
[----:B------:R-:W-:Y:S01]  /*bf70*/  FMUL.FTZ R37, R44, UR54 ;  /* 0x000000362c257c20 */ /* 0x000fe20008410000 */
[----:B------:R-:W-:Y:S01]  /*bf80*/  FMUL.FTZ R57, R61, UR54 ;  /* 0x000000363d397c20 */ /* 0x000fe20008410000 */
[----:B------:R-:W-:Y:S01]  /*bf90*/  FMUL.FTZ R44, R51, UR54 ;  /* 0x00000036332c7c20 */ /* 0x000fe20008410000 */
[----:B------:R-:W-:Y:S01]  /*bfa0*/  FMUL.FTZ R61, R65, UR54 ;  /* 0x00000036413d7c20 */ /* 0x000fe20008410000 */
[----:B------:R-:W-:Y:S01]  /*bfb0*/  FMUL.FTZ R65, R69, UR54 ;  /* 0x0000003645417c20 */ /* 0x000fe20008410000 */
[----:B------:R-:W-:-:S02]  /*bfc0*/  VIADD R51, R16, 0x9 ;  /* 0x0000000910337836 */ /* 0x000fc40000000000 */
[----:B------:R-:W-:Y:S01]  /*bfd0*/  FMUL.FTZ R69, R73, UR54 ;  /* 0x0000003649457c20 */ /* 0x000fe20008410000 */
[----:B------:R-:W-:Y:S01]  /*bfe0*/  ISETP.GE.U32.AND P2, PT, R2, 0x180, PT ;  /* 0x000001800200780c */ /* 0x000fe20003f46070 */
[----:B------:R-:W-:Y:S01]  /*bff0*/  FMUL.FTZ R13, R25, UR54 ;  /* 0x00000036190d7c20 */ /* 0x000fe20008410000 */
[----:B------:R-:W-:Y:S01]  /*c000*/  FMUL.FTZ R15, R28, UR54 ;  /* 0x000000361c0f7c20 */ /* 0x000fe20008410000 */
[----:B------:R-:W-:Y:S01]  /*c010*/  FMUL.FTZ R73, R77, UR54 ;  /* 0x000000364d497c20 */ /* 0x000fe20008410000 */
[----:B------:R-:W-:Y:S02]  /*c020*/  @!P1 VIADD R83, R83, 0x2d840 ;  /* 0x0002d84053539836 */ /* 0x000fe40000000000 */
[----:B------:R-:W-:Y:S01]  /*c030*/  FMUL.FTZ R20, R30, UR54 ;  /* 0x000000361e147c20 */ /* 0x000fe20008410000 */
[----:B------:R-:W-:Y:S01]  /*c040*/  FMUL.FTZ R25, R32, UR54 ;  /* 0x0000003620197c20 */ /* 0x000fe20008410000 */
[----:B------:R-:W-:Y:S01]  /*c050*/  FMUL.FTZ R28, R35, UR54 ;  /* 0x00000036231c7c20 */ /* 0x000fe20008410000 */
[----:B------:R-:W-:Y:S01]  /*c060*/  FMUL.FTZ R77, R81, UR54 ;  /* 0x00000036514d7c20 */ /* 0x000fe20008410000 */
[----:B------:R-:W-:Y:S01]  /*c070*/  FMUL.FTZ R30, R38, UR54 ;  /* 0x00000036261e7c20 */ /* 0x000fe20008410000 */
[----:B------:R-:W-:Y:S01]  /*c080*/  FMUL.FTZ R32, R39, UR54 ;  /* 0x0000003627207c20 */ /* 0x000fe20008410000 */
[----:B------:R-:W-:Y:S01]  /*c090*/  FMUL.FTZ R35, R41, UR54 ;  /* 0x0000003629237c20 */ /* 0x000fe20008410000 */
[----:B------:R-:W-:-:S02]  /*c0a0*/  IMAD.SHL.U32 R81, R7, 0x80, RZ ;  /* 0x0000008007517824 */ /* 0x000fc400078e00ff */
[----:B------:R-:W-:Y:S01]  /*c0b0*/  FMUL.FTZ R14, R27, UR54 ;  /* 0x000000361b0e7c20 */ /* 0x000fe20008410000 */
[----:B------:R-:W-:Y:S01]  /*c0c0*/  FMUL.FTZ R39, R45, UR54 ;  /* 0x000000362d277c20 */ /* 0x000fe20008410000 */
[----:B------:R-:W-:Y:S01]  /*c0d0*/  FMUL.FTZ R38, R46, UR54 ;  /* 0x000000362e267c20 */ /* 0x000fe20008410000 */
[----:B------:R-:W-:Y:S01]  /*c0e0*/  FMUL.FTZ R41, R48, UR54 ;  /* 0x0000003630297c20 */ /* 0x000fe20008410000 */
[----:B------:R-:W-:Y:S01]  /*c0f0*/  SEL R51, R51, 0x9, !P2 ;  /* 0x0000000933337807 */ /* 0x000fe20005000000 */
        /* <DEDUP_REMOVED lines=8> */
[----:B------:R-:W-:Y:S01]  /*c180*/  @!P1 PRMT R83, RZ, 0x654, R83 ;  /* 0x00000654ff539816 */ /* 0x000fe20000000053 */
        /* <DEDUP_REMOVED lines=17> */
[----:B---3--:R-:W-:Y:S01]  /*c2a0*/  IMAD R50, R139, UR47, R50 ;  /* 0x0000002f8b327c24 */ /* 0x008fe2000f8e0232 */
[----:B------:R-:W1:Y:S03]  /*c2b0*/  MUFU.TANH R8, R8 ;  /* 0x0000000800087308 */ /* 0x000e660000002400 */
[----:B------:R-:W-:-:S04]  /*c2c0*/  VIADD R50, R50, -UR53 ;  /* 0x8000003532327c36 */ /* 0x000fc80008000000 */
[----:B------:R-:W-:Y:S01]  /*c2d0*/  IMAD R50, R19, -0x2, R50 ;  /* 0xfffffffe13327824 */ /* 0x000fe200078e0232 */
[----:B------:R-:W2:Y:S03]  /*c2e0*/  MUFU.TANH R13, R13 ;  /* 0x0000000d000d7308 */ /* 0x000ea60000002400 */
[----:B------:R-:W-:-:S04]  /*c2f0*/  VIADD R139, R50, UR52 ;  /* 0x00000034328b7c36 */ /* 0x000fc80008000000 */
[----:B------:R-:W-:Y:S01]  /*c300*/  IMAD.IADD R86, R3, 0x1, R139 ;  /* 0x0000000103567824 */ /* 0x000fe200078e028b */
[----:B------:R-:W3:Y:S08]  /*c310*/  MUFU.TANH R11, R11 ;  /* 0x0000000b000b7308 */ /* 0x000ef00000002400 */
[----:B------:R-:W4:Y:S08]  /*c320*/  MUFU.TANH R14, R14 ;  /* 0x0000000e000e7308 */ /* 0x000f300000002400 */
        /* <DEDUP_REMOVED lines=93> */
[----:B------:R-:W1:Y:S01]  /*c900*/  MUFU.TANH R80, R80 ;  /* 0x0000005000507308 */ /* 0x000e620000002400 */
        /* <DEDUP_REMOVED lines=12> */
[----:B------:R5:W-:Y:S02]  /*c9d0*/  @!P1 SYNCS.ARRIVE.TRANS64.RED.A1T0 RZ, [R83+URZ], RZ ;  /* 0x000000ff53ff99a7 */ /* 0x000be4000810043f */
[----:B-----5:R-:W-:Y:S01]  /*c9e0*/  FMUL.FTZ R83, R87, UR54 ;  /* 0x0000003657537c20 */ /* 0x020fe20008410000 */
[----:B------:R-:W-:-:S04]  /*c9f0*/  VIADD R87, R50, UR33 ;  /* 0x0000002132577c36 */ /* 0x000fc80008000000 */
[----:B------:R-:W-:Y:S01]  /*ca00*/  IMAD.IADD R84, R3, 0x1, R87 ;  /* 0x0000000103547824 */ /* 0x000fe200078e0257 */
[----:B------:R-:W1:Y:S01]  /*ca10*/  MUFU.TANH R83, R83 ;  /* 0x0000005300537308 */ /* 0x000e620000002400 */
[----:B--234-:R-:W-:Y:S05]  /*ca20*/  @!P5 BRA `(.L_x_720) ;  /* 0x00000000005cd947 */ /* 0x01cfea0003800000 */
        /* <DEDUP_REMOVED lines=11> */
.L_x_722:
[----:B------:R-:W-:-:S05]  /*cae0*/  IMAD.U32 R142, RZ, RZ, UR35 ;  /* 0x00000023ff8e7e24 */ /* 0x000fca000f8e00ff */
[----:B------:R-:W-:-:S13]  /*caf0*/  ISETP.NE.AND P2, PT, R142, 0x1, PT ;  /* 0x000000018e00780c */ /* 0x000fda0003f45270 */
[----:B-1----:R-:W1:Y:S01]  /*cb00*/  @P2 LDC.64 R50, c[0x0][0x9e8] ;  /* 0x00027a00ff322b82 */ /* 0x002e620000000a00 */
[----:B------:R-:W-:-:S04]  /*cb10*/  @P2 IMAD.IADD R85, R3, 0x1, R4 ;  /* 0x0000000103552824 */ /* 0x000fc800078e0204 */
[----:B-1----:R-:W-:-:S04]  /*cb20*/  @P2 IMAD.HI.U32 R144, R85, R50, RZ ;  /* 0x0000003255902227 */ /* 0x002fc800078e00ff */
[----:B------:R-:W-:Y:S01]  /*cb30*/  IMAD.MOV.U32 R50, RZ, RZ, R9 ;  /* 0x000000ffff327224 */ /* 0x000fe200078e0009 */
[----:B------:R-:W-:-:S07]  /*cb40*/  @P2 SHF.R.U32.HI R50, RZ, R51, R144 ;  /* 0x00000033ff322219 */ /* 0x000fce0000011690 */
.L_x_723:
[----:B------:R-:W-:Y:S05]  /*cb50*/  BSYNC B0 ;  /* 0x0000000000007941 */ /* 0x000fea0003800000 */
.L_x_721:
[----:B------:R-:W-:-:S04]  /*cb60*/  IMAD R50, R50, R142, -R81 ;  /* 0x0000008e32327224 */ /* 0x000fc800078e0a51 */
[----:B------:R-:W-:-:S05]  /*cb70*/  IMAD R51, R19, -0x2, R50 ;  /* 0xfffffffe13337824 */ /* 0x000fca00078e0232 */
[----:B------:R-:W-:Y:S02]  /*cb80*/  VIADDMNMX R86, R51, R142, R86, PT ;  /* 0x0000008e33567246 */ /* 0x000fe40003800156 */
[----:B------:R-:W-:-:S07]  /*cb90*/  VIMNMX R84, R84, R51, !PT ;  /* 0x0000003354547248 */ /* 0x000fce0007fe0100 */
.L_x_720:
[----:B------:R-:W-:Y:S01]  /*cba0*/  ISETP.GT.AND P2, PT, R7, -0x1, PT ;  /* 0xffffffff0700780c */ /* 0x000fe20003f44270 */
[C---:B------:R-:W-:Y:S02]  /*cbb0*/  IMAD.IADD R139, R0.reuse, 0x1, R139 ;  /* 0x00000001008b7824 */ /* 0x040fe400078e028b */
[----:B------:R-:W-:Y:S01]  /*cbc0*/  IMAD.IADD R87, R0, 0x1, R87 ;  /* 0x0000000100577824 */ /* 0x000fe200078e0257 */
[C---:B------:R-:W-:Y:S02]  /*cbd0*/  ISETP.GT.AND P4, PT, R84.reuse, RZ, P2 ;  /* 0x000000ff5400720c */ /* 0x040fe40001784270 */
[----:B------:R-:W-:Y:S02]  /*cbe0*/  ISETP.GT.AND P6, PT, R84, 0x1, P2 ;  /* 0x000000015400780c */ /* 0x000fe400017c4270 */
[C---:B------:R-:W-:Y:S02]  /*cbf0*/  ISETP.LT.OR P4, PT, R86.reuse, 0x1, P4 ;  /* 0x000000015600780c */ /* 0x040fe40002781670 */
[----:B------:R-:W-:-:S02]  /*cc00*/  ISETP.LT.OR P6, PT, R86, 0x2, P6 ;  /* 0x000000025600780c */ /* 0x000fc400037c1670 */
[----:B-1----:R-:W-:Y:S02]  /*cc10*/  FSEL R85, R8, -INF , !P4 ;  /* 0xff80000008557808 */ /* 0x002fe40006000000 */
[----:B------:R-:W-:Y:S02]  /*cc20*/  FSEL R13, R13, -INF , !P6 ;  /* 0xff8000000d0d7808 */ /* 0x000fe40007000000 */
[C---:B------:R-:W-:Y:S02]  /*cc30*/  ISETP.GT.AND P3, PT, R84.reuse, 0x8, P2 ;  /* 0x000000085400780c */ /* 0x040fe40001764270 */
[C---:B------:R-:W-:Y:S02]  /*cc40*/  ISETP.GT.AND P4, PT, R84.reuse, 0x9, P2 ;  /* 0x000000095400780c */ /* 0x040fe40001784270 */
[----:B------:R-:W-:Y:S02]  /*cc50*/  ISETP.GT.AND P6, PT, R84, 0x10, P2 ;  /* 0x000000105400780c */ /* 0x000fe400017c4270 */
[----:B------:R-:W-:-:S02]  /*cc60*/  ISETP.LT.OR P3, PT, R86, 0x9, P3 ;  /* 0x000000095600780c */ /* 0x000fc40001f61670 */
[C---:B------:R-:W-:Y:S02]  /*cc70*/  ISETP.LT.OR P4, PT, R86.reuse, 0xa, P4 ;  /* 0x0000000a5600780c */ /* 0x040fe40002781670 */
[----:B------:R-:W-:Y:S02]  /*cc80*/  ISETP.LT.OR P6, PT, R86, 0x11, P6 ;  /* 0x000000115600780c */ /* 0x000fe400037c1670 */
[----:B------:R-:W-:Y:S02]  /*cc90*/  FSEL R15, R15, -INF , !P3 ;  /* 0xff8000000f0f7808 */ /* 0x000fe40005800000 */
[----:B------:R-:W-:Y:S02]  /*cca0*/  FSEL R21, R21, -INF , !P4 ;  /* 0xff80000015157808 */ /* 0x000fe40006000000 */
[----:B------:R-:W-:Y:S02]  /*ccb0*/  FSEL R25, R25, -INF , !P6 ;  /* 0xff80000019197808 */ /* 0x000fe40007000000 */
[----:B------:R-:W-:-:S02]  /*ccc0*/  ISETP.GT.AND P3, PT, R84, 0x11, P2 ;  /* 0x000000115400780c */ /* 0x000fc40001764270 */
[C---:B------:R-:W-:Y:S02]  /*ccd0*/  ISETP.GT.AND P4, PT, R84.reuse, 0x18, P2 ;  /* 0x000000185400780c */ /* 0x040fe40001784270 */
[----:B------:R-:W-:Y:S02]  /*cce0*/  ISETP.GT.AND P6, PT, R84, 0x19, P2 ;  /* 0x000000195400780c */ /* 0x000fe400017c4270 */
[C---:B------:R-:W-:Y:S02]  /*ccf0*/  ISETP.LT.OR P3, PT, R86.reuse, 0x12, P3 ;  /* 0x000000125600780c */ /* 0x040fe40001f61670 */
[C---:B------:R-:W-:Y:S02]  /*cd00*/  ISETP.LT.OR P4, PT, R86.reuse, 0x19, P4 ;  /* 0x000000195600780c */ /* 0x040fe40002781670 */
[----:B------:R-:W-:Y:S02]  /*cd10*/  ISETP.LT.OR P6, PT, R86, 0x1a, P6 ;  /* 0x0000001a5600780c */ /* 0x000fe400037c1670 */
[----:B------:R-:W-:-:S02]  /*cd20*/  FSEL R26, R26, -INF , !P3 ;  /* 0xff8000001a1a7808 */ /* 0x000fc40005800000 */
[----:B------:R-:W-:Y:S02]  /*cd30*/  FSEL R29, R29, -INF , !P4 ;  /* 0xff8000001d1d7808 */ /* 0x000fe40006000000 */
        /* <DEDUP_REMOVED lines=72> */
[----:B------:R-:W-:Y:S01]  /*d1c0*/  FSEL R82, R82, -INF , !P6 ;  /* 0xff80000052527808 */ /* 0x000fe20007000000 */
[----:B------:R-:W-:Y:S06]  /*d1d0*/  @!P5 BRA `(.L_x_724) ;  /* 0x000000000058d947 */ /* 0x000fec0003800000 */
        /* <DEDUP_REMOVED lines=12> */
.L_x_726:
[----:B------:R-:W-:-:S05]  /*d2a0*/  IMAD.U32 R84, RZ, RZ, UR35 ;  /* 0x00000023ff547e24 */ /* 0x000fca000f8e00ff */
[----:B------:R-:W-:-:S13]  /*d2b0*/  ISETP.NE.AND P3, PT, R84, 0x1, PT ;  /* 0x000000015400780c */ /* 0x000fda0003f65270 */
[----:B------:R-:W1:Y:S02]  /*d2c0*/  @P3 LDC.64 R50, c[0x0][0x9e8] ;  /* 0x00027a00ff323b82 */ /* 0x000e640000000a00 */
[----:B-1----:R-:W-:-:S05]  /*d2d0*/  @P3 IMAD.HI.U32 R50, R8, R50, RZ ;  /* 0x0000003208323227 */ /* 0x002fca00078e00ff */
[----:B------:R-:W-:-:S07]  /*d2e0*/  @P3 SHF.R.U32.HI R8, RZ, R51, R50 ;  /* 0x00000033ff083219 */ /* 0x000fce0000011632 */
.L_x_727:
[----:B------:R-:W-:Y:S05]  /*d2f0*/  BSYNC B0 ;  /* 0x0000000000007941 */ /* 0x000fea0003800000 */
.L_x_725:
[----:B------:R-:W-:-:S04]  /*d300*/  IMAD R8, R8, R84, -R81 ;  /* 0x0000005408087224 */ /* 0x000fc800078e0a51 */
[----:B------:R-:W-:-:S05]  /*d310*/  IMAD R8, R19, -0x2, R8 ;  /* 0xfffffffe13087824 */ /* 0x000fca00078e0208 */
[----:B------:R-:W-:Y:S02]  /*d320*/  VIADDMNMX R139, R8, R84, R139, PT ;  /* 0x00000054088b7246 */ /* 0x000fe4000380018b */
[----:B------:R-:W-:-:S07]  /*d330*/  VIMNMX R87, R87, R8, !PT ;  /* 0x0000000857577248 */ /* 0x000fce0007fe0100 */
.L_x_724:
[----:B------:R-:W-:Y:S01]  /*d340*/  FMNMX.FTZ R8, R85, R10, !PT ;  /* 0x0000000a55087209 */ /* 0x000fe20007810000 */
[----:B------:R-:W-:Y:S01]  /*d350*/  UMOV UR28, UR49 ;  /* 0x00000031001c7c82 */ /* 0x000fe20008000000 */
[----:B------:R-:W-:Y:S02]  /*d360*/  ISETP.GT.AND P3, PT, R87, 0x9, P2 ;  /* 0x000000095700780c */ /* 0x000fe40001764270 */
[----:B------:R-:W-:Y:S02]  /*d370*/  FMNMX.FTZ R8, R13, R8, !PT ;  /* 0x000000080d087209 */ /* 0x000fe40007810000 */
[----:B------:R-:W-:Y:S02]  /*d380*/  ISETP.LT.OR P3, PT, R139, 0xa, P3 ;  /* 0x0000000a8b00780c */ /* 0x000fe40001f61670 */
[----:B------:R-:W-:Y:S02]  /*d390*/  FMNMX.FTZ R8, R15, R8, !PT ;  /* 0x000000080f087209 */ /* 0x000fe40007810000 */
[----:B------:R-:W-:-:S02]  /*d3a0*/  ISETP.GT.AND P6, PT, R87, 0x8, P2 ;  /* 0x000000085700780c */ /* 0x000fc400017c4270 */
[----:B------:R-:W-:Y:S02]  /*d3b0*/  FMNMX.FTZ R8, R21, R8, !PT ;  /* 0x0000000815087209 */ /* 0x000fe40007810000 */
[----:B------:R-:W-:Y:S02]  /*d3c0*/  FSEL R24, R24, -INF , !P3 ;  /* 0xff80000018187808 */ /* 0x000fe40005800000 */
[----:B------:R-:W-:Y:S02]  /*d3d0*/  FMNMX.FTZ R51, R25, R8, !PT ;  /* 0x0000000819337209 */ /* 0x000fe40007810000 */
[----:B------:R-:W-:Y:S02]  /*d3e0*/  ISETP.GT.AND P3, PT, R87, 0x11, P2 ;  /* 0x000000115700780c */ /* 0x000fe40001764270 */
[----:B------:R-:W-:Y:S02]  /*d3f0*/  FMNMX.FTZ R8, R26, R51, !PT ;  /* 0x000000331a087209 */ /* 0x000fe40007810000 */
[----:B------:R-:W-:-:S02]  /*d400*/  ISETP.LT.OR P6, PT, R139, 0x9, P6 ;  /* 0x000000098b00780c */ /* 0x000fc400037c1670 */
[----:B------:R-:W-:Y:S02]  /*d410*/  FMNMX.FTZ R8, R29, R8, !PT ;  /* 0x000000081d087209 */ /* 0x000fe40007810000 */
[----:B------:R-:W-:Y:S02]  /*d420*/  ISETP.LT.OR P3, PT, R139, 0x12, P3 ;  /* 0x000000128b00780c */ /* 0x000fe40001f61670 */
[----:B------:R-:W-:Y:S02]  /*d430*/  FMNMX.FTZ R8, R31, R8, !PT ;  /* 0x000000081f087209 */ /* 0x000fe40007810000 */
[----:B------:R-:W-:Y:S02]  /*d440*/  ISETP.GT.AND P4, PT, R87, 0x1, P2 ;  /* 0x000000015700780c */ /* 0x000fe40001784270 */
[----:B------:R-:W-:Y:S02]  /*d450*/  FMNMX.FTZ R8, R33, R8, !PT ;  /* 0x0000000821087209 */ /* 0x000fe40007810000 */
[----:B------:R-:W-:-:S02]  /*d460*/  FSEL R20, R20, -INF , !P6 ;  /* 0xff80000014147808 */ /* 0x000fc40007000000 */
[----:B------:R-:W-:Y:S02]  /*d470*/  FMNMX.FTZ R8, R35, R8, !PT ;  /* 0x0000000823087209 */ /* 0x000fe40007810000 */
[----:B------:R-:W-:Y:S02]  /*d480*/  FSEL R28, R28, -INF , !P3 ;  /* 0xff8000001c1c7808 */ /* 0x000fe40005800000 */
[----:B------:R-:W-:Y:S02]  /*d490*/  FMNMX.FTZ R8, R37, R8, !PT ;  /* 0x0000000825087209 */ /* 0x000fe40007810000 */
[----:B------:R-:W-:Y:S02]  /*d4a0*/  ISETP.LT.OR P4, PT, R139, 0x2, P4 ;  /* 0x000000028b00780c */ /* 0x000fe40002781670 */
[----:B------:R-:W-:Y:S02]  /*d4b0*/  FMNMX.FTZ R8, R39, R8, !PT ;  /* 0x0000000827087209 */ /* 0x000fe40007810000 */
[----:B------:R-:W-:-:S02]  /*d4c0*/  ISETP.GT.AND P3, PT, R87, 0x19, P2 ;  /* 0x000000195700780c */ /* 0x000fc40001764270 */
[----:B------:R-:W-:Y:S02]  /*d4d0*/  FMNMX.FTZ R8, R41, R8, !PT ;  /* 0x0000000829087209 */ /* 0x000fe40007810000 */
[----:B------:R-:W-:Y:S02]  /*d4e0*/  FSEL R14, R14, -INF , !P4 ;  /* 0xff8000000e0e7808 */ /* 0x000fe40006000000 */
[----:B------:R-:W-:Y:S02]  /*d4f0*/  FMNMX.FTZ R8, R43, R8, !PT ;  /* 0x000000082b087209 */ /* 0x000fe40007810000 */
[----:B------:R-:W-:Y:S02]  /*d500*/  ISETP.LT.OR P3, PT, R139, 0x1a, P3 ;  /* 0x0000001a8b00780c */ /* 0x000fe40001f61670 */
[----:B------:R-:W-:Y:S02]  /*d510*/  FMNMX.FTZ R8, R45, R8, !PT ;  /* 0x000000082d087209 */ /* 0x000fe40007810000 */
[----:B------:R-:W-:-:S02]  /*d520*/  ISETP.GT.AND P4, PT, R87, 0x10, P2 ;  /* 0x000000105700780c */ /* 0x000fc40001784270 */
[----:B------:R-:W-:Y:S02]  /*d530*/  FMNMX.FTZ R8, R47, R8, !PT ;  /* 0x000000082f087209 */ /* 0x000fe40007810000 */
[----:B------:R-:W-:Y:S02]  /*d540*/  ISETP.LT.OR P4, PT, R139, 0x11, P4 ;  /* 0x000000118b00780c */ /* 0x000fe40002781670 */
[----:B------:R-:W-:Y:S02]  /*d550*/  FMNMX.FTZ R8, R49, R8, !PT ;  /* 0x0000000831087209 */ /* 0x000fe40007810000 */
[----:B------:R-:W-:Y:S02]  /*d560*/  FSEL R27, R27, -INF , !P4 ;  /* 0xff8000001b1b7808 */ /* 0x000fe40006000000 */
        /* <DEDUP_REMOVED lines=16> */
[----:B------:R-:W-:-:S04]  /*d670*/  FMNMX.FTZ R8, R69, R8, !PT ;  /* 0x0000000845087209 */ /* 0x000fc80007810000 */
[----:B------:R-:W-:-:S04]  /*d680*/  FMNMX.FTZ R8, R71, R8, !PT ;  /* 0x0000000847087209 */ /* 0x000fc80007810000 */
[----:B------:R-:W-:-:S04]  /*d690*/  FMNMX.FTZ R8, R73, R8, !PT ;  /* 0x0000000849087209 */ /* 0x000fc80007810000 */
[----:B------:R-:W-:-:S04]  /*d6a0*/  FMNMX.FTZ R8, R75, R8, !PT ;  /* 0x000000084b087209 */ /* 0x000fc80007810000 */
[----:B------:R-:W-:-:S04]  /*d6b0*/  FMNMX.FTZ R8, R77, R8, !PT ;  /* 0x000000084d087209 */ /* 0x000fc80007810000 */
[----:B------:R-:W-:-:S04]  /*d6c0*/  FMNMX.FTZ R51, R79, R8, !PT ;  /* 0x000000084f337209 */ /* 0x000fc80007810000 */
[----:B------:R-:W-:-:S05]  /*d6d0*/  FMNMX.FTZ R51, R82, R51, !PT ;  /* 0x0000003352337209 */ /* 0x000fca0007810000 */
[----:B------:R-:W1:Y:S02]  /*d6e0*/  SHFL.BFLY PT, R8, R51, 0x2, 0x1f ;  /* 0x0c401f0033087f89 */ /* 0x000e6400000e0000 */
[----:B-1----:R-:W-:-:S05]  /*d6f0*/  FMNMX.FTZ R50, R51, R8, !PT ;  /* 0x0000000833327209 */ /* 0x002fca0007810000 */
[----:B------:R-:W1:Y:S02]  /*d700*/  SHFL.BFLY PT, R81, R50, 0x1, 0x1f ;  /* 0x0c201f0032517f89 */ /* 0x000e6400000e0000 */
[----:B-1----:R-:W-:-:S04]  /*d710*/  FMNMX.FTZ R8, R50, R81, !PT ;  /* 0x0000005132087209 */ /* 0x002fc80007810000 */
[C---:B------:R-:W-:Y:S01]  /*d720*/  FSETP.NEU.FTZ.AND P6, PT, R8.reuse, -INF , PT ;  /* 0xff8000000800780b */ /* 0x040fe20003fdd000 */
[----:B------:R-:W-:-:S05]  /*d730*/  FMUL.FTZ R50, R8, UR34 ;  /* 0x0000002208327c20 */ /* 0x000fca0008410000 */
[----:B------:R-:W-:-:S05]  /*d740*/  FSEL R50, R50, RZ, P6 ;  /* 0x000000ff32327208 */ /* 0x000fca0003000000 */
[--C-:B------:R-:W-:Y:S01]  /*d750*/  FFMA.FTZ R81, R13, UR34, -R50.reuse ;  /* 0x000000220d517c23 */ /* 0x100fe20008010832 */
[----:B------:R-:W-:Y:S01]  /*d760*/  FSEL R13, R32, -INF , !P3 ;  /* 0xff800000200d7808 */ /* 0x000fe20005800000 */
[--C-:B------:R-:W-:Y:S01]  /*d770*/  FFMA.FTZ R84, R21, UR34, -R50.reuse ;  /* 0x0000002215547c23 */ /* 0x100fe20008010832 */
[----:B------:R-:W-:Y:S01]  /*d780*/  ISETP.GT.AND P3, PT, R87, 0x21, P2 ;  /* 0x000000215700780c */ /* 0x000fe20001764270 */
[----:B------:R1:W-:Y:S01]  /*d790*/  MUFU.EX2 R32, R81 ;  /* 0x0000005100207308 */ /* 0x0003e20000000800 */
[----:B------:R-:W-:Y:S01]  /*d7a0*/  FSEL R21, R38, -INF , !P4 ;  /* 0xff80000026157808 */ /* 0x000fe20006000000 */
[--C-:B------:R-:W-:Y:S01]  /*d7b0*/  FFMA.FTZ R51, R85, UR34, -R50.reuse ;  /* 0x0000002255337c23 */ /* 0x100fe20008010832 */
[----:B------:R-:W-:Y:S01]  /*d7c0*/  ISETP.LT.OR P3, PT, R139, 0x22, P3 ;  /* 0x000000228b00780c */ /* 0x000fe20001f61670 */
[--C-:B------:R-:W-:Y:S01]  /*d7d0*/  FFMA.FTZ R15, R15, UR34, -R50.reuse ;  /* 0x000000220f0f7c23 */ /* 0x100fe20008010832 */
[----:B------:R-:W-:Y:S01]  /*d7e0*/  ISETP.GT.AND P4, PT, R87, 0x29, P2 ;  /* 0x000000295700780c */ /* 0x000fe20001784270 */
[--C-:B------:R-:W-:Y:S01]  /*d7f0*/  FFMA.FTZ R25, R25, UR34, -R50.reuse ;  /* 0x0000002219197c23 */ /* 0x100fe20008010832 */
[----:B------:R-:W-:Y:S01]  /*d800*/  FSEL R36, R36, -INF , !P3 ;  /* 0xff80000024247808 */ /* 0x000fe20005800000 */
[----:B------:R2:W-:Y:S01]  /*d810*/  MUFU.EX2 R38, R84 ;  /* 0x0000005400267308 */ /* 0x0005e20000000800 */
[----:B------:R-:W-:Y:S01]  /*d820*/  ISETP.GT.AND P3, PT, R87, RZ, P2 ;  /* 0x000000ff5700720c */ /* 0x000fe20001764270 */
[--C-:B------:R-:W-:Y:S01]  /*d830*/  FFMA.FTZ R26, R26, UR34, -R50.reuse ;  /* 0x000000221a1a7c23 */ /* 0x100fe20008010832 */
[----:B------:R-:W-:Y:S01]  /*d840*/  ISETP.LT.OR P4, PT, R139, 0x2a, P4 ;  /* 0x0000002a8b00780c */ /* 0x000fe20002781670 */
[--C-:B------:R-:W-:Y:S01]  /*d850*/  FFMA.FTZ R29, R29, UR34, -R50.reuse ;  /* 0x000000221d1d7c23 */ /* 0x100fe20008010832 */
[----:B------:R-:W-:Y:S01]  /*d860*/  ISETP.LT.OR P3, PT, R139, 0x1, P3 ;  /* 0x000000018b00780c */ /* 0x000fe20001f61670 */
[--C-:B------:R-:W-:Y:S01]  /*d870*/  FFMA.FTZ R37, R37, UR34, -R50.reuse ;  /* 0x0000002225257c23 */ /* 0x100fe20008010832 */
[----:B------:R-:W-:Y:S01]  /*d880*/  FSEL R40, R40, -INF , !P4 ;  /* 0xff80000028287808 */ /* 0x000fe20006000000 */
[----:B------:R-:W-:Y:S01]  /*d890*/  FFMA.FTZ R144, R77, UR34, -R50 ;  /* 0x000000224d907c23 */ /* 0x000fe20008010832 */
[----:B-1----:R-:W-:Y:S01]  /*d8a0*/  FSEL R81, R11, -INF , !P3 ;  /* 0xff8000000b517808 */ /* 0x002fe20005800000 */
[----:B------:R-:W-:Y:S01]  /*d8b0*/  MUFU.EX2 R51, R51 ;  /* 0x0000003300337308 */ /* 0x000fe20000000800 */
[----:B------:R-:W-:-:S02]  /*d8c0*/  ISETP.GT.AND P3, PT, R87, 0x30, P2 ;  /* 0x000000305700780c */ /* 0x000fc40001764270 */
[----:B------:R-:W-:Y:S02]  /*d8d0*/  FMNMX.FTZ R11, R81, R12, !PT ;  /* 0x0000000c510b7209 */ /* 0x000fe40007810000 */
[----:B------:R-:W-:Y:S02]  /*d8e0*/  ISETP.LT.OR P3, PT, R139, 0x31, P3 ;  /* 0x000000318b00780c */ /* 0x000fe40001f61670 */
[----:B------:R-:W-:Y:S01]  /*d8f0*/  FMNMX.FTZ R11, R14, R11, !PT ;  /* 0x0000000b0e0b7209 */ /* 0x000fe20007810000 */
[----:B------:R-:W-:Y:S01]  /*d900*/  MUFU.EX2 R15, R15 ;  /* 0x0000000f000f7308 */ /* 0x000fe20000000800 */
[----:B------:R-:W-:Y:S02]  /*d910*/  ISETP.GT.AND P4, PT, R87, 0x31, P2 ;  /* 0x000000315700780c */ /* 0x000fe40001784270 */
[----:B------:R-:W-:Y:S02]  /*d920*/  FMNMX.FTZ R11, R20, R11, !PT ;  /* 0x0000000b140b7209 */ /* 0x000fe40007810000 */
[----:B------:R-:W-:-:S02]  /*d930*/  FSEL R42, R42, -INF , !P3 ;  /* 0xff8000002a2a7808 */ /* 0x000fc40005800000 */
[----:B--2---:R-:W-:Y:S01]  /*d940*/  FMNMX.FTZ R84, R24, R11, !PT ;  /* 0x0000000b18547209 */ /* 0x004fe20007810000 */
[----:B------:R-:W-:Y:S01]  /*d950*/  MUFU.EX2 R25, R25 ;  /* 0x0000001900197308 */ /* 0x000fe20000000800 */
[----:B------:R-:W-:Y:S02]  /*d960*/  ISETP.GT.AND P3, PT, R87, 0x38, P2 ;  /* 0x000000385700780c */ /* 0x000fe40001764270 */
[----:B------:R-:W-:Y:S01]  /*d970*/  FMNMX.FTZ R11, R27, R84, !PT ;  /* 0x000000541b0b7209 */ /* 0x000fe20007810000 */
[--C-:B------:R-:W-:Y:S01]  /*d980*/  FFMA.FTZ R84, R31, UR34, -R50.reuse ;  /* 0x000000221f547c23 */ /* 0x100fe20008010832 */
[----:B------:R-:W-:Y:S01]  /*d990*/  ISETP.LT.OR P4, PT, R139, 0x32, P4 ;  /* 0x000000328b00780c */ /* 0x000fe20002781670 */
[----:B------:R-:W-:Y:S01]  /*d9a0*/  FFMA.FTZ R31, R33, UR34, -R50 ;  /* 0x00000022211f7c23 */ /* 0x000fe20008010832 */
[----:B------:R-:W-:Y:S01]  /*d9b0*/  FMNMX.FTZ R11, R28, R11, !PT ;  /* 0x0000000b1c0b7209 */ /* 0x000fe20007810000 */
[----:B------:R-:W-:Y:S01]  /*d9c0*/  MUFU.EX2 R26, R26 ;  /* 0x0000001a001a7308 */ /* 0x000fe20000000800 */
[----:B------:R-:W-:-:S02]  /*d9d0*/  ISETP.LT.OR P3, PT, R139, 0x39, P3 ;  /* 0x000000398b00780c */ /* 0x000fc40001f61670 */
[----:B------:R-:W-:Y:S02]  /*d9e0*/  FMNMX.FTZ R86, R30, R11, !PT ;  /* 0x0000000b1e567209 */ /* 0x000fe40007810000 */
[----:B------:R-:W-:Y:S02]  /*d9f0*/  FSEL R44, R44, -INF , !P4 ;  /* 0xff8000002c2c7808 */ /* 0x000fe40006000000 */
[----:B------:R-:W-:Y:S01]  /*da00*/  FMNMX.FTZ R11, R13, R86, !PT ;  /* 0x000000560d0b7209 */ /* 0x000fe20007810000 */
[----:B------:R-:W-:Y:S01]  /*da10*/  MUFU.EX2 R29, R29 ;  /* 0x0000001d001d7308 */ /* 0x000fe20000000800 */
[C---:B------:R-:W-:Y:S02]  /*da20*/  ISETP.GT.AND P4, PT, R87.reuse, 0x39, P2 ;  /* 0x000000395700780c */ /* 0x040fe40001784270 */
[----:B------:R-:W-:Y:S02]  /*da30*/  FSEL R46, R46, -INF , !P3 ;  /* 0xff8000002e2e7808 */ /* 0x000fe40005800000 */
[----:B------:R-:W-:-:S02]  /*da40*/  ISETP.GT.AND P3, PT, R87, 0x40, P2 ;  /* 0x000000405700780c */ /* 0x000fc40001764270 */
[----:B------:R-:W-:Y:S01]  /*da50*/  FMNMX.FTZ R11, R34, R11, !PT ;  /* 0x0000000b220b7209 */ /* 0x000fe20007810000 */
[----:B------:R-:W-:Y:S01]  /*da60*/  MUFU.EX2 R84, R84 ;  /* 0x0000005400547308 */ /* 0x000fe20000000800 */
[C---:B------:R-:W-:Y:S02]  /*da70*/  ISETP.LT.OR P4, PT, R139.reuse, 0x3a, P4 ;  /* 0x0000003a8b00780c */ /* 0x040fe40002781670 */
[----:B------:R-:W-:Y:S02]  /*da80*/  ISETP.LT.OR P3, PT, R139, 0x41, P3 ;  /* 0x000000418b00780c */ /* 0x000fe40001f61670 */
[----:B------:R-:W-:Y:S02]  /*da90*/  FMNMX.FTZ R86, R36, R11, !PT ;  /* 0x0000000b24567209 */ /* 0x000fe40007810000 */
[----:B------:R-:W-:Y:S01]  /*daa0*/  FSEL R85, R48, -INF , !P4 ;  /* 0xff80000030557808 */ /* 0x000fe20006000000 */
[----:B------:R-:W-:Y:S01]  /*dab0*/  FFMA.FTZ R48, R35, UR34, -R50 ;  /* 0x0000002223307c23 */ /* 0x000fe20008010832 */
[----:B------:R-:W-:Y:S01]  /*dac0*/  ISETP.GT.AND P4, PT, R87, 0x41, P2 ;  /* 0x000000415700780c */ /* 0x000fe20001784270 */
[----:B------:R-:W-:Y:S01]  /*dad0*/  MUFU.EX2 R31, R31 ;  /* 0x0000001f001f7308 */ /* 0x000fe20000000800 */
[----:B------:R-:W-:-:S02]  /*dae0*/  FSEL R52, R52, -INF , !P3 ;  /* 0xff80000034347808 */ /* 0x000fc40005800000 */
[----:B------:R-:W-:Y:S02]  /*daf0*/  FMNMX.FTZ R11, R21, R86, !PT ;  /* 0x00000056150b7209 */ /* 0x000fe40007810000 */
[----:B------:R-:W-:Y:S02]  /*db00*/  ISETP.GT.AND P3, PT, R87, 0x48, P2 ;  /* 0x000000485700780c */ /* 0x000fe40001764270 */
[C---:B------:R-:W-:Y:S01]  /*db10*/  ISETP.LT.OR P4, PT, R139.reuse, 0x42, P4 ;  /* 0x000000428b00780c */ /* 0x040fe20002781670 */
[----:B------:R-:W-:Y:S01]  /*db20*/  MUFU.EX2 R48, R48 ;  /* 0x0000003000307308 */ /* 0x000fe20000000800 */
[----:B------:R-:W-:Y:S02]  /*db30*/  FMNMX.FTZ R11, R40, R11, !PT ;  /* 0x0000000b280b7209 */ /* 0x000fe40007810000 */
[----:B------:R-:W-:Y:S02]  /*db40*/  ISETP.LT.OR P3, PT, R139, 0x49, P3 ;  /* 0x000000498b00780c */ /* 0x000fe40001f61670 */
[----:B------:R-:W-:-:S02]  /*db50*/  FSEL R54, R54, -INF , !P4 ;  /* 0xff80000036367808 */ /* 0x000fc40006000000 */
[----:B------:R-:W-:Y:S01]  /*db60*/  ISETP.GT.AND P4, PT, R87, 0x49, P2 ;  /* 0x000000495700780c */ /* 0x000fe20001784270 */
[----:B------:R-:W-:Y:S01]  /*db70*/  MUFU.EX2 R37, R37 ;  /* 0x0000002500257308 */ /* 0x000fe20000000800 */
[----:B------:R-:W-:Y:S02]  /*db80*/  FMNMX.FTZ R11, R42, R11, !PT ;  /* 0x0000000b2a0b7209 */ /* 0x000fe40007810000 */
[----:B------:R-:W-:Y:S01]  /*db90*/  FSEL R33, R56, -INF , !P3 ;  /* 0xff80000038217808 */ /* 0x000fe20005800000 */
[--C-:B------:R-:W-:Y:S01]  /*dba0*/  FFMA.FTZ R56, R39, UR34, -R50.reuse ;  /* 0x0000002227387c23 */ /* 0x100fe20008010832 */
[----:B------:R-:W-:Y:S01]  /*dbb0*/  ISETP.GT.AND P3, PT, R87, 0x50, P2 ;  /* 0x000000505700780c */ /* 0x000fe20001764270 */
[--C-:B------:R-:W-:Y:S01]  /*dbc0*/  FFMA.FTZ R39, R41, UR34, -R50.reuse ;  /* 0x0000002229277c23 */ /* 0x100fe20008010832 */
[----:B------:R-:W-:Y:S01]  /*dbd0*/  ISETP.LT.OR P4, PT, R139, 0x4a, P4 ;  /* 0x0000004a8b00780c */ /* 0x000fe20002781670 */
[----:B------:R-:W-:Y:S01]  /*dbe0*/  FFMA.FTZ R41, R45, UR34, -R50 ;  /* 0x000000222d297c23 */ /* 0x000fe20008010832 */
[----:B------:R-:W-:Y:S01]  /*dbf0*/  FMNMX.FTZ R11, R44, R11, !PT ;  /* 0x0000000b2c0b7209 */ /* 0x000fe20007810000 */
[----:B------:R-:W-:Y:S01]  /*dc00*/  MUFU.EX2 R56, R56 ;  /* 0x0000003800387308 */ /* 0x000fe20000000800 */
[----:B------:R-:W-:-:S02]  /*dc10*/  ISETP.LT.OR P3, PT, R139, 0x51, P3 ;  /* 0x000000518b00780c */ /* 0x000fc40001f61670 */
[----:B------:R-:W-:Y:S02]  /*dc20*/  FSEL R35, R58, -INF , !P4 ;  /* 0xff8000003a237808 */ /* 0x000fe40006000000 */
[----:B------:R-:W-:Y:S02]  /*dc30*/  FMNMX.FTZ R58, R46, R11, !PT ;  /* 0x0000000b2e3a7209 */ /* 0x000fe40007810000 */
[----:B------:R-:W-:Y:S01]  /*dc40*/  FSEL R60, R60, -INF , !P3 ;  /* 0xff8000003c3c7808 */ /* 0x000fe20005800000 */
        /* <DEDUP_REMOVED lines=8> */
[----:B------:R-:W-:-:S02]  /*dcd0*/  FSEL R86, R64, -INF , !P3 ;  /* 0xff80000040567808 */ /* 0x000fc40005800000 */
[----:B------:R-:W-:Y:S02]  /*dce0*/  ISETP.GT.AND P4, PT, R87, 0x51, P2 ;  /* 0x000000515700780c */ /* 0x000fe40001784270 */
[----:B------:R-:W-:Y:S02]  /*dcf0*/  FMNMX.FTZ R64, R54, R11, !PT ;  /* 0x0000000b36407209 */ /* 0x000fe40007810000 */
[----:B------:R-:W-:Y:S01]  /*dd00*/  ISETP.LT.OR P4, PT, R139, 0x52, P4 ;  /* 0x000000528b00780c */ /* 0x000fe20002781670 */
[----:B------:R-:W-:Y:S01]  /*dd10*/  MUFU.EX2 R58, R58 ;  /* 0x0000003a003a7308 */ /* 0x000fe20000000800 */
[----:B------:R-:W-:Y:S02]  /*dd20*/  FMNMX.FTZ R64, R33, R64, !PT ;  /* 0x0000004021407209 */ /* 0x000fe40007810000 */
[----:B------:R-:W-:Y:S02]  /*dd30*/  FSEL R62, R62, -INF , !P4 ;  /* 0xff8000003e3e7808 */ /* 0x000fe40006000000 */
[----:B------:R-:W-:Y:S01]  /*dd40*/  FMNMX.FTZ R11, R35, R64, !PT ;  /* 0x00000040230b7209 */ /* 0x000fe20007810000 */
[--C-:B------:R-:W-:Y:S01]  /*dd50*/  FFMA.FTZ R64, R47, UR34, -R50.reuse ;  /* 0x000000222f407c23 */ /* 0x100fe20008010832 */
[----:B------:R-:W-:Y:S01]  /*dd60*/  ISETP.GT.AND P4, PT, R87, 0x59, P2 ;  /* 0x000000595700780c */ /* 0x000fe20001784270 */
[--C-:B------:R-:W-:Y:S01]  /*dd70*/  FFMA.FTZ R47, R55, UR34, -R50.reuse ;  /* 0x00000022372f7c23 */ /* 0x100fe20008010832 */
[----:B------:R-:W-:Y:S01]  /*dd80*/  FMNMX.FTZ R11, R60, R11, !PT ;  /* 0x0000000b3c0b7209 */ /* 0x000fe20007810000 */
[--C-:B------:R-:W-:Y:S01]  /*dd90*/  FFMA.FTZ R55, R63, UR34, -R50.reuse ;  /* 0x000000223f377c23 */ /* 0x100fe20008010832 */
[----:B------:R-:W-:Y:S01]  /*dda0*/  ISETP.GT.AND P3, PT, R87, 0x60, P2 ;  /* 0x000000605700780c */ /* 0x000fe20001764270 */
[----:B------:R-:W-:Y:S01]  /*ddb0*/  FFMA.FTZ R63, R75, UR34, -R50 ;  /* 0x000000224b3f7c23 */ /* 0x000fe20008010832 */
[----:B------:R-:W-:Y:S01]  /*ddc0*/  ISETP.LT.OR P4, PT, R139, 0x5a, P4 ;  /* 0x0000005a8b00780c */ /* 0x000fe20002781670 */
[----:B------:R-:W-:Y:S01]  /*ddd0*/  MUFU.EX2 R64, R64 ;  /* 0x0000004000407308 */ /* 0x000fe20000000800 */
[----:B------:R-:W-:-:S02]  /*dde0*/  FMNMX.FTZ R11, R62, R11, !PT ;  /* 0x0000000b3e0b7209 */ /* 0x000fc40007810000 */
[----:B------:R-:W-:Y:S02]  /*ddf0*/  ISETP.LT.OR P3, PT, R139, 0x61, P3 ;  /* 0x000000618b00780c */ /* 0x000fe40001f61670 */
[----:B------:R-:W-:Y:S02]  /*de00*/  FSEL R66, R66, -INF , !P4 ;  /* 0xff80000042427808 */ /* 0x000fe40006000000 */
[C---:B------:R-:W-:Y:S01]  /*de10*/  ISETP.GT.AND P4, PT, R87.reuse, 0x61, P2 ;  /* 0x000000615700780c */ /* 0x040fe20001784270 */
[----:B------:R-:W-:Y:S01]  /*de20*/  MUFU.EX2 R43, R43 ;  /* 0x0000002b002b7308 */ /* 0x000fe20000000800 */
[----:B------:R-:W-:Y:S02]  /*de30*/  FMNMX.FTZ R11, R86, R11, !PT ;  /* 0x0000000b560b7209 */ /* 0x000fe40007810000 */
[----:B------:R-:W-:Y:S02]  /*de40*/  FSEL R45, R68, -INF , !P3 ;  /* 0xff800000442d7808 */ /* 0x000fe40005800000 */
[----:B------:R-:W-:-:S02]  /*de50*/  ISETP.GT.AND P3, PT, R87, 0x68, P2 ;  /* 0x000000685700780c */ /* 0x000fc40001764270 */
[C---:B------:R-:W-:Y:S01]  /*de60*/  ISETP.LT.OR P4, PT, R139.reuse, 0x62, P4 ;  /* 0x000000628b00780c */ /* 0x040fe20002781670 */
[----:B------:R-:W-:Y:S01]  /*de70*/  MUFU.EX2 R47, R47 ;  /* 0x0000002f002f7308 */ /* 0x000fe20000000800 */
[----:B------:R-:W-:Y:S02]  /*de80*/  FMNMX.FTZ R68, R66, R11, !PT ;  /* 0x0000000b42447209 */ /* 0x000fe40007810000 */
[----:B------:R-:W-:Y:S02]  /*de90*/  ISETP.LT.OR P3, PT, R139, 0x69, P3 ;  /* 0x000000698b00780c */ /* 0x000fe40001f61670 */
[----:B------:R-:W-:Y:S02]  /*dea0*/  FSEL R70, R70, -INF , !P4 ;  /* 0xff80000046467808 */ /* 0x000fe40006000000 */
[----:B------:R-:W-:Y:S01]  /*deb0*/  ISETP.GT.AND P4, PT, R87, 0x69, P2 ;  /* 0x000000695700780c */ /* 0x000fe20001784270 */
[----:B------:R-:W-:Y:S01]  /*dec0*/  MUFU.EX2 R55, R55 ;  /* 0x0000003700377308 */ /* 0x000fe20000000800 */
[----:B------:R-:W-:Y:S01]  /*ded0*/  FMNMX.FTZ R11, R45, R68, !PT ;  /* 0x000000442d0b7209 */ /* 0x000fe20007810000 */
[--C-:B------:R-:W-:Y:S01]  /*dee0*/  FFMA.FTZ R68, R53, UR34, -R50.reuse ;  /* 0x0000002235447c23 */ /* 0x100fe20008010832 */
[----:B------:R-:W-:Y:S01]  /*def0*/  FSEL R72, R72, -INF , !P3 ;  /* 0xff80000048487808 */ /* 0x000fe20005800000 */
        /* <DEDUP_REMOVED lines=8> */
[----:B------:R-:W-:Y:S01]  /*df80*/  ISETP.GT.AND P4, PT, R87, 0x71, P2 ;  /* 0x000000715700780c */ /* 0x000fe20001784270 */
[----:B------:R-:W-:Y:S01]  /*df90*/  MUFU.EX2 R53, R53 ;  /* 0x0000003500357308 */ /* 0x000fe20000000800 */
[----:B------:R-:W-:Y:S02]  /*dfa0*/  FMNMX.FTZ R74, R72, R11, !PT ;  /* 0x0000000b484a7209 */ /* 0x000fe40007810000 */
[----:B------:R-:W-:Y:S01]  /*dfb0*/  FSEL R143, R76, -INF , !P3 ;  /* 0xff8000004c8f7808 */ /* 0x000fe20005800000 */
[----:B------:R-:W-:Y:S01]  /*dfc0*/  FFMA.FTZ R76, R65, UR34, -R50 ;  /* 0x00000022414c7c23 */ /* 0x000fe20008010832 */
[----:B------:R-:W-:-:S02]  /*dfd0*/  ISETP.GT.AND P3, PT, R87, 0x78, P2 ;  /* 0x000000785700780c */ /* 0x000fc40001764270 */
[----:B------:R-:W-:Y:S01]  /*dfe0*/  ISETP.LT.OR P4, PT, R139, 0x72, P4 ;  /* 0x000000728b00780c */ /* 0x000fe20002781670 */
[----:B------:R-:W-:Y:S01]  /*dff0*/  MUFU.EX2 R59, R59 ;  /* 0x0000003b003b7308 */ /* 0x000fe20000000800 */
[----:B------:R-:W-:Y:S02]  /*e000*/  FMNMX.FTZ R74, R49, R74, !PT ;  /* 0x0000004a314a7209 */ /* 0x000fe40007810000 */
[----:B------:R-:W-:Y:S02]  /*e010*/  ISETP.GT.AND P2, PT, R87, 0x79, P2 ;  /* 0x000000795700780c */ /* 0x000fe40001744270 */
[----:B------:R-:W-:Y:S02]  /*e020*/  ISETP.LT.OR P3, PT, R139, 0x79, P3 ;  /* 0x000000798b00780c */ /* 0x000fe40001f61670 */
[----:B------:R-:W-:Y:S01]  /*e030*/  FSEL R87, R78, -INF , !P4 ;  /* 0xff8000004e577808 */ /* 0x000fe20006000000 */
[--C-:B------:R-:W-:Y:S01]  /*e040*/  FFMA.FTZ R78, R57, UR34, -R50.reuse ;  /* 0x00000022394e7c23 */ /* 0x100fe20008010832 */
[----:B------:R-:W-:Y:S01]  /*e050*/  FMNMX.FTZ R74, R143, R74, !PT ;  /* 0x0000004a8f4a7209 */ /* 0x000fe20007810000 */
[--C-:B------:R-:W-:Y:S01]  /*e060*/  FFMA.FTZ R57, R67, UR34, -R50.reuse ;  /* 0x0000002243397c23 */ /* 0x100fe20008010832 */
[----:B------:R-:W-:Y:S01]  /*e070*/  ISETP.LT.OR P2, PT, R139, 0x7a, P2 ;  /* 0x0000007a8b00780c */ /* 0x000fe20001741670 */
[----:B------:R-:W-:Y:S01]  /*e080*/  MUFU.EX2 R76, R76 ;  /* 0x0000004c004c7308 */ /* 0x000fe20000000800 */
[----:B------:R-:W-:Y:S01]  /*e090*/  FSEL R139, R80, -INF , !P3 ;  /* 0xff800000508b7808 */ /* 0x000fe20005800000 */
[----:B------:R-:W-:Y:S01]  /*e0a0*/  FFMA.FTZ R80, R69, UR34, -R50 ;  /* 0x0000002245507c23 */ /* 0x000fe20008010832 */
[----:B------:R-:W-:-:S02]  /*e0b0*/  FMNMX.FTZ R74, R87, R74, !PT ;  /* 0x0000004a574a7209 */ /* 0x000fc40007810000 */
[----:B------:R-:W-:Y:S02]  /*e0c0*/  FSEL R83, R83, -INF , !P2 ;  /* 0xff80000053537808 */ /* 0x000fe40005000000 */
[----:B------:R-:W-:Y:S01]  /*e0d0*/  FMNMX.FTZ R74, R139, R74, !PT ;  /* 0x0000004a8b4a7209 */ /* 0x000fe20007810000 */
[----:B------:R-:W-:Y:S01]  /*e0e0*/  MUFU.EX2 R78, R78 ;  /* 0x0000004e004e7308 */ /* 0x000fe20000000800 */
[----:B------:R-:W-:Y:S02]  /*e0f0*/  FSEL R67, R8, RZ, P6 ;  /* 0x000000ff08437208 */ /* 0x000fe40003000000 */
[----:B------:R-:W-:Y:S01]  /*e100*/  FMNMX.FTZ R11, R83, R74, !PT ;  /* 0x0000004a530b7209 */ /* 0x000fe20007810000 */
[--C-:B------:R-:W-:Y:S01]  /*e110*/  FFMA.FTZ R74, R61, UR34, -R50.reuse ;  /* 0x000000223d4a7c23 */ /* 0x100fe20008010832 */
[----:B------:R-:W-:Y:S01]  /*e120*/  FFMA.FTZ R61, R79, UR34, -R50 ;  /* 0x000000224f3d7c23 */ /* 0x000fe20008010832 */
[----:B------:R-:W-:Y:S02]  /*e130*/  FADD.FTZ R67, -R67, R10 ;  /* 0x0000000a43437221 */ /* 0x000fe40000010100 */
[----:B------:R-:W1:Y:S01]  /*e140*/  SHFL.BFLY PT, R142, R11, 0x2, 0x1f ;  /* 0x0c401f000b8e7f89 */ /* 0x000e6200000e0000 */
[----:B------:R-:W-:Y:S01]  /*e150*/  MUFU.EX2 R57, R57 ;  /* 0x0000003900397308 */ /* 0x000fe20000000800 */
[----:B------:R-:W-:-:S07]  /*e160*/  FMUL.FTZ R67, R67, UR34 ;  /* 0x0000002243437c20 */ /* 0x000fce0008410000 */
[----:B------:R-:W-:Y:S08]  /*e170*/  MUFU.EX2 R74, R74 ;  /* 0x0000004a004a7308 */ /* 0x000ff00000000800 */
[----:B------:R-:W-:Y:S01]  /*e180*/  MUFU.EX2 R80, R80 ;  /* 0x0000005000507308 */ /* 0x000fe20000000800 */
[----:B-1----:R-:W-:Y:S01]  /*e190*/  FMNMX.FTZ R65, R11, R142, !PT ;  /* 0x0000008e0b417209 */ /* 0x002fe20007810000 */
[--C-:B------:R-:W-:Y:S01]  /*e1a0*/  FFMA.FTZ R142, R73, UR34, -R50.reuse ;  /* 0x00000022498e7c23 */ /* 0x100fe20008010832 */
[----:B------:R-:W-:-:S05]  /*e1b0*/  FFMA.FTZ R50, R82, UR34, -R50 ;  /* 0x0000002252327c23 */ /* 0x000fca0008010832 */
[----:B------:R-:W-:Y:S01]  /*e1c0*/  MUFU.EX2 R63, R63 ;  /* 0x0000003f003f7308 */ /* 0x000fe20000000800 */
[----:B------:R-:W1:Y:S07]  /*e1d0*/  SHFL.BFLY PT, R146, R65, 0x1, 0x1f ;  /* 0x0c201f0041927f89 */ /* 0x000e6e00000e0000 */
[----:B------:R-:W-:Y:S08]  /*e1e0*/  MUFU.EX2 R10, R50 ;  /* 0x00000032000a7308 */ /* 0x000ff00000000800 */
[----:B------:R-:W-:Y:S08]  /*e1f0*/  MUFU.EX2 R142, R142 ;  /* 0x0000008e008e7308 */ /* 0x000ff00000000800 */
[----:B------:R-:W-:Y:S01]  /*e200*/  MUFU.EX2 R144, R144 ;  /* 0x0000009000907308 */ /* 0x000fe20000000800 */
[----:B-1----:R-:W-:-:S04]  /*e210*/  FMNMX.FTZ R11, R65, R146, !PT ;  /* 0x00000092410b7209 */ /* 0x002fc80007810000 */
[C---:B------:R-:W-:Y:S01]  /*e220*/  FSETP.NEU.FTZ.AND P2, PT, R11.reuse, -INF , PT ;  /* 0xff8000000b00780b */ /* 0x040fe20003f5d000 */
[----:B------:R-:W-:Y:S02]  /*e230*/  FMUL.FTZ R65, R11, UR34 ;  /* 0x000000220b417c20 */ /* 0x000fe40008410000 */
[----:B------:R-:W1:Y:S03]  /*e240*/  MUFU.EX2 R146, R67 ;  /* 0x0000004300927308 */ /* 0x000e660000000800 */
[----:B------:R-:W-:-:S05]  /*e250*/  FSEL R65, R65, RZ, P2 ;  /* 0x000000ff41417208 */ /* 0x000fca0001000000 */
[----:B------:R-:W-:Y:S01]  /*e260*/  MUFU.EX2 R61, R61 ;  /* 0x0000003d003d7308 */ /* 0x000fe20000000800 */
[--C-:B------:R-:W-:Y:S01]  /*e270*/  FFMA.FTZ R69, R13, UR34, -R65.reuse ;  /* 0x000000220d457c23 */ /* 0x100fe20008010841 */
[----:B------:R-:W-:Y:S01]  /*e280*/  FSEL R13, R11, RZ, P2 ;  /* 0x000000ff0b0d7208 */ /* 0x000fe20001000000 */
[--C-:B------:R-:W-:Y:S01]  /*e290*/  FFMA.FTZ R77, R81, UR34, -R65.reuse ;  /* 0x00000022514d7c23 */ /* 0x100fe20008010841 */
[--C-:B------:R-:W-:Y:S01]  /*e2a0*/  FFMA.FTZ R20, R20, UR34, -R65.reuse ;  /* 0x0000002214147c23 */ /* 0x100fe20008010841 */
[--C-:B------:R-:W-:Y:S01]  /*e2b0*/  FFMA.FTZ R14, R14, UR34, -R65.reuse ;  /* 0x000000220e0e7c23 */ /* 0x100fe20008010841 */
[--C-:B------:R-:W-:Y:S01]  /*e2c0*/  FFMA.FTZ R81, R24, UR34, -R65.reuse ;  /* 0x0000002218517c23 */ /* 0x100fe20008010841 */
[----:B------:R-:W-:Y:S01]  /*e2d0*/  FADD.FTZ R13, -R13, R12 ;  /* 0x0000000c0d0d7221 */ /* 0x000fe20000010100 */
[----:B------:R-:W-:Y:S01]  /*e2e0*/  IMAD.U32 R12, RZ, RZ, UR55 ;  /* 0x00000037ff0c7e24 */ /* 0x000fe2000f8e00ff */
[----:B------:R-:W-:Y:S01]  /*e2f0*/  MUFU.EX2 R50, R20 ;  /* 0x0000001400327308 */ /* 0x000fe20000000800 */
[----:B------:R-:W-:Y:S01]  /*e300*/  FFMA.FTZ R24, R27, UR34, -R65 ;  /* 0x000000221b187c23 */ /* 0x000fe20008010841 */
[----:B------:R-:W-:Y:S01]  /*e310*/  FMUL.FTZ R13, R13, UR34 ;  /* 0x000000220d0d7c20 */ /* 0x000fe20008410000 */
[----:B-1----:R-:W-:Y:S01]  /*e320*/  FFMA.FTZ R79, R146, R6, R51 ;  /* 0x00000006924f7223 */ /* 0x002fe20000010033 */
[----:B------:R-:W-:Y:S01]  /*e330*/  @!P1 LEA R12, R12, UR39, 0x3 ;  /* 0x000000270c0c9c11 */ /* 0x000fe2000f8e18ff */
[--C-:B------:R-:W-:Y:S01]  /*e340*/  FFMA.FTZ R71, R34, UR34, -R65.reuse ;  /* 0x0000002222477c23 */ /* 0x100fe20008010841 */
[--C-:B------:R-:W-:Y:S01]  /*e350*/  FFMA.FTZ R67, R28, UR34, -R65.reuse ;  /* 0x000000221c437c23 */ /* 0x100fe20008010841 */
[----:B------:R-:W-:Y:S01]  /*e360*/  FFMA.FTZ R30, R30, UR34, -R65 ;  /* 0x000000221e1e7c23 */ /* 0x000fe20008010841 */
[----:B------:R-:W-:Y:S01]  /*e370*/  MUFU.EX2 R77, R77 ;  /* 0x0000004d004d7308 */ /* 0x000fe20000000800 */
[----:B------:R-:W-:-:S02]  /*e380*/  @!P1 VIADD R12, R12, 0x2d860 ;  /* 0x0002d8600c0c9836 */ /* 0x000fc40000000000 */
[--C-:B------:R-:W-:Y:S01]  /*e390*/  FFMA.FTZ R28, R44, UR34, -R65.reuse ;  /* 0x000000222c1c7c23 */ /* 0x100fe20008010841 */
[--C-:B------:R-:W-:Y:S01]  /*e3a0*/  FFMA.FTZ R6, R33, UR34, -R65.reuse ;  /* 0x0000002221067c23 */ /* 0x100fe20008010841 */
[--C-:B------:R-:W-:Y:S01]  /*e3b0*/  FFMA.FTZ R36, R36, UR34, -R65.reuse ;  /* 0x0000002224247c23 */ /* 0x100fe20008010841 */
[----:B------:R-:W-:Y:S01]  /*e3c0*/  FFMA.FTZ R73, R21, UR34, -R65 ;  /* 0x0000002215497c23 */ /* 0x000fe20008010841 */
[----:B------:R-:W-:Y:S01]  /*e3d0*/  @!P1 PRMT R34, RZ, 0x654, R12 ;  /* 0x00000654ff229816 */ /* 0x000fe2000000000c */
[----:B------:R-:W-:Y:S01]  /*e3e0*/  FADD.FTZ R12, R32, R79 ;  /* 0x0000004f200c7221 */ /* 0x000fe20000010000 */
[----:B------:R1:W2:Y:S01]  /*e3f0*/  MUFU.EX2 R20, R13 ;  /* 0x0000000d00147308 */ /* 0x0002a20000000800 */
[--C-:B------:R-:W-:Y:S01]  /*e400*/  FFMA.FTZ R82, R40, UR34, -R65.reuse ;  /* 0x0000002228527c23 */ /* 0x100fe20008010841 */
[----:B------:R3:W-:Y:S01]  /*e410*/  @!P1 SYNCS.ARRIVE.TRANS64.RED.A1T0 RZ, [R34+URZ], RZ ;  /* 0x000000ff22ff99a7 */ /* 0x0007e2000810043f */
[--C-:B------:R-:W-:Y:S01]  /*e420*/  FFMA.FTZ R21, R42, UR34, -R65.reuse ;  /* 0x000000222a157c23 */ /* 0x100fe20008010841 */
[--C-:B------:R-:W-:Y:S01]  /*e430*/  FFMA.FTZ R27, R46, UR34, -R65.reuse ;  /* 0x000000222e1b7c23 */ /* 0x100fe20008010841 */
[--C-:B------:R-:W-:Y:S01]  /*e440*/  FFMA.FTZ R40, R85, UR34, -R65.reuse ;  /* 0x0000002255287c23 */ /* 0x100fe20008010841 */
[--C-:B------:R-:W-:Y:S01]  /*e450*/  FFMA.FTZ R42, R52, UR34, -R65.reuse ;  /* 0x00000022342a7c23 */ /* 0x100fe20008010841 */
[--C-:B------:R-:W-:Y:S01]  /*e460*/  FFMA.FTZ R79, R35, UR34, -R65.reuse ;  /* 0x00000022234f7c23 */ /* 0x100fe20008010841 */
[----:B------:R-:W4:Y:S01]  /*e470*/  MUFU.EX2 R14, R14 ;  /* 0x0000000e000e7308 */ /* 0x000f220000000800 */
[----:B-1----:R-:W-:Y:S01]  /*e480*/  FADD.FTZ R13, R15, R12 ;  /* 0x0000000c0f0d7221 */ /* 0x002fe20000010000 */
[----:B---3--:R-:W-:Y:S01]  /*e490*/  F2FP.F16.F32.PACK_AB R34, R38, R15 ;  /* 0x0000000f2622723e */ /* 0x008fe200000000ff */
[----:B------:R-:W-:Y:S01]  /*e4a0*/  FFMA.FTZ R75, R54, UR34, -R65 ;  /* 0x00000022364b7c23 */ /* 0x000fe20008010841 */
[----:B------:R-:W-:Y:S01]  /*e4b0*/  F2FP.F16.F32.PACK_AB R32, R32, R51 ;  /* 0x000000332020723e */ /* 0x000fe200000000ff */
[----:B------:R-:W-:Y:S01]  /*e4c0*/  FADD.FTZ R44, R38, R13 ;  /* 0x0000000d262c7221 */ /* 0x000fe20000010000 */
[--C-:B------:R-:W-:Y:S01]  /*e4d0*/  FFMA.FTZ R38, R62, UR34, -R65.reuse ;  /* 0x000000223e267c23 */ /* 0x100fe20008010841 */
[----:B------:R-:W-:Y:S01]  /*e4e0*/  FFMA.FTZ R66, R66, UR34, -R65 ;  /* 0x0000002242427c23 */ /* 0x000fe20008010841 */
[----:B------:R-:W1:Y:S01]  /*e4f0*/  MUFU.EX2 R81, R81 ;  /* 0x0000005100517308 */ /* 0x000e620000000800 */
[----:B--2---:R-:W-:Y:S01]  /*e500*/  FFMA.FTZ R5, R20, R5, R77 ;  /* 0x0000000514057223 */ /* 0x004fe2000001004d */
[----:B------:R-:W-:Y:S01]  /*e510*/  FADD.FTZ R15, R25, R44 ;  /* 0x0000002c190f7221 */ /* 0x000fe20000010000 */
[--C-:B------:R-:W-:Y:S01]  /*e520*/  FFMA.FTZ R44, R86, UR34, -R65.reuse ;  /* 0x00000022562c7c23 */ /* 0x100fe20008010841 */
[--C-:B------:R-:W-:Y:S01]  /*e530*/  FFMA.FTZ R70, R70, UR34, -R65.reuse ;  /* 0x0000002246467c23 */ /* 0x100fe20008010841 */
[--C-:B------:R-:W-:Y:S01]  /*e540*/  FFMA.FTZ R72, R72, UR34, -R65.reuse ;  /* 0x0000002248487c23 */ /* 0x100fe20008010841 */
[--C-:B------:R-:W-:Y:S01]  /*e550*/  FFMA.FTZ R46, R49, UR34, -R65.reuse ;  /* 0x00000022312e7c23 */ /* 0x100fe20008010841 */
[----:B------:R-:W-:Y:S01]  /*e560*/  FFMA.FTZ R143, R143, UR34, -R65 ;  /* 0x000000228f8f7c23 */ /* 0x000fe20008010841 */
[----:B------:R-:W2:Y:S01]  /*e570*/  MUFU.EX2 R24, R24 ;  /* 0x0000001800187308 */ /* 0x000ea20000000800 */
[C---:B----4-:R-:W-:Y:S01]  /*e580*/  FADD.FTZ R5, R14.reuse, R5 ;  /* 0x000000050e057221 */ /* 0x050fe20000010000 */
[----:B------:R-:W-:Y:S01]  /*e590*/  F2FP.F16.F32.PACK_AB R33, R14, R77 ;  /* 0x0000004d0e21723e */ /* 0x000fe200000000ff */
[----:B------:R-:W-:Y:S01]  /*e5a0*/  FADD.FTZ R14, R26, R15 ;  /* 0x0000000f1a0e7221 */ /* 0x000fe20000010000 */
[----:B------:R-:W-:Y:S01]  /*e5b0*/  FFMA.FTZ R87, R87, UR34, -R65 ;  /* 0x0000002257577c23 */ /* 0x000fe20008010841 */
[----:B------:R-:W-:Y:S01]  /*e5c0*/  FADD.FTZ R12, R50, R5 ;  /* 0x00000005320c7221 */ /* 0x000fe20000010000 */
[----:B------:R-:W-:Y:S01]  /*e5d0*/  FFMA.FTZ R5, R60, UR34, -R65 ;  /* 0x000000223c057c23 */ /* 0x000fe20008010841 */
[----:B------:R-:W-:Y:S01]  /*e5e0*/  FADD.FTZ R15, R29, R14 ;  /* 0x0000000e1d0f7221 */ /* 0x000fe20000010000 */
[----:B------:R-:W3:Y:S01]  /*e5f0*/  MUFU.EX2 R67, R67 ;  /* 0x0000004300437308 */ /* 0x000ee20000000800 */
[C---:B-1----:R-:W-:Y:S01]  /*e600*/  FADD.FTZ R13, R81.reuse, R12 ;  /* 0x0000000c510d7221 */ /* 0x042fe20000010000 */
[----:B------:R-:W-:Y:S01]  /*e610*/  F2FP.F16.F32.PACK_AB R35, R81, R50 ;  /* 0x000000325123723e */ /* 0x000fe200000000ff */
[----:B------:R-:W-:Y:S01]  /*e620*/  FADD.FTZ R14, R84, R15 ;  /* 0x0000000f540e7221 */ /* 0x000fe20000010000 */
[--C-:B------:R-:W-:Y:S01]  /*e630*/  FFMA.FTZ R81, R45, UR34, -R65.reuse ;  /* 0x000000222d517c23 */ /* 0x100fe20008010841 */
[--C-:B------:R-:W-:Y:S01]  /*e640*/  FFMA.FTZ R139, R139, UR34, -R65.reuse ;  /* 0x000000228b8b7c23 */ /* 0x100fe20008010841 */
[----:B------:R-:W-:Y:S01]  /*e650*/  FFMA.FTZ R65, R83, UR34, -R65 ;  /* 0x0000002253417c23 */ /* 0x000fe20008010841 */
[----:B------:R1:W-:Y:S01]  /*e660*/  STSM.16.M88.4 [R136+0x21800], R32 ;  /* 0x0218002088007844 */ /* 0x0003e20000000200 */
[----:B------:R-:W4:Y:S01]  /*e670*/  MUFU.EX2 R30, R30 ;  /* 0x0000001e001e7308 */ /* 0x000f220000000800 */
[----:B--2---:R-:W-:Y:S01]  /*e680*/  FADD.FTZ R12, R24, R13 ;  /* 0x0000000d180c7221 */ /* 0x004fe20000010000 */
[----:B------:R-:W-:Y:S01]  /*e690*/  ISETP.GT.AND P2, PT, R7, UR40, PT ;  /* 0x0000002807007c0c */ /* 0x000fe2000bf44270 */
[----:B------:R-:W-:Y:S01]  /*e6a0*/  UMOV UR55, UR36 ;  /* 0x0000002400377c82 */ /* 0x000fe20008000000 */
[-C--:B------:R-:W-:Y:S01]  /*e6b0*/  FMUL.FTZ R88, R88, R146.reuse ;  /* 0x0000009258587220 */ /* 0x080fe20000410000 */
[-C--:B------:R-:W-:Y:S01]  /*e6c0*/  FMUL.FTZ R89, R89, R146.reuse ;  /* 0x0000009259597220 */ /* 0x080fe20000410000 */
[-C--:B------:R-:W-:Y:S01]  /*e6d0*/  FMUL.FTZ R92, R92, R146.reuse ;  /* 0x000000925c5c7220 */ /* 0x080fe20000410000 */
[-C--:B------:R-:W-:Y:S01]  /*e6e0*/  FMUL.FTZ R93, R93, R146.reuse ;  /* 0x000000925d5d7220 */ /* 0x080fe20000410000 */
[----:B------:R-:W2:Y:S01]  /*e6f0*/  MUFU.EX2 R69, R69 ;  /* 0x0000004500457308 */ /* 0x000ea20000000800 */
        /* <DEDUP_REMOVED lines=8> */
[----:B----4-:R-:W-:Y:S01]  /*e780*/  FADD.FTZ R12, R30, R13 ;  /* 0x0000000d1e0c7221 */ /* 0x010fe20000010000 */
[----:B------:R-:W-:Y:S01]  /*e790*/  FADD.FTZ R13, R31, R14 ;  /* 0x0000000e1f0d7221 */ /* 0x000fe20000010000 */
[-C--:B------:R-:W-:Y:S01]  /*e7a0*/  FMUL.FTZ R108, R108, R146.reuse ;  /* 0x000000926c6c7220 */ /* 0x080fe20000410000 */
[-C--:B------:R-:W-:Y:S01]  /*e7b0*/  FMUL.FTZ R109, R109, R146.reuse ;  /* 0x000000926d6d7220 */ /* 0x080fe20000410000 */
[-C--:B------:R-:W-:Y:S01]  /*e7c0*/  FMUL.FTZ R112, R112, R146.reuse ;  /* 0x0000009270707220 */ /* 0x080fe20000410000 */
[C---:B------:R-:W-:Y:S01]  /*e7d0*/  FADD.FTZ R14, R48.reuse, R13 ;  /* 0x0000000d300e7221 */ /* 0x040fe20000010000 */
[----:B------:R-:W-:Y:S01]  /*e7e0*/  F2FP.F16.F32.PACK_AB R48, R48, R31 ;  /* 0x0000001f3030723e */ /* 0x000fe200000000ff */
[----:B------:R-:W4:Y:S01]  /*e7f0*/  MUFU.EX2 R36, R36 ;  /* 0x0000002400247308 */ /* 0x000f220000000800 */
[----:B--2---:R-:W-:Y:S01]  /*e800*/  FADD.FTZ R12, R69, R12 ;  /* 0x0000000c450c7221 */ /* 0x004fe20000010000 */
[----:B------:R-:W-:Y:S01]  /*e810*/  FADD.FTZ R15, R37, R14 ;  /* 0x0000000e250f7221 */ /* 0x000fe20000010000 */
[-C--:B------:R-:W-:Y:S01]  /*e820*/  FMUL.FTZ R113, R113, R146.reuse ;  /* 0x0000009271717220 */ /* 0x080fe20000410000 */
[-C--:B------:R-:W-:Y:S01]  /*e830*/  FMUL.FTZ R116, R116, R146.reuse ;  /* 0x0000009274747220 */ /* 0x080fe20000410000 */
[-C--:B------:R-:W-:Y:S01]  /*e840*/  FMUL.FTZ R117, R117, R146.reuse ;  /* 0x0000009275757220 */ /* 0x080fe20000410000 */
[----:B------:R-:W-:Y:S01]  /*e850*/  FADD.FTZ R14, R56, R15 ;  /* 0x0000000f380e7221 */ /* 0x000fe20000010000 */
[-C--:B------:R-:W-:Y:S01]  /*e860*/  FMUL.FTZ R120, R120, R146.reuse ;  /* 0x0000009278787220 */ /* 0x080fe20000410000 */
[----:B------:R-:W2:Y:S01]  /*e870*/  MUFU.EX2 R73, R73 ;  /* 0x0000004900497308 */ /* 0x000ea20000000800 */
[----:B---3--:R-:W-:Y:S01]  /*e880*/  FADD.FTZ R13, R71, R12 ;  /* 0x0000000c470d7221 */ /* 0x008fe20000010000 */
[----:B------:R-:W-:Y:S01]  /*e890*/  FADD.FTZ R15, R39, R14 ;  /* 0x0000000e270f7221 */ /* 0x000fe20000010000 */
[-C--:B------:R-:W-:Y:S01]  /*e8a0*/  FMUL.FTZ R121, R121, R146.reuse ;  /* 0x0000009279797220 */ /* 0x080fe20000410000 */
[-C--:B------:R-:W-:Y:S01]  /*e8b0*/  FMUL.FTZ R124, R124, R146.reuse ;  /* 0x000000927c7c7220 */ /* 0x080fe20000410000 */
[-C--:B------:R-:W-:Y:S01]  /*e8c0*/  FMUL.FTZ R125, R125, R146.reuse ;  /* 0x000000927d7d7220 */ /* 0x080fe20000410000 */
[----:B------:R-:W-:Y:S01]  /*e8d0*/  FADD.FTZ R50, R58, R15 ;  /* 0x0000000f3a327221 */ /* 0x000fe20000010000 */
[-C--:B------:R-:W-:Y:S01]  /*e8e0*/  FMUL.FTZ R128, R128, R146.reuse ;  /* 0x0000009280807220 */ /* 0x080fe20000410000 */
[----:B------:R-:W3:Y:S01]  /*e8f0*/  MUFU.EX2 R82, R82 ;  /* 0x0000005200527308 */ /* 0x000ee20000000800 */
[C---:B----4-:R-:W-:Y:S01]  /*e900*/  FADD.FTZ R12, R36.reuse, R13 ;  /* 0x0000000d240c7221 */ /* 0x050fe20000010000 */
[----:B------:R-:W-:Y:S01]  /*e910*/  FADD.FTZ R15, R41, R50 ;  /* 0x00000032290f7221 */ /* 0x000fe20000010000 */
[----:B------:R-:W-:Y:S01]  /*e920*/  F2FP.F16.F32.PACK_AB R49, R36, R71 ;  /* 0x000000472431723e */ /* 0x000fe200000000ff */
[----:B------:R-:W-:Y:S01]  /*e930*/  FMUL.FTZ R129, R129, R146 ;  /* 0x0000009281817220 */ /* 0x000fe20000410000 */
[----:B------:R-:W-:Y:S01]  /*e940*/  F2FP.F16.F32.PACK_AB R50, R56, R37 ;  /* 0x000000253832723e */ /* 0x000fe200000000ff */
[----:B------:R-:W-:Y:S01]  /*e950*/  FADD.FTZ R52, R64, R15 ;  /* 0x0000000f40347221 */ /* 0x000fe20000010000 */
[----:B------:R-:W-:Y:S01]  /*e960*/  F2FP.F16.F32.PACK_AB R15, R69, R30 ;  /* 0x0000001e450f723e */ /* 0x000fe200000000ff */
[----:B------:R-:W4:Y:S01]  /*e970*/  MUFU.EX2 R21, R21 ;  /* 0x0000001500157308 */ /* 0x000f220000000800 */
[----:B--2---:R-:W-:Y:S01]  /*e980*/  FADD.FTZ R13, R73, R12 ;  /* 0x0000000c490d7221 */ /* 0x004fe20000010000 */
[----:B------:R-:W-:Y:S01]  /*e990*/  F2FP.F16.F32.PACK_AB R12, R26, R25 ;  /* 0x000000191a0c723e */ /* 0x000fe200000000ff */
[-C--:B------:R-:W-:Y:S01]  /*e9a0*/  FMUL.FTZ R132, R132, R146.reuse ;  /* 0x0000009284847220 */ /* 0x080fe20000410000 */
[----:B------:R-:W-:Y:S01]  /*e9b0*/  FMUL.FTZ R133, R133, R146 ;  /* 0x0000009285857220 */ /* 0x000fe20000410000 */
[----:B------:R-:W-:-:S02]  /*e9c0*/  VIADD R7, R7, 0xffffffff ;  /* 0xffffffff07077836 */ /* 0x000fc40000000000 */
[-C--:B------:R-:W-:Y:S01]  /*e9d0*/  FMUL.FTZ R90, R90, R20.reuse ;  /* 0x000000145a5a7220 */ /* 0x080fe20000410000 */
[-C--:B------:R-:W-:Y:S01]  /*e9e0*/  FMUL.FTZ R91, R91, R20.reuse ;  /* 0x000000145b5b7220 */ /* 0x080fe20000410000 */
[----:B------:R-:W2:Y:S01]  /*e9f0*/  MUFU.EX2 R28, R28 ;  /* 0x0000001c001c7308 */ /* 0x000ea20000000800 */
[C---:B---3--:R-:W-:Y:S01]  /*ea00*/  FADD.FTZ R14, R82.reuse, R13 ;  /* 0x0000000d520e7221 */ /* 0x048fe20000010000 */
[----:B------:R-:W-:Y:S01]  /*ea10*/  F2FP.F16.F32.PACK_AB R51, R82, R73 ;  /* 0x000000495233723e */ /* 0x000fe200000000ff */
[-C--:B------:R-:W-:Y:S01]  /*ea20*/  FMUL.FTZ R94, R94, R20.reuse ;  /* 0x000000145e5e7220 */ /* 0x080fe20000410000 */
[----:B------:R-:W-:Y:S01]  /*ea30*/  F2FP.F16.F32.PACK_AB R82, R142, R59 ;  /* 0x0000003b8e52723e */ /* 0x000fe200000000ff */
[-C--:B------:R-:W-:Y:S01]  /*ea40*/  FMUL.FTZ R95, R95, R20.reuse ;  /* 0x000000145f5f7220 */ /* 0x080fe20000410000 */
[-C--:B------:R-:W-:Y:S01]  /*ea50*/  FMUL.FTZ R98, R98, R20.reuse ;  /* 0x0000001462627220 */ /* 0x080fe20000410000 */
[-C--:B------:R-:W-:Y:S01]  /*ea60*/  FMUL.FTZ R99, R99, R20.reuse ;  /* 0x0000001463637220 */ /* 0x080fe20000410000 */
[----:B------:R-:W3:Y:S01]  /*ea70*/  MUFU.EX2 R27, R27 ;  /* 0x0000001b001b7308 */ /* 0x000ee20000000800 */
[----:B----4-:R-:W-:Y:S01]  /*ea80*/  FADD.FTZ R13, R21, R14 ;  /* 0x0000000e150d7221 */ /* 0x010fe20000010000 */
[----:B------:R-:W-:Y:S01]  /*ea90*/  F2FP.F16.F32.PACK_AB R14, R84, R29 ;  /* 0x0000001d540e723e */ /* 0x000fe200000000ff */
[----:B------:R-:W-:Y:S01]  /*eaa0*/  FADD.FTZ R29, R43, R52 ;  /* 0x000000342b1d7221 */ /* 0x000fe20000010000 */
[-C--:B------:R-:W-:Y:S01]  /*eab0*/  FMUL.FTZ R102, R102, R20.reuse ;  /* 0x0000001466667220 */ /* 0x080fe20000410000 */
[-C--:B------:R-:W-:Y:S01]  /*eac0*/  FMUL.FTZ R103, R103, R20.reuse ;  /* 0x0000001467677220 */ /* 0x080fe20000410000 */
[-C--:B------:R-:W-:Y:S01]  /*ead0*/  FMUL.FTZ R106, R106, R20.reuse ;  /* 0x000000146a6a7220 */ /* 0x080fe20000410000 */
[----:B------:R-:W-:Y:S01]  /*eae0*/  FMUL.FTZ R107, R107, R20 ;  /* 0x000000146b6b7220 */ /* 0x000fe20000410000 */
[----:B------:R-:W4:Y:S01]  /*eaf0*/  MUFU.EX2 R40, R40 ;  /* 0x0000002800287308 */ /* 0x000f220000000800 */
[----:B--2---:R-:W-:Y:S01]  /*eb00*/  FADD.FTZ R26, R28, R13 ;  /* 0x0000000d1c1a7221 */ /* 0x004fe20000010000 */
[----:B------:R-:W-:Y:S01]  /*eb10*/  F2FP.F16.F32.PACK_AB R13, R67, R24 ;  /* 0x00000018430d723e */ /* 0x000fe200000000ff */
[-C--:B------:R-:W-:Y:S01]  /*eb20*/  FMUL.FTZ R110, R110, R20.reuse ;  /* 0x000000146e6e7220 */ /* 0x080fe20000410000 */
[-C--:B------:R-:W-:Y:S01]  /*eb30*/  FMUL.FTZ R111, R111, R20.reuse ;  /* 0x000000146f6f7220 */ /* 0x080fe20000410000 */
[-C--:B------:R-:W-:Y:S01]  /*eb40*/  FMUL.FTZ R114, R114, R20.reuse ;  /* 0x0000001472727220 */ /* 0x080fe20000410000 */
[-C--:B------:R-:W-:Y:S01]  /*eb50*/  FMUL.FTZ R115, R115, R20.reuse ;  /* 0x0000001473737220 */ /* 0x080fe20000410000 */
[----:B------:R2:W-:Y:S01]  /*eb60*/  STSM.16.M88.4 [R23], R12 ;  /* 0x0000000c17007844 */ /* 0x0005e20000000200 */
[----:B------:R-:W5:Y:S01]  /*eb70*/  MUFU.EX2 R42, R42 ;  /* 0x0000002a002a7308 */ /* 0x000f620000000800 */
[----:B---3--:R-:W-:Y:S01]  /*eb80*/  FADD.FTZ R25, R27, R26 ;  /* 0x0000001a1b197221 */ /* 0x008fe20000010000 */
[C---:B------:R-:W-:Y:S01]  /*eb90*/  FADD.FTZ R26, R68.reuse, R29 ;  /* 0x0000001d441a7221 */ /* 0x040fe20000010000 */
[----:B------:R-:W-:Y:S01]  /*eba0*/  F2FP.F16.F32.PACK_AB R68, R68, R43 ;  /* 0x0000002b4444723e */ /* 0x000fe200000000ff */
[----:B------:R-:W-:Y:S01]  /*ebb0*/  STSM.16.M88.4 [R22], R48 ;  /* 0x0000003016007844 */ /* 0x000fe20000000200 */
[-C--:B------:R-:W-:Y:S01]  /*ebc0*/  FMUL.FTZ R118, R118, R20.reuse ;  /* 0x0000001476767220 */ /* 0x080fe20000410000 */
[----:B------:R-:W-:Y:S01]  /*ebd0*/  FADD.FTZ R29, R47, R26 ;  /* 0x0000001a2f1d7221 */ /* 0x000fe20000010000 */
[----:B------:R-:W-:Y:S01]  /*ebe0*/  F2FP.F16.F32.PACK_AB R26, R64, R41 ;  /* 0x00000029401a723e */ /* 0x000fe200000000ff */
[----:B------:R-:W3:Y:S01]  /*ebf0*/  MUFU.EX2 R75, R75 ;  /* 0x0000004b004b7308 */ /* 0x000ee20000000800 */
[C---:B----4-:R-:W-:Y:S01]  /*ec00*/  FADD.FTZ R25, R40.reuse, R25 ;  /* 0x0000001928197221 */ /* 0x050fe20000010000 */
[----:B------:R-:W-:Y:S01]  /*ec10*/  F2FP.F16.F32.PACK_AB R27, R40, R27 ;  /* 0x0000001b281b723e */ /* 0x000fe200000000ff */
[-C--:B------:R-:W-:Y:S01]  /*ec20*/  FMUL.FTZ R119, R119, R20.reuse ;  /* 0x0000001477777220 */ /* 0x080fe20000410000 */
[-C--:B------:R-:W-:Y:S01]  /*ec30*/  FMUL.FTZ R122, R122, R20.reuse ;  /* 0x000000147a7a7220 */ /* 0x080fe20000410000 */
[-C--:B------:R-:W-:Y:S01]  /*ec40*/  FMUL.FTZ R123, R123, R20.reuse ;  /* 0x000000147b7b7220 */ /* 0x080fe20000410000 */
[-C--:B------:R-:W-:Y:S01]  /*ec50*/  FMUL.FTZ R126, R126, R20.reuse ;  /* 0x000000147e7e7220 */ /* 0x080fe20000410000 */
[-C--:B------:R-:W-:Y:S01]  /*ec60*/  FMUL.FTZ R127, R127, R20.reuse ;  /* 0x000000147f7f7220 */ /* 0x080fe20000410000 */
[----:B------:R-:W4:Y:S01]  /*ec70*/  MUFU.EX2 R6, R6 ;  /* 0x0000000600067308 */ /* 0x000f220000000800 */
[----:B-----5:R-:W-:Y:S01]  /*ec80*/  FADD.FTZ R24, R42, R25 ;  /* 0x000000192a187221 */ /* 0x020fe20000010000 */
[-C--:B------:R-:W-:Y:S01]  /*ec90*/  FMUL.FTZ R130, R130, R20.reuse ;  /* 0x0000001482827220 */ /* 0x080fe20000410000 */
[-C--:B------:R-:W-:Y:S01]  /*eca0*/  FMUL.FTZ R131, R131, R20.reuse ;  /* 0x0000001483837220 */ /* 0x080fe20000410000 */
[-C--:B------:R-:W-:Y:S01]  /*ecb0*/  FMUL.FTZ R134, R134, R20.reuse ;  /* 0x0000001486867220 */ /* 0x080fe20000410000 */
[----:B------:R-:W-:-:S03]  /*ecc0*/  FMUL.FTZ R135, R135, R20 ;  /* 0x0000001487877220 */ /* 0x000fc60000410000 */
[----:B------:R-:W5:Y:S01]  /*ecd0*/  MUFU.EX2 R79, R79 ;  /* 0x0000004f004f7308 */ /* 0x000f620000000800 */
[C---:B---3--:R-:W-:Y:S01]  /*ece0*/  FADD.FTZ R25, R75.reuse, R24 ;  /* 0x000000184b197221 */ /* 0x048fe20000010000 */
[----:B------:R-:W-:Y:S01]  /*ecf0*/  FADD.FTZ R24, R78, R29 ;  /* 0x0000001d4e187221 */ /* 0x000fe20000010000 */
[----:B------:R-:W-:-:S05]  /*ed00*/  F2FP.F16.F32.PACK_AB R69, R75, R42 ;  /* 0x0000002a4b45723e */ /* 0x000fca00000000ff */
[----:B------:R-:W3:Y:S01]  /*ed10*/  MUFU.EX2 R5, R5 ;  /* 0x0000000500057308 */ /* 0x000ee20000000800 */
[----:B----4-:R-:W-:Y:S01]  /*ed20*/  FADD.FTZ R30, R6, R25 ;  /* 0x00000019061e7221 */ /* 0x010fe20000010000 */
[----:B------:R-:W-:Y:S01]  /*ed30*/  FADD.FTZ R25, R53, R24 ;  /* 0x0000001835197221 */ /* 0x000fe20000010000 */
[----:B------:R-:W-:-:S03]  /*ed40*/  F2FP.F16.F32.PACK_AB R24, R58, R39 ;  /* 0x000000273a18723e */ /* 0x000fc600000000ff */
[----:B-1----:R-:W-:Y:S01]  /*ed50*/  FADD.FTZ R34, R74, R25 ;  /* 0x000000194a227221 */ /* 0x002fe20000010000 */
[----:B------:R-:W-:Y:S01]  /*ed60*/  F2FP.F16.F32.PACK_AB R25, R28, R21 ;  /* 0x000000151c19723e */ /* 0x000fe200000000ff */
[----:B------:R-:W1:Y:S01]  /*ed70*/  MUFU.EX2 R38, R38 ;  /* 0x0000002600267308 */ /* 0x000e620000000800 */
[----:B-----5:R-:W-:Y:S01]  /*ed80*/  FADD.FTZ R30, R79, R30 ;  /* 0x0000001e4f1e7221 */ /* 0x020fe20000010000 */
[----:B--2---:R-:W-:Y:S01]  /*ed90*/  FADD.FTZ R15, R55, R34 ;  /* 0x00000022370f7221 */ /* 0x004fe20000010000 */
[----:B------:R-:W-:Y:S01]  /*eda0*/  F2FP.F16.F32.PACK_AB R71, R79, R6 ;  /* 0x000000064f47723e */ /* 0x000fe200000000ff */
[----:B------:R2:W-:Y:S02]  /*edb0*/  STSM.16.M88.4 [R18], R24 ;  /* 0x0000001812007844 */ /* 0x0005e40000000200 */
[----:B------:R-:W-:Y:S02]  /*edc0*/  FADD.FTZ R14, R76, R15 ;  /* 0x0000000f4c0e7221 */ /* 0x000fe40000010000 */
[----:B------:R-:W4:Y:S01]  /*edd0*/  MUFU.EX2 R44, R44 ;  /* 0x0000002c002c7308 */ /* 0x000f220000000800 */
[----:B---3--:R-:W-:-:S07]  /*ede0*/  FADD.FTZ R13, R5, R30 ;  /* 0x0000001e050d7221 */ /* 0x008fce0000010000 */
[----:B------:R-:W3:Y:S01]  /*edf0*/  MUFU.EX2 R45, R66 ;  /* 0x00000042002d7308 */ /* 0x000ee20000000800 */
[----:B-1----:R-:W-:Y:S01]  /*ee00*/  FADD.FTZ R13, R38, R13 ;  /* 0x0000000d260d7221 */ /* 0x002fe20000010000 */
[----:B--2---:R-:W-:Y:S02]  /*ee10*/  F2FP.F16.F32.PACK_AB R24, R144, R63 ;  /* 0x0000003f9018723e */ /* 0x004fe400000000ff */
[----:B------:R-:W-:-:S04]  /*ee20*/  F2FP.F16.F32.PACK_AB R26, R10, R61 ;  /* 0x0000003d0a1a723e */ /* 0x000fc800000000ff */
[----:B------:R-:W1:Y:S01]  /*ee30*/  MUFU.EX2 R81, R81 ;  /* 0x0000005100517308 */ /* 0x000e620000000800 */
[----:B----4-:R-:W-:Y:S01]  /*ee40*/  FADD.FTZ R12, R44, R13 ;  /* 0x0000000d2c0c7221 */ /* 0x010fe20000010000 */
[----:B------:R-:W-:Y:S01]  /*ee50*/  FADD.FTZ R13, R57, R14 ;  /* 0x0000000e390d7221 */ /* 0x000fe20000010000 */
[----:B------:R-:W-:-:S03]  /*ee60*/  F2FP.F16.F32.PACK_AB R14, R76, R55 ;  /* 0x000000374c0e723e */ /* 0x000fc600000000ff */
[C---:B------:R-:W-:Y:S01]  /*ee70*/  FADD.FTZ R6, R80.reuse, R13 ;  /* 0x0000000d50067221 */ /* 0x040fe20000010000 */
[----:B------:R-:W-:Y:S01]  /*ee80*/  F2FP.F16.F32.PACK_AB R80, R80, R57 ;  /* 0x000000395050723e */ /* 0x000fe200000000ff */
[----:B------:R2:W4:Y:S01]  /*ee90*/  MUFU.EX2 R32, R70 ;  /* 0x0000004600207308 */ /* 0x0005220000000800 */
[----:B---3--:R-:W-:Y:S01]  /*eea0*/  FADD.FTZ R12, R45, R12 ;  /* 0x0000000c2d0c7221 */ /* 0x008fe20000010000 */
[----:B------:R-:W-:-:S04]  /*eeb0*/  FADD.FTZ R15, R59, R6 ;  /* 0x000000063b0f7221 */ /* 0x000fc80000010000 */
[----:B------:R-:W-:Y:S02]  /*eec0*/  FADD.FTZ R6, R142, R15 ;  /* 0x0000000f8e067221 */ /* 0x000fe40000010000 */
[----:B------:R-:W3:Y:S01]  /*eed0*/  MUFU.EX2 R72, R72 ;  /* 0x0000004800487308 */ /* 0x000ee20000000800 */
[----:B-1----:R-:W-:Y:S01]  /*eee0*/  FADD.FTZ R13, R81, R12 ;  /* 0x0000000c510d7221 */ /* 0x002fe20000010000 */
[----:B------:R-:W-:Y:S01]  /*eef0*/  FADD.FTZ R15, R63, R6 ;  /* 0x000000063f0f7221 */ /* 0x000fe20000010000 */
[----:B--2---:R-:W-:Y:S02]  /*ef00*/  F2FP.F16.F32.PACK_AB R70, R78, R47 ;  /* 0x0000002f4e46723e */ /* 0x004fe400000000ff */
[----:B------:R-:W-:Y:S01]  /*ef10*/  F2FP.F16.F32.PACK_AB R12, R74, R53 ;  /* 0x000000354a0c723e */ /* 0x000fe200000000ff */
[----:B------:R-:W-:Y:S01]  /*ef20*/  FADD.FTZ R28, R144, R15 ;  /* 0x0000000f901c7221 */ /* 0x000fe20000010000 */
[----:B------:R-:W-:Y:S01]  /*ef30*/  F2FP.F16.F32.PACK_AB R15, R45, R44 ;  /* 0x0000002c2d0f723e */ /* 0x000fe200000000ff */
[----:B------:R-:W1:Y:S01]  /*ef40*/  MUFU.EX2 R46, R46 ;  /* 0x0000002e002e7308 */ /* 0x000e620000000800 */
[C---:B----4-:R-:W-:Y:S01]  /*ef50*/  FADD.FTZ R13, R32.reuse, R13 ;  /* 0x0000000d200d7221 */ /* 0x050fe20000010000 */
[----:B------:R-:W-:Y:S01]  /*ef60*/  F2FP.F16.F32.PACK_AB R81, R32, R81 ;  /* 0x000000512051723e */ /* 0x000fe200000000ff */
[----:B------:R-:W-:Y:S01]  /*ef70*/  STSM.16.M88.4 [R136+0x27800], R68 ;  /* 0x0278004488007844 */ /* 0x000fe20000000200 */
[----:B------:R-:W-:-:S04]  /*ef80*/  FADD.FTZ R61, R61, R28 ;  /* 0x0000001c3d3d7221 */ /* 0x000fc80000010000 */
[----:B------:R-:W2:Y:S01]  /*ef90*/  MUFU.EX2 R143, R143 ;  /* 0x0000008f008f7308 */ /* 0x000ea20000000800 */
[----:B---3--:R-:W-:-:S07]  /*efa0*/  FADD.FTZ R13, R72, R13 ;  /* 0x0000000d480d7221 */ /* 0x008fce0000010000 */
[----:B------:R-:W3:Y:S01]  /*efb0*/  MUFU.EX2 R87, R87 ;  /* 0x0000005700577308 */ /* 0x000ee20000000800 */
[----:B-1----:R-:W-:Y:S01]  /*efc0*/  FADD.FTZ R6, R46, R13 ;  /* 0x0000000d2e067221 */ /* 0x002fe20000010000 */
[----:B------:R-:W-:Y:S02]  /*efd0*/  F2FP.F16.F32.PACK_AB R13, R38, R5 ;  /* 0x00000005260d723e */ /* 0x000fe400000000ff */
[----:B------:R-:W-:-:S03]  /*efe0*/  F2FP.F16.F32.PACK_AB R83, R46, R72 ;  /* 0x000000482e53723e */ /* 0x000fc600000000ff */
[----:B------:R1:W-:Y:S01]  /*eff0*/  STSM.16.M88.4 [R17], R12 ;  /* 0x0000000c11007844 */ /* 0x0003e20000000200 */
[----:B------:R-:W4:Y:S01]  /*f000*/  MUFU.EX2 R139, R139 ;  /* 0x0000008b008b7308 */ /* 0x000f220000000800 */
[----:B--2---:R-:W-:Y:S02]  /*f010*/  FADD.FTZ R6, R143, R6 ;  /* 0x000000068f067221 */ /* 0x004fe40000010000 */
[----:B------:R2:W-:Y:S05]  /*f020*/  STSM.16.M88.4 [R22+0x6000], R80 ;  /* 0x0060005016007844 */ /* 0x0005ea0000000200 */
[----:B------:R-:W5:Y:S01]  /*f030*/  MUFU.EX2 R30, R65 ;  /* 0x00000041001e7308 */ /* 0x000f620000000800 */
[C---:B---3--:R-:W-:Y:S01]  /*f040*/  F2FP.F16.F32.PACK_AB R25, R87.reuse, R143 ;  /* 0x0000008f5719723e */ /* 0x048fe200000000ff */
[----:B------:R-:W-:Y:S01]  /*f050*/  FADD.FTZ R6, R87, R6 ;  /* 0x0000000657067221 */ /* 0x000fe20000010000 */
[----:B-1----:R-:W-:-:S03]  /*f060*/  IMAD.MOV.U32 R12, RZ, RZ, R11 ;  /* 0x000000ffff0c7224 */ /* 0x002fc600078e000b */
[----:B----4-:R-:W-:Y:S01]  /*f070*/  FADD.FTZ R5, R139, R6 ;  /* 0x000000068b057221 */ /* 0x010fe20000010000 */
[----:B------:R-:W-:Y:S01]  /*f080*/  FADD.FTZ R6, R10, R61 ;  /* 0x0000003d0a067221 */ /* 0x000fe20000010000 */
[----:B------:R-:W-:Y:S01]  /*f090*/  IMAD.MOV.U32 R10, RZ, RZ, R8 ;  /* 0x000000ffff0a7224 */ /* 0x000fe200078e0008 */
[C---:B-----5:R-:W-:Y:S01]  /*f0a0*/  F2FP.F16.F32.PACK_AB R27, R30.reuse, R139 ;  /* 0x0000008b1e1b723e */ /* 0x060fe200000000ff */
[----:B------:R-:W-:-:S04]  /*f0b0*/  FADD.FTZ R5, R30, R5 ;  /* 0x000000051e057221 */ /* 0x000fc80000010000 */
[----:B------:R2:W-:Y:S01]  /*f0c0*/  STSM.16.M88.4 [R18+0x6000], R24 ;  /* 0x0060001812007844 */ /* 0x0005e20000000200 */
[----:B------:R1:W-:Y:S06]  /*f0d0*/  MEMBAR.ALL.CTA ;  /* 0x0000000000007992 */ /* 0x0003ec0000008000 */
[----:B-1----:R-:W1:Y:S02]  /*f0e0*/  FENCE.VIEW.ASYNC.S ;  /* 0x00000000000073c6 */ /* 0x002e640000000000 */
[----:B-1----:R-:W-:Y:S01]  /*f0f0*/  NOP ;  /* 0x0000000000007918 */ /* 0x002fe20000000000 */
[----:B------:R-:W-:Y:S05]  /*f100*/  @P2 BRA `(.L_x_728) ;  /* 0xffffffc800082947 */ /* 0x000fea000383ffff */
.L_x_711:
[----:B------:R-:W-:Y:S06]  /*f110*/  BAR.ARV 0x8, 0x1a0 ;  /* 0x0206800000007b1d */ /* 0x000fec0000002000 */
[----:B------:R-:W-:Y:S05]  /*f120*/  @!P0 BRA `(.L_x_729) ;  /* 0x0000000000048947 */ /* 0x000fea0003800000 */
[----:B------:R-:W-:Y:S01]  /*f130*/  BPT.TRAP 0x1 ;  /* 0x000000040000795c */ /* 0x000fe20000300000 */
.L_x_729:
[----:B------:R-:W-:Y:S01]  /*f140*/  ULEA UR9, UR36, UR39, 0x3 ;  /* 0x0000002724097291 */ /* 0x000fe2000f8e183f */
[----:B------:R-:W-:-:S05]  /*f150*/  IMAD.U32 R0, RZ, RZ, UR49 ;  /* 0x00000031ff007e24 */ /* 0x000fca000f8e00ff */
[----:B------:R-:W-:-:S04]  /*f160*/  SHF.L.U32 R0, R0, 0x1f, RZ ;  /* 0x0000001f00007819 */ /* 0x000fc800000006ff */
[----:B------:R1:W3:Y:S01]  /*f170*/  SYNCS.PHASECHK.TRANS64.TRYWAIT P2, [UR9+0x2d850], R0 ;  /* 0x02d85000ff0075a7 */ /* 0x0002e20008040149 */
[----:B------:R-:W-:Y:S05]  /*f180*/  @!P0 BRA `(.L_x_730) ;  /* 0x0000000000048947 */ /* 0x000fea0003800000 */
[----:B------:R-:W-:Y:S01]  /*f190*/  BPT.TRAP 0x1 ;  /* 0x000000040000795c */ /* 0x000fe20000300000 */
.L_x_730:
[----:B---3--:R-:W-:Y:S05]  /*f1a0*/  @P2 BRA `(.L_x_731) ;  /* 0x0000000000082947 */ /* 0x008fea0003800000 */
[----:B------:R-:W3:Y:S02]  /*f1b0*/  SYNCS.PHASECHK.TRANS64.TRYWAIT P0, [UR9+0x2d850], R0 ;  /* 0x02d85000ff0075a7 */ /* 0x000ee40008000149 */
[----:B---3--:R-:W-:Y:S05]  /*f1c0*/  @!P0 BRA `(.L_x_732) ;  /* 0x0000004c00c48947 */ /* 0x008fea0003800000 */
.L_x_731:
[----:B------:R-:W-:Y:S01]  /*f1d0*/  UIADD3 UR39, UR39, 0x400, URZ ;  /* 0x0000040027277890 */ /* 0x000fe2000fffe03f */
[----:B------:R-:W-:Y:S01]  /*f1e0*/  WARPGROUP.ARRIVE ;  /* 0x00000000000079c5 */ /* 0x000fe20000000000 */
[----:B------:R-:W-:Y:S01]  /*f1f0*/  ULOP3.LUT UR41, UR41, 0x10000, URZ, 0xfc, !UPT ;  /* 0x0001000029297892 */ /* 0x000fe2000f8efc3f */
[----:B-1-3--:R-:W1:Y:S01]  /*f200*/  SHFL.BFLY PT, R0, R5, 0x2, 0x1f ;  /* 0x0c401f0005007f89 */ /* 0x00ae6200000e0000 */
[----:B------:R-:W-:Y:S01]  /*f210*/  USHF.R.U32.HI UR39, URZ, 0x4, UR39 ;  /* 0x000000043f277899 */ /* 0x000fe20008011627 */
[----:B--2-4-:R-:W-:Y:S01]  /*f220*/  IMAD.U32 R15, RZ, RZ, UR34 ;  /* 0x00000022ff0f7e24 */ /* 0x014fe2000f8e00ff */
[----:B------:R-:W-:Y:S01]  /*f230*/  UMOV UR5, 0x40000040 ;  /* 0x4000004000057882 */ /* 0x000fe20000000000 */
[----:B------:R-:W-:Y:S01]  /*f240*/  UMOV UR7, 0x80000020 ;  /* 0x8000002000077882 */ /* 0x000fe20000000000 */
[----:B------:R-:W-:Y:S01]  /*f250*/  ULOP3.LUT UR39, UR39, 0x3fff, URZ, 0xc0, !UPT ;  /* 0x00003fff27277892 */ /* 0x000fe2000f8ec03f */
[----:B------:R-:W2:Y:S01]  /*f260*/  SHFL.BFLY PT, R3, R6, 0x2, 0x1f ;  /* 0x0c401f0006037f89 */ /* 0x000ea200000e0000 */
[----:B------:R-:W-:Y:S01]  /*f270*/  UMOV UR4, UR41 ;  /* 0x0000002900047c82 */ /* 0x000fe20008000000 */
[----:B------:R-:W-:Y:S01]  /*f280*/  IMAD.U32 R14, RZ, RZ, UR9 ;  /* 0x00000009ff0e7e24 */ /* 0x000fe2000f8e00ff */
[----:B------:R-:W-:Y:S01]  /*f290*/  ULOP3.LUT UR8, UR39, 0x2000000, URZ, 0xfc, !UPT ;  /* 0x0200000027087892 */ /* 0x000fe2000f8efc3f */
[----:B------:R-:W-:Y:S01]  /*f2a0*/  IMAD.MOV.U32 R10, RZ, RZ, RZ ;  /* 0x000000ffff0a7224 */ /* 0x000fe200078e00ff */
[----:B------:R-:W-:-:S02]  /*f2b0*/  UIADD3 UR37, UR37, 0x1, URZ ;  /* 0x0000000125257890 */ /* 0x000fc4000fffe03f */
[----:B------:R-:W-:Y:S02]  /*f2c0*/  UIMAD UR8, UR36, 0x600, UR8 ;  /* 0x00000600240878a4 */ /* 0x000fe4000f8e0208 */
[----:B------:R-:W-:-:S04]  /*f2d0*/  UIADD3 UR36, UR36, 0x1, URZ ;  /* 0x0000000124247890 */ /* 0x000fc8000fffe03f */
[----:B------:R-:W-:Y:S01]  /*f2e0*/  UISETP.NE.AND UP0, UPT, UR36, 0x2, UPT ;  /* 0x000000022400788c */ /* 0x000fe2000bf05270 */
[----:B------:R-:W-:Y:S02]  /*f2f0*/  UMOV UR6, UR8 ;  /* 0x0000000800067c82 */ /* 0x000fe40008000000 */
[----:B------:R-:W-:Y:S01]  /*f300*/  HGMMA.64x96x16.F32 R88, gdesc[UR4].tnspB, R88, gsb0 ;  /* 0x41600000045879f0 */ /* 0x000fe20008000858 */
[----:B------:R-:W-:Y:S01]  /*f310*/  UIADD3 UR4, UR41, 0x2, URZ ;  /* 0x0000000229047890 */ /* 0x000fe2000fffe03f */
[----:B-1----:R-:W-:Y:S01]  /*f320*/  FADD.FTZ R4, R0, R5 ;  /* 0x0000000500047221 */ /* 0x002fe20000010000 */
[----:B------:R-:W-:Y:S01]  /*f330*/  UIADD3 UR6, UR8, 0x40, URZ ;  /* 0x0000004008067890 */ /* 0x000fe2000fffe03f */
[----:B------:R-:W-:Y:S01]  /*f340*/  IMAD.MOV.U32 R5, RZ, RZ, RZ ;  /* 0x000000ffff057224 */ /* 0x000fe200078e00ff */
[----:B------:R-:W-:Y:S01]  /*f350*/  UMOV UR5, 0x40000040 ;  /* 0x4000004000057882 */ /* 0x000fe20000000000 */
[----:B------:R-:W-:Y:S01]  /*f360*/  UMOV UR7, 0x80000020 ;  /* 0x8000002000077882 */ /* 0x000fe20000000000 */
[----:B------:R-:W1:Y:S01]  /*f370*/  SHFL.BFLY PT, R7, R4, 0x1, 0x1f ;  /* 0x0c201f0004077f89 */ /* 0x000e6200000e0000 */
[----:B--2---:R-:W-:Y:S01]  /*f380*/  FADD.FTZ R3, R3, R6 ;  /* 0x0000000603037221 */ /* 0x004fe20000010000 */
[----:B------:R-:W-:-:S04]  /*f390*/  USEL UR36, UR36, URZ, UP0 ;  /* 0x0000003f24247287 */ /* 0x000fc80008000000 */
[----:B------:R-:W2:Y:S01]  /*f3a0*/  SHFL.BFLY PT, R0, R3, 0x1, 0x1f ;  /* 0x0c201f0003007f89 */ /* 0x000ea200000e0000 */
[----:B-1----:R-:W-:Y:S01]  /*f3b0*/  FADD.FTZ R13, R4, R7 ;  /* 0x00000007040d7221 */ /* 0x002fe20000010000 */
[----:B------:R-:W-:-:S04]  /*f3c0*/  IMAD.U32 R7, RZ, RZ, UR34 ;  /* 0x00000022ff077e24 */ /* 0x000fc8000f8e00ff */
[----:B------:R-:W-:Y:S01]  /*f3d0*/  FSETP.NE.FTZ.AND P2, PT, R13, RZ, PT ;  /* 0x000000ff0d00720b */ /* 0x000fe20003f55000 */
[----:B--2---:R-:W-:Y:S01]  /*f3e0*/  FADD.FTZ R12, R3, R0 ;  /* 0x00000000030c7221 */ /* 0x004fe20000010000 */
[----:B------:R-:W-:Y:S02]  /*f3f0*/  IMAD.MOV.U32 R0, RZ, RZ, -0x800000 ;  /* 0xff800000ff007424 */ /* 0x000fe400078e00ff */
[----:B------:R-:W-:Y:S02]  /*f400*/  IMAD.MOV.U32 R3, RZ, RZ, -0x800000 ;  /* 0xff800000ff037424 */ /* 0x000fe400078e00ff */
[----:B------:R-:W-:-:S07]  /*f410*/  FSETP.NE.FTZ.AND P0, PT, R12, RZ, PT ;  /* 0x000000ff0c00720b */ /* 0x000fce0003f15000 */
[----:B------:R-:W1:Y:S01]  /*f420*/  @P2 MUFU.LG2 R9, R13 ;  /* 0x0000000d00092308 */ /* 0x000e620000000c00 */
[----:B------:R-:W-:-:S05]  /*f430*/  @P2 FMUL.FTZ R15, R15, 0.69314718246459960938 ;  /* 0x3f3172180f0f2820 */ /* 0x000fca0000410000 */
[----:B------:R-:W-:Y:S02]  /*f440*/  @P0 FMUL.FTZ R7, R7, 0.69314718246459960938 ;  /* 0x3f31721807070820 */ /* 0x000fe40000410000 */
[----:B------:R-:W2:Y:S08]  /*f450*/  @P0 MUFU.LG2 R6, R12 ;  /* 0x0000000c00060308 */ /* 0x000eb00000000c00 */
[----:B------:R-:W3:Y:S01]  /*f460*/  @P2 MUFU.RCP R10, R13 ;  /* 0x0000000d000a2308 */ /* 0x000ee20000001000 */
[----:B-1----:R-:W-:Y:S01]  /*f470*/  @P2 FMUL.FTZ R4, R9, 0.69314718246459960938 ;  /* 0x3f31721809042820 */ /* 0x002fe20000410000 */
[----:B------:R-:W-:-:S03]  /*f480*/  @!P1 VIADD R9, R14, 0x2d860 ;  /* 0x0002d8600e099836 */ /* 0x000fc60000000000 */
[----:B------:R-:W-:Y:S02]  /*f490*/  @P2 FFMA.FTZ R0, R15, R11, R4 ;  /* 0x0000000b0f002223 */ /* 0x000fe40000010004 */
[----:B------:R-:W-:Y:S01]  /*f4a0*/  @!P1 PRMT R4, RZ, 0x654, R9 ;  /* 0x00000654ff049816 */ /* 0x000fe20000000009 */
[----:B------:R-:W1:Y:S01]  /*f4b0*/  @P0 MUFU.RCP R5, R12 ;  /* 0x0000000c00050308 */ /* 0x000e620000001000 */
[----:B--2---:R-:W-:-:S04]  /*f4c0*/  @P0 FMUL.FTZ R6, R6, 0.69314718246459960938 ;  /* 0x3f31721806060820 */ /* 0x004fc80000410000 */
        /* <DEDUP_REMOVED lines=47> */
[----:B------:R-:W-:-:S04]  /*f7c0*/  USEL UR4, URZ, 0x1, UP0 ;  /* 0x000000013f047887 */ /* 0x000fc80008000000 */
[----:B------:R-:W-:Y:S01]  /*f7d0*/  ULOP3.LUT UR49, UR49, UR4, URZ, 0x3c, !UPT ;  /* 0x0000000431317292 */ /* 0x000fe2000f8e3c3f */
[----:B------:R-:W-:Y:S02]  /*f7e0*/  WARPGROUP.DEPBAR.LE gsb0, 0x0 ;  /* 0x00008000000079c5 */ /* 0x000fe40000010000 */
[----:B------:R2:W-:Y:S01]  /*f7f0*/  @!P1 SYNCS.ARRIVE.TRANS64.RED.A1T0 RZ, [R4+URZ], RZ ;  /* 0x000000ff04ff99a7 */ /* 0x0005e2000810043f */
[-C--:B---3--:R-:W-:Y:S01]  /*f800*/  FMUL.FTZ R26, R123, R10.reuse ;  /* 0x0000000a7b1a7220 */ /* 0x088fe20000410000 */
        /* <DEDUP_REMOVED lines=46> */
[----:B--2---:R-:W-:-:S07]  /*faf0*/  FMUL.FTZ R135, R135, R10 ;  /* 0x0000000a87877220 */ /* 0x004fce0000410000 */
.L_x_662:
[----:B------:R-:W1:Y:S08]  /*fb00*/  S2UR UR4, SR_CgaCtaId ;  /* 0x00000000000479c3 */ /* 0x000e700000008800 */
[----:B------:R-:W-:Y:S01]  /*fb10*/  BAR.SYNC.DEFER_BLOCKING 0x5, 0x1a0 ;  /* 0x0146800000007b1d */ /* 0x000fe20000010000 */
[----:B------:R-:W-:-:S05]  /*fb20*/  VIADD R29, R2, 0xffffff80 ;  /* 0xffffff80021d7836 */ /* 0x000fca0000000000 */
[----:B------:R-:W-:Y:S02]  /*fb30*/  UMOV UR39, 0x400 ;  /* 0x0000040000277882 */ /* 0x000fe40000000000 */
[----:B-1----:R-:W-:-:S09]  /*fb40*/  ULEA UR39, UR4, UR39, 0x18 ;  /* 0x0000002704277291 */ /* 0x002fd2000f8ec03f */
[----:B------:R-:W1:Y:S02]  /*fb50*/  LDS R4, [UR39+0x2d8d0] ;  /* 0x02d8d027ff047984 */ /* 0x000e640008000800 */
[----:B-1----:R-:W-:Y:S01]  /*fb60*/  R2UR UR4, R4 ;  /* 0x00000000040472ca */ /* 0x002fe200000e0000 */
[----:B------:R-:W-:Y:S06]  /*fb70*/  BAR.ARV 0x4, 0x1a0 ;  /* 0x0106800000007b1d */ /* 0x000fec0000002000 */
[----:B------:R-:W-:Y:S08]  /*fb80*/  @P0 BRA `(.L_x_733) ;  /* 0x0000000800280947 */ /* 0x000ff00003800000 */
[C---:B------:R-:W-:Y:S01]  /*fb90*/  IADD3 R5, P5, R140.reuse, 0x20, RZ ;  /* 0x000000208c057810 */ /* 0x040fe20007fbe0ff */
[----:B------:R-:W-:Y:S01]  /*fba0*/  BAR.SYNC.DEFER_BLOCKING 0x1, 0x180 ;  /* 0x0046000000007b1d */ /* 0x000fe20000010000 */
[C---:B------:R-:W-:Y:S01]  /*fbb0*/  IADD3 R11, P4, R140.reuse, 0x3000, RZ ;  /* 0x000030008c0b7810 */ /* 0x040fe20007f9e0ff */
[----:B------:R-:W-:Y:S01]  /*fbc0*/  USHF.R.S32.HI UR5, URZ, 0x1f, UR43 ;  /* 0x0000001f3f057899 */ /* 0x000fe2000801142b */
[----:B------:R-:W-:Y:S02]  /*fbd0*/  LOP3.LUT R8, R5, 0x180, RZ, 0xc0, !PT ;  /* 0x0000018005087812 */ /* 0x000fe400078ec0ff */
[----:B------:R-:W-:-:S03]  /*fbe0*/  IADD3 R25, P1, R140, 0x6020, RZ ;  /* 0x000060208c197810 */ /* 0x000fc60007f3e0ff */
[----:B------:R-:W1:Y:S01]  /*fbf0*/  LDC.64 R34, c[0x0][0xb78] ;  /* 0x0002de00ff227b82 */ /* 0x000e620000000a00 */
[----:B------:R-:W-:Y:S01]  /*fc00*/  SHF.R.U64 R8, R8, 0x3, RZ ;  /* 0x0000000308087819 */ /* 0x000fe200000012ff */
[----:B------:R-:W-:Y:S01]  /*fc10*/  ULDC.64 UR6, c[0x0][0xb70] ;  /* 0x0002dc0000067ab9 */ /* 0x000fe20000000a00 */
[----:B------:R-:W-:Y:S01]  /*fc20*/  IADD3 R13, P3, R140, 0x3020, RZ ;  /* 0x000030208c0d7810 */ /* 0x000fe20007f7e0ff */
[----:B------:R-:W-:Y:S01]  /*fc30*/  UIMAD UR5, UR5, UR6, URZ ;  /* 0x00000006050572a4 */ /* 0x000fe2000f8e023f */
[----:B------:R-:W-:Y:S01]  /*fc40*/  LOP3.LUT R8, R8, R5, RZ, 0x3c, !PT ;  /* 0x0000000508087212 */ /* 0x000fe200078e3cff */
[----:B------:R-:W-:Y:S01]  /*fc50*/  UIMAD.WIDE.U32 UR8, UR43, UR6, URZ ;  /* 0x000000062b0872a5 */ /* 0x000fe2000f8e003f */
[----:B------:R-:W-:Y:S01]  /*fc60*/  LOP3.LUT R5, R140, 0x180, RZ, 0xc0, !PT ;  /* 0x000001808c057812 */ /* 0x000fe200078ec0ff */
[----:B------:R-:W-:Y:S01]  /*fc70*/  UIMAD UR5, UR43, UR7, UR5 ;  /* 0x000000072b0572a4 */ /* 0x000fe2000f8e0205 */
[----:B------:R-:W-:Y:S01]  /*fc80*/  LOP3.LUT R10, R11, 0x180, RZ, 0xc0, !PT ;  /* 0x000001800b0a7812 */ /* 0x000fe200078ec0ff */
[----:B------:R-:W-:Y:S01]  /*fc90*/  USHF.R.S32.HI UR6, URZ, 0x1f, UR44 ;  /* 0x0000001f3f067899 */ /* 0x000fe2000801142c */
[----:B------:R-:W-:Y:S01]  /*fca0*/  SHF.R.U64 R5, R5, 0x3, RZ ;  /* 0x0000000305057819 */ /* 0x000fe200000012ff */
[----:B------:R-:W-:Y:S01]  /*fcb0*/  UIADD3 UR5, UR9, UR5, URZ ;  /* 0x0000000509057290 */ /* 0x000fe2000fffe03f */
[----:B------:R-:W-:-:S02]  /*fcc0*/  LOP3.LUT R24, R25, 0x180, RZ, 0xc0, !PT ;  /* 0x0000018019187812 */ /* 0x000fc400078ec0ff */
[----:B------:R-:W-:Y:S02]  /*fcd0*/  LOP3.LUT R12, R13, 0x180, RZ, 0xc0, !PT ;  /* 0x000001800d0c7812 */ /* 0x000fe400078ec0ff */
[----:B------:R-:W-:Y:S01]  /*fce0*/  LOP3.LUT R4, R5, R140, RZ, 0x3c, !PT ;  /* 0x0000008c05047212 */ /* 0x000fe200078e3cff */
[----:B------:R-:W-:Y:S01]  /*fcf0*/  IMAD.MOV.U32 R5, RZ, RZ, R141 ;  /* 0x000000ffff057224 */ /* 0x000fe200078e008d */
[----:B------:R-:W-:Y:S02]  /*fd00*/  SHF.R.U64 R10, R10, 0x3, RZ ;  /* 0x000000030a0a7819 */ /* 0x000fe400000012ff */
[----:B------:R-:W-:Y:S02]  /*fd10*/  SHF.R.U64 R24, R24, 0x3, RZ ;  /* 0x0000000318187819 */ /* 0x000fe400000012ff */
[----:B------:R-:W-:Y:S02]  /*fd20*/  SHF.R.S32.HI R30, RZ, 0x1f, R29 ;  /* 0x0000001fff1e7819 */ /* 0x000fe4000001141d */
[----:B------:R-:W-:-:S02]  /*fd30*/  SHF.R.U64 R12, R12, 0x3, RZ ;  /* 0x000000030c0c7819 */ /* 0x000fc400000012ff */
[----:B------:R-:W-:Y:S02]  /*fd40*/  LOP3.LUT R10, R10, R11, RZ, 0x3c, !PT ;  /* 0x0000000b0a0a7212 */ /* 0x000fe400078e3cff */
[----:B------:R-:W-:Y:S02]  /*fd50*/  IADD3 R21, P2, R140, 0x6000, RZ ;  /* 0x000060008c157810 */ /* 0x000fe40007f5e0ff */
[----:B------:R-:W-:Y:S02]  /*fd60*/  LOP3.LUT R24, R24, R25, RZ, 0x3c, !PT ;  /* 0x0000001918187212 */ /* 0x000fe400078e3cff */
[----:B------:R-:W-:Y:S02]  /*fd70*/  LEA.HI R11, R30, R29, RZ, 0x7 ;  /* 0x0000001d1e0b7211 */ /* 0x000fe400078f38ff */
[----:B------:R-:W-:Y:S02]  /*fd80*/  MOV R25, R4 ;  /* 0x0000000400197202 */ /* 0x000fe40000000f00 */
[----:B------:R-:W-:-:S02]  /*fd90*/  F2FP.F16.F32.PACK_AB R4, R89, R28 ;  /* 0x0000001c5904723e */ /* 0x000fc400000000ff */
[----:B------:R-:W-:Y:S02]  /*fda0*/  F2FP.F16.F32.PACK_AB R5, R91, R90 ;  /* 0x0000005a5b05723e */ /* 0x000fe400000000ff */
[----:B------:R-:W-:Y:S01]  /*fdb0*/  F2FP.F16.F32.PACK_AB R6, R6, R9 ;  /* 0x000000090606723e */ /* 0x000fe200000000ff */
[--C-:B------:R-:W-:Y:S01]  /*fdc0*/  IMAD.X R9, RZ, RZ, R141.reuse, P5 ;  /* 0x000000ffff097224 */ /* 0x100fe200028e068d */
[----:B------:R-:W-:Y:S02]  /*fdd0*/  F2FP.F16.F32.PACK_AB R7, R7, R94 ;  /* 0x0000005e0707723e */ /* 0x000fe400000000ff */
[----:B------:R-:W-:Y:S01]  /*fde0*/  LOP3.LUT R12, R12, R13, RZ, 0x3c, !PT ;  /* 0x0000000d0c0c7212 */ /* 0x000fe200078e3cff */
[--C-:B------:R-:W-:Y:S01]  /*fdf0*/  IMAD.X R13, RZ, RZ, R141.reuse, P3 ;  /* 0x000000ffff0d7224 */ /* 0x100fe200018e068d */
[----:B------:R-:W-:Y:S01]  /*fe00*/  LOP3.LUT R20, R21, 0x180, RZ, 0xc0, !PT ;  /* 0x0000018015147812 */ /* 0x000fe200078ec0ff */
[----:B------:R2:W-:Y:S01]  /*fe10*/  STSM.16.M88.4 [R25], R4 ;  /* 0x0000000419007844 */ /* 0x0005e20000000200 */
[----:B------:R-:W-:Y:S01]  /*fe20*/  LOP3.LUT R32, R11, 0xffffff80, RZ, 0xc0, !PT ;  /* 0xffffff800b207812 */ /* 0x000fe200078ec0ff */
[----:B------:R-:W-:Y:S01]  /*fe30*/  IMAD.X R11, RZ, RZ, R141, P4 ;  /* 0x000000ffff0b7224 */ /* 0x000fe200020e068d */
[----:B------:R-:W-:-:S02]  /*fe40*/  SHF.R.U64 R20, R20, 0x3, RZ ;  /* 0x0000000314147819 */ /* 0x000fc400000012ff */
[----:B------:R-:W-:Y:S01]  /*fe50*/  MOV R28, R12 ;  /* 0x0000000c001c7202 */ /* 0x000fe20000000f00 */
[----:B------:R-:W-:Y:S01]  /*fe60*/  IMAD.IADD R32, R29, 0x1, -R32 ;  /* 0x000000011d207824 */ /* 0x000fe200078e0a20 */
[----:B------:R-:W-:Y:S01]  /*fe70*/  LOP3.LUT R20, R20, R21, RZ, 0x3c, !PT ;  /* 0x0000001514147212 */ /* 0x000fe200078e3cff */
[----:B------:R-:W-:Y:S01]  /*fe80*/  IMAD.U32 R13, RZ, RZ, UR9 ;  /* 0x00000009ff0d7e24 */ /* 0x000fe2000f8e00ff */
[----:B------:R-:W-:Y:S01]  /*fe90*/  LEA.HI R31, R30, R29, RZ, 0x5 ;  /* 0x0000001d1e1f7211 */ /* 0x000fe200078f28ff */
[----:B------:R-:W-:Y:S01]  /*fea0*/  IMAD.U32 R12, RZ, RZ, UR8 ;  /* 0x00000008ff0c7e24 */ /* 0x000fe2000f8e00ff */
[----:B------:R-:W-:Y:S01]  /*feb0*/  LOP3.LUT P0, RZ, R32, 0x3, RZ, 0xc0, !PT ;  /* 0x0000000320ff7812 */ /* 0x000fe2000780c0ff */
[----:B------:R-:W-:Y:S01]  /*fec0*/  IMAD.U32 R13, RZ, RZ, UR5 ;  /* 0x00000005ff0d7e24 */ /* 0x000fe2000f8e00ff */
[----:B------:R-:W-:Y:S01]  /*fed0*/  ULDC UR5, c[0x0][0xa88] ;  /* 0x0002a20000057ab9 */ /* 0x000fe20000000800 */
[--C-:B------:R-:W-:Y:S01]  /*fee0*/  IMAD.X R21, RZ, RZ, R141.reuse, P2 ;  /* 0x000000ffff157224 */ /* 0x100fe200010e068d */
[----:B------:R-:W-:Y:S01]  /*fef0*/  MOV R30, R8 ;  /* 0x00000008001e7202 */ /* 0x000fe20000000f00 */
[----:B--2---:R-:W-:Y:S01]  /*ff00*/  IMAD.X R25, RZ, RZ, R141, P1 ;  /* 0x000000ffff197224 */ /* 0x004fe200008e068d */
[----:B------:R-:W-:Y:S01]  /*ff10*/  MOV R29, R10 ;  /* 0x0000000a001d7202 */ /* 0x000fe20000000f00 */
[C---:B-1----:R-:W-:Y:S01]  /*ff20*/  IMAD R4, R34.reuse, UR6, RZ ;  /* 0x0000000622047c24 */ /* 0x042fe2000f8e02ff */
[----:B------:R-:W-:Y:S01]  /*ff30*/  MOV R20, R20 ;  /* 0x0000001400147202 */ /* 0x000fe20000000f00 */
[----:B------:R-:W-:Y:S01]  /*ff40*/  IMAD.WIDE.U32 R12, R34, UR44, R12 ;  /* 0x0000002c220c7c25 */ /* 0x000fe2000f8e000c */
[----:B------:R-:W-:Y:S01]  /*ff50*/  MOV R24, R24 ;  /* 0x0000001800187202 */ /* 0x000fe20000000f00 */
[----:B------:R-:W-:Y:S01]  /*ff60*/  ULDC.64 UR6, c[0x0][0xb40] ;  /* 0x0002d00000067ab9 */ /* 0x000fe20000000a00 */
[----:B------:R-:W-:Y:S01]  /*ff70*/  F2FP.F16.F32.PACK_AB R5, R99, R98 ;  /* 0x000000626305723e */ /* 0x000fe200000000ff */
[----:B------:R-:W-:Y:S01]  /*ff80*/  VIADD R25, R137, UR42 ;  /* 0x0000002a89197c36 */ /* 0x000fe20008000000 */
[----:B------:R-:W-:Y:S01]  /*ff90*/  F2FP.F16.F32.PACK_AB R6, R101, R100 ;  /* 0x000000646506723e */ /* 0x000fe200000000ff */
[----:B------:R-:W-:Y:S01]  /*ffa0*/  IMAD R32, R35, UR44, R4 ;  /* 0x0000002c23207c24 */ /* 0x000fe2000f8e0204 */
[----:B------:R-:W-:Y:S01]  /*ffb0*/  F2FP.F16.F32.PACK_AB R4, R97, R96 ;  /* 0x000000606104723e */ /* 0x000fe200000000ff */
[----:B------:R-:W-:Y:S01]  /*ffc0*/  VIADD R33, R25, 0x8 ;  /* 0x0000000819217836 */ /* 0x000fe20000000000 */
[----:B------:R-:W-:-:S02]  /*ffd0*/  SHF.R.S32.HI R21, RZ, 0x1f, R25 ;  /* 0x0000001fff157819 */ /* 0x000fc40000011419 */
[C---:B------:R-:W-:Y:S02]  /*ffe0*/  ISETP.GE.OR P1, PT, R25.reuse, UR5, P0 ;  /* 0x0000000519007c0c */ /* 0x040fe40008726670 */
[----:B------:R-:W-:Y:S02]  /*fff0*/  IADD3 R25, P2, R25, R12, RZ ;  /* 0x0000000c19197210 */ /* 0x000fe40007f5e0ff */
[----:B------:R-:W-:Y:S02]  /*10000*/  F2FP.F16.F32.PACK_AB R7, R103, R102 ;  /* 0x000000666707723e */ /* 0x000fe400000000ff */
[----:B------:R-:W-:Y:S02]  /*10010*/  F2FP.F16.F32.PACK_AB R8, R105, R104 ;  /* 0x000000686908723e */ /* 0x000fe400000000ff */
[----:B------:R-:W-:Y:S01]  /*10020*/  F2FP.F16.F32.PACK_AB R9, R107, R106 ;  /* 0x0000006a6b09723e */ /* 0x000fe200000000ff */
[----:B------:R1:W-:Y:S01]  /*10030*/  STSM.16.M88.4 [R30], R4 ;  /* 0x000000041e007844 */ /* 0x0003e20000000200 */
[----:B------:R-:W-:-:S02]  /*10040*/  F2FP.F16.F32.PACK_AB R10, R109, R108 ;  /* 0x0000006c6d0a723e */ /* 0x000fc400000000ff */
[----:B------:R-:W-:Y:S02]  /*10050*/  F2FP.F16.F32.PACK_AB R11, R111, R110 ;  /* 0x0000006e6f0b723e */ /* 0x000fe400000000ff */
[----:B------:R-:W-:Y:S02]  /*10060*/  IADD3.X R32, R21, R13, R32, P2, !PT ;  /* 0x0000000d15207210 */ /* 0x000fe400017fe420 */
[----:B------:R-:W-:Y:S01]  /*10070*/  F2FP.F16.F32.PACK_AB R12, R113, R112 ;  /* 0x00000070710c723e */ /* 0x000fe200000000ff */
[----:B------:R-:W-:Y:S01]  /*10080*/  STSM.16.M88.4 [R29], R8 ;  /* 0x000000081d007844 */ /* 0x000fe20000000200 */
[----:B------:R-:W-:Y:S02]  /*10090*/  F2FP.F16.F32.PACK_AB R13, R115, R114 ;  /* 0x00000072730d723e */ /* 0x000fe400000000ff */
[----:B------:R-:W-:Y:S02]  /*100a0*/  F2FP.F16.F32.PACK_AB R14, R117, R14 ;  /* 0x0000000e750e723e */ /* 0x000fe400000000ff */
[----:B------:R-:W-:-:S02]  /*100b0*/  F2FP.F16.F32.PACK_AB R15, R15, R118 ;  /* 0x000000760f0f723e */ /* 0x000fc400000000ff */
[----:B------:R-:W-:Y:S02]  /*100c0*/  F2FP.F16.F32.PACK_AB R120, R121, R120 ;  /* 0x000000787978723e */ /* 0x000fe400000000ff */
[----:B------:R-:W-:Y:S01]  /*100d0*/  F2FP.F16.F32.PACK_AB R128, R129, R128 ;  /* 0x000000808180723e */ /* 0x000fe200000000ff */
[----:B------:R-:W-:Y:S01]  /*100e0*/  STSM.16.M88.4 [R28], R12 ;  /* 0x0000000c1c007844 */ /* 0x000fe20000000200 */
[----:B------:R-:W-:Y:S02]  /*100f0*/  F2FP.F16.F32.PACK_AB R121, R26, R27 ;  /* 0x0000001b1a79723e */ /* 0x000fe400000000ff */
[----:B------:R-:W-:Y:S02]  /*10100*/  F2FP.F16.F32.PACK_AB R122, R125, R124 ;  /* 0x0000007c7d7a723e */ /* 0x000fe400000000ff */
[----:B------:R-:W-:Y:S02]  /*10110*/  F2FP.F16.F32.PACK_AB R123, R123, R126 ;  /* 0x0000007e7b7b723e */ /* 0x000fe400000000ff */
[----:B------:R-:W-:-:S02]  /*10120*/  F2FP.F16.F32.PACK_AB R129, R131, R130 ;  /* 0x000000828381723e */ /* 0x000fc400000000ff */
[----:B------:R-:W-:Y:S01]  /*10130*/  F2FP.F16.F32.PACK_AB R130, R133, R132 ;  /* 0x000000848582723e */ /* 0x000fe200000000ff */
[----:B------:R-:W-:Y:S01]  /*10140*/  STSM.16.M88.4 [R20], R120 ;  /* 0x0000007814007844 */ /* 0x000fe20000000200 */
[----:B------:R-:W-:Y:S02]  /*10150*/  F2FP.F16.F32.PACK_AB R131, R135, R134 ;  /* 0x000000868783723e */ /* 0x000fe400000000ff */
[----:B-1----:R-:W-:Y:S02]  /*10160*/  SHF.R.S32.HI R6, RZ, 0x5, R31 ;  /* 0x00000005ff067819 */ /* 0x002fe4000001141f */
[----:B------:R-:W-:Y:S01]  /*10170*/  ISETP.GE.OR P0, PT, R33, UR5, P0 ;  /* 0x0000000521007c0c */ /* 0x000fe20008706670 */
[----:B------:R-:W-:Y:S01]  /*10180*/  STSM.16.M88.4 [R24], R128 ;  /* 0x0000008018007844 */ /* 0x000fe20000000200 */
[C---:B------:R-:W-:Y:S01]  /*10190*/  LEA R4, P2, R25.reuse, UR6, 0x2 ;  /* 0x0000000619047c11 */ /* 0x040fe2000f8410ff */
[----:B------:R-:W-:Y:S01]  /*101a0*/  @!PT LDS RZ, [RZ] ;  /* 0x00000000fffff984 */ /* 0x000fe20000000800 */
[----:B------:R-:W-:Y:S01]  /*101b0*/  @!PT LDS RZ, [RZ] ;  /* 0x00000000fffff984 */ /* 0x000fe20000000800 */
[----:B------:R-:W-:Y:S01]  /*101c0*/  @!PT LDS RZ, [RZ] ;  /* 0x00000000fffff984 */ /* 0x000fe20000000800 */
[----:B------:R-:W-:Y:S01]  /*101d0*/  @!PT LDS RZ, [RZ] ;  /* 0x00000000fffff984 */ /* 0x000fe20000000800 */
[----:B------:R1:W-:Y:S06]  /*101e0*/  MEMBAR.ALL.CTA ;  /* 0x0000000000007992 */ /* 0x0003ec0000008000 */
[----:B-1----:R-:W1:Y:S01]  /*101f0*/  FENCE.VIEW.ASYNC.S ;  /* 0x00000000000073c6 */ /* 0x002e620000000000 */
[----:B------:R-:W-:-:S03]  /*10200*/  LEA.HI.X R5, R25, UR7, R32, 0x2, P2 ;  /* 0x0000000719057c11 */ /* 0x000fc600090f1420 */
[----:B-1----:R-:W1:Y:S01]  /*10210*/  SHFL.IDX PT, R6, R6, RZ, 0x1f ;  /* 0x00001fff06067589 */ /* 0x002e6200000e0000 */
[----:B------:R-:W-:Y:S06]  /*10220*/  BAR.ARV 0x1, 0x1a0 ;  /* 0x0046800000007b1d */ /* 0x000fec0000002000 */
[----:B------:R3:W-:Y:S04]  /*10230*/  @!P1 STG.E desc[UR50][R4.64], R3 ;  /* 0x0000000304009986 */ /* 0x0007e8000c101932 */
[----:B------:R3:W-:Y:S01]  /*10240*/  @!P0 STG.E desc[UR50][R4.64+0x20], R0 ;  /* 0x0000200004008986 */ /* 0x0007e2000c101932 */
[----:B-1----:R-:W-:-:S13]  /*10250*/  ISETP.NE.AND P0, PT, R6, 0xb, PT ;  /* 0x0000000b0600780c */ /* 0x002fda0003f05270 */
[----:B---3--:R-:W-:Y:S05]  /*10260*/  @P0 BRA `(.L_x_734) ;  /* 0x0000000800000947 */ /* 0x008fea0003800000 */
        /* <DEDUP_REMOVED lines=26> */
.L_x_736:
[----:B------:R-:W-:Y:S05]  /*10410*/  BSYNC B0 ;  /* 0x0000000000007941 */ /* 0x000fea0003800000 */
.L_x_735:
[----:B------:R-:W-:Y:S05]  /*10420*/  BRA `(.L_x_734) ;  /* 0x0000000400907947 */ /* 0x000fea0003800000 */
.L_x_733:
[----:B------:R-:W1:Y:S01]  /*10430*/  LDC.64 R12, c[0x0][0xae0] ;  /* 0x0002b800ff0c7b82 */ /* 0x000e620000000a00 */
[----:B------:R-:W-:Y:S01]  /*10440*/  SHF.R.S32.HI R0, RZ, 0x1f, R29 ;  /* 0x0000001fff007819 */ /* 0x000fe2000001141d */
[----:B------:R-:W-:Y:S01]  /*10450*/  USHF.R.S32.HI UR5, URZ, 0x1f, UR43 ;  /* 0x0000001f3f057899 */ /* 0x000fe2000801142b */
[----:B------:R-:W-:Y:S01]  /*10460*/  ISETP.GT.AND P0, PT, R29, 0xbf, PT ;  /* 0x000000bf1d00780c */ /* 0x000fe20003f04270 */
[----:B------:R-:W-:Y:S01]  /*10470*/  USHF.R.S32.HI UR6, URZ, 0x1f, UR44 ;  /* 0x0000001f3f067899 */ /* 0x000fe2000801142c */
[----:B------:R-:W-:Y:S01]  /*10480*/  LEA.HI R25, R0, R29, RZ, 0x2 ;  /* 0x0000001d00197211 */ /* 0x000fe200078f10ff */
[----:B------:R-:W-:Y:S02]  /*10490*/  BSSY B0, `(.L_x_737) ;  /* 0x000001e000007945 */ /* 0x000fe40003800000 */
[----:B------:R-:W2:Y:S01]  /*104a0*/  LDC R11, c[0x0][0xdac] ;  /* 0x00036b00ff0b7b82 */ /* 0x000ea20000000800 */
[----:B------:R-:W-:-:S05]  /*104b0*/  LOP3.LUT R0, R25, 0x1ffffffc, RZ, 0xc0, !PT ;  /* 0x1ffffffc19007812 */ /* 0x000fca00078ec0ff */
[----:B------:R-:W-:Y:S02]  /*104c0*/  IMAD.IADD R0, R29, 0x1, -R0 ;  /* 0x000000011d007824 */ /* 0x000fe400078e0a00 */
[----:B------:R-:W3:Y:S02]  /*104d0*/  LDC R24, c[0x0][0xa88] ;  /* 0x0002a200ff187b82 */ /* 0x000ee40000000800 */
[----:B------:R-:W-:-:S06]  /*104e0*/  IMAD.SHL.U32 R8, R0, 0x8, RZ ;  /* 0x0000000800087824 */ /* 0x000fcc00078e00ff */
[----:B------:R-:W4:Y:S01]  /*104f0*/  LDC.64 R14, c[0x0][0xae8] ;  /* 0x0002ba00ff0e7b82 */ /* 0x000f220000000a00 */
[----:B-1----:R-:W-:Y:S01]  /*10500*/  IMAD R10, R12, UR5, RZ ;  /* 0x000000050c0a7c24 */ /* 0x002fe2000f8e02ff */
[----:B------:R-:W-:Y:S06]  /*10510*/  @P0 BRA `(.L_x_738) ;  /* 0x0000000000540947 */ /* 0x000fec0003800000 */
[----:B------:R-:W-:Y:S01]  /*10520*/  IMAD.U32 R5, RZ, RZ, UR42 ;  /* 0x0000002aff057e24 */ /* 0x000fe2000f8e00ff */
[----:B------:R-:W-:-:S04]  /*10530*/  ULDC UR7, c[0x0][0xa88] ;  /* 0x0002a20000077ab9 */ /* 0x000fc80000000800 */
[----:B------:R-:W-:-:S04]  /*10540*/  IADD3 R4, R5, -0x80, R2 ;  /* 0xffffff8005047810 */ /* 0x000fc80007ffe002 */
[----:B------:R-:W-:-:S13]  /*10550*/  ISETP.GE.AND P0, PT, R4, UR7, PT ;  /* 0x0000000704007c0c */ /* 0x000fda000bf06270 */
[----:B------:R-:W-:Y:S05]  /*10560*/  @P0 BRA `(.L_x_738) ;  /* 0x0000000000400947 */ /* 0x000fea0003800000 */
[----:B------:R-:W1:Y:S01]  /*10570*/  LDC.64 R6, c[0x0][0xb70] ;  /* 0x0002dc00ff067b82 */ /* 0x000e620000000a00 */
[----:B------:R-:W-:Y:S01]  /*10580*/  SHF.R.S32.HI R5, RZ, 0x1f, R4 ;  /* 0x0000001fff057819 */ /* 0x000fe20000011404 */
[----:B------:R-:W-:-:S06]  /*10590*/  ULDC.64 UR8, c[0x0][0xb40] ;  /* 0x0002d00000087ab9 */ /* 0x000fcc0000000a00 */
[----:B------:R-:W5:Y:S01]  /*105a0*/  LDC.64 R20, c[0x0][0xb78] ;  /* 0x0002de00ff147b82 */ /* 0x000f620000000a00 */
[C---:B-1----:R-:W-:Y:S02]  /*105b0*/  IMAD R0, R6.reuse, UR5, RZ ;  /* 0x0000000506007c24 */ /* 0x042fe4000f8e02ff */
[----:B------:R-:W-:-:S04]  /*105c0*/  IMAD.WIDE.U32 R4, R6, UR43, R4 ;  /* 0x0000002b06047c25 */ /* 0x000fc8000f8e0004 */
[----:B------:R-:W-:Y:S02]  /*105d0*/  IMAD R3, R7, UR43, R0 ;  /* 0x0000002b07037c24 */ /* 0x000fe4000f8e0200 */
[C---:B-----5:R-:W-:Y:S02]  /*105e0*/  IMAD R0, R20.reuse, UR6, RZ ;  /* 0x0000000614007c24 */ /* 0x060fe4000f8e02ff */
[----:B------:R-:W-:Y:S02]  /*105f0*/  IMAD.IADD R5, R5, 0x1, R3 ;  /* 0x0000000105057824 */ /* 0x000fe400078e0203 */
[----:B------:R-:W-:Y:S02]  /*10600*/  IMAD R3, R21, UR44, R0 ;  /* 0x0000002c15037c24 */ /* 0x000fe4000f8e0200 */
[----:B------:R-:W-:-:S04]  /*10610*/  IMAD.WIDE.U32 R4, R20, UR44, R4 ;  /* 0x0000002c14047c25 */ /* 0x000fc8000f8e0004 */
[----:B------:R-:W-:Y:S01]  /*10620*/  IMAD.IADD R3, R5, 0x1, R3 ;  /* 0x0000000105037824 */ /* 0x000fe200078e0203 */
[----:B------:R-:W-:-:S04]  /*10630*/  LEA R6, P0, R4, UR8, 0x2 ;  /* 0x0000000804067c11 */ /* 0x000fc8000f8010ff */
[----:B------:R-:W-:Y:S01]  /*10640*/  LEA.HI.X R7, R4, UR9, R3, 0x2, P0 ;  /* 0x0000000904077c11 */ /* 0x000fe200080f1403 */
[----:B------:R-:W-:-:S05]  /*10650*/  IMAD.MOV.U32 R3, RZ, RZ, -0x800000 ;  /* 0xff800000ff037424 */ /* 0x000fca00078e00ff */
[----:B------:R1:W-:Y:S03]  /*10660*/  STG.E desc[UR50][R6.64], R3 ;  /* 0x0000000306007986 */ /* 0x0003e6000c101932 */
.L_x_738:
[----:B------:R-:W-:Y:S05]  /*10670*/  BSYNC B0 ;  /* 0x0000000000007941 */ /* 0x000fea0003800000 */
.L_x_737:
[----:B------:R-:W-:Y:S01]  /*10680*/  ULOP3.LUT UR48, URZ, UR48, URZ, 0x33, !UPT ;  /* 0x000000303f307292 */ /* 0x000fe2000f8e333f */
[----:B-1----:R-:W-:Y:S01]  /*10690*/  IMAD R3, R13, UR43, R10 ;  /* 0x0000002b0d037c24 */ /* 0x002fe2000f8e020a */
[----:B------:R-:W-:Y:S01]  /*106a0*/  SHF.R.S32.HI R4, RZ, 0x2, R25 ;  /* 0x00000002ff047819 */ /* 0x000fe20000011419 */
[----:B----4-:R-:W-:Y:S01]  /*106b0*/  IMAD R10, R14, UR6, RZ ;  /* 0x000000060e0a7c24 */ /* 0x010fe2000f8e02ff */
[----:B------:R-:W-:Y:S01]  /*106c0*/  SHF.R.S32.HI R9, RZ, 0x1f, R8 ;  /* 0x0000001fff097819 */ /* 0x000fe20000011408 */
[----:B------:R-:W-:Y:S01]  /*106d0*/  BSSY B0, `(.L_x_739) ;  /* 0x0000021000007945 */ /* 0x000fe20003800000 */
[----:B--2---:R-:W-:Y:S02]  /*106e0*/  VIADD R13, R11, UR48 ;  /* 0x000000300b0d7c36 */ /* 0x004fe40008000000 */
[----:B------:R-:W-:Y:S02]  /*106f0*/  VIADD R0, R4, 0x60 ;  /* 0x0000006004007836 */ /* 0x000fe40000000000 */
[----:B---3--:R-:W-:-:S02]  /*10700*/  IMAD R5, R13, -0xc0, R24 ;  /* 0xffffff400d057824 */ /* 0x008fc400078e0218 */
[----:B------:R-:W-:-:S03]  /*10710*/  IMAD.WIDE.U32 R6, R12, UR43, R8 ;  /* 0x0000002b0c067c25 */ /* 0x000fc6000f8e0008 */
[-C--:B------:R-:W-:Y:S01]  /*10720*/  ISETP.GE.AND P0, PT, R4, R5.reuse, PT ;  /* 0x000000050400720c */ /* 0x080fe20003f06270 */
[----:B------:R-:W-:Y:S01]  /*10730*/  IMAD.IADD R7, R7, 0x1, R3 ;  /* 0x0000000107077824 */ /* 0x000fe200078e0203 */
[----:B------:R-:W-:Y:S01]  /*10740*/  ISETP.GE.AND P3, PT, R0, R5, PT ;  /* 0x000000050000720c */ /* 0x000fe20003f66270 */
[----:B------:R-:W-:Y:S01]  /*10750*/  IMAD R3, R15, UR44, R10 ;  /* 0x0000002c0f037c24 */ /* 0x000fe2000f8e020a */
[----:B------:R-:W-:Y:S01]  /*10760*/  SHF.R.S32.HI R5, RZ, 0x1f, R4 ;  /* 0x0000001fff057819 */ /* 0x000fe20000011404 */
[----:B------:R-:W-:-:S04]  /*10770*/  IMAD.WIDE.U32 R10, R14, UR44, R6 ;  /* 0x0000002c0e0a7c25 */ /* 0x000fc8000f8e0006 */
        /* <DEDUP_REMOVED lines=22> */
.L_x_740:
[----:B------:R-:W-:Y:S05]  /*108e0*/  BSYNC B0 ;  /* 0x0000000000007941 */ /* 0x000fea0003800000 */
.L_x_739:
[----:B------:R-:W-:Y:S04]  /*108f0*/  BSSY B0, `(.L_x_734) ;  /* 0x0000017000007945 */ /* 0x000fe80003800000 */
[----:B------:R-:W-:Y:S05]  /*10900*/  @P3 BRA `(.L_x_741) ;  /* 0x0000000000543947 */ /* 0x000fea0003800000 */
[----:B------:R-:W-:Y:S01]  /*10910*/  IADD3 R3, P0, R6, 0x60, RZ ;  /* 0x0000006006037810 */ /* 0x000fe20007f1e0ff */
[----:B------:R-:W-:Y:S01]  /*10920*/  ULDC UR5, c[0x0][0xa8c] ;  /* 0x0002a30000057ab9 */ /* 0x000fe20000000800 */
[----:B------:R-:W-:Y:S01]  /*10930*/  ULDC.64 UR6, c[0x0][0xad8] ;  /* 0x0002b60000067ab9 */ /* 0x000fe20000000a00 */
[----:B------:R-:W-:Y:S01]  /*10940*/  IMAD.MOV.U32 R4, RZ, RZ, R10 ;  /* 0x000000ffff047224 */ /* 0x000fe200078e000a */
[C---:B------:R-:W-:Y:S01]  /*10950*/  ISETP.GE.AND P1, PT, R8.reuse, UR5, PT ;  /* 0x0000000508007c0c */ /* 0x040fe2000bf26270 */
[----:B------:R-:W-:Y:S02]  /*10960*/  IMAD.X R6, RZ, RZ, R7, P0 ;  /* 0x000000ffff067224 */ /* 0x000fe400000e0607 */
[----:B------:R-:W-:Y:S02]  /*10970*/  IMAD.MOV.U32 R5, RZ, RZ, R13 ;  /* 0x000000ffff057224 */ /* 0x000fe400078e000d */
[----:B------:R-:W-:Y:S02]  /*10980*/  VIADD R0, R8, 0x20 ;  /* 0x0000002008007836 */ /* 0x000fe40000000000 */
[----:B------:R-:W-:-:S02]  /*10990*/  IMAD R6, R6, UR6, RZ ;  /* 0x0000000606067c24 */ /* 0x000fc4000f8e02ff */
[----:B------:R-:W-:Y:S01]  /*109a0*/  VIADD R8, R8, 0x40 ;  /* 0x0000004008087836 */ /* 0x000fe20000000000 */
[----:B------:R-:W-:Y:S01]  /*109b0*/  ISETP.GE.AND P2, PT, R0, UR5, PT ;  /* 0x0000000500007c0c */ /* 0x000fe2000bf46270 */
        /* <DEDUP_REMOVED lines=10> */
.L_x_741:
[----:B------:R-:W-:Y:S05]  /*10a60*/  BSYNC B0 ;  /* 0x0000000000007941 */ /* 0x000fea0003800000 */
.L_x_734:
[----:B------:R-:W3:Y:S02]  /*10a70*/  LDC R0, c[0x0][0xda8] ;  /* 0x00036a00ff007b82 */ /* 0x000ee40000000800 */
[----:B---3--:R-:W-:-:S13]  /*10a80*/  ISETP.LE.AND P0, PT, R0, UR4, PT ;  /* 0x0000000400007c0c */ /* 0x008fda000bf03270 */
[----:B------:R-:W-:Y:S05]  /*10a90*/  @!P0 BRA `(.L_x_742) ;  /* 0xffffff04000c8947 */ /* 0x000fea000383ffff */
[----:B------:R-:W-:Y:S05]  /*10aa0*/  EXIT ;  /* 0x000000000000794d */ /* 0x000fea0003800000 */
.L_x_652:
[----:B------:R-:W-:-:S08]  /*10ab0*/  NOP ;  /* 0x0000000000007918 */ /* 0x000fd00000000000 */
[----:B------:R-:W1:-:S00]  /*10ac0*/  USETMAXREG.DEALLOC.CTAPOOL 0x20 ;  /* 0x00000020000079c8 */ /* 0x000e4000080e0500 */
[----:B-1----:R-:W-:-:S05]  /*10ad0*/  LOP3.LUT R16, R0, 0x3, RZ, 0xc0, !PT ;  /* 0x0000000300107812 */ /* 0x002fca00078ec0ff */
[----:B------:R-:W1:Y:S02]  /*10ae0*/  SHFL.IDX PT, R0, R16, RZ, 0x1f ;  /* 0x00001fff10007589 */ /* 0x000e6400000e0000 */
[----:B-1----:R-:W-:-:S13]  /*10af0*/  ISETP.NE.AND P0, PT, R0, RZ, PT ;  /* 0x000000ff0000720c */ /* 0x002fda0003f05270 */
[----:B------:R-:W-:Y:S05]  /*10b00*/  @P0 EXIT ;  /* 0x000000000000094d */ /* 0x000fea0003800000 */
[----:B------:R-:W1:Y:S01]  /*10b10*/  S2UR UR4, SR_CTAID.X ;  /* 0x00000000000479c3 */ /* 0x000e620000002500 */
[----:B------:R-:W-:Y:S01]  /*10b20*/  UMOV UR47, URZ ;  /* 0x0000003f002f7c82 */ /* 0x000fe20008000000 */
[----:B------:R-:W-:Y:S02]  /*10b30*/  IMAD.MOV.U32 R19, RZ, RZ, RZ ;  /* 0x000000ffff137224 */ /* 0x000fe400078e00ff */
[----:B------:R-:W-:-:S04]  /*10b40*/  IMAD.MOV.U32 R18, RZ, RZ, 0x1 ;  /* 0x00000001ff127424 */ /* 0x000fc800078e00ff */
[----:B------:R-:W1:Y:S02]  /*10b50*/  LDC R0, c[0x0][0xda8] ;  /* 0x00036a00ff007b82 */ /* 0x000e640000000800 */
[----:B-1----:R-:W-:-:S13]  /*10b60*/  ISETP.LE.AND P0, PT, R0, UR4, PT ;  /* 0x0000000400007c0c */ /* 0x002fda000bf03270 */
[----:B------:R-:W-:Y:S05]  /*10b70*/  @P0 BRA `(.L_x_743) ;  /* 0x0000002c00d80947 */ /* 0x000fea0003800000 */
[----:B------:R-:W-:Y:S01]  /*10b80*/  LOP3.LUT R23, R2, 0x1f, RZ, 0xc0, !PT ;  /* 0x0000001f02177812 */ /* 0x000fe200078ec0ff */
[----:B------:R-:W-:Y:S01]  /*10b90*/  IMAD.U32 R22, RZ, RZ, UR4 ;  /* 0x00000004ff167e24 */ /* 0x000fe2000f8e00ff */
[----:B------:R-:W-:Y:S01]  /*10ba0*/  ULDC UR45, c[0x0][0xc] ;  /* 0x00000300002d7ab9 */ /* 0x000fe20000000800 */
[----:B------:R-:W-:Y:S01]  /*10bb0*/  IMAD.MOV.U32 R18, RZ, RZ, 0x1 ;  /* 0x00000001ff127424 */ /* 0x000fe200078e00ff */
[----:B------:R-:W-:Y:S01]  /*10bc0*/  ULDC.64 UR48, c[0x0][0x198] ;  /* 0x0000660000307ab9 */ /* 0x000fe20000000a00 */
[----:B------:R-:W-:Y:S01]  /*10bd0*/  IMAD.MOV.U32 R19, RZ, RZ, RZ ;  /* 0x000000ffff137224 */ /* 0x000fe200078e00ff */
[----:B------:R-:W-:-:S06]  /*10be0*/  UMOV UR47, URZ ;  /* 0x0000003f002f7c82 */ /* 0x000fcc0008000000 */
.L_x_797:
[----:B------:R-:W-:Y:S01]  /*10bf0*/  ULDC UR8, c[0x0][0xdd0] ;  /* 0x0003740000087ab9 */ /* 0x000fe20000000800 */
[----:B-1----:R-:W1:Y:S01]  /*10c00*/  LDC R0, c[0x0][0xde8] ;  /* 0x00037a00ff007b82 */ /* 0x002e620000000800 */
[C---:B------:R-:W-:Y:S01]  /*10c10*/  R2UR UR6, R22.reuse ;  /* 0x00000000160672ca */ /* 0x040fe200000e0000 */
[----:B------:R-:W-:Y:S01]  /*10c20*/  UISETP.NE.AND UP0, UPT, UR8, 0x1, UPT ;  /* 0x000000010800788c */ /* 0x000fe2000bf05270 */
[----:B------:R-:W-:-:S10]  /*10c30*/  R2UR UR7, R22 ;  /* 0x00000000160772ca */ /* 0x000fd400000e0000 */
[----:B------:R-:W-:Y:S01]  /*10c40*/  @UP0 ULDC UR4, c[0x0][0xdd4] ;  /* 0x0003750000040ab9 */ /* 0x000fe20000000800 */
[----:B------:R-:W-:Y:S01]  /*10c50*/  @UP0 ULDC UR9, c[0x0][0xdd8] ;  /* 0x0003760000090ab9 */ /* 0x000fe20000000800 */
[----:B------:R-:W-:-:S04]  /*10c60*/  UIMAD.WIDE.U32 UR4, UR6, UR4, URZ ;  /* 0x00000004060472a5 */ /* 0x000fc8000f8e003f */
[----:B------:R-:W-:-:S04]  /*10c70*/  @UP0 USHF.R.U32.HI UR6, URZ, UR9, UR5 ;  /* 0x000000093f060299 */ /* 0x000fc80008011605 */
[----:B------:R-:W-:Y:S02]  /*10c80*/  UIADD3 UR4, -UR6, URZ, URZ ;  /* 0x0000003f06047290 */ /* 0x000fe4000fffe13f */
[----:B-1----:R-:W-:Y:S02]  /*10c90*/  ISETP.LE.AND P0, PT, R0, UR6, PT ;  /* 0x0000000600007c0c */ /* 0x002fe4000bf03270 */
[----:B------:R-:W-:-:S11]  /*10ca0*/  UIMAD UR8, UR8, UR4, UR7 ;  /* 0x00000004080872a4 */ /* 0x000fd6000f8e0207 */
[----:B------:R-:W-:Y:S05]  /*10cb0*/  @!P0 BRA `(.L_x_744) ;  /* 0x0000000000208947 */ /* 0x000fea0003800000 */
        /* <DEDUP_REMOVED lines=8> */
.L_x_744:
[----:B------:R-:W-:Y:S01]  /*10d40*/  ULDC UR9, c[0x0][0xdc4] ;  /* 0x0003710000097ab9 */ /* 0x000fe20000000800 */
[----:B------:R-:W-:Y:S01]  /*10d50*/  UMOV UR7, UR8 ;  /* 0x0000000800077c82 */ /* 0x000fe20008000000 */
[----:B------:R-:W-:-:S11]  /*10d60*/  UISETP.NE.AND UP0, UPT, UR9, 0x1, UPT ;  /* 0x000000010900788c */ /* 0x000fd6000bf05270 */
[----:B------:R-:W-:Y:S02]  /*10d70*/  @UP0 ULDC.64 UR10, c[0x0][0xdc8] ;  /* 0x00037200000a0ab9 */ /* 0x000fe40000000a00 */
[----:B------:R-:W-:-:S04]  /*10d80*/  UIMAD.WIDE.U32 UR4, UR8, UR10, URZ ;  /* 0x0000000a080472a5 */ /* 0x000fc8000f8e003f */
[----:B------:R-:W-:-:S04]  /*10d90*/  @UP0 USHF.R.U32.HI UR7, URZ, UR11, UR5 ;  /* 0x0000000b3f070299 */ /* 0x000fc80008011605 */
[----:B------:R-:W-:-:S12]  /*10da0*/  UIMAD UR4, UR7, UR9, URZ ;  /* 0x00000009070472a4 */ /* 0x000fd8000f8e023f */
.L_x_745:
[----:B------:R-:W-:Y:S01]  /*10db0*/  ULDC.64 UR10, c[0x0][0x3f8] ;  /* 0x0000fe00000a7ab9 */ /* 0x000fe20000000a00 */
[----:B------:R-:W-:Y:S02]  /*10dc0*/  UIADD3 UR8, UR8, -UR4, URZ ;  /* 0x8000000408087290 */ /* 0x000fe4000fffe03f */
[----:B------:R-:W-:Y:S02]  /*10dd0*/  UISETP.NE.U32.AND UP0, UPT, UR10, URZ, UPT ;  /* 0x0000003f0a00728c */ /* 0x000fe4000bf05070 */
[----:B------:R-:W-:Y:S01]  /*10de0*/  ULOP3.LUT UR7, URZ, UR7, URZ, 0x33, !UPT ;  /* 0x000000073f077292 */ /* 0x000fe2000f8e333f */
[----:B------:R-:W-:Y:S01]  /*10df0*/  ULDC UR10, c[0x0][0xdb8] ;  /* 0x00036e00000a7ab9 */ /* 0x000fe20000000800 */
[----:B------:R-:W-:Y:S01]  /*10e00*/  ULDC.64 UR4, c[0x0][0x9e0] ;  /* 0x0002780000047ab9 */ /* 0x000fe20000000a00 */
[----:B------:R-:W-:Y:S01]  /*10e10*/  UISETP.NE.AND UP1, UPT, UR10, 0x1, UPT ;  /* 0x000000010a00788c */ /* 0x000fe2000bf25270 */
[----:B------:R-:W-:Y:S01]  /*10e20*/  ULDC UR9, c[0x0][0xdc4] ;  /* 0x0003710000097ab9 */ /* 0x000fe20000000800 */
[----:B------:R-:W-:Y:S01]  /*10e30*/  ULDC UR37, c[0x0][0xdac] ;  /* 0x00036b0000257ab9 */ /* 0x000fe20000000800 */
[----:B------:R-:W-:-:S02]  /*10e40*/  UISETP.GE.AND UP2, UPT, UR5, 0x1, UPT ;  /* 0x000000010500788c */ /* 0x000fc4000bf46270 */
[----:B------:R-:W-:Y:S02]  /*10e50*/  UIMAD UR9, UR6, UR9, UR8 ;  /* 0x00000009060972a4 */ /* 0x000fe4000f8e0208 */
[----:B------:R-:W-:Y:S02]  /*10e60*/  UIADD3 UR37, UR7, UR37, URZ ;  /* 0x0000002507257290 */ /* 0x000fe4000fffe03f */
[----:B------:R-:W-:Y:S01]  /*10e70*/  UISETP.NE.AND.EX UP0, UPT, UR11, URZ, UPT, UP0 ;  /* 0x0000003f0b00728c */ /* 0x000fe2000bf05300 */
[----:B------:R-:W-:Y:S01]  /*10e80*/  PLOP3.LUT P1, PT, PT, PT, UP2, 0x80, 0x0 ;  /* 0x000000000000781c */ /* 0x000fe20003f2f028 */
[----:B------:R-:W-:Y:S01]  /*10e90*/  @UP1 ULDC UR6, c[0x0][0xdbc] ;  /* 0x00036f0000061ab9 */ /* 0x000fe20000000800 */
[----:B------:R-:W-:Y:S02]  /*10ea0*/  UIMAD UR37, UR37, 0xc0, URZ ;  /* 0x000000c0252578a4 */ /* 0x000fe4000f8e023f */
[----:B------:R-:W-:Y:S01]  /*10eb0*/  UIMAD.WIDE.U32 UR6, UR9, UR6, URZ ;  /* 0x00000006090672a5 */ /* 0x000fe2000f8e003f */
[----:B------:R-:W-:Y:S01]  /*10ec0*/  ULDC UR11, c[0x0][0x404] ;  /* 0x00010100000b7ab9 */ /* 0x000fe20000000800 */
[----:B------:R-:W-:Y:S01]  /*10ed0*/  ULDC UR12, c[0x0][0x288] ;  /* 0x0000a200000c7ab9 */ /* 0x000fe20000000800 */
[----:B------:R-:W-:Y:S01]  /*10ee0*/  @UP1 ULDC UR14, c[0x0][0xdc0] ;  /* 0x00037000000e1ab9 */ /* 0x000fe20000000800 */
[----:B------:R-:W-:Y:S01]  /*10ef0*/  UMOV UR39, UR9 ;  /* 0x0000000900277c82 */ /* 0x000fe20008000000 */
[----:B------:R-:W-:-:S02]  /*10f00*/  USEL UR11, UR11, 0x1, UP0 ;  /* 0x000000010b0b7887 */ /* 0x000fc40008000000 */
[----:B------:R-:W-:Y:S02]  /*10f10*/  UIADD3 UR8, UR37, 0xc0, -UR12 ;  /* 0x000000c025087890 */ /* 0x000fe4000fffe80c */
[----:B------:R-:W-:Y:S01]  /*10f20*/  @UP1 USHF.R.U32.HI UR39, URZ, UR14, UR7 ;  /* 0x0000000e3f271299 */ /* 0x000fe20008011607 */
[----:B------:R-:W-:Y:S02]  /*10f30*/  ULDC UR13, c[0x0][0x2e0] ;  /* 0x0000b800000d7ab9 */ /* 0x000fe40000000800 */
[----:B------:R-:W-:Y:S02]  /*10f40*/  UIMAD UR6, UR11, UR13, UR8 ;  /* 0x0000000d0b0672a4 */ /* 0x000fe4000f8e0208 */
[----:B------:R-:W-:Y:S02]  /*10f50*/  UIADD3 UR38, -UR39, URZ, URZ ;  /* 0x0000003f27267290 */ /* 0x000fe4000fffe13f */
[----:B------:R-:W-:Y:S02]  /*10f60*/  UIADD3 UR4, UR6, UR4, URZ ;  /* 0x0000000406047290 */ /* 0x000fe4000fffe03f */
[----:B------:R-:W-:Y:S01]  /*10f70*/  UIMAD UR38, UR10, UR38, UR9 ;  /* 0x000000260a2672a4 */ /* 0x000fe2000f8e0209 */
[----:B------:R-:W-:Y:S11]  /*10f80*/  @!P1 BRA `(.L_x_746) ;  /* 0x0000000000449947 */ /* 0x000ff60003800000 */
        /* <DEDUP_REMOVED lines=10> */
.L_x_747:
[----:B------:R-:W-:-:S11]  /*11030*/  UISETP.NE.AND UP0, UPT, UR5, 0x1, UPT ;  /* 0x000000010500788c */ /* 0x000fd6000bf05270 */
[----:B------:R-:W-:Y:S02]  /*11040*/  @UP0 ULDC.64 UR14, c[0x0][0x9e8] ;  /* 0x00027a00000e0ab9 */ /* 0x000fe40000000a00 */
[----:B------:R-:W-:-:S04]  /*11050*/  UIMAD.WIDE.U32 UR6, UR8, UR14, URZ ;  /* 0x0000000e080672a5 */ /* 0x000fc8000f8e003f */
[----:B------:R-:W-:-:S12]  /*11060*/  @UP0 USHF.R.U32.HI UR8, URZ, UR15, UR7 ;  /* 0x0000000f3f080299 */ /* 0x000fd80008011607 */
.L_x_748:
[----:B------:R-:W-:-:S04]  /*11070*/  UIMAD UR8, UR8, UR5, UR5 ;  /* 0x00000005080872a4 */ /* 0x000fc8000f8e0205 */
[----:B------:R-:W-:-:S04]  /*11080*/  UISETP.LT.AND UP0, UPT, UR4, UR8, UPT ;  /* 0x000000080400728c */ /* 0x000fc8000bf01270 */
[----:B------:R-:W-:-:S12]  /*11090*/  USEL UR4, UR4, UR8, UP0 ;  /* 0x0000000804047287 */ /* 0x000fd80008000000 */
.L_x_746:
[----:B------:R-:W-:Y:S02]  /*110a0*/  UIMAD UR7, UR11, UR13, 0x7f ;  /* 0x0000007f0b0774a4 */ /* 0x000fe4000f8e020d */
[----:B------:R-:W-:Y:S02]  /*110b0*/  UIADD3 UR4, UR4, 0x7f, URZ ;  /* 0x0000007f04047890 */ /* 0x000fe4000fffe03f */
[----:B------:R-:W-:Y:S02]  /*110c0*/  USHF.R.S32.HI UR8, URZ, 0x1f, UR7 ;  /* 0x0000001f3f087899 */ /* 0x000fe40008011407 */
[----:B------:R-:W-:Y:S02]  /*110d0*/  USHF.R.S32.HI UR6, URZ, 0x1f, UR4 ;  /* 0x0000001f3f067899 */ /* 0x000fe40008011404 */
[----:B------:R-:W-:Y:S02]  /*110e0*/  ULEA.HI UR8, UR8, UR7, URZ, 0x7 ;  /* 0x0000000708087291 */ /* 0x000fe4000f8f383f */
[----:B------:R-:W-:-:S02]  /*110f0*/  ULEA.HI UR6, UR6, UR4, URZ, 0x7 ;  /* 0x0000000406067291 */ /* 0x000fc4000f8f383f */
[----:B------:R-:W-:Y:S02]  /*11100*/  UIADD3 UR4, UR37, -UR12, URZ ;  /* 0x8000000c25047290 */ /* 0x000fe4000fffe03f */
[----:B------:R-:W-:Y:S02]  /*11110*/  USHF.R.S32.HI UR44, URZ, 0x7, UR8 ;  /* 0x000000073f2c7899 */ /* 0x000fe40008011408 */
[----:B------:R-:W-:Y:S02]  /*11120*/  USHF.R.S32.HI UR6, URZ, 0x7, UR6 ;  /* 0x000000073f067899 */ /* 0x000fe40008011406 */
[----:B------:R-:W-:Y:S02]  /*11130*/  UIMAD UR4, UR11, UR13, UR4 ;  /* 0x0000000d0b0472a4 */ /* 0x000fe4000f8e0204 */
[----:B------:R-:W-:Y:S01]  /*11140*/  UISETP.LT.AND UP0, UPT, UR44, UR6, UPT ;  /* 0x000000062c00728c */ /* 0x000fe2000bf01270 */
[----:B------:R-:W-:Y:S02]  /*11150*/  ULDC UR8, c[0x0][0x9dc] ;  /* 0x0002770000087ab9 */ /* 0x000fe40000000800 */
[----:B------:R-:W-:-:S02]  /*11160*/  UIADD3 UR8, UR4, -UR8, URZ ;  /* 0x8000000804087290 */ /* 0x000fc4000fffe03f */
[----:B------:R-:W-:Y:S01]  /*11170*/  USEL UR44, UR44, UR6, UP0 ;  /* 0x000000062c2c7287 */ /* 0x000fe20008000000 */
[----:B------:R-:W-:Y:S11]  /*11180*/  @!P1 BRA `(.L_x_749) ;  /* 0x0000000000449947 */ /* 0x000ff60003800000 */
        /* <DEDUP_REMOVED lines=10> */
.L_x_750:
[----:B------:R-:W-:-:S11]  /*11230*/  UISETP.NE.AND UP0, UPT, UR5, 0x1, UPT ;  /* 0x000000010500788c */ /* 0x000fd6000bf05270 */
[----:B------:R-:W-:Y:S02]  /*11240*/  @UP0 ULDC.64 UR10, c[0x0][0x9e8] ;  /* 0x00027a00000a0ab9 */ /* 0x000fe40000000a00 */
[----:B------:R-:W-:-:S04]  /*11250*/  UIMAD.WIDE.U32 UR6, UR4, UR10, URZ ;  /* 0x0000000a040672a5 */ /* 0x000fc8000f8e003f */
[----:B------:R-:W-:-:S12]  /*11260*/  @UP0 USHF.R.U32.HI UR4, URZ, UR11, UR7 ;  /* 0x0000000b3f040299 */ /* 0x000fd80008011607 */
.L_x_751:
[----:B------:R-:W-:-:S04]  /*11270*/  UIMAD UR4, UR4, UR5, URZ ;  /* 0x00000005040472a4 */ /* 0x000fc8000f8e023f */
[----:B------:R-:W-:-:S04]  /*11280*/  UISETP.LT.AND UP0, UPT, UR8, UR4, UPT ;  /* 0x000000040800728c */ /* 0x000fc8000bf01270 */
[----:B------:R-:W-:-:S12]  /*11290*/  USEL UR8, UR8, UR4, !UP0 ;  /* 0x0000000408087287 */ /* 0x000fd8000c000000 */
.L_x_749:
[----:B------:R-:W-:Y:S01]  /*112a0*/  USHF.R.S32.HI UR4, URZ, 0x1f, UR8 ;  /* 0x0000001f3f047899 */ /* 0x000fe20008011408 */
[----:B------:R-:W-:Y:S03]  /*112b0*/  BSSY B6, `(.L_x_752) ;  /* 0x0000273000067945 */ /* 0x000fe60003800000 */
[----:B------:R-:W-:-:S04]  /*112c0*/  ULEA.HI UR4, UR4, UR8, URZ, 0x7 ;  /* 0x0000000804047291 */ /* 0x000fc8000f8f383f */
[----:B------:R-:W-:-:S04]  /*112d0*/  USHF.R.S32.HI UR4, URZ, 0x7, UR4 ;  /* 0x000000073f047899 */ /* 0x000fc80008011404 */
[----:B------:R-:W-:-:S04]  /*112e0*/  UISETP.LT.AND UP0, UPT, URZ, UR4, UPT ;  /* 0x000000043f00728c */ /* 0x000fc8000bf01270 */
[----:B------:R-:W-:-:S04]  /*112f0*/  USEL UR43, URZ, UR4, !UP0 ;  /* 0x000000043f2b7287 */ /* 0x000fc8000c000000 */
[----:B------:R-:W-:-:S06]  /*11300*/  UISETP.GT.AND UP0, UPT, UR44, UR43, UPT ;  /* 0x0000002b2c00728c */ /* 0x000fcc000bf04270 */
[----:B------:R-:W-:-:S13]  /*11310*/  PLOP3.LUT P0, PT, PT, PT, UP0, 0x80, 0x0 ;  /* 0x000000000000781c */ /* 0x000fda0003f0f008 */
[----:B------:R-:W-:Y:S05]  /*11320*/  @P0 BRA `(.L_x_753) ;  /* 0x0000000000400947 */ /* 0x000fea0003800000 */
[----:B------:R-:W-:Y:S01]  /*11330*/  ISETP.NE.AND P0, PT, R23, RZ, PT ;  /* 0x000000ff1700720c */ /* 0x000fe20003f05270 */
[----:B------:R-:W-:-:S12]  /*11340*/  IMAD.MOV.U32 R13, RZ, RZ, R22 ;  /* 0x000000ffff0d7224 */ /* 0x000fd800078e0016 */
[----:B------:R-:W-:Y:S05]  /*11350*/  @P0 BRA `(.L_x_754) ;  /* 0x0000002400a00947 */ /* 0x000fea0003800000 */
[----:B------:R-:W1:Y:S01]  /*11360*/  S2R R7, SR_LANEID ;  /* 0x0000000000077919 */ /* 0x000e620000000000 */
[----:B------:R-:W-:Y:S01]  /*11370*/  VOTEU.ANY UR4, UPT, PT ;  /* 0x0000000000047886 */ /* 0x000fe200038e0100 */
[----:B------:R-:W2:Y:S01]  /*11380*/  LDC.64 R2, c[0x0][0xdf0] ;  /* 0x00037c00ff027b82 */ /* 0x000ea20000000a00 */
[----:B------:R-:W1:Y:S08]  /*11390*/  FLO.U32 R0, UR4 ;  /* 0x0000000400007d00 */ /* 0x000e7000080e0000 */
[----:B------:R-:W2:Y:S01]  /*113a0*/  POPC R5, UR4 ;  /* 0x0000000400057d09 */ /* 0x000ea20008000000 */
[----:B-1----:R-:W-:-:S13]  /*113b0*/  ISETP.EQ.U32.AND P0, PT, R0, R7, PT ;  /* 0x000000070000720c */ /* 0x002fda0003f02070 */
[----:B--2---:R-:W2:Y:S01]  /*113c0*/  @P0 ATOMG.E.ADD.STRONG.GPU PT, R3, desc[UR50][R2.64], R5 ;  /* 0x00000005020309a8 */ /* 0x004ea200081ee1f2 */
[----:B------:R-:W1:Y:S02]  /*113d0*/  S2R R4, SR_LTMASK ;  /* 0x0000000000047919 */ /* 0x000e640000003900 */
[----:B-1----:R-:W-:-:S04]  /*113e0*/  LOP3.LUT R4, R4, UR4, RZ, 0xc0, !PT ;  /* 0x0000000404047c12 */ /* 0x002fc8000f8ec0ff */
[----:B------:R-:W1:Y:S01]  /*113f0*/  POPC R13, R4 ;  /* 0x00000004000d7309 */ /* 0x000e620000000000 */
[----:B--2---:R-:W1:Y:S02]  /*11400*/  SHFL.IDX PT, R0, R3, R0, 0x1f ;  /* 0x00001f0003007589 */ /* 0x004e6400000e0000 */
[----:B-1----:R-:W-:Y:S01]  /*11410*/  IADD3 R13, R0, UR45, R13 ;  /* 0x0000002d000d7c10 */ /* 0x002fe2000fffe00d */
[----:B------:R-:W-:Y:S06]  /*11420*/  BRA `(.L_x_754) ;  /* 0x00000024006c7947 */ /* 0x000fec0003800000 */
.L_x_753:
[----:B------:R-:W1:Y:S01]  /*11430*/  S2UR UR4, SR_CgaCtaId ;  /* 0x00000000000479c3 */ /* 0x000e620000008800 */
[----:B------:R-:W-:Y:S02]  /*11440*/  UMOV UR42, 0x400 ;  /* 0x00000400002a7882 */ /* 0x000fe40000000000 */
[----:B-1----:R-:W-:-:S04]  /*11450*/  ULEA UR42, UR4, UR42, 0x18 ;  /* 0x0000002a042a7291 */ /* 0x002fc8000f8ec03f */
[----:B------:R-:W-:-:S04]  /*11460*/  UIADD3 UR4, UR42, 0x15400, URZ ;  /* 0x000154002a047890 */ /* 0x000fc8000fffe03f */
[----:B------:R-:W-:-:S06]  /*11470*/  ULOP3.LUT UP0, URZ, UR4, 0x1bf, URZ, 0xc0, !UPT ;  /* 0x000001bf043f7892 */ /* 0x000fcc000f80c03f */
[----:B------:R-:W-:-:S13]  /*11480*/  PLOP3.LUT P0, PT, PT, PT, UP0, 0x80, 0x0 ;  /* 0x000000000000781c */ /* 0x000fda0003f0f008 */
[----:B------:R-:W-:Y:S05]  /*11490*/  @!P0 BRA `(.L_x_755) ;  /* 0x0000000000408947 */ /* 0x000fea0003800000 */
[----:B------:R-:W-:Y:S01]  /*114a0*/  MOV R2, 0x0 ;  /* 0x0000000000027802 */ /* 0x000fe20000000f00 */
[----:B------:R-:W-:Y:S01]  /*114b0*/  ULDC.64 UR4, c[0x4][0xa8] ;  /* 0x01002a0000047ab9 */ /* 0x000fe20000000a00 */
[----:B------:R-:W-:Y:S01]  /*114c0*/  ULDC.64 UR6, c[0x4][0xb0] ;  /* 0x01002c0000067ab9 */ /* 0x000fe20000000a00 */
[----:B------:R-:W-:Y:S02]  /*114d0*/  IMAD.U32 R4, RZ, RZ, UR4 ;  /* 0x00000004ff047e24 */ /* 0x000fe4000f8e00ff */
[----:B------:R-:W-:Y:S01]  /*114e0*/  IMAD.U32 R5, RZ, RZ, UR5 ;  /* 0x00000005ff057e24 */ /* 0x000fe2000f8e00ff */
[----:B------:R-:W1:Y:S01]  /*114f0*/  LDC.64 R2, c[0x4][R2] ;  /* 0x0100000002027b82 */ /* 0x000e620000000a00 */
[----:B------:R-:W-:Y:S01]  /*11500*/  ULDC.64 UR4, c[0x4][0x30] ;  /* 0x01000c0000047ab9 */ /* 0x000fe20000000a00 */
[----:B------:R-:W-:Y:S02]  /*11510*/  IMAD.U32 R6, RZ, RZ, UR6 ;  /* 0x00000006ff067e24 */ /* 0x000fe4000f8e00ff */
[----:B------:R-:W-:-:S02]  /*11520*/  IMAD.U32 R7, RZ, RZ, UR7 ;  /* 0x00000007ff077e24 */ /* 0x000fc4000f8e00ff */
[----:B------:R-:W-:Y:S02]  /*11530*/  IMAD.U32 R10, RZ, RZ, UR4 ;  /* 0x00000004ff0a7e24 */ /* 0x000fe4000f8e00ff */
[----:B------:R-:W-:Y:S02]  /*11540*/  IMAD.U32 R11, RZ, RZ, UR5 ;  /* 0x00000005ff0b7e24 */ /* 0x000fe4000f8e00ff */
[----:B------:R-:W-:Y:S02]  /*11550*/  IMAD.MOV.U32 R8, RZ, RZ, 0x70 ;  /* 0x00000070ff087424 */ /* 0x000fe400078e00ff */
[----:B------:R-:W-:Y:S02]  /*11560*/  IMAD.MOV.U32 R12, RZ, RZ, 0x1 ;  /* 0x00000001ff0c7424 */ /* 0x000fe400078e00ff */
[----:B------:R-:W-:-:S07]  /*11570*/  IMAD.MOV.U32 R13, RZ, RZ, RZ ;  /* 0x000000ffff0d7224 */ /* 0x000fce00078e00ff */
[----:B------:R-:W-:-:S07]  /*11580*/  LEPC R20, `(.L_x_755) ;  /* 0x000000001014794e */ /* 0x000fce0000000000 */
[----:B-1----:R-:W-:Y:S05]  /*11590*/  CALL.ABS.NOINC R2 ;  /* 0x0000000002007343 */ /* 0x002fea0003c00000 */
.L_x_755:
[----:B------:R-:W-:-:S04]  /*115a0*/  UIADD3 UR4, UR42, 0x400, URZ ;  /* 0x000004002a047890 */ /* 0x000fc8000fffe03f */
[----:B------:R-:W-:-:S06]  /*115b0*/  ULOP3.LUT UP0, URZ, UR4, 0x1bf, URZ, 0xc0, !UPT ;  /* 0x000001bf043f7892 */ /* 0x000fcc000f80c03f */
[----:B------:R-:W-:-:S13]  /*115c0*/  PLOP3.LUT P0, PT, PT, PT, UP0, 0x80, 0x0 ;  /* 0x000000000000781c */ /* 0x000fda0003f0f008 */
[----:B------:R-:W-:Y:S05]  /*115d0*/  @!P0 BRA `(.L_x_756) ;  /* 0x00000000007c8947 */ /* 0x000fea0003800000 */
        /* <DEDUP_REMOVED lines=16> */
.L_x_757:
[----:B------:R1:W2:Y:S01]  /*116e0*/  LDC.64 R2, c[0x4][R24] ;  /* 0x0100000018027b82 */ /* 0x0002a20000000a00 */
[----:B------:R-:W-:Y:S01]  /*116f0*/  ULDC.64 UR4, c[0x4][0xa8] ;  /* 0x01002a0000047ab9 */ /* 0x000fe20000000a00 */
[----:B------:R-:W-:Y:S01]  /*11700*/  ULDC.64 UR6, c[0x4][0xb0] ;  /* 0x01002c0000067ab9 */ /* 0x000fe20000000a00 */
[----:B------:R-:W-:Y:S02]  /*11710*/  IMAD.U32 R4, RZ, RZ, UR4 ;  /* 0x00000004ff047e24 */ /* 0x000fe4000f8e00ff */
        /* <DEDUP_REMOVED lines=11> */
.L_x_756:
[----:B------:R-:W-:Y:S01]  /*117d0*/  ULDC.64 UR4, c[0x0][0x9f8] ;  /* 0x00027e0000047ab9 */ /* 0x000fe20000000a00 */
[----:B------:R-:W-:Y:S01]  /*117e0*/  IMAD.U32 R5, RZ, RZ, UR39 ;  /* 0x00000027ff057e24 */ /* 0x000fe2000f8e00ff */
[----:B------:R-:W-:Y:S01]  /*117f0*/  ISETP.NE.U32.AND P0, PT, RZ, UR4, PT ;  /* 0x00000004ff007c0c */ /* 0x000fe2000bf05070 */
[----:B------:R-:W-:-:S03]  /*11800*/  IMAD.U32 R0, RZ, RZ, UR39 ;  /* 0x00000027ff007e24 */ /* 0x000fc6000f8e00ff */
[----:B------:R-:W-:-:S13]  /*11810*/  ISETP.NE.AND.EX P0, PT, RZ, UR5, PT, P0 ;  /* 0x00000005ff007c0c */ /* 0x000fda000bf05300 */
[----:B------:R-:W1:Y:S02]  /*11820*/  @P0 LDC.64 R2, c[0x0][0x9f8] ;  /* 0x00027e00ff020b82 */ /* 0x000e640000000a00 */
[----:B-1----:R-:W-:-:S06]  /*11830*/  @P0 IMAD.WIDE R4, R5, 0x4, R2 ;  /* 0x0000000405040825 */ /* 0x002fcc00078e0202 */
[----:B------:R-:W1:Y:S01]  /*11840*/  LDC R2, c[0x0][0x428] ;  /* 0x00010a00ff027b82 */ /* 0x000e620000000800 */
[----:B------:R2:W3:Y:S01]  /*11850*/  @P0 LDG.E R0, desc[UR50][R4.64] ;  /* 0x0000003204000981 */ /* 0x0004e2000c1e1900 */
[----:B------:R-:W-:Y:S01]  /*11860*/  ISETP.NE.AND P1, PT, R23, RZ, PT ;  /* 0x000000ff1700720c */ /* 0x000fe20003f25270 */
[----:B------:R-:W-:Y:S01]  /*11870*/  UMOV UR36, URZ ;  /* 0x0000003f00247c82 */ /* 0x000fe20008000000 */
[----:B------:R-:W-:Y:S01]  /*11880*/  UMOV UR12, 0x20 ;  /* 0x00000020000c7882 */ /* 0x000fe20000000000 */
[----:B------:R-:W-:Y:S01]  /*11890*/  UMOV UR13, UR37 ;  /* 0x00000025000d7c82 */ /* 0x000fe20008000000 */
[----:B------:R-:W-:Y:S01]  /*118a0*/  UMOV UR14, UR38 ;  /* 0x00000026000e7c82 */ /* 0x000fe20008000000 */
[----:B------:R-:W-:Y:S01]  /*118b0*/  UMOV UR15, UR39 ;  /* 0x00000027000f7c82 */ /* 0x000fe20008000000 */
[----:B------:R-:W-:Y:S01]  /*118c0*/  UMOV UR8, 0x40 ;  /* 0x0000004000087882 */ /* 0x000fe20000000000 */
[----:B------:R-:W-:Y:S01]  /*118d0*/  UMOV UR9, UR37 ;  /* 0x0000002500097c82 */ /* 0x000fe20008000000 */
[----:B------:R-:W-:Y:S01]  /*118e0*/  UMOV UR10, UR38 ;  /* 0x00000026000a7c82 */ /* 0x000fe20008000000 */
[----:B------:R-:W-:Y:S01]  /*118f0*/  UMOV UR11, UR39 ;  /* 0x00000027000b7c82 */ /* 0x000fe20008000000 */
[----:B------:R-:W-:Y:S01]  /*11900*/  UMOV UR6, 0xffffffff ;  /* 0xffffffff00067882 */ /* 0x000fe20000000000 */
[----:B------:R-:W-:-:S02]  /*11910*/  IMAD.U32 R7, RZ, RZ, UR44 ;  /* 0x0000002cff077e24 */ /* 0x000fc4000f8e00ff */
[----:B------:R-:W-:Y:S02]  /*11920*/  VOTEU.ALL UP1, P1 ;  /* 0x00000000003f7886 */ /* 0x000fe40000820000 */
[----:B------:R-:W-:-:S03]  /*11930*/  VIADD R7, R7, 0xffffffff ;  /* 0xffffffff07077836 */ /* 0x000fc60000000000 */
[----:B------:R-:W-:Y:S01]  /*11940*/  @!UP1 UIADD3 UR4, UP0, UR48, 0x270, URZ ;  /* 0x0000027030049890 */ /* 0x000fe2000ff1e03f */
[----:B-1----:R-:W-:Y:S02]  /*11950*/  ISETP.NE.AND P2, PT, R2, 0x1, PT ;  /* 0x000000010200780c */ /* 0x002fe40003f45270 */
[----:B------:R-:W1:Y:S01]  /*11960*/  LDC.64 R2, c[0x0][0x3f8] ;  /* 0x0000fe00ff027b82 */ /* 0x000e620000000a00 */
[----:B------:R-:W-:-:S09]  /*11970*/  @!UP1 UIADD3.X UR5, URZ, UR49, URZ, UP0, !UPT ;  /* 0x000000313f059290 */ /* 0x000fd200087fe43f */
[----:B------:R4:W-:Y:S01]  /*11980*/  @!UP1 UTMAPF.L2.4D [UR36], [UR4] ;  /* 0x00000024040095b8 */ /* 0x0009e20008018000 */
[----:B------:R-:W2:Y:S01]  /*11990*/  @P2 LDC R6, c[0x0][0x42c] ;  /* 0x00010b00ff062b82 */ /* 0x000ea20000000800 */
[----:B------:R4:W-:Y:S07]  /*119a0*/  @!UP1 UTMAPF.L2.4D [UR12], [UR4] ;  /* 0x0000000c040095b8 */ /* 0x0009ee0008018000 */
[----:B------:R-:W5:Y:S01]  /*119b0*/  @P2 LDC R9, c[0x0][0x430] ;  /* 0x00010c00ff092b82 */ /* 0x000f620000000800 */
[----:B-1----:R-:W-:Y:S01]  /*119c0*/  ISETP.NE.U32.AND P0, PT, R2, RZ, PT ;  /* 0x000000ff0200720c */ /* 0x002fe20003f05070 */
[----:B------:R4:W-:Y:S03]  /*119d0*/  @!UP1 UTMAPF.L2.4D [UR8], [UR4] ;  /* 0x00000008040095b8 */ /* 0x0009e60008018000 */
[----:B------:R-:W-:Y:S01]  /*119e0*/  ISETP.NE.AND.EX P0, PT, R3, RZ, PT, P0 ;  /* 0x000000ff0300720c */ /* 0x000fe20003f05300 */
[----:B--2---:R-:W-:-:S04]  /*119f0*/  @P2 IMAD.HI.U32 R4, R6, UR38, RZ ;  /* 0x0000002606042c27 */ /* 0x004fc8000f8e00ff */
[----:B------:R-:W-:Y:S01]  /*11a00*/  IMAD.U32 R6, RZ, RZ, UR38 ;  /* 0x00000026ff067e24 */ /* 0x000fe2000f8e00ff */
[----:B-----5:R-:W-:Y:S02]  /*11a10*/  @P2 SHF.R.U32.HI R6, RZ, R9, R4 ;  /* 0x00000009ff062219 */ /* 0x020fe40000011604 */
[----:B---3--:R-:W-:Y:S01]  /*11a20*/  SEL R9, R0, RZ, !P0 ;  /* 0x000000ff00097207 */ /* 0x008fe20004000000 */
[----:B----4-:R-:W-:Y:S06]  /*11a30*/  BRA.DIV UR6, `(.L_x_758) ;  /* 0x0000002606c07947 */ /* 0x010fec000b800000 */
.L_x_809:
[----:B------:R-:W-:Y:S01]  /*11a40*/  UMOV UR4, 0xffffffff ;  /* 0xffffffff00047882 */ /* 0x000fe20000000000 */
[----:B------:R-:W-:Y:S02]  /*11a50*/  SHF.R.S32.HI R8, RZ, 0x1f, R0 ;  /* 0x0000001fff087819 */ /* 0x000fe40000011400 */
[----:B------:R-:W-:Y:S05]  /*11a60*/  BRA.DIV UR4, `(.L_x_759) ;  /* 0x0000002604d47947 */ /* 0x000fea000b800000 */
[----:B------:R-:W-:-:S13]  /*11a70*/  ELECT P6, URZ, PT ;  /* 0x00000000003f782f */ /* 0x000fda00038c0000 */
.L_x_812:
[----:B------:R-:W-:Y:S05]  /*11a80*/  @!P6 BRA `(.L_x_760) ;  /* 0x0000000000e8e947 */ /* 0x000fea0003800000 */
[----:B------:R-:W-:Y:S01]  /*11a90*/  LEA R13, R19, UR42, 0x3 ;  /* 0x0000002a130d7c11 */ /* 0x000fe2000f8e18ff */
[----:B------:R-:W-:Y:S01]  /*11aa0*/  IMAD.MOV.U32 R9, RZ, RZ, R0 ;  /* 0x000000ffff097224 */ /* 0x000fe200078e0000 */
[----:B------:R-:W-:Y:S01]  /*11ab0*/  SHF.L.U32 R12, R18, 0x1f, RZ ;  /* 0x0000001f120c7819 */ /* 0x000fe200000006ff */
[----:B------:R-:W-:Y:S06]  /*11ac0*/  @!P0 BRA `(.L_x_761) ;  /* 0x0000000000488947 */ /* 0x000fec0003800000 */
[----:B------:R-:W1:Y:S01]  /*11ad0*/  LDC R14, c[0x0][0x41c] ;  /* 0x00010700ff0e7b82 */ /* 0x000e620000000800 */
[----:B------:R-:W-:Y:S01]  /*11ae0*/  IMAD.MOV.U32 R15, RZ, RZ, R7 ;  /* 0x000000ffff0f7224 */ /* 0x000fe200078e0007 */
[----:B------:R-:W-:Y:S02]  /*11af0*/  ULDC.64 UR4, c[0x0][0x408] ;  /* 0x0001020000047ab9 */ /* 0x000fe40000000a00 */
[----:B------:R-:W-:-:S04]  /*11b00*/  IMAD R9, R8, UR4, RZ ;  /* 0x0000000408097c24 */ /* 0x000fc8000f8e02ff */
[----:B------:R-:W-:Y:S01]  /*11b10*/  IMAD R9, R0, UR5, R9 ;  /* 0x0000000500097c24 */ /* 0x000fe2000f8e0209 */
[----:B-1----:R-:W-:-:S13]  /*11b20*/  ISETP.NE.AND P2, PT, R14, 0x1, PT ;  /* 0x000000010e00780c */ /* 0x002fda0003f45270 */
[----:B------:R-:W1:Y:S02]  /*11b30*/  @P2 LDC.64 R4, c[0x0][0x420] ;  /* 0x00010800ff042b82 */ /* 0x000e640000000a00 */
[----:B-1----:R-:W-:-:S05]  /*11b40*/  @P2 IMAD.HI.U32 R4, R7, R4, RZ ;  /* 0x0000000407042227 */ /* 0x002fca00078e00ff */
[----:B------:R-:W-:-:S04]  /*11b50*/  @P2 SHF.R.U32.HI R15, RZ, R5, R4 ;  /* 0x00000005ff0f2219 */ /* 0x000fc80000011604 */
[--C-:B------:R-:W-:Y:S01]  /*11b60*/  SHF.R.S32.HI R5, RZ, 0x1f, R15.reuse ;  /* 0x0000001fff057819 */ /* 0x100fe2000001140f */
[----:B------:R-:W-:-:S04]  /*11b70*/  IMAD.MOV.U32 R4, RZ, RZ, R15 ;  /* 0x000000ffff047224 */ /* 0x000fc800078e000f */
[----:B------:R-:W-:-:S04]  /*11b80*/  IMAD.WIDE.U32 R10, R0, UR4, R4 ;  /* 0x00000004000a7c25 */ /* 0x000fc8000f8e0004 */
[----:B------:R-:W-:Y:S01]  /*11b90*/  IMAD.IADD R5, R11, 0x1, R9 ;  /* 0x000000010b057824 */ /* 0x000fe200078e0209 */
[----:B------:R-:W-:-:S04]  /*11ba0*/  LEA R4, P2, R10, R2, 0x2 ;  /* 0x000000020a047211 */ /* 0x000fc800078410ff */
[----:B------:R-:W-:-:S05]  /*11bb0*/  LEA.HI.X R5, R10, R3, R5, 0x2, P2 ;  /* 0x000000030a057211 */ /* 0x000fca00010f1405 */
[----:B------:R1:W5:Y:S01]  /*11bc0*/  LDG.E R9, desc[UR50][R4.64] ;  /* 0x0000003204097981 */ /* 0x000362000c1e1900 */
[----:B------:R-:W-:-:S04]  /*11bd0*/  IMAD.MOV R10, RZ, RZ, -R15 ;  /* 0x000000ffff0a7224 */ /* 0x000fc800078e0a0f */
[----:B------:R-:W-:-:S07]  /*11be0*/  IMAD R7, R14, R10, R7 ;  /* 0x0000000a0e077224 */ /* 0x000fce00078e0207 */
.L_x_761:
[----:B------:R-:W2:Y:S01]  /*11bf0*/  SYNCS.PHASECHK.TRANS64.TRYWAIT P2, [R13+URZ+0x2d840], R12 ;  /* 0x02d8400c0d0075a7 */ /* 0x000ea2000804017f */
[----:B------:R-:W-:Y:S01]  /*11c00*/  ISETP.NE.AND P3, PT, R17, RZ, PT ;  /* 0x000000ff1100720c */ /* 0x000fe20003f65270 */
[----:B--2---:R-:W-:-:S12]  /*11c10*/  @!P2 BRA `(.L_x_762) ;  /* 0x000000240088a947 */ /* 0x004fd80003800000 */
.L_x_813:
[----:B------:R-:W-:Y:S05]  /*11c20*/  @P3 BRA `(.L_x_763) ;  /* 0x0000000000143947 */ /* 0x000fea0003800000 */
[----:B------:R-:W-:Y:S01]  /*11c30*/  ISETP.NE.AND P2, PT, R23, RZ, PT ;  /* 0x000000ff1700720c */ /* 0x000fe20003f45270 */
[----:B-1----:R-:W-:-:S04]  /*11c40*/  IMAD.MOV.U32 R4, RZ, RZ, 0x6000 ;  /* 0x00006000ff047424 */ /* 0x002fc800078e00ff */
[----:B------:R3:W-:Y:S08]  /*11c50*/  SYNCS.ARRIVE.TRANS64 RZ, [R13+URZ+0x2d830], R4 ;  /* 0x02d830040dff79a7 */ /* 0x0007f0000800003f */
[----:B------:R-:W-:Y:S05]  /*11c60*/  @!P2 BRA `(.L_x_763) ;  /* 0x000000000004a947 */ /* 0x000fea0003800000 */
[----:B------:R-:W-:Y:S01]  /*11c70*/  BPT.TRAP 0x1 ;  /* 0x000000040000795c */ /* 0x000fe20000300000 */
.L_x_763:
        /* <DEDUP_REMOVED lines=11> */
[----:B------:R-:W-:Y:S02]  /*11d30*/  UIMAD UR8, UR8, 0x6000, UR42 ;  /* 0x00006000080878a4 */ /* 0x000fe4000f8e022a */
[----:B------:R-:W-:Y:S02]  /*11d40*/  USHF.L.U32 UR11, UR11, 0x7, URZ ;  /* 0x000000070b0b7899 */ /* 0x000fe4000800063f */
[----:B------:R-:W-:Y:S02]  /*11d50*/  UIADD3 UR9, UR9, 0x2d830, URZ ;  /* 0x0002d83009097890 */ /* 0x000fe4000fffe03f */
[----:B------:R-:W-:Y:S02]  /*11d60*/  UIADD3 UR14, UR8, 0x15400, URZ ;  /* 0x00015400080e7890 */ /* 0x000fe4000fffe03f */
[----:B------:R-:W-:Y:S02]  /*11d70*/  UIADD3 UR15, UR8, 0x17400, URZ ;  /* 0x00017400080f7890 */ /* 0x000fe4000fffe03f */
[----:B------:R-:W-:-:S03]  /*11d80*/  UIADD3 UR17, UR8, 0x19400, URZ ;  /* 0x0001940008117890 */ /* 0x000fc6000fffe03f */
[----:B------:R-:W-:Y:S01]  /*11d90*/  UMOV UR8, UR14 ;  /* 0x0000000e00087c82 */ /* 0x000fe20008000000 */
[----:B------:R-:W-:Y:S01]  /*11da0*/  UMOV UR14, 0x40 ;  /* 0x00000040000e7882 */ /* 0x000fe20000000000 */
[----:B------:R4:W-:Y:S02]  /*11db0*/  UTMALDG.4D [UR8], [UR4], desc[UR6] ;  /* 0x00000608040075b4 */ /* 0x0009e40008019000 */
[----:B----4-:R-:W-:Y:S01]  /*11dc0*/  UMOV UR8, UR15 ;  /* 0x0000000f00087c82 */ /* 0x010fe20008000000 */
[----:B------:R-:W-:Y:S02]  /*11dd0*/  UMOV UR10, UR16 ;  /* 0x00000010000a7c82 */ /* 0x000fe40008000000 */
[----:B------:R4:W-:Y:S02]  /*11de0*/  UTMALDG.4D [UR8], [UR4], desc[UR6] ;  /* 0x00000608040075b4 */ /* 0x0009e40008019000 */
[----:B----4-:R-:W-:Y:S01]  /*11df0*/  UMOV UR8, UR17 ;  /* 0x0000001100087c82 */ /* 0x010fe20008000000 */
[----:B------:R-:W-:-:S02]  /*11e00*/  UMOV UR10, UR14 ;  /* 0x0000000e000a7c82 */ /* 0x000fc40008000000 */
[----:B------:R4:W-:Y:S02]  /*11e10*/  UTMALDG.4D [UR8], [UR4], desc[UR6] ;  /* 0x00000608040075b4 */ /* 0x0009e40008019000 */
[----:B----4-:R-:W-:Y:S01]  /*11e20*/  NOP ;  /* 0x0000000000007918 */ /* 0x010fe20000000000 */
.L_x_760:
[----:B------:R-:W-:Y:S05]  /*11e30*/  WARPSYNC.ALL ;  /* 0x0000000000007948 */ /* 0x000fea0003800000 */
[----:B------:R-:W-:Y:S01]  /*11e40*/  BAR.SYNC.DEFER_BLOCKING 0x8, 0x1a0 ;  /* 0x0206800000007b1d */ /* 0x000fe20000010000 */
[----:B------:R-:W-:Y:S01]  /*11e50*/  ELECT P2, URZ, PT ;  /* 0x00000000003f782f */ /* 0x000fe20003840000 */
[----:B------:R-:W-:Y:S02]  /*11e60*/  UIADD3 UR47, UR47, 0x1, URZ ;  /* 0x000000012f2f7890 */ /* 0x000fe4000fffe03f */
[----:B------:R-:W-:Y:S02]  /*11e70*/  UIADD3 UR4, UP0, UR48, 0x270, URZ ;  /* 0x0000027030047890 */ /* 0x000fe4000ff1e03f */
[----:B------:R-:W-:-:S02]  /*11e80*/  ULEA.HI UR5, UR47, UR47, URZ, 0x1 ;  /* 0x0000002f2f057291 */ /* 0x000fc4000f8f083f */
[----:B------:R-:W-:Y:S02]  /*11e90*/  UIADD3 UR24, UR42, 0xc400, URZ ;  /* 0x0000c4002a187890 */ /* 0x000fe4000fffe03f */
[----:B------:R-:W-:Y:S02]  /*11ea0*/  ULOP3.LUT UR5, UR5, 0xfffffffe, URZ, 0xc0, !UPT ;  /* 0xfffffffe05057892 */ /* 0x000fe4000f8ec03f */
[----:B------:R-:W-:Y:S02]  /*11eb0*/  UIADD3 UR25, UR42, 0x2d800, URZ ;  /* 0x0002d8002a197890 */ /* 0x000fe4000fffe03f */
[----:B-1-3--:R-:W-:Y:S01]  /*11ec0*/  @P2 IMAD.MOV.U32 R4, RZ, RZ, 0x9000 ;  /* 0x00009000ff042424 */ /* 0x00afe200078e00ff */
[----:B------:R-:W-:Y:S02]  /*11ed0*/  UIADD3 UR9, UR47, -UR5, URZ ;  /* 0x800000052f097290 */ /* 0x000fe4000fffe03f */
[----:B------:R-:W-:Y:S02]  /*11ee0*/  UIADD3.X UR5, URZ, UR49, URZ, UP0, !UPT ;  /* 0x000000313f057290 */ /* 0x000fe400087fe43f */
[----:B------:R-:W-:-:S02]  /*11ef0*/  UIADD3 UR16, UR42, 0xf400, URZ ;  /* 0x0000f4002a107890 */ /* 0x000fc4000fffe03f */
[----:B------:R-:W-:Y:S01]  /*11f00*/  UIADD3 UR8, UR42, 0x12400, URZ ;  /* 0x000124002a087890 */ /* 0x000fe2000fffe03f */
[----:B------:R-:W-:Y:S01]  /*11f10*/  UMOV UR27, UR37 ;  /* 0x00000025001b7c82 */ /* 0x000fe20008000000 */
[----:B------:R1:W-:Y:S01]  /*11f20*/  @P2 SYNCS.ARRIVE.TRANS64 RZ, [UR42+0x2d800], R4 ;  /* 0x02d80004ffff29a7 */ /* 0x0003e2000800002a */
[----:B------:R-:W-:Y:S01]  /*11f30*/  UMOV UR28, UR38 ;  /* 0x00000026001c7c82 */ /* 0x000fe20008000000 */
[----:B------:R-:W-:Y:S01]  /*11f40*/  UMOV UR29, UR39 ;  /* 0x00000027001d7c82 */ /* 0x000fe20008000000 */
[----:B------:R-:W-:Y:S01]  /*11f50*/  UMOV UR6, 0x0 ;  /* 0x0000000000067882 */ /* 0x000fe20000000000 */
[----:B------:R-:W-:Y:S01]  /*11f60*/  UMOV UR7, 0x12f00000 ;  /* 0x12f0000000077882 */ /* 0x000fe20000000000 */
[----:B------:R-:W-:Y:S01]  /*11f70*/  UMOV UR26, URZ ;  /* 0x0000003f001a7c82 */ /* 0x000fe20008000000 */
[----:B------:R-:W-:Y:S01]  /*11f80*/  UMOV UR19, UR37 ;  /* 0x0000002500137c82 */ /* 0x000fe20008000000 */
[----:B------:R-:W-:Y:S01]  /*11f90*/  UMOV UR20, UR38 ;  /* 0x0000002600147c82 */ /* 0x000fe20008000000 */
[----:B-1----:R-:W-:Y:S01]  /*11fa0*/  IMAD.U32 R4, RZ, RZ, UR9 ;  /* 0x00000009ff047e24 */ /* 0x002fe2000f8e00ff */
[----:B------:R-:W-:Y:S01]  /*11fb0*/  UMOV UR21, UR39 ;  /* 0x0000002700157c82 */ /* 0x000fe20008000000 */
[----:B------:R-:W-:Y:S01]  /*11fc0*/  UMOV UR18, 0x20 ;  /* 0x0000002000127882 */ /* 0x000fe20000000000 */
[----:B------:R-:W-:Y:S01]  /*11fd0*/  UMOV UR17, UR25 ;  /* 0x0000001900117c82 */ /* 0x000fe20008000000 */
[----:B------:R-:W-:Y:S01]  /*11fe0*/  UMOV UR11, UR37 ;  /* 0x00000025000b7c82 */ /* 0x000fe20008000000 */
[----:B------:R-:W-:Y:S01]  /*11ff0*/  SHF.L.U32 R4, R4, 0x1f, RZ ;  /* 0x0000001f04047819 */ /* 0x000fe200000006ff */
[----:B------:R-:W-:Y:S01]  /*12000*/  UMOV UR12, UR38 ;  /* 0x00000026000c7c82 */ /* 0x000fe20008000000 */
[----:B------:R-:W-:Y:S01]  /*12010*/  UMOV UR13, UR39 ;  /* 0x00000027000d7c82 */ /* 0x000fe20008000000 */
[----:B------:R-:W-:Y:S01]  /*12020*/  UMOV UR10, 0x40 ;  /* 0x00000040000a7882 */ /* 0x000fe20000000000 */
[----:B------:R1:W-:Y:S01]  /*12030*/  UTMALDG.4D [UR24], [UR4], desc[UR6] ;  /* 0x00000618040075b4 */ /* 0x0003e20008019000 */
[----:B------:R-:W-:Y:S01]  /*12040*/  UMOV UR9, UR25 ;  /* 0x0000001900097c82 */ /* 0x000fe20008000000 */
[----:B------:R1:W-:Y:S01]  /*12050*/  UTMALDG.4D [UR16], [UR4], desc[UR6] ;  /* 0x00000610040075b4 */ /* 0x0003e20008019000 */
[----:B------:R1:W-:Y:S01]  /*12060*/  UTMALDG.4D [UR8], [UR4], desc[UR6] ;  /* 0x00000608040075b4 */ /* 0x0003e20008019000 */
[----:B------:R-:W3:Y:S02]  /*12070*/  SYNCS.PHASECHK.TRANS64.TRYWAIT P2, [UR42+0x2d820], R4 ;  /* 0x02d82004ff0075a7 */ /* 0x000ee4000804016a */
[----:B-1-3--:R-:W-:Y:S05]  /*12080*/  @!P2 BRA `(.L_x_764) ;  /* 0x000000200080a947 */ /* 0x00afea0003800000 */
.L_x_814:
[----:B------:R-:W-:-:S04]  /*12090*/  UIADD3 UR4, UR44, -0x2, URZ ;  /* 0xfffffffe2c047890 */ /* 0x000fc8000fffe03f */
[----:B------:R-:W-:-:S06]  /*120a0*/  UISETP.GE.AND UP0, UPT, UR4, UR43, UPT ;  /* 0x0000002b0400728c */ /* 0x000fcc000bf06270 */
[----:B------:R-:W-:-:S13]  /*120b0*/  PLOP3.LUT P2, PT, PT, PT, UP0, 0x80, 0x0 ;  /* 0x000000000000781c */ /* 0x000fda0003f4f008 */
[----:B------:R-:W-:Y:S05]  /*120c0*/  @!P2 BRA `(.L_x_765) ;  /* 0x00000014004ca947 */ /* 0x000fea0003800000 */
[----:B-1----:R-:W-:Y:S01]  /*120d0*/  IMAD R5, RZ, RZ, -UR44 ;  /* 0x8000002cff057e24 */ /* 0x002fe2000f8e02ff */
[----:B------:R-:W-:Y:S01]  /*120e0*/  LOP3.LUT R10, RZ, UR43, RZ, 0x33, !PT ;  /* 0x0000002bff0a7c12 */ /* 0x000fe2000f8e33ff */
[----:B------:R-:W-:Y:S01]  /*120f0*/  IMAD.U32 R11, RZ, RZ, UR4 ;  /* 0x00000004ff0b7e24 */ /* 0x000fe2000f8e00ff */
[----:B------:R-:W-:Y:S02]  /*12100*/  ULDC.64 UR40, c[0x0][0x408] ;  /* 0x0001020000287ab9 */ /* 0x000fe40000000a00 */
[----:B------:R-:W-:-:S05]  /*12110*/  VIADDMNMX R10, R5, 0x1, R10, !PT ;  /* 0x00000001050a7846 */ /* 0x000fca000780010a */
[----:B------:R-:W-:-:S05]  /*12120*/  VIADD R4, R10, UR44 ;  /* 0x0000002c0a047c36 */ /* 0x000fca0008000000 */
[----:B------:R-:W-:-:S04]  /*12130*/  LOP3.LUT R4, R4, 0x1, RZ, 0xc0, !PT ;  /* 0x0000000104047812 */ /* 0x000fc800078ec0ff */
[----:B------:R-:W-:-:S13]  /*12140*/  ISETP.NE.U32.AND P2, PT, R4, 0x1, PT ;  /* 0x000000010400780c */ /* 0x000fda0003f45070 */
[----:B------:R-:W-:Y:S05]  /*12150*/  @P2 BRA `(.L_x_766) ;  /* 0x0000000400b42947 */ /* 0x000fea0003800000 */
[----:B--2---:R-:W-:Y:S01]  /*12160*/  VIADD R12, R19, 0x1 ;  /* 0x00000001130c7836 */ /* 0x004fe20000000000 */
        /* <DEDUP_REMOVED lines=26> */
.L_x_769:
[----:B-1----:R-:W-:Y:S02]  /*12310*/  LEA R3, R12, UR42, 0x3 ;  /* 0x0000002a0c037c11 */ /* 0x002fe4000f8e18ff */
[----:B------:R-:W-:Y:S02]  /*12320*/  SHF.L.U32 R2, R13, 0x1f, RZ ;  /* 0x0000001f0d027819 */ /* 0x000fe400000006ff */
[----:B------:R-:W-:Y:S02]  /*12330*/  ISETP.NE.AND P2, PT, R17, RZ, PT ;  /* 0x000000ff1100720c */ /* 0x000fe40003f45270 */
[----:B------:R-:W1:Y:S02]  /*12340*/  SYNCS.PHASECHK.TRANS64.TRYWAIT P3, [R3+URZ+0x2d840], R2 ;  /* 0x02d84002030075a7 */ /* 0x000e64000806017f */
[----:B-1----:R-:W-:Y:S09]  /*12350*/  @!P3 BRA `(.L_x_770) ;  /* 0x0000001c00e4b947 */ /* 0x002ff20003800000 */
.L_x_815:
[----:B------:R-:W-:Y:S05]  /*12360*/  @P2 BRA `(.L_x_771) ;  /* 0x0000000000142947 */ /* 0x000fea0003800000 */
[----:B------:R-:W-:Y:S01]  /*12370*/  ISETP.NE.AND P3, PT, R23, RZ, PT ;  /* 0x000000ff1700720c */ /* 0x000fe20003f65270 */
[----:B-1----:R-:W-:-:S04]  /*12380*/  IMAD.MOV.U32 R2, RZ, RZ, 0x6000 ;  /* 0x00006000ff027424 */ /* 0x002fc800078e00ff */
[----:B------:R2:W-:Y:S08]  /*12390*/  SYNCS.ARRIVE.TRANS64 RZ, [R3+URZ+0x2d830], R2 ;  /* 0x02d8300203ff79a7 */ /* 0x0005f0000800003f */
[----:B------:R-:W-:Y:S05]  /*123a0*/  @!P3 BRA `(.L_x_771) ;  /* 0x000000000004b947 */ /* 0x000fea0003800000 */
[----:B------:R-:W-:Y:S01]  /*123b0*/  BPT.TRAP 0x1 ;  /* 0x000000040000795c */ /* 0x000fe20000300000 */
.L_x_771:
[----:B------:R-:W-:Y:S01]  /*123c0*/  R2UR UR8, R12 ;  /* 0x000000000c0872ca */ /* 0x000fe200000e0000 */
[----:B------:R-:W-:Y:S01]  /*123d0*/  UIADD3 UR4, UP0, UR48, 0x370, URZ ;  /* 0x0000037030047890 */ /* 0x000fe2000ff1e03f */
[----:B------:R-:W-:Y:S01]  /*123e0*/  R2UR UR9, R3 ;  /* 0x00000000030972ca */ /* 0x000fe200000e0000 */
[----:B------:R-:W-:Y:S01]  /*123f0*/  UIADD3 UR19, UR42, 0x2d800, URZ ;  /* 0x0002d8002a137890 */ /* 0x000fe2000fffe03f */
[----:B------:R-:W-:Y:S01]  /*12400*/  R2UR UR11, R11 ;  /* 0x000000000b0b72ca */ /* 0x000fe200000e0000 */
[----:B------:R-:W-:Y:S01]  /*12410*/  UIADD3.X UR5, URZ, UR49, URZ, UP0, !UPT ;  /* 0x000000313f057290 */ /* 0x000fe200087fe43f */
[----:B------:R-:W-:Y:S01]  /*12420*/  R2UR UR12, R6 ;  /* 0x00000000060c72ca */ /* 0x000fe200000e0000 */
[----:B------:R-:W-:Y:S01]  /*12430*/  UMOV UR10, URZ ;  /* 0x0000003f000a7c82 */ /* 0x000fe20008000000 */
[----:B-----5:R-:W-:Y:S01]  /*12440*/  R2UR UR13, R4 ;  /* 0x00000000040d72ca */ /* 0x020fe200000e0000 */
[----:B------:R-:W-:Y:S01]  /*12450*/  UMOV UR6, 0x0 ;  /* 0x0000000000067882 */ /* 0x000fe20000000000 */
[----:B------:R-:W-:Y:S01]  /*12460*/  UMOV UR7, 0x14f00000 ;  /* 0x14f0000000077882 */ /* 0x000fe20000000000 */
[----:B------:R-:W-:Y:S01]  /*12470*/  UMOV UR17, 0x20 ;  /* 0x0000002000117882 */ /* 0x000fe20000000000 */
[----:B------:R-:W-:Y:S01]  /*12480*/  UMOV UR18, 0x40 ;  /* 0x0000004000127882 */ /* 0x000fe20000000000 */
[----:B------:R-:W-:Y:S01]  /*12490*/  UIMAD UR8, UR8, 0x6000, UR42 ;  /* 0x00006000080878a4 */ /* 0x000fe2000f8e022a */
[----:B-12---:R-:W-:Y:S01]  /*124a0*/  SHF.L.U32 R3, R18, 0x1f, RZ ;  /* 0x0000001f12037819 */ /* 0x006fe200000006ff */
[----:B------:R-:W-:Y:S01]  /*124b0*/  UIADD3 UR9, UR9, 0x2d830, URZ ;  /* 0x0002d83009097890 */ /* 0x000fe2000fffe03f */
[----:B------:R-:W-:Y:S01]  /*124c0*/  LEA R2, R19, UR19, 0x3 ;  /* 0x0000001313027c11 */ /* 0x000fe2000f8e18ff */
[----:B------:R-:W-:-:S02]  /*124d0*/  USHF.L.U32 UR11, UR11, 0x7, URZ ;  /* 0x000000070b0b7899 */ /* 0x000fc4000800063f */
[----:B------:R-:W-:Y:S02]  /*124e0*/  UIADD3 UR14, UR8, 0x15400, URZ ;  /* 0x00015400080e7890 */ /* 0x000fe4000fffe03f */
[----:B------:R-:W-:Y:S02]  /*124f0*/  UIADD3 UR15, UR8, 0x17400, URZ ;  /* 0x00017400080f7890 */ /* 0x000fe4000fffe03f */
[----:B------:R-:W-:-:S03]  /*12500*/  UIADD3 UR16, UR8, 0x19400, URZ ;  /* 0x0001940008107890 */ /* 0x000fc6000fffe03f */
[----:B------:R-:W-:Y:S02]  /*12510*/  UMOV UR8, UR14 ;  /* 0x0000000e00087c82 */ /* 0x000fe40008000000 */
[----:B------:R1:W-:Y:S02]  /*12520*/  UTMALDG.4D [UR8], [UR4], desc[UR6] ;  /* 0x00000608040075b4 */ /* 0x0003e40008019000 */
[----:B-1----:R-:W-:Y:S01]  /*12530*/  UMOV UR8, UR15 ;  /* 0x0000000f00087c82 */ /* 0x002fe20008000000 */
[----:B------:R-:W-:Y:S02]  /*12540*/  UMOV UR10, UR17 ;  /* 0x00000011000a7c82 */ /* 0x000fe40008000000 */
[----:B------:R1:W-:Y:S02]  /*12550*/  UTMALDG.4D [UR8], [UR4], desc[UR6] ;  /* 0x00000608040075b4 */ /* 0x0003e40008019000 */
[----:B-1----:R-:W-:Y:S01]  /*12560*/  UMOV UR8, UR16 ;  /* 0x0000001000087c82 */ /* 0x002fe20008000000 */
[----:B------:R-:W-:-:S02]  /*12570*/  UMOV UR10, UR18 ;  /* 0x00000012000a7c82 */ /* 0x000fc40008000000 */
[----:B------:R1:W-:Y:S01]  /*12580*/  UTMALDG.4D [UR8], [UR4], desc[UR6] ;  /* 0x00000608040075b4 */ /* 0x0003e20008019000 */
[----:B------:R-:W2:Y:S02]  /*12590*/  SYNCS.PHASECHK.TRANS64.TRYWAIT P3, [R2+URZ+0x60], R3 ;  /* 0x00006003020075a7 */ /* 0x000ea4000806017f */
[----:B-12---:R-:W-:Y:S05]  /*125a0*/  @!P3 BRA `(.L_x_772) ;  /* 0x0000001c0064b947 */ /* 0x006fea0003800000 */
.L_x_816:
[----:B------:R-:W-:Y:S05]  /*125b0*/  @P2 BRA `(.L_x_773) ;  /* 0x0000000000182947 */ /* 0x000fea0003800000 */
[----:B------:R-:W-:Y:S01]  /*125c0*/  ISETP.NE.AND P2, PT, R23, RZ, PT ;  /* 0x000000ff1700720c */ /* 0x000fe20003f45270 */
[----:B-1----:R-:W-:Y:S01]  /*125d0*/  IMAD.MOV.U32 R3, RZ, RZ, 0x6000 ;  /* 0x00006000ff037424 */ /* 0x002fe200078e00ff */
[----:B------:R-:W-:-:S04]  /*125e0*/  LEA R2, R19, UR42, 0x3 ;  /* 0x0000002a13027c11 */ /* 0x000fc8000f8e18ff */
[----:B------:R2:W-:Y:S07]  /*125f0*/  SYNCS.ARRIVE.TRANS64 RZ, [R2+URZ+0x2d850], R3 ;  /* 0x02d8500302ff79a7 */ /* 0x0005ee000800003f */
[----:B------:R-:W-:Y:S05]  /*12600*/  @!P2 BRA `(.L_x_773) ;  /* 0x000000000004a947 */ /* 0x000fea0003800000 */
[----:B------:R-:W-:Y:S01]  /*12610*/  BPT.TRAP 0x1 ;  /* 0x000000040000795c */ /* 0x000fe20000300000 */
.L_x_773:
        /* <DEDUP_REMOVED lines=8> */
[----:B------:R-:W-:Y:S01]  /*126a0*/  UMOV UR7, 0x14f00000 ;  /* 0x14f0000000077882 */ /* 0x000fe20000000000 */
[----:B------:R-:W-:Y:S01]  /*126b0*/  UMOV UR16, 0x20 ;  /* 0x0000002000107882 */ /* 0x000fe20000000000 */
[----:B------:R-:W-:-:S02]  /*126c0*/  IMAD.MOV.U32 R9, RZ, RZ, R4 ;  /* 0x000000ffff097224 */ /* 0x000fc400078e0004 */
[----:B------:R-:W-:Y:S01]  /*126d0*/  IMAD.MOV.U32 R7, RZ, RZ, R11 ;  /* 0x000000ffff077224 */ /* 0x000fe200078e000b */
[----:B------:R-:W-:Y:S02]  /*126e0*/  UIMAD UR15, UR9, 0x6000, UR42 ;  /* 0x00006000090f78a4 */ /* 0x000fe4000f8e022a */
[----:B------:R-:W-:Y:S02]  /*126f0*/  ULEA UR9, UR9, UR42, 0x3 ;  /* 0x0000002a09097291 */ /* 0x000fe4000f8e183f */
[----:B------:R-:W-:Y:S02]  /*12700*/  USHF.L.U32 UR11, UR11, 0x7, URZ ;  /* 0x000000070b0b7899 */ /* 0x000fe4000800063f */
[----:B------:R-:W-:Y:S02]  /*12710*/  UIADD3 UR8, UR15, 0x400, URZ ;  /* 0x000004000f087890 */ /* 0x000fe4000fffe03f */
[----:B------:R-:W-:Y:S02]  /*12720*/  UIADD3 UR9, UR9, 0x2d850, URZ ;  /* 0x0002d85009097890 */ /* 0x000fe4000fffe03f */
        /* <DEDUP_REMOVED lines=11> */
.L_x_768:
[----:B------:R-:W-:Y:S05]  /*127e0*/  BSYNC B0 ;  /* 0x0000000000007941 */ /* 0x000fea0003800000 */
.L_x_767:
[----:B------:R-:W-:Y:S01]  /*127f0*/  UIADD3 UR4, UR44, -0x3, URZ ;  /* 0xfffffffd2c047890 */ /* 0x000fe2000fffe03f */
[----:B------:R-:W-:Y:S02]  /*12800*/  IMAD.MOV.U32 R19, RZ, RZ, R12 ;  /* 0x000000ffff137224 */ /* 0x000fe400078e000c */
[----:B------:R-:W-:-:S03]  /*12810*/  IMAD.MOV.U32 R18, RZ, RZ, R13 ;  /* 0x000000ffff127224 */ /* 0x000fc600078e000d */
[----:B------:R-:W-:-:S07]  /*12820*/  IMAD.U32 R11, RZ, RZ, UR4 ;  /* 0x00000004ff0b7e24 */ /* 0x000fce000f8e00ff */
.L_x_766:
[----:B------:R-:W-:Y:S01]  /*12830*/  ULOP3.LUT UR4, URZ, UR44, URZ, 0x33, !UPT ;  /* 0x0000002c3f047292 */ /* 0x000fe2000f8e333f */
[----:B------:R-:W-:Y:S01]  /*12840*/  VIADD R10, R10, 0xfffffffe ;  /* 0xfffffffe0a0a7836 */ /* 0x000fe20000000000 */
[----:B------:R-:W-:Y:S04]  /*12850*/  BSSY B0, `(.L_x_765) ;  /* 0x00000da000007945 */ /* 0x000fe80003800000 */
[----:B------:R-:W-:-:S13]  /*12860*/  ISETP.NE.AND P2, PT, R10, UR4, PT ;  /* 0x000000040a007c0c */ /* 0x000fda000bf45270 */
[----:B------:R-:W-:Y:S05]  /*12870*/  @!P2 BRA `(.L_x_774) ;  /* 0x0000000c005ca947 */ /* 0x000fea0003800000 */
[----:B-12---:R-:W-:-:S07]  /*12880*/  IMAD.MOV.U32 R2, RZ, RZ, R9 ;  /* 0x000000ffff027224 */ /* 0x006fce00078e0009 */
.L_x_789:
[----:B------:R-:W-:Y:S01]  /*12890*/  VIADD R10, R19, 0x1 ;  /* 0x00000001130a7836 */ /* 0x000fe20000000000 */
[----:B------:R-:W-:Y:S05]  /*128a0*/  YIELD ;  /* 0x0000000000007946 */ /* 0x000fea0003800000 */
[----:B------:R-:W-:Y:S01]  /*128b0*/  ISETP.NE.AND P2, PT, R10, 0x2, PT ;  /* 0x000000020a00780c */ /* 0x000fe20003f45270 */
[----:B------:R-:W-:Y:S03]  /*128c0*/  BSSY B1, `(.L_x_775) ;  /* 0x0000066000017945 */ /* 0x000fe60003800000 */
[----:B-12---:R-:W-:-:S02]  /*128d0*/  SEL R3, RZ, 0x1, P2 ;  /* 0x00000001ff037807 */ /* 0x006fc40001000000 */
[----:B------:R-:W-:Y:S02]  /*128e0*/  SEL R10, R10, RZ, P2 ;  /* 0x000000ff0a0a7207 */ /* 0x000fe40001000000 */
[----:B------:R-:W-:Y:S01]  /*128f0*/  LOP3.LUT R12, R18, R3, RZ, 0x3c, !PT ;  /* 0x00000003120c7212 */ /* 0x000fe200078e3cff */
[----:B------:R-:W-:Y:S06]  /*12900*/  @!P6 BRA `(.L_x_776) ;  /* 0x000000040084e947 */ /* 0x000fec0003800000 */
[----:B------:R-:W-:Y:S01]  /*12910*/  IMAD.MOV.U32 R14, RZ, RZ, R11 ;  /* 0x000000ffff0e7224 */ /* 0x000fe200078e000b */
[----:B------:R-:W-:Y:S06]  /*12920*/  @!P0 BRA `(.L_x_777) ;  /* 0x0000000000488947 */ /* 0x000fec0003800000 */
[----:B------:R-:W1:Y:S01]  /*12930*/  LDC R14, c[0x0][0x41c] ;  /* 0x00010700ff0e7b82 */ /* 0x000e620000000800 */
[----:B------:R-:W-:Y:S02]  /*12940*/  IMAD.MOV.U32 R13, RZ, RZ, R11 ;  /* 0x000000ffff0d7224 */ /* 0x000fe400078e000b */
[----:B------:R-:W-:-:S04]  /*12950*/  IMAD R15, R8, UR40, RZ ;  /* 0x00000028080f7c24 */ /* 0x000fc8000f8e02ff */
[----:B------:R-:W-:Y:S01]  /*12960*/  IMAD R15, R0, UR41, R15 ;  /* 0x00000029000f7c24 */ /* 0x000fe2000f8e020f */
[----:B------:R-:W2:Y:S01]  /*12970*/  LDC.64 R2, c[0x0][0x3f8] ;  /* 0x0000fe00ff027b82 */ /* 0x000ea20000000a00 */
        /* <DEDUP_REMOVED lines=8> */
[----:B--2---:R-:W-:-:S04]  /*12a00*/  LEA R2, P2, R4, R2, 0x2 ;  /* 0x0000000204027211 */ /* 0x004fc800078410ff */
[----:B------:R-:W-:-:S05]  /*12a10*/  LEA.HI.X R3, R4, R3, R5, 0x2, P2 ;  /* 0x0000000304037211 */ /* 0x000fca00010f1405 */
[----:B------:R1:W5:Y:S01]  /*12a20*/  LDG.E R2, desc[UR50][R2.64] ;  /* 0x0000003202027981 */ /* 0x000362000c1e1900 */
[----:B------:R-:W-:-:S04]  /*12a30*/  IMAD.MOV R4, RZ, RZ, -R13 ;  /* 0x000000ffff047224 */ /* 0x000fc800078e0a0d */
[----:B------:R-:W-:-:S07]  /*12a40*/  IMAD R14, R14, R4, R11 ;  /* 0x000000040e0e7224 */ /* 0x000fce00078e020b */
.L_x_777:
[----:B------:R-:W-:Y:S02]  /*12a50*/  LEA R4, R10, UR42, 0x3 ;  /* 0x0000002a0a047c11 */ /* 0x000fe4000f8e18ff */
[----:B-1----:R-:W-:Y:S02]  /*12a60*/  SHF.L.U32 R3, R12, 0x1f, RZ ;  /* 0x0000001f0c037819 */ /* 0x002fe400000006ff */
[----:B------:R-:W-:Y:S02]  /*12a70*/  ISETP.NE.AND P2, PT, R17, RZ, PT ;  /* 0x000000ff1100720c */ /* 0x000fe40003f45270 */
[----:B------:R-:W1:Y:S02]  /*12a80*/  SYNCS.PHASECHK.TRANS64.TRYWAIT P3, [R4+URZ+0x2d840], R3 ;  /* 0x02d84003040075a7 */ /* 0x000e64000806017f */
[----:B-1----:R-:W-:Y:S09]  /*12a90*/  @!P3 BRA `(.L_x_778) ;  /* 0x00000018003cb947 */ /* 0x002ff20003800000 */
.L_x_817:
[----:B------:R-:W-:Y:S05]  /*12aa0*/  @P2 BRA `(.L_x_779) ;  /* 0x0000000000142947 */ /* 0x000fea0003800000 */
[----:B------:R-:W-:Y:S01]  /*12ab0*/  ISETP.NE.AND P3, PT, R23, RZ, PT ;  /* 0x000000ff1700720c */ /* 0x000fe20003f65270 */
[----:B-1----:R-:W-:-:S04]  /*12ac0*/  IMAD.MOV.U32 R3, RZ, RZ, 0x6000 ;  /* 0x00006000ff037424 */ /* 0x002fc800078e00ff */
[----:B------:R2:W-:Y:S08]  /*12ad0*/  SYNCS.ARRIVE.TRANS64 RZ, [R4+URZ+0x2d830], R3 ;  /* 0x02d8300304ff79a7 */ /* 0x0005f0000800003f */
[----:B------:R-:W-:Y:S05]  /*12ae0*/  @!P3 BRA `(.L_x_779) ;  /* 0x000000000004b947 */ /* 0x000fea0003800000 */
[----:B------:R-:W-:Y:S01]  /*12af0*/  BPT.TRAP 0x1 ;  /* 0x000000040000795c */ /* 0x000fe20000300000 */
.L_x_779:
        /* <DEDUP_REMOVED lines=14> */
[----:B------:R-:W-:Y:S01]  /*12be0*/  SHF.L.U32 R18, R18, 0x1f, RZ ;  /* 0x0000001f12127819 */ /* 0x000fe200000006ff */
[----:B------:R-:W-:Y:S01]  /*12bf0*/  UIADD3 UR9, UR9, 0x2d830, URZ ;  /* 0x0002d83009097890 */ /* 0x000fe2000fffe03f */
[----:B-12---:R-:W-:Y:S01]  /*12c00*/  LEA R3, R19, UR19, 0x3 ;  /* 0x0000001313037c11 */ /* 0x006fe2000f8e18ff */
        /* <DEDUP_REMOVED lines=14> */
.L_x_818:
[----:B------:R-:W-:Y:S05]  /*12cf0*/  @P2 BRA `(.L_x_781) ;  /* 0x0000000000142947 */ /* 0x000fea0003800000 */
[----:B------:R-:W-:Y:S01]  /*12d00*/  ISETP.NE.AND P2, PT, R23, RZ, PT ;  /* 0x000000ff1700720c */ /* 0x000fe20003f45270 */
[----:B------:R-:W-:-:S04]  /*12d10*/  IMAD.MOV.U32 R4, RZ, RZ, 0x6000 ;  /* 0x00006000ff047424 */ /* 0x000fc800078e00ff */
[----:B------:R2:W-:Y:S08]  /*12d20*/  SYNCS.ARRIVE.TRANS64 RZ, [R3+URZ+0x50], R4 ;  /* 0x0000500403ff79a7 */ /* 0x0005f0000800003f */
[----:B------:R-:W-:Y:S05]  /*12d30*/  @!P2 BRA `(.L_x_781) ;  /* 0x000000000004a947 */ /* 0x000fea0003800000 */
[----:B------:R-:W-:Y:S01]  /*12d40*/  BPT.TRAP 0x1 ;  /* 0x000000040000795c */ /* 0x000fe20000300000 */
.L_x_781:
        /* <DEDUP_REMOVED lines=12> */
[----:B------:R-:W-:Y:S01]  /*12e10*/  UIMAD UR8, UR8, 0x6000, UR42 ;  /* 0x00006000080878a4 */ /* 0x000fe2000f8e022a */
[----:B------:R-:W-:Y:S01]  /*12e20*/  IMAD.MOV.U32 R9, RZ, RZ, R2 ;  /* 0x000000ffff097224 */ /* 0x000fe200078e0002 */
        /* <DEDUP_REMOVED lines=15> */
.L_x_776:
[----:B------:R-:W-:Y:S05]  /*12f20*/  BSYNC B1 ;  /* 0x0000000000017941 */ /* 0x000fea0003800000 */
.L_x_775:
[----:B------:R-:W-:Y:S01]  /*12f30*/  VIADD R19, R10, 0x1 ;  /* 0x000000010a137836 */ /* 0x000fe20000000000 */
[----:B------:R-:W-:Y:S01]  /*12f40*/  BSSY B1, `(.L_x_782) ;  /* 0x0000067000017945 */ /* 0x000fe20003800000 */
[----:B------:R-:W-:-:S03]  /*12f50*/  VIADD R13, R11, 0xffffffff ;  /* 0xffffffff0b0d7836 */ /* 0x000fc60000000000 */
[----:B------:R-:W-:-:S04]  /*12f60*/  ISETP.NE.AND P2, PT, R19, 0x2, PT ;  /* 0x000000021300780c */ /* 0x000fc80003f45270 */
[----:B-12---:R-:W-:Y:S02]  /*12f70*/  SEL R3, RZ, 0x1, P2 ;  /* 0x00000001ff037807 */ /* 0x006fe40001000000 */
        /* <DEDUP_REMOVED lines=9> */
[----:B-1----:R-:W-:-:S13]  /*13010*/  ISETP.NE.AND P2, PT, R14, 0x1, PT ;  /* 0x000000010e00780c */ /* 0x002fda0003f45270 */
[----:B------:R-:W1:Y:S02]  /*13020*/  @P2 LDC.64 R2, c[0x0][0x420] ;  /* 0x00010800ff022b82 */ /* 0x000e640000000a00 */
[----:B-1----:R-:W-:-:S05]  /*13030*/  @P2 IMAD.HI.U32 R2, R13, R2, RZ ;  /* 0x000000020d022227 */ /* 0x002fca00078e00ff */
[----:B------:R-:W-:Y:S02]  /*13040*/  @P2 SHF.R.U32.HI R15, RZ, R3, R2 ;  /* 0x00000003ff0f2219 */ /* 0x000fe40000011602 */
[----:B------:R-:W1:Y:S02]  /*13050*/  LDC.64 R2, c[0x0][0x3f8] ;  /* 0x0000fe00ff027b82 */ /* 0x000e640000000a00 */
[--C-:B------:R-:W-:Y:S01]  /*13060*/  SHF.R.S32.HI R5, RZ, 0x1f, R15.reuse ;  /* 0x0000001fff057819 */ /* 0x100fe2000001140f */
[----:B------:R-:W-:-:S04]  /*13070*/  IMAD.MOV.U32 R4, RZ, RZ, R15 ;  /* 0x000000ffff047224 */ /* 0x000fc800078e000f */
[----:B------:R-:W-:-:S04]  /*13080*/  IMAD.WIDE.U32 R4, R0, UR40, R4 ;  /* 0x0000002800047c25 */ /* 0x000fc8000f8e0004 */
[----:B------:R-:W-:Y:S01]  /*13090*/  IMAD.IADD R5, R21, 0x1, R5 ;  /* 0x0000000115057824 */ /* 0x000fe200078e0205 */
[----:B-1----:R-:W-:-:S04]  /*130a0*/  LEA R2, P2, R4, R2, 0x2 ;  /* 0x0000000204027211 */ /* 0x002fc800078410ff */
[----:B------:R-:W-:-:S05]  /*130b0*/  LEA.HI.X R3, R4, R3, R5, 0x2, P2 ;  /* 0x0000000304037211 */ /* 0x000fca00010f1405 */
[----:B------:R1:W5:Y:S01]  /*130c0*/  LDG.E R2, desc[UR50][R2.64] ;  /* 0x0000003202027981 */ /* 0x000362000c1e1900 */
[----:B------:R-:W-:-:S04]  /*130d0*/  IMAD.MOV R4, RZ, RZ, -R15 ;  /* 0x000000ffff047224 */ /* 0x000fc800078e0a0f */
[----:B------:R-:W-:-:S07]  /*130e0*/  IMAD R14, R14, R4, R13 ;  /* 0x000000040e0e7224 */ /* 0x000fce00078e020d */
.L_x_784:
[----:B-1----:R-:W-:Y:S02]  /*130f0*/  LEA R3, R19, UR42, 0x3 ;  /* 0x0000002a13037c11 */ /* 0x002fe4000f8e18ff */
[----:B------:R-:W-:Y:S02]  /*13100*/  SHF.L.U32 R4, R18, 0x1f, RZ ;  /* 0x0000001f12047819 */ /* 0x000fe400000006ff */
[----:B------:R-:W-:Y:S02]  /*13110*/  ISETP.NE.AND P2, PT, R17, RZ, PT ;  /* 0x000000ff1100720c */ /* 0x000fe40003f45270 */
[----:B------:R-:W1:Y:S02]  /*13120*/  SYNCS.PHASECHK.TRANS64.TRYWAIT P3, [R3+URZ+0x2d840], R4 ;  /* 0x02d84004030075a7 */ /* 0x000e64000806017f */
[----:B-1----:R-:W-:Y:S09]  /*13130*/  @!P3 BRA `(.L_x_785) ;  /* 0x0000001000bcb947 */ /* 0x002ff20003800000 */
.L_x_819:
[----:B------:R-:W-:Y:S05]  /*13140*/  @P2 BRA `(.L_x_786) ;  /* 0x0000000000142947 */ /* 0x000fea0003800000 */
[----:B------:R-:W-:Y:S01]  /*13150*/  ISETP.NE.AND P3, PT, R23, RZ, PT ;  /* 0x000000ff1700720c */ /* 0x000fe20003f65270 */
[----:B-1----:R-:W-:-:S04]  /*13160*/  IMAD.MOV.U32 R4, RZ, RZ, 0x6000 ;  /* 0x00006000ff047424 */ /* 0x002fc800078e00ff */
[----:B------:R2:W-:Y:S08]  /*13170*/  SYNCS.ARRIVE.TRANS64 RZ, [R3+URZ+0x2d830], R4 ;  /* 0x02d8300403ff79a7 */ /* 0x0005f0000800003f */
[----:B------:R-:W-:Y:S05]  /*13180*/  @!P3 BRA `(.L_x_786) ;  /* 0x000000000004b947 */ /* 0x000fea0003800000 */
[----:B------:R-:W-:Y:S01]  /*13190*/  BPT.TRAP 0x1 ;  /* 0x000000040000795c */ /* 0x000fe20000300000 */
.L_x_786:
[----:B------:R-:W-:Y:S01]  /*131a0*/  R2UR UR9, R19 ;  /* 0x00000000130972ca */ /* 0x000fe200000e0000 */
[----:B------:R-:W-:Y:S01]  /*131b0*/  UIADD3 UR19, UR42, 0x2d800, URZ ;  /* 0x0002d8002a137890 */ /* 0x000fe2000fffe03f */
[----:B------:R-:W-:Y:S01]  /*131c0*/  R2UR UR11, R14 ;  /* 0x000000000e0b72ca */ /* 0x000fe200000e0000 */
[----:B------:R-:W-:Y:S01]  /*131d0*/  UIADD3 UR4, UP0, UR48, 0x370, URZ ;  /* 0x0000037030047890 */ /* 0x000fe2000ff1e03f */
[----:B------:R-:W-:Y:S01]  /*131e0*/  R2UR UR12, R6 ;  /* 0x00000000060c72ca */ /* 0x000fe200000e0000 */
[----:B------:R-:W-:Y:S01]  /*131f0*/  UMOV UR10, URZ ;  /* 0x0000003f000a7c82 */ /* 0x000fe20008000000 */
[----:B-----5:R-:W-:Y:S01]  /*13200*/  R2UR UR13, R2 ;  /* 0x00000000020d72ca */ /* 0x020fe200000e0000 */
[----:B------:R-:W-:Y:S01]  /*13210*/  UIADD3.X UR5, URZ, UR49, URZ, UP0, !UPT ;  /* 0x000000313f057290 */ /* 0x000fe200087fe43f */
[----:B------:R-:W-:Y:S01]  /*13220*/  SHF.L.U32 R12, R12, 0x1f, RZ ;  /* 0x0000001f0c0c7819 */ /* 0x000fe200000006ff */
[----:B------:R-:W-:Y:S01]  /*13230*/  UMOV UR6, 0x0 ;  /* 0x0000000000067882 */ /* 0x000fe20000000000 */
[----:B------:R-:W-:Y:S01]  /*13240*/  UMOV UR7, 0x14f00000 ;  /* 0x14f0000000077882 */ /* 0x000fe20000000000 */
[----:B------:R-:W-:Y:S01]  /*13250*/  UMOV UR17, 0x20 ;  /* 0x0000002000117882 */ /* 0x000fe20000000000 */
[----:B------:R-:W-:Y:S01]  /*13260*/  UMOV UR18, 0x40 ;  /* 0x0000004000127882 */ /* 0x000fe20000000000 */
[----:B------:R-:W-:Y:S01]  /*13270*/  UIMAD UR8, UR9, 0x6000, UR42 ;  /* 0x00006000090878a4 */ /* 0x000fe2000f8e022a */
[----:B-12---:R-:W-:Y:S01]  /*13280*/  LEA R3, R10, UR19, 0x3 ;  /* 0x000000130a037c11 */ /* 0x006fe2000f8e18ff */
[----:B------:R-:W-:-:S02]  /*13290*/  ULEA UR9, UR9, UR19, 0x3 ;  /* 0x0000001309097291 */ /* 0x000fc4000f8e183f */
[----:B------:R-:W-:Y:S02]  /*132a0*/  USHF.L.U32 UR11, UR11, 0x7, URZ ;  /* 0x000000070b0b7899 */ /* 0x000fe4000800063f */
[----:B------:R-:W-:Y:S02]  /*132b0*/  UIADD3 UR14, UR8, 0x15400, URZ ;  /* 0x00015400080e7890 */ /* 0x000fe4000fffe03f */
        /* <DEDUP_REMOVED lines=13> */
.L_x_820:
[----:B------:R-:W-:Y:S05]  /*13390*/  @P2 BRA `(.L_x_788) ;  /* 0x0000000000142947 */ /* 0x000fea0003800000 */
[----:B------:R-:W-:Y:S01]  /*133a0*/  ISETP.NE.AND P2, PT, R23, RZ, PT ;  /* 0x000000ff1700720c */ /* 0x000fe20003f45270 */
[----:B------:R-:W-:-:S04]  /*133b0*/  IMAD.MOV.U32 R4, RZ, RZ, 0x6000 ;  /* 0x00006000ff047424 */ /* 0x000fc800078e00ff */
[----:B------:R2:W-:Y:S08]  /*133c0*/  SYNCS.ARRIVE.TRANS64 RZ, [R3+URZ+0x50], R4 ;  /* 0x0000500403ff79a7 */ /* 0x0005f0000800003f */
[----:B------:R-:W-:Y:S05]  /*133d0*/  @!P2 BRA `(.L_x_788) ;  /* 0x000000000004a947 */ /* 0x000fea0003800000 */
[----:B------:R-:W-:Y:S01]  /*133e0*/  BPT.TRAP 0x1 ;  /* 0x000000040000795c */ /* 0x000fe20000300000 */
.L_x_788:
        /* <DEDUP_REMOVED lines=28> */
.L_x_783:
[----:B------:R-:W-:Y:S05]  /*135b0*/  BSYNC B1 ;  /* 0x0000000000017941 */ /* 0x000fea0003800000 */
.L_x_782:
[----:B------:R-:W-:Y:S01]  /*135c0*/  ISETP.GT.AND P2, PT, R13, UR43, PT ;  /* 0x0000002b0d007c0c */ /* 0x000fe2000bf44270 */
[----:B------:R-:W-:-:S12]  /*135d0*/  VIADD R11, R11, 0xfffffffe ;  /* 0xfffffffe0b0b7836 */ /* 0x000fd80000000000 */
[----:B------:R-:W-:Y:S05]  /*135e0*/  @P2 BRA `(.L_x_789) ;  /* 0xfffffff000a82947 */ /* 0x000fea000383ffff */
.L_x_774:
[----:B------:R-:W-:Y:S05]  /*135f0*/  BSYNC B0 ;  /* 0x0000000000007941 */ /* 0x000fea0003800000 */
.L_x_765:
[----:B------:R-:W-:Y:S04]  /*13600*/  BSSY B0, `(.L_x_790) ;  /* 0x000000e000007945 */ /* 0x000fe80003800000 */
[----:B------:R-:W-:Y:S05]  /*13610*/  @P1 BRA `(.L_x_791) ;  /* 0x0000000000301947 */ /* 0x000fea0003800000 */
[----:B------:R-:W3:Y:S01]  /*13620*/  S2R R11, SR_LANEID ;  /* 0x00000000000b7919 */ /* 0x000ee20000000000 */
[----:B------:R-:W-:Y:S01]  /*13630*/  VOTEU.ANY UR4, UPT, PT ;  /* 0x0000000000047886 */ /* 0x000fe200038e0100 */
[----:B-12---:R-:W1:Y:S01]  /*13640*/  LDC.64 R2, c[0x0][0xdf0] ;  /* 0x00037c00ff027b82 */ /* 0x006e620000000a00 */
[----:B------:R-:W3:Y:S08]  /*13650*/  FLO.U32 R0, UR4 ;  /* 0x0000000400007d00 */ /* 0x000ef000080e0000 */
[----:B------:R-:W1:Y:S01]  /*13660*/  POPC R5, UR4 ;  /* 0x0000000400057d09 */ /* 0x000e620008000000 */
[----:B---3--:R-:W-:-:S13]  /*13670*/  ISETP.EQ.U32.AND P0, PT, R0, R11, PT ;  /* 0x0000000b0000720c */ /* 0x008fda0003f02070 */
[----:B-1----:R-:W2:Y:S01]  /*13680*/  @P0 ATOMG.E.ADD.STRONG.GPU PT, R3, desc[UR50][R2.64], R5 ;  /* 0x00000005020309a8 */ /* 0x002ea200081ee1f2 */
[----:B------:R-:W1:Y:S02]  /*13690*/  S2R R4, SR_LTMASK ;  /* 0x0000000000047919 */ /* 0x000e640000003900 */
[----:B-1----:R-:W-:-:S04]  /*136a0*/  LOP3.LUT R4, R4, UR4, RZ, 0xc0, !PT ;  /* 0x0000000404047c12 */ /* 0x002fc8000f8ec0ff */
[----:B------:R-:W1:Y:S01]  /*136b0*/  POPC R11, R4 ;  /* 0x00000004000b7309 */ /* 0x000e620000000000 */
[----:B--2---:R-:W1:Y:S02]  /*136c0*/  SHFL.IDX PT, R0, R3, R0, 0x1f ;  /* 0x00001f0003007589 */ /* 0x004e6400000e0000 */
[----:B-1----:R-:W-:-:S07]  /*136d0*/  IADD3 R22, R0, UR45, R11 ;  /* 0x0000002d00167c10 */ /* 0x002fce000fffe00b */
.L_x_791:
[----:B------:R-:W-:Y:S05]  /*136e0*/  BSYNC B0 ;  /* 0x0000000000007941 */ /* 0x000fea0003800000 */
.L_x_790:
[----:B------:R-:W-:Y:S04]  /*136f0*/  BSSY B0, `(.L_x_792) ;  /* 0x0000028000007945 */ /* 0x000fe80003800000 */
[----:B------:R-:W-:Y:S05]  /*13700*/  @!P6 BRA `(.L_x_793) ;  /* 0x000000000098e947 */ /* 0x000fea0003800000 */
[----:B-12---:R-:W-:Y:S02]  /*13710*/  LEA R3, R19, UR42, 0x3 ;  /* 0x0000002a13037c11 */ /* 0x006fe4000f8e18ff */
[----:B------:R-:W-:Y:S02]  /*13720*/  SHF.L.U32 R0, R18, 0x1f, RZ ;  /* 0x0000001f12007819 */ /* 0x000fe400000006ff */
[----:B------:R-:W-:Y:S02]  /*13730*/  ISETP.NE.AND P1, PT, R17, RZ, PT ;  /* 0x000000ff1100720c */ /* 0x000fe40003f25270 */
[----:B------:R-:W1:Y:S02]  /*13740*/  SYNCS.PHASECHK.TRANS64.TRYWAIT P0, [R3+URZ+0x2d860], R0 ;  /* 0x02d86000030075a7 */ /* 0x000e64000800017f */
[----:B-1----:R-:W-:Y:S09]  /*13750*/  @!P0 BRA `(.L_x_794) ;  /* 0x0000000c005c8947 */ /* 0x002ff20003800000 */
.L_x_821:
[----:B------:R-:W-:Y:S05]  /*13760*/  @P1 BRA `(.L_x_795) ;  /* 0x0000000000141947 */ /* 0x000fea0003800000 */
[----:B------:R-:W-:Y:S01]  /*13770*/  ISETP.NE.AND P0, PT, R23, RZ, PT ;  /* 0x000000ff1700720c */ /* 0x000fe20003f05270 */
[----:B-1----:R-:W-:-:S04]  /*13780*/  IMAD.MOV.U32 R0, RZ, RZ, 0x6000 ;  /* 0x00006000ff007424 */ /* 0x002fc800078e00ff */
[----:B------:R2:W-:Y:S08]  /*13790*/  SYNCS.ARRIVE.TRANS64 RZ, [R3+URZ+0x2d850], R0 ;  /* 0x02d8500003ff79a7 */ /* 0x0005f0000800003f */
[----:B------:R-:W-:Y:S05]  /*137a0*/  @!P0 BRA `(.L_x_795) ;  /* 0x0000000000048947 */ /* 0x000fea0003800000 */
[----:B------:R-:W-:Y:S01]  /*137b0*/  BPT.TRAP 0x1 ;  /* 0x000000040000795c */ /* 0x000fe20000300000 */
.L_x_795:
        /* <DEDUP_REMOVED lines=27> */
.L_x_793:
[----:B------:R-:W-:Y:S05]  /*13970*/  BSYNC B0 ;  /* 0x0000000000007941 */ /* 0x000fea0003800000 */
.L_x_792:
[----:B------:R-:W-:Y:S02]  /*13980*/  VIADD R19, R19, 0x1 ;  /* 0x0000000113137836 */ /* 0x000fe40000000000 */
[----:B--2---:R-:W-:-:S03]  /*13990*/  IMAD.MOV.U32 R13, RZ, RZ, R22 ;  /* 0x000000ffff0d7224 */ /* 0x004fc600078e0016 */
[----:B------:R-:W-:-:S04]  /*139a0*/  ISETP.NE.AND P0, PT, R19, 0x2, PT ;  /* 0x000000021300780c */ /* 0x000fc80003f05270 */
[----:B-1----:R-:W-:Y:S02]  /*139b0*/  SEL R3, RZ, 0x1, P0 ;  /* 0x00000001ff037807 */ /* 0x002fe40000000000 */
[----:B------:R-:W-:Y:S02]  /*139c0*/  SEL R19, R19, RZ, P0 ;  /* 0x000000ff13137207 */ /* 0x000fe40000000000 */
[----:B------:R-:W-:-:S07]  /*139d0*/  LOP3.LUT R18, R18, R3, RZ, 0x3c, !PT ;  /* 0x0000000312127212 */ /* 0x000fce00078e3cff */
.L_x_754:
[----:B------:R-:W-:Y:S05]  /*139e0*/  BSYNC B6 ;  /* 0x0000000000067941 */ /* 0x000fea0003800000 */
.L_x_752:
[----:B------:R-:W-:-:S03]  /*139f0*/  UMOV UR4, 0xffffffff ;  /* 0xffffffff00047882 */ /* 0x000fc60000000000 */
[----:B------:R-:W-:Y:S05]  /*13a00*/  BRA.DIV UR4, `(.L_x_796) ;  /* 0x0000000a04c47947 */ /* 0x000fea000b800000 */
[----:B------:R1:W2:Y:S02]  /*13a10*/  SHFL.IDX PT, R14, R13, RZ, 0x1f ;  /* 0x00001fff0d0e7589 */ /* 0x0002a400000e0000 */
.L_x_824:
[----:B------:R-:W-:Y:S01]  /*13a20*/  ISETP.NE.AND P0, PT, R23, RZ, PT ;  /* 0x000000ff1700720c */ /* 0x000fe20003f05270 */
[----:B------:R-:W-:Y:S05]  /*13a30*/  WARPSYNC.ALL ;  /* 0x0000000000007948 */ /* 0x000fea0003800000 */
[----:B------:R-:W-:Y:S01]  /*13a40*/  BAR.SYNC.DEFER_BLOCKING 0x4, 0x1a0 ;  /* 0x0106800000007b1d */ /* 0x000fe20000010000 */
[----:B--2---:R-:W-:-:S05]  /*13a50*/  IMAD.MOV.U32 R22, RZ, RZ, R14 ;  /* 0x000000ffff167224 */ /* 0x004fca00078e000e */
[----:B------:R-:W-:Y:S01]  /*13a60*/  ULDC UR4, c[0x0][0xda8] ;  /* 0x00036a0000047ab9 */ /* 0x000fe20000000800 */
[----:B------:R-:W-:Y:S01]  /*13a70*/  @!P0 MOV R0, 0x400 ;  /* 0x0000040000008802 */ /* 0x000fe20000000f00 */
[----:B------:R-:W2:Y:S03]  /*13a80*/  @!P0 S2R R3, SR_CgaCtaId ;  /* 0x0000000000038919 */ /* 0x000ea60000008800 */
[----:B--2---:R-:W-:-:S05]  /*13a90*/  @!P0 LEA R0, R3, R0, 0x18 ;  /* 0x0000000003008211 */ /* 0x004fca00078ec0ff */
[----:B------:R2:W-:Y:S01]  /*13aa0*/  @!P0 STS [R0+0x2d8d0], R13 ;  /* 0x02d8d00d00008388 */ /* 0x0005e20000000800 */
[----:B------:R-:W-:Y:S06]  /*13ab0*/  BAR.ARV 0x5, 0x1a0 ;  /* 0x0146800000007b1d */ /* 0x000fec0000002000 */
[----:B------:R-:W-:-:S13]  /*13ac0*/  ISETP.GE.AND P0, PT, R22, UR4, PT ;  /* 0x0000000416007c0c */ /* 0x000fda000bf06270 */
[----:B--2---:R-:W-:Y:S05]  /*13ad0*/  @!P0 BRA `(.L_x_797) ;  /* 0xffffffd000448947 */ /* 0x004fea000383ffff */
.L_x_743:
[----:B------:R-:W2:Y:S01]  /*13ae0*/  S2R R3, SR_CgaCtaId ;  /* 0x0000000000037919 */ /* 0x000ea20000008800 */
[----:B------:R-:W-:Y:S01]  /*13af0*/  UIADD3 UR47, UR47, 0x1, URZ ;  /* 0x000000012f2f7890 */ /* 0x000fe2000fffe03f */
[----:B------:R-:W-:-:S03]  /*13b00*/  MOV R0, 0x400 ;  /* 0x0000040000007802 */ /* 0x000fc60000000f00 */
[----:B------:R-:W-:-:S04]  /*13b10*/  ULEA.HI UR4, UR47, UR47, URZ, 0x1 ;  /* 0x0000002f2f047291 */ /* 0x000fc8000f8f083f */
[----:B------:R-:W-:-:S04]  /*13b20*/  ULOP3.LUT UR4, UR4, 0xfffffffe, URZ, 0xc0, !UPT ;  /* 0xfffffffe04047892 */ /* 0x000fc8000f8ec03f */
[----:B------:R-:W-:-:S06]  /*13b30*/  UIADD3 UR4, UR47, -UR4, URZ ;  /* 0x800000042f047290 */ /* 0x000fcc000fffe03f */
[----:B------:R-:W-:Y:S01]  /*13b40*/  IMAD.U32 R2, RZ, RZ, UR4 ;  /* 0x00000004ff027e24 */ /* 0x000fe2000f8e00ff */
[----:B--2---:R-:W-:-:S04]  /*13b50*/  LEA R9, R3, R0, 0x18 ;  /* 0x0000000003097211 */ /* 0x004fc800078ec0ff */
[----:B------:R-:W-:-:S04]  /*13b60*/  SHF.L.U32 R0, R2, 0x1f, RZ ;  /* 0x0000001f02007819 */ /* 0x000fc800000006ff */
[----:B------:R-:W2:Y:S02]  /*13b70*/  SYNCS.PHASECHK.TRANS64.TRYWAIT P0, [R9+URZ+0x2d820], R0 ;  /* 0x02d82000090075a7 */ /* 0x000ea4000800017f */
[----:B--2---:R-:W-:Y:S05]  /*13b80*/  @!P0 BRA `(.L_x_798) ;  /* 0x0000000800888947 */ /* 0x004fea0003800000 */
.L_x_825:
[----:B------:R-:W3:Y:S02]  /*13b90*/  SHFL.IDX PT, R16, R16, RZ, 0x1f ;  /* 0x00001fff10107589 */ /* 0x000ee400000e0000 */
[----:B---3--:R-:W-:-:S13]  /*13ba0*/  ISETP.NE.AND P0, PT, R16, RZ, PT ;  /* 0x000000ff1000720c */ /* 0x008fda0003f05270 */
[----:B------:R-:W-:Y:S05]  /*13bb0*/  @P0 EXIT ;  /* 0x000000000000094d */ /* 0x000fea0003800000 */
[----:B------:R-:W-:Y:S01]  /*13bc0*/  ELECT P0, URZ, PT ;  /* 0x00000000003f782f */ /* 0x000fe20003800000 */
[----:B------:R-:W-:-:S12]  /*13bd0*/  BSSY B0, `(.L_x_799) ;  /* 0x0000020000007945 */ /* 0x000fd80003800000 */
[----:B------:R-:W-:Y:S05]  /*13be0*/  @!P0 BRA `(.L_x_800) ;  /* 0x0000000000788947 */ /* 0x000fea0003800000 */
[----:B------:R-:W-:-:S06]  /*13bf0*/  ULOP3.LUT UR4, UR46, 0x2, URZ, 0xfc, !UPT ;  /* 0x000000022e047892 */ /* 0x000fcc000f8efc3f */
[----:B--2---:R-:W-:-:S05]  /*13c00*/  IMAD.U32 R0, RZ, RZ, UR4 ;  /* 0x00000004ff007e24 */ /* 0x004fca000f8e00ff */
[----:B------:R-:W-:-:S13]  /*13c10*/  ISETP.NE.AND P2, PT, R0, 0x3, PT ;  /* 0x000000030000780c */ /* 0x000fda0003f45270 */
[----:B------:R-:W-:Y:S05]  /*13c20*/  @!P2 BRA `(.L_x_801) ;  /* 0x000000000004a947 */ /* 0x000fea0003800000 */
[----:B------:R-:W-:Y:S01]  /*13c30*/  BPT.TRAP 0x1 ;  /* 0x000000040000795c */ /* 0x000fe20000300000 */
.L_x_801:
[----:B------:R-:W-:Y:S01]  /*13c40*/  VIADD R0, R9, 0x2d840 ;  /* 0x0002d84009007836 */ /* 0x000fe20000000000 */
[----:B------:R-:W-:Y:S01]  /*13c50*/  SHF.L.U32 R4, R18, 0x1f, RZ ;  /* 0x0000001f12047819 */ /* 0x000fe200000006ff */
[C---:B------:R-:W-:Y:S02]  /*13c60*/  VIADD R2, R19.reuse, 0x1 ;  /* 0x0000000113027836 */ /* 0x040fe40000000000 */
[----:B------:R-:W-:-:S03]  /*13c70*/  IMAD R5, R19, 0x8, R0 ;  /* 0x0000000813057824 */ /* 0x000fc600078e0200 */
[C---:B------:R-:W-:Y:S01]  /*13c80*/  ISETP.NE.AND P1, PT, R2.reuse, 0x2, PT ;  /* 0x000000020200780c */ /* 0x040fe20003f25270 */
[----:B------:R-:W2:Y:S03]  /*13c90*/  SYNCS.PHASECHK.TRANS64.TRYWAIT P0, [R5+URZ], R4 ;  /* 0x00000004050075a7 */ /* 0x000ea6000800017f */
[----:B------:R-:W-:Y:S02]  /*13ca0*/  SEL R3, RZ, 0x1, P1 ;  /* 0x00000001ff037807 */ /* 0x000fe40000800000 */
[----:B------:R-:W-:Y:S02]  /*13cb0*/  SEL R7, R2, RZ, P1 ;  /* 0x000000ff02077207 */ /* 0x000fe40000800000 */
[----:B------:R-:W-:-:S03]  /*13cc0*/  LOP3.LUT R2, R18, R3, RZ, 0x3c, !PT ;  /* 0x0000000312027212 */ /* 0x000fc600078e3cff */
[----:B------:R-:W-:Y:S01]  /*13cd0*/  IMAD R3, R7, 0x8, R0 ;  /* 0x0000000807037824 */ /* 0x000fe200078e0200 */
[----:B------:R-:W-:Y:S01]  /*13ce0*/  SHF.L.U32 R2, R2, 0x1f, RZ ;  /* 0x0000001f02027819 */ /* 0x000fe200000006ff */
[----:B--2---:R-:W-:Y:S06]  /*13cf0*/  @!P0 BRA `(.L_x_802) ;  /* 0x0000000800408947 */ /* 0x004fec0003800000 */
.L_x_826:
[----:B------:R-:W3:Y:S02]  /*13d00*/  SYNCS.PHASECHK.TRANS64.TRYWAIT P0, [R3+URZ], R2 ;  /* 0x00000002030075a7 */ /* 0x000ee4000800017f */
[----:B---3--:R-:W-:Y:S05]  /*13d10*/  @!P0 BRA `(.L_x_803) ;  /* 0x00000008004c8947 */ /* 0x008fea0003800000 */
.L_x_827:
[----:B------:R-:W-:Y:S05]  /*13d20*/  @!P2 BRA `(.L_x_804) ;  /* 0x000000000004a947 */ /* 0x000fea0003800000 */
[----:B------:R-:W-:Y:S01]  /*13d30*/  BPT.TRAP 0x1 ;  /* 0x000000040000795c */ /* 0x000fe20000300000 */
.L_x_804:
[----:B------:R-:W-:-:S04]  /*13d40*/  VIADD R0, R9, 0x2d860 ;  /* 0x0002d86009007836 */ /* 0x000fc80000000000 */
[----:B------:R-:W-:-:S04]  /*13d50*/  IMAD R19, R19, 0x8, R0 ;  /* 0x0000000813137824 */ /* 0x000fc800078e0200 */
[----:B------:R-:W4:Y:S02]  /*13d60*/  SYNCS.PHASECHK.TRANS64.TRYWAIT P0, [R19+URZ], R4 ;  /* 0x00000004130075a7 */ /* 0x000f24000800017f */
[----:B----4-:R-:W-:Y:S05]  /*13d70*/  @!P0 BRA `(.L_x_805) ;  /* 0x0000000800488947 */ /* 0x010fea0003800000 */
.L_x_828:
[----:B------:R-:W-:-:S07]  /*13d80*/  IMAD R7, R7, 0x8, R0 ;  /* 0x0000000807077824 */ /* 0x000fce00078e0200 */
.L_x_806:
[----:B------:R1:W1:Y:S02]  /*13d90*/  SYNCS.PHASECHK.TRANS64.TRYWAIT P0, [R7+URZ], R2 ;  /* 0x00000002070075a7 */ /* 0x000264000800017f */
[----:B-1----:R-:W-:Y:S05]  /*13da0*/  @!P0 NANOSLEEP.SYNCS 0x989680 ;  /* 0x009896800000895d */ /* 0x002fea0003900000 */
[----:B------:R-:W1:Y:S02]  /*13db0*/  @!P0 SYNCS.PHASECHK.TRANS64 P0, [R7+URZ], R2 ;  /* 0x00000002070085a7 */ /* 0x000e64000800007f */
[----:B-1----:R-:W-:Y:S05]  /*13dc0*/  @!P0 BRA `(.L_x_806) ;  /* 0xfffffffc00f08947 */ /* 0x002fea000383ffff */
.L_x_800:
[----:B------:R-:W-:Y:S05]  /*13dd0*/  BSYNC B0 ;  /* 0x0000000000007941 */ /* 0x000fea0003800000 */
.L_x_799:
[----:B------:R-:W-:Y:S05]  /*13de0*/  EXIT ;  /* 0x000000000000794d */ /* 0x000fea0003800000 */
.L_x_664:
[----:B-1----:R-:W-:-:S04]  /*13df0*/  IMAD.U32 R3, RZ, RZ, UR39 ;  /* 0x00000027ff037e24 */ /* 0x002fc8000f8e00ff */
[----:B------:R1:W2:Y:S03]  /*13e00*/  SYNCS.PHASECHK.TRANS64.TRYWAIT P1, [R3+URZ+0x2d800], R0 ;  /* 0x02d80000030075a7 */ /* 0x0002a6000802017f */
[----:B--2---:R-:W-:Y:S05]  /*13e10*/  @!P1 NANOSLEEP.SYNCS 0x989680 ;  /* 0x009896800000995d */ /* 0x004fea0003900000 */
[----:B------:R-:W2:Y:S02]  /*13e20*/  @!P1 SYNCS.PHASECHK.TRANS64 P1, [R3+URZ+0x2d800], R0 ;  /* 0x02d80000030095a7 */ /* 0x000ea4000802007f */
[----:B--2---:R-:W-:Y:S05]  /*13e30*/  @!P1 BRA `(.L_x_664) ;  /* 0xfffffffc00ec9947 */ /* 0x004fea000383ffff */
[----:B------:R-:W-:Y:S05]  /*13e40*/  BRA `(.L_x_807) ;  /* 0xfffffedc00147947 */ /* 0x000fea000383ffff */
.L_x_668:
[----:B--2---:R2:W3:Y:S02]  /*13e50*/  SYNCS.PHASECHK.TRANS64.TRYWAIT P2, [R3+URZ+0x2d830], R0 ;  /* 0x02d83000030075a7 */ /* 0x0044e4000804017f */
[----:B---3--:R-:W-:Y:S05]  /*13e60*/  @!P2 NANOSLEEP.SYNCS 0x989680 ;  /* 0x009896800000a95d */ /* 0x008fea0003900000 */
[----:B------:R-:W3:Y:S02]  /*13e70*/  @!P2 SYNCS.PHASECHK.TRANS64 P2, [R3+URZ+0x2d830], R0 ;  /* 0x02d830000300a5a7 */ /* 0x000ee4000804007f */
[----:B---3--:R-:W-:Y:S05]  /*13e80*/  @!P2 BRA `(.L_x_668) ;  /* 0xfffffffc00f0a947 */ /* 0x008fea000383ffff */
[----:B------:R-:W-:Y:S05]  /*13e90*/  BRA `(.L_x_667) ;  /* 0xfffffedc00347947 */ /* 0x000fea000383ffff */
.L_x_684:
[----:B--2-4-:R-:W-:-:S04]  /*13ea0*/  IMAD.U32 R13, RZ, RZ, UR6 ;  /* 0x00000006ff0d7e24 */ /* 0x014fc8000f8e00ff */
[----:B------:R2:W3:Y:S03]  /*13eb0*/  SYNCS.PHASECHK.TRANS64.TRYWAIT P2, [R13+URZ+0x2d830], R10 ;  /* 0x02d8300a0d0075a7 */ /* 0x0004e6000804017f */
[----:B---3--:R-:W-:Y:S05]  /*13ec0*/  @!P2 NANOSLEEP.SYNCS 0x989680 ;  /* 0x009896800000a95d */ /* 0x008fea0003900000 */
[----:B------:R-:W3:Y:S02]  /*13ed0*/  @!P2 SYNCS.PHASECHK.TRANS64 P2, [R13+URZ+0x2d830], R10 ;  /* 0x02d8300a0d00a5a7 */ /* 0x000ee4000804007f */
[----:B---3--:R-:W-:Y:S05]  /*13ee0*/  @!P2 BRA `(.L_x_684) ;  /* 0xfffffffc00eca947 */ /* 0x008fea000383ffff */
[----:B------:R-:W-:Y:S05]  /*13ef0*/  BRA `(.L_x_681) ;  /* 0xffffff1400f07947 */ /* 0x000fea000383ffff */
.L_x_688:
[----:B--2---:R-:W-:-:S04]  /*13f00*/  IMAD.U32 R13, RZ, RZ, UR6 ;  /* 0x00000006ff0d7e24 */ /* 0x004fc8000f8e00ff */
[----:B------:R2:W3:Y:S03]  /*13f10*/  SYNCS.PHASECHK.TRANS64.TRYWAIT P2, [R13+URZ+0x2d850], R10 ;  /* 0x02d8500a0d0075a7 */ /* 0x0004e6000804017f */
[----:B---3--:R-:W-:Y:S05]  /*13f20*/  @!P2 NANOSLEEP.SYNCS 0x989680 ;  /* 0x009896800000a95d */ /* 0x008fea0003900000 */
[----:B------:R-:W3:Y:S02]  /*13f30*/  @!P2 SYNCS.PHASECHK.TRANS64 P2, [R13+URZ+0x2d850], R10 ;  /* 0x02d8500a0d00a5a7 */ /* 0x000ee4000804007f */
[----:B---3--:R-:W-:Y:S05]  /*13f40*/  @!P2 BRA `(.L_x_688) ;  /* 0xfffffffc00eca947 */ /* 0x008fea000383ffff */
[----:B------:R-:W-:Y:S05]  /*13f50*/  BRA `(.L_x_685) ;  /* 0xffffff1800887947 */ /* 0x000fea000383ffff */
.L_x_705:
[----:B--2---:R-:W-:-:S04]  /*13f60*/  IMAD.U32 R11, RZ, RZ, UR6 ;  /* 0x00000006ff0b7e24 */ /* 0x004fc8000f8e00ff */
[----:B------:R2:W3:Y:S03]  /*13f70*/  SYNCS.PHASECHK.TRANS64.TRYWAIT P2, [R11+URZ+0x2d830], R8 ;  /* 0x02d830080b0075a7 */ /* 0x0004e6000804017f */
[----:B---3--:R-:W-:Y:S05]  /*13f80*/  @!P2 NANOSLEEP.SYNCS 0x989680 ;  /* 0x009896800000a95d */ /* 0x008fea0003900000 */
[----:B------:R-:W3:Y:S02]  /*13f90*/  @!P2 SYNCS.PHASECHK.TRANS64 P2, [R11+URZ+0x2d830], R8 ;  /* 0x02d830080b00a5a7 */ /* 0x000ee4000804007f */
[----:B---3--:R-:W-:Y:S05]  /*13fa0*/  @!P2 BRA `(.L_x_705) ;  /* 0xfffffffc00eca947 */ /* 0x008fea000383ffff */
[----:B------:R-:W-:Y:S05]  /*13fb0*/  BRA `(.L_x_702) ;  /* 0xffffff5000747947 */ /* 0x000fea000383ffff */
.L_x_709:
[----:B--2---:R-:W-:-:S04]  /*13fc0*/  IMAD.U32 R11, RZ, RZ, UR6 ;  /* 0x00000006ff0b7e24 */ /* 0x004fc8000f8e00ff */
[----:B------:R2:W3:Y:S03]  /*13fd0*/  SYNCS.PHASECHK.TRANS64.TRYWAIT P2, [R11+URZ+0x2d850], R8 ;  /* 0x02d850080b0075a7 */ /* 0x0004e6000804017f */
[----:B---3--:R-:W-:Y:S05]  /*13fe0*/  @!P2 NANOSLEEP.SYNCS 0x989680 ;  /* 0x009896800000a95d */ /* 0x008fea0003900000 */
[----:B------:R-:W3:Y:S02]  /*13ff0*/  @!P2 SYNCS.PHASECHK.TRANS64 P2, [R11+URZ+0x2d850], R8 ;  /* 0x02d850080b00a5a7 */ /* 0x000ee4000804007f */
[----:B---3--:R-:W-:Y:S05]  /*14000*/  @!P2 BRA `(.L_x_709) ;  /* 0xfffffffc00eca947 */ /* 0x008fea000383ffff */
[----:B------:R-:W-:Y:S05]  /*14010*/  BRA `(.L_x_706) ;  /* 0xffffff54000c7947 */ /* 0x000fea000383ffff */
.L_x_715:
[----:B--2---:R-:W-:-:S04]  /*14020*/  IMAD.U32 R11, RZ, RZ, UR6 ;  /* 0x00000006ff0b7e24 */ /* 0x004fc8000f8e00ff */
[----:B------:R2:W3:Y:S03]  /*14030*/  SYNCS.PHASECHK.TRANS64.TRYWAIT P2, [R11+URZ+0x2d830], R8 ;  /* 0x02d830080b0075a7 */ /* 0x0004e6000804017f */
[----:B---3--:R-:W-:Y:S05]  /*14040*/  @!P2 NANOSLEEP.SYNCS 0x989680 ;  /* 0x009896800000a95d */ /* 0x008fea0003900000 */
[----:B------:R-:W3:Y:S02]  /*14050*/  @!P2 SYNCS.PHASECHK.TRANS64 P2, [R11+URZ+0x2d830], R8 ;  /* 0x02d830080b00a5a7 */ /* 0x000ee4000804007f */
[----:B---3--:R-:W-:Y:S05]  /*14060*/  @!P2 BRA `(.L_x_715) ;  /* 0xfffffffc00eca947 */ /* 0x008fea000383ffff */
[----:B------:R-:W-:Y:S05]  /*14070*/  BRA `(.L_x_712) ;  /* 0xffffff7800747947 */ /* 0x000fea000383ffff */
.L_x_719:
[----:B--2---:R-:W-:-:S04]  /*14080*/  IMAD.U32 R11, RZ, RZ, UR6 ;  /* 0x00000006ff0b7e24 */ /* 0x004fc8000f8e00ff */
[----:B------:R2:W3:Y:S03]  /*14090*/  SYNCS.PHASECHK.TRANS64.TRYWAIT P2, [R11+URZ+0x2d850], R8 ;  /* 0x02d850080b0075a7 */ /* 0x0004e6000804017f */
[----:B---3--:R-:W-:Y:S05]  /*140a0*/  @!P2 NANOSLEEP.SYNCS 0x989680 ;  /* 0x009896800000a95d */ /* 0x008fea0003900000 */
[----:B------:R-:W3:Y:S02]  /*140b0*/  @!P2 SYNCS.PHASECHK.TRANS64 P2, [R11+URZ+0x2d850], R8 ;  /* 0x02d850080b00a5a7 */ /* 0x000ee4000804007f */
[----:B---3--:R-:W-:Y:S05]  /*140c0*/  @!P2 BRA `(.L_x_719) ;  /* 0xfffffffc00eca947 */ /* 0x008fea000383ffff */
[----:B------:R-:W-:Y:S05]  /*140d0*/  BRA `(.L_x_716) ;  /* 0xffffff7c000c7947 */ /* 0x000fea000383ffff */
.L_x_732:
[----:B---3--:R-:W-:-:S04]  /*140e0*/  IMAD.U32 R3, RZ, RZ, UR9 ;  /* 0x00000009ff037e24 */ /* 0x008fc8000f8e00ff */
[----:B------:R3:W1:Y:S03]  /*140f0*/  SYNCS.PHASECHK.TRANS64.TRYWAIT P0, [R3+URZ+0x2d850], R0 ;  /* 0x02d85000030075a7 */ /* 0x000666000800017f */
[----:B-1----:R-:W-:Y:S05]  /*14100*/  @!P0 NANOSLEEP.SYNCS 0x989680 ;  /* 0x009896800000895d */ /* 0x002fea0003900000 */
[----:B------:R-:W1:Y:S02]  /*14110*/  @!P0 SYNCS.PHASECHK.TRANS64 P0, [R3+URZ+0x2d850], R0 ;  /* 0x02d85000030085a7 */ /* 0x000e64000800007f */
[----:B-1----:R-:W-:Y:S05]  /*14120*/  @!P0 BRA `(.L_x_732) ;  /* 0xfffffffc00ec8947 */ /* 0x002fea000383ffff */
[----:B------:R-:W-:Y:S05]  /*14130*/  BRA `(.L_x_731) ;  /* 0xffffffb000247947 */ /* 0x000fea000383ffff */
.L_x_758:
[----:B------:R-:W-:Y:S02]  /*14140*/  IMAD.MOV.U32 R13, RZ, RZ, R16 ;  /* 0x000000ffff0d7224 */ /* 0x000fe400078e0010 */
[----:B------:R-:W-:Y:S02]  /*14150*/  IMAD.MOV.U32 R12, RZ, RZ, RZ ;  /* 0x000000ffff0c7224 */ /* 0x000fe400078e00ff */
[----:B------:R-:W-:Y:S02]  /*14160*/  IMAD.MOV.U32 R11, RZ, RZ, 0x1f ;  /* 0x0000001fff0b7424 */ /* 0x000fe400078e00ff */
[----:B------:R-:W-:-:S07]  /*14170*/  IMAD.MOV.U32 R15, RZ, RZ, -0x1 ;  /* 0xffffffffff0f7424 */ /* 0x000fce00078e00ff */
[----:B------:R-:W-:Y:S05]  /*14180*/  WARPSYNC.COLLECTIVE R15, `(.L_x_808) ;  /* 0x000000000f087348 */ /* 0x000fea0003c00000 */
[----:B------:R1:W2:Y:S02]  /*14190*/  SHFL.IDX P6, R14, R13, R12, R11 ;  /* 0x0000000c0d0e7389 */ /* 0x0002a400000c000b */
[----:B-12---:R-:W-:Y:S01]  /*141a0*/  ENDCOLLECTIVE ;  /* 0x000000000000791b */ /* 0x006fe20003800000 */
.L_x_808:
[----:B------:R-:W-:Y:S05]  /*141b0*/  BRA `(.L_x_809) ;  /* 0xffffffd800207947 */ /* 0x000fea000383ffff */
.L_x_759:
[----:B------:R-:W-:Y:S01]  /*141c0*/  BSSY B0, `(.L_x_810) ;  /* 0x0000006000007945 */ /* 0x000fe20003800000 */
[----:B------:R-:W-:-:S07]  /*141d0*/  IMAD.MOV.U32 R15, RZ, RZ, -0x1 ;  /* 0xffffffffff0f7424 */ /* 0x000fce00078e00ff */
[----:B------:R-:W-:Y:S05]  /*141e0*/  WARPSYNC.COLLECTIVE R15, `(.L_x_811) ;  /* 0x000000000f0c7348 */ /* 0x000fea0003c00000 */
[----:B------:R-:W-:Y:S02]  /*141f0*/  ELECT P6, UR62, PT ;  /* 0x00000000003e782f */ /* 0x000fe400038c0000 */
[----:B------:R-:W-:Y:S01]  /*14200*/  MOV R14, UR62 ;  /* 0x0000003e000e7c02 */ /* 0x000fe20008000f00 */
[----:B------:R-:W-:Y:S10]  /*14210*/  ENDCOLLECTIVE ;  /* 0x000000000000791b */ /* 0x000ff40003800000 */
.L_x_811:
[----:B------:R-:W-:Y:S05]  /*14220*/  BSYNC B0 ;  /* 0x0000000000007941 */ /* 0x000fea0003800000 */
.L_x_810:
[----:B------:R-:W-:Y:S05]  /*14230*/  BRA `(.L_x_812) ;  /* 0xffffffd800107947 */ /* 0x000fea000383ffff */
.L_x_762:
[----:B--2---:R2:W3:Y:S02]  /*14240*/  SYNCS.PHASECHK.TRANS64.TRYWAIT P2, [R13+URZ+0x2d840], R12 ;  /* 0x02d8400c0d0075a7 */ /* 0x0044e4000804017f */
[----:B---3--:R-:W-:Y:S05]  /*14250*/  @!P2 NANOSLEEP.SYNCS 0x989680 ;  /* 0x009896800000a95d */ /* 0x008fea0003900000 */
[----:B------:R-:W3:Y:S02]  /*14260*/  @!P2 SYNCS.PHASECHK.TRANS64 P2, [R13+URZ+0x2d840], R12 ;  /* 0x02d8400c0d00a5a7 */ /* 0x000ee4000804007f */
[----:B---3--:R-:W-:Y:S05]  /*14270*/  @!P2 BRA `(.L_x_762) ;  /* 0xfffffffc00f0a947 */ /* 0x008fea000383ffff */
[----:B------:R-:W-:Y:S05]  /*14280*/  BRA `(.L_x_813) ;  /* 0xffffffd800647947 */ /* 0x000fea000383ffff */
.L_x_764:
[----:B-1----:R-:W-:-:S04]  /*14290*/  IMAD.U32 R5, RZ, RZ, UR42 ;  /* 0x0000002aff057e24 */ /* 0x002fc8000f8e00ff */
[----:B------:R1:W3:Y:S03]  /*142a0*/  SYNCS.PHASECHK.TRANS64.TRYWAIT P2, [R5+URZ+0x2d820], R4 ;  /* 0x02d82004050075a7 */ /* 0x0002e6000804017f */
[----:B---3--:R-:W-:Y:S05]  /*142b0*/  @!P2 NANOSLEEP.SYNCS 0x989680 ;  /* 0x009896800000a95d */ /* 0x008fea0003900000 */
[----:B------:R-:W3:Y:S02]  /*142c0*/  @!P2 SYNCS.PHASECHK.TRANS64 P2, [R5+URZ+0x2d820], R4 ;  /* 0x02d820040500a5a7 */ /* 0x000ee4000804007f */
[----:B---3--:R-:W-:Y:S05]  /*142d0*/  @!P2 BRA `(.L_x_764) ;  /* 0xfffffffc00eca947 */ /* 0x008fea000383ffff */
[----:B------:R-:W-:Y:S05]  /*142e0*/  BRA `(.L_x_814) ;  /* 0xffffffdc00687947 */ /* 0x000fea000383ffff */
.L_x_770:
[----:B-1----:R1:W2:Y:S02]  /*142f0*/  SYNCS.PHASECHK.TRANS64.TRYWAIT P3, [R3+URZ+0x2d840], R2 ;  /* 0x02d84002030075a7 */ /* 0x0022a4000806017f */
[----:B--2---:R-:W-:Y:S05]  /*14300*/  @!P3 NANOSLEEP.SYNCS 0x989680 ;  /* 0x009896800000b95d */ /* 0x004fea0003900000 */
[----:B------:R-:W2:Y:S02]  /*14310*/  @!P3 SYNCS.PHASECHK.TRANS64 P3, [R3+URZ+0x2d840], R2 ;  /* 0x02d840020300b5a7 */ /* 0x000ea4000806007f */
[----:B--2---:R-:W-:Y:S05]  /*14320*/  @!P3 BRA `(.L_x_770) ;  /* 0xfffffffc00f0b947 */ /* 0x004fea000383ffff */
[----:B------:R-:W-:Y:S05]  /*14330*/  BRA `(.L_x_815) ;  /* 0xffffffe000087947 */ /* 0x000fea000383ffff */
.L_x_772:
[----:B-1----:R1:W2:Y:S02]  /*14340*/  SYNCS.PHASECHK.TRANS64.TRYWAIT P3, [R2+URZ+0x60], R3 ;  /* 0x00006003020075a7 */ /* 0x0022a4000806017f */
[----:B--2---:R-:W-:Y:S05]  /*14350*/  @!P3 NANOSLEEP.SYNCS 0x989680 ;  /* 0x009896800000b95d */ /* 0x004fea0003900000 */
[----:B------:R-:W2:Y:S02]  /*14360*/  @!P3 SYNCS.PHASECHK.TRANS64 P3, [R2+URZ+0x60], R3 ;  /* 0x000060030200b5a7 */ /* 0x000ea4000806007f */
[----:B--2---:R-:W-:Y:S05]  /*14370*/  @!P3 BRA `(.L_x_772) ;  /* 0xfffffffc00f0b947 */ /* 0x004fea000383ffff */
[----:B------:R-:W-:Y:S05]  /*14380*/  BRA `(.L_x_816) ;  /* 0xffffffe000887947 */ /* 0x000fea000383ffff */
.L_x_778:
[----:B-1----:R1:W2:Y:S02]  /*14390*/  SYNCS.PHASECHK.TRANS64.TRYWAIT P3, [R4+URZ+0x2d840], R3 ;  /* 0x02d84003040075a7 */ /* 0x0022a4000806017f */
[----:B--2---:R-:W-:Y:S05]  /*143a0*/  @!P3 NANOSLEEP.SYNCS 0x989680 ;  /* 0x009896800000b95d */ /* 0x004fea0003900000 */
[----:B------:R-:W2:Y:S02]  /*143b0*/  @!P3 SYNCS.PHASECHK.TRANS64 P3, [R4+URZ+0x2d840], R3 ;  /* 0x02d840030400b5a7 */ /* 0x000ea4000806007f */
[----:B--2---:R-:W-:Y:S05]  /*143c0*/  @!P3 BRA `(.L_x_778) ;  /* 0xfffffffc00f0b947 */ /* 0x004fea000383ffff */
[----:B------:R-:W-:Y:S05]  /*143d0*/  BRA `(.L_x_817) ;  /* 0xffffffe400b07947 */ /* 0x000fea000383ffff */
.L_x_780:
[----:B-1----:R1:W2:Y:S02]  /*143e0*/  SYNCS.PHASECHK.TRANS64.TRYWAIT P3, [R3+URZ+0x60], R18 ;  /* 0x00006012030075a7 */ /* 0x0022a4000806017f */
[----:B--2---:R-:W-:Y:S05]  /*143f0*/  @!P3 NANOSLEEP.SYNCS 0x989680 ;  /* 0x009896800000b95d */ /* 0x004fea0003900000 */
[----:B------:R-:W2:Y:S02]  /*14400*/  @!P3 SYNCS.PHASECHK.TRANS64 P3, [R3+URZ+0x60], R18 ;  /* 0x000060120300b5a7 */ /* 0x000ea4000806007f */
[----:B--2---:R-:W-:Y:S05]  /*14410*/  @!P3 BRA `(.L_x_780) ;  /* 0xfffffffc00f0b947 */ /* 0x004fea000383ffff */
[----:B------:R-:W-:Y:S05]  /*14420*/  BRA `(.L_x_818) ;  /* 0xffffffe800307947 */ /* 0x000fea000383ffff */
.L_x_785:
[----:B-1----:R1:W2:Y:S02]  /*14430*/  SYNCS.PHASECHK.TRANS64.TRYWAIT P3, [R3+URZ+0x2d840], R4 ;  /* 0x02d84004030075a7 */ /* 0x0022a4000806017f */
[----:B--2---:R-:W-:Y:S05]  /*14440*/  @!P3 NANOSLEEP.SYNCS 0x989680 ;  /* 0x009896800000b95d */ /* 0x004fea0003900000 */
[----:B------:R-:W2:Y:S02]  /*14450*/  @!P3 SYNCS.PHASECHK.TRANS64 P3, [R3+URZ+0x2d840], R4 ;  /* 0x02d840040300b5a7 */ /* 0x000ea4000806007f */
[----:B--2---:R-:W-:Y:S05]  /*14460*/  @!P3 BRA `(.L_x_785) ;  /* 0xfffffffc00f0b947 */ /* 0x004fea000383ffff */
[----:B------:R-:W-:Y:S05]  /*14470*/  BRA `(.L_x_819) ;  /* 0xffffffec00307947 */ /* 0x000fea000383ffff */
.L_x_787:
[----:B-1----:R1:W2:Y:S02]  /*14480*/  SYNCS.PHASECHK.TRANS64.TRYWAIT P3, [R3+URZ+0x60], R12 ;  /* 0x0000600c030075a7 */ /* 0x0022a4000806017f */
[----:B--2---:R-:W-:Y:S05]  /*14490*/  @!P3 NANOSLEEP.SYNCS 0x989680 ;  /* 0x009896800000b95d */ /* 0x004fea0003900000 */
[----:B------:R-:W2:Y:S02]  /*144a0*/  @!P3 SYNCS.PHASECHK.TRANS64 P3, [R3+URZ+0x60], R12 ;  /* 0x0000600c0300b5a7 */ /* 0x000ea4000806007f */
[----:B--2---:R-:W-:Y:S05]  /*144b0*/  @!P3 BRA `(.L_x_787) ;  /* 0xfffffffc00f0b947 */ /* 0x004fea000383ffff */
[----:B------:R-:W-:Y:S05]  /*144c0*/  BRA `(.L_x_820) ;  /* 0xffffffec00b07947 */ /* 0x000fea000383ffff */
.L_x_794:
[----:B-1----:R1:W2:Y:S02]  /*144d0*/  SYNCS.PHASECHK.TRANS64.TRYWAIT P0, [R3+URZ+0x2d860], R0 ;  /* 0x02d86000030075a7 */ /* 0x0022a4000800017f */
[----:B--2---:R-:W-:Y:S05]  /*144e0*/  @!P0 NANOSLEEP.SYNCS 0x989680 ;  /* 0x009896800000895d */ /* 0x004fea0003900000 */
[----:B------:R-:W2:Y:S02]  /*144f0*/  @!P0 SYNCS.PHASECHK.TRANS64 P0, [R3+URZ+0x2d860], R0 ;  /* 0x02d86000030085a7 */ /* 0x000ea4000800007f */
[----:B--2---:R-:W-:Y:S05]  /*14500*/  @!P0 BRA `(.L_x_794) ;  /* 0xfffffffc00f08947 */ /* 0x004fea000383ffff */
[----:B------:R-:W-:Y:S05]  /*14510*/  BRA `(.L_x_821) ;  /* 0xfffffff000907947 */ /* 0x000fea000383ffff */
.L_x_796:
[----:B------:R-:W-:Y:S01]  /*14520*/  BSSY B0, `(.L_x_822) ;  /* 0x0000007000007945 */ /* 0x000fe20003800000 */
[----:B------:R-:W-:Y:S02]  /*14530*/  IMAD.MOV.U32 R12, RZ, RZ, RZ ;  /* 0x000000ffff0c7224 */ /* 0x000fe400078e00ff */
[----:B------:R-:W-:Y:S02]  /*14540*/  IMAD.MOV.U32 R11, RZ, RZ, 0x1f ;  /* 0x0000001fff0b7424 */ /* 0x000fe400078e00ff */
[----:B------:R-:W-:-:S07]  /*14550*/  IMAD.MOV.U32 R15, RZ, RZ, -0x1 ;  /* 0xffffffffff0f7424 */ /* 0x000fce00078e00ff */
[----:B------:R-:W-:Y:S05]  /*14560*/  WARPSYNC.COLLECTIVE R15, `(.L_x_823) ;  /* 0x000000000f087348 */ /* 0x000fea0003c00000 */
[----:B------:R1:W2:Y:S02]  /*14570*/  SHFL.IDX P6, R14, R13, R12, R11 ;  /* 0x0000000c0d0e7389 */ /* 0x0002a400000c000b */
[----:B-12---:R-:W-:Y:S01]  /*14580*/  ENDCOLLECTIVE ;  /* 0x000000000000791b */ /* 0x006fe20003800000 */
.L_x_823:
[----:B------:R-:W-:Y:S05]  /*14590*/  BSYNC B0 ;  /* 0x0000000000007941 */ /* 0x000fea0003800000 */
.L_x_822:
[----:B------:R-:W-:Y:S05]  /*145a0*/  BRA `(.L_x_824) ;  /* 0xfffffff4001c7947 */ /* 0x000fea000383ffff */
.L_x_798:
[----:B--2---:R2:W3:Y:S02]  /*145b0*/  SYNCS.PHASECHK.TRANS64.TRYWAIT P0, [R9+URZ+0x2d820], R0 ;  /* 0x02d82000090075a7 */ /* 0x0044e4000800017f */
[----:B---3--:R-:W-:Y:S05]  /*145c0*/  @!P0 NANOSLEEP.SYNCS 0x989680 ;  /* 0x009896800000895d */ /* 0x008fea0003900000 */
[----:B------:R-:W3:Y:S02]  /*145d0*/  @!P0 SYNCS.PHASECHK.TRANS64 P0, [R9+URZ+0x2d820], R0 ;  /* 0x02d82000090085a7 */ /* 0x000ee4000800007f */
[----:B---3--:R-:W-:Y:S05]  /*145e0*/  @!P0 BRA `(.L_x_798) ;  /* 0xfffffffc00f08947 */ /* 0x008fea000383ffff */
[----:B------:R-:W-:Y:S05]  /*145f0*/  BRA `(.L_x_825) ;  /* 0xfffffff400647947 */ /* 0x000fea000383ffff */
.L_x_802:
[----:B--2---:R2:W3:Y:S02]  /*14600*/  SYNCS.PHASECHK.TRANS64.TRYWAIT P0, [R5+URZ], R4 ;  /* 0x00000004050075a7 */ /* 0x0044e4000800017f */
[----:B---3--:R-:W-:Y:S05]  /*14610*/  @!P0 NANOSLEEP.SYNCS 0x989680 ;  /* 0x009896800000895d */ /* 0x008fea0003900000 */
[----:B------:R-:W3:Y:S02]  /*14620*/  @!P0 SYNCS.PHASECHK.TRANS64 P0, [R5+URZ], R4 ;  /* 0x00000004050085a7 */ /* 0x000ee4000800007f */
[----:B---3--:R-:W-:Y:S05]  /*14630*/  @!P0 BRA `(.L_x_802) ;  /* 0xfffffffc00f08947 */ /* 0x008fea000383ffff */
[----:B------:R-:W-:Y:S05]  /*14640*/  BRA `(.L_x_826) ;  /* 0xfffffff400ac7947 */ /* 0x000fea000383ffff */
.L_x_803:
[----:B---3--:R3:W4:Y:S02]  /*14650*/  SYNCS.PHASECHK.TRANS64.TRYWAIT P0, [R3+URZ], R2 ;  /* 0x00000002030075a7 */ /* 0x008724000800017f */
[----:B----4-:R-:W-:Y:S05]  /*14660*/  @!P0 NANOSLEEP.SYNCS 0x989680 ;  /* 0x009896800000895d */ /* 0x010fea0003900000 */
[----:B------:R-:W4:Y:S02]  /*14670*/  @!P0 SYNCS.PHASECHK.TRANS64 P0, [R3+URZ], R2 ;  /* 0x00000002030085a7 */ /* 0x000f24000800007f */
[----:B----4-:R-:W-:Y:S05]  /*14680*/  @!P0 BRA `(.L_x_803) ;  /* 0xfffffffc00f08947 */ /* 0x010fea000383ffff */
[----:B------:R-:W-:Y:S05]  /*14690*/  BRA `(.L_x_827) ;  /* 0xfffffff400a07947 */ /* 0x000fea000383ffff */
.L_x_805:
[----:B----4-:R4:W1:Y:S02]  /*146a0*/  SYNCS.PHASECHK.TRANS64.TRYWAIT P0, [R19+URZ], R4 ;  /* 0x00000004130075a7 */ /* 0x010864000800017f */
[----:B-1----:R-:W-:Y:S05]  /*146b0*/  @!P0 NANOSLEEP.SYNCS 0x989680 ;  /* 0x009896800000895d */ /* 0x002fea0003900000 */
[----:B------:R-:W1:Y:S02]  /*146c0*/  @!P0 SYNCS.PHASECHK.TRANS64 P0, [R19+URZ], R4 ;  /* 0x00000004130085a7 */ /* 0x000e64000800007f */
[----:B-1----:R-:W-:Y:S05]  /*146d0*/  @!P0 BRA `(.L_x_805) ;  /* 0xfffffffc00f08947 */ /* 0x002fea000383ffff */
[----:B------:R-:W-:Y:S05]  /*146e0*/  BRA `(.L_x_828) ;  /* 0xfffffff400a47947 */ /* 0x000fea000383ffff */
.L_x_829:
        /* <DEDUP_REMOVED lines=9> */
.L_x_2207:


//--------------------- .text._ZN7cutlass13device_kernelIN5flash11enable_sm90INS1_16FlashAttnFwdSm90INS1_25CollectiveMainloopFwdSm90ILi2EN4cute5tupleIJNS5_1CILi1EEES8_S8_EEENS6_IJNS7_ILi192EEENS7_ILi128EEENS7_ILi96EEEEEELi96ENS_6half_tEfNS_4arch4Sm90ELb0ELb1ELb1ELb1ELb0ELb0ELb0ELb0ELb1ELb0ELb0ELb0EEENS1_21CollectiveEpilogueFwdINS6_IJSA_SC_SB_EEES9_SE_SG_Li384ELb1ELb0ELb0ELb0EEENS1_36VarlenDynamicPersistentTileSchedulerILi192ELi128ELi384ELi32ELb0ELb0ELb1ELb1ELb0ELb1EEEEEEEEEvNT_6ParamsE --------------------------
	.section	.text._ZN7cutlass13device_kernelIN5flash11enable_sm90INS1_16FlashAttnFwdSm90INS1_25CollectiveMainloopFwdSm90ILi2EN4cute5tupleIJNS5_1CILi1EEES8_S8_EEENS6_IJNS7_ILi192EEENS7_ILi128EEENS7_ILi96EEEEEELi96ENS_6half_tEfNS_4arch4Sm90ELb0ELb1ELb1ELb1ELb0ELb0ELb0ELb0ELb1ELb0ELb0ELb0EEENS1_21CollectiveEpilogueFwdINS6_IJSA_SC_SB_EEES9_SE_SG_Li384ELb1ELb0ELb0ELb0EEENS1_36VarlenDynamicPersistentTileSchedulerILi192ELi128ELi384ELi32ELb0ELb0ELb1ELb1ELb0ELb1EEEEEEEEEvNT_6ParamsE,"ax",@progbits
	.align	128
.text._ZN7cutlass13device_kernelIN5flash11enable_sm90INS1_16FlashAttnFwdSm90INS1_25CollectiveMainloopFwdSm90ILi2EN4cute5tupleIJNS5_1CILi1EEES8_S8_EEENS6_IJNS7_ILi192EEENS7_ILi128EEENS7_ILi96EEEEEELi96ENS_6half_tEfNS_4arch4Sm90ELb0ELb1ELb1ELb1ELb0ELb0ELb0ELb0ELb1ELb0ELb0ELb0EEENS1_21CollectiveEpilogueFwdINS6_IJSA_SC_SB_EEES9_SE_SG_Li384ELb1ELb0ELb0ELb0EEENS1_36VarlenDynamicPersistentTileSchedulerILi192ELi128ELi384ELi32ELb0ELb0ELb1ELb1ELb0ELb1EEEEEEEEEvNT_6ParamsE:
        .type           _ZN7cutlass13device_kernelIN5flash11enable_sm90INS1_16FlashAttnFwdSm90INS1_25CollectiveMainloopFwdSm90ILi2EN4cute5tupleIJNS5_1CILi1EEES8_S8_EEENS6_IJNS7_ILi192EEENS7_ILi128EEENS7_ILi96EEEEEELi96ENS_6half_tEfNS_4arch4Sm90ELb0ELb1ELb1ELb1ELb0ELb0ELb0ELb0ELb1ELb0ELb0ELb0EEENS1_21CollectiveEpilogueFwdINS6_IJSA_SC_SB_EEES9_SE_SG_Li384ELb1ELb0ELb0ELb0EEENS1_36VarlenDynamicPersistentTileSchedulerILi192ELi128ELi384ELi32ELb0ELb0ELb1ELb1ELb0ELb1EEEEEEEEEvNT_6ParamsE,@function
        .size           _ZN7cutlass13device_kernelIN5flash11enable_sm90INS1_16FlashAttnFwdSm90INS1_25CollectiveMainloopFwdSm90ILi2EN4cute5tupleIJNS5_1CILi1EEES8_S8_EEENS6_IJNS7_ILi192EEENS7_ILi128EEENS7_ILi96EEEEEELi96ENS_6half_tEfNS_4arch4Sm90ELb0ELb1ELb1ELb1ELb0ELb0ELb0ELb0ELb1ELb0ELb0ELb0EEENS1_21CollectiveEpilogueFwdINS6_IJSA_SC_SB_EEES9_SE_SG_Li384ELb1ELb0ELb0ELb0EEENS1_36VarlenDynamicPersistentTileSchedulerILi192ELi128ELi384ELi32ELb0ELb0ELb1ELb1ELb0ELb1EEEEEEEEEvNT_6ParamsE,(.L_x_2208 - _ZN7cutlass13device_kernelIN5flash11enable_sm90INS1_16FlashAttnFwdSm90INS1_25CollectiveMainloopFwdSm90ILi2EN4cute5tupleIJNS5_1CILi1EEES8_S8_EEENS6_IJNS7_ILi192EEENS7_ILi128EEENS7_ILi96EEEEEELi96ENS_6half_tEfNS_4arch4Sm90ELb0ELb1ELb1ELb1ELb0ELb0ELb0ELb0ELb1ELb0ELb0ELb0EEENS1_21CollectiveEpilogueFwdINS6_IJSA_SC_SB_EEES9_SE_SG_Li384ELb1ELb0ELb0ELb0EEENS1_36VarlenDynamicPersistentTileSchedulerILi192ELi128ELi384ELi32ELb0ELb0ELb1ELb1ELb0ELb1EEEEEEEEEvNT_6ParamsE)
        .other          _ZN7cutlass13device_kernelIN5flash11enable_sm90INS1_16FlashAttnFwdSm90INS1_25CollectiveMainloopFwdSm90ILi2EN4cute5tupleIJNS5_1CILi1EEES8_S8_EEENS6_IJNS7_ILi192EEENS7_ILi128EEENS7_ILi96EEEEEELi96ENS_6half_tEfNS_4arch4Sm90ELb0ELb1ELb1ELb1ELb0ELb0ELb0ELb0ELb1ELb0ELb0ELb0EEENS1_21CollectiveEpilogueFwdINS6_IJSA_SC_SB_EEES9_SE_SG_Li384ELb1ELb0ELb0ELb0EEENS1_36VarlenDynamicPersistentTileSchedulerILi192ELi128ELi384ELi32ELb0ELb0ELb1ELb1ELb0ELb1EEEEEEEEEvNT_6ParamsE,@"STO_CUDA_ENTRY STV_DEFAULT"
_ZN7cutlass13device_kernelIN5flash11enable_sm90INS1_16FlashAttnFwdSm90INS1_25CollectiveMainloopFwdSm90ILi2EN4cute5tupleIJNS5_1CILi1EEES8_S8_EEENS6_IJNS7_ILi192EEENS7_ILi128EEENS7_ILi96EEEEEELi96ENS_6half_tEfNS_4arch4Sm90ELb0ELb1ELb1ELb1ELb0ELb0ELb0ELb0ELb1ELb0ELb0ELb0EEENS1_21CollectiveEpilogueFwdINS6_IJSA_SC_SB_EEES9_SE_SG_Li384ELb1ELb0ELb0ELb0EEENS1_36VarlenDynamicPersistentTileSchedulerILi192ELi128ELi384ELi32ELb0ELb0ELb1ELb1ELb0ELb1EEEEEEEEEvNT_6ParamsE:
        /* <DEDUP_REMOVED lines=21> */
.L_x_831:
[----:B------:R-:W-:Y:S05]  /*0150*/  BSYNC B0 ;  /* 0x0000000000007941 */ /* 0x000fea0003800000 */
.L_x_830:
        /* <DEDUP_REMOVED lines=41> */
.L_x_832:
        /* <DEDUP_REMOVED lines=22> */
.L_x_833:
        /* <DEDUP_REMOVED lines=18> */
.L_x_834:
        /* <DEDUP_REMOVED lines=22> */
.L_x_835:
        /* <DEDUP_REMOVED lines=22> */
.L_x_836:
[----:B------:R-:W-:Y:S01]  /*0930*/  PLOP3.LUT P0, PT, PT, PT, UP0, 0x80, 0x0 ;  /* 0x000000000000781c */ /* 0x000fe20003f0f008 */
[----:B------:R-:W-:Y:S01]  /*0940*/  UMOV UR36, 0x1 ;  /* 0x0000000100247882 */ /* 0x000fe20000000000 */
[----:B------:R-:W-:Y:S01]  /*0950*/  NOP ;  /* 0x0000000000007918 */ /* 0x000fe20000000000 */
[----:B------:R-:W-:Y:S01]  /*0960*/  USEL UR36, UR36, 0x2, !UP0 ;  /* 0x0000000224247887 */ /* 0x000fe2000c000000 */
[----:B------:R-:W-:Y:S01]  /*0970*/  ULDC.64 UR48, c[0x0][0x208] ;  /* 0x0000820000307ab9 */ /* 0x000fe20000000a00 */
[----:B012-4-:R-:W-:Y:S08]  /*0980*/  BAR.SYNC.DEFER_BLOCKING 0x0 ;  /* 0x0000000000007b1d */ /* 0x017ff00000010000 */
[----:B------:R-:W-:Y:S05]  /*0990*/  @!P0 BRA `(.L_x_837) ;  /* 0x0000010800bc8947 */ /* 0x000fea0003800000 */
.L_x_838:
[----:B------:R-:W-:-:S08]  /*09a0*/  NOP ;  /* 0x0000000000007918 */ /* 0x000fd00000000000 */
[----:B------:R-:W0:Y:S02]  /*09b0*/  USETMAXREG.TRY_ALLOC.CTAPOOL UP0, 0xa0 ;  /* 0x000000a0000079c8 */ /* 0x000e240008000600 */
[----:B0-----:R-:W-:-:S13]  /*09c0*/  PLOP3.LUT P0, PT, PT, PT, UP0, 0x80, 0x0 ;  /* 0x000000000000781c */ /* 0x001fda0003f0f008 */
[----:B------:R-:W-:Y:S05]  /*09d0*/  @!P0 BRA `(.L_x_838) ;  /* 0xfffffffc00f08947 */ /* 0x000fea000383ffff */
[----:B------:R-:W0:Y:S01]  /*09e0*/  S2R R2, SR_TID.X ;  /* 0x0000000000027919 */ /* 0x000e220000002100 */
        /* <DEDUP_REMOVED lines=13> */
[----:B------:R-:W-:Y:S01]  /*0ac0*/  VIADD R154, R2, 0xffffff80 ;  /* 0xffffff80029a7836 */ /* 0x000fe20000000000 */
[----:B------:R-:W-:Y:S01]  /*0ad0*/  R2UR UR6, R146 ;  /* 0x00000000920672ca */ /* 0x000fe200000e0000 */
[----:B------:R-:W-:Y:S01]  /*0ae0*/  IMAD.MOV.U32 R18, RZ, RZ, 0x40 ;  /* 0x00000040ff127424 */ /* 0x000fe200078e00ff */
[----:B------:R-:W-:Y:S01]  /*0af0*/  R2UR UR5, R147 ;  /* 0x00000000930572ca */ /* 0x000fe200000e0000 */
[----:B------:R-:W-:Y:S01]  /*0b00*/  ULOP3.LUT UR45, UR36, 0x1, URZ, 0xfc, !UPT ;  /* 0x00000001242d7892 */ /* 0x000fe2000f8efc3f */
[----:B------:R-:W-:Y:S01]  /*0b10*/  SHF.R.S32.HI R3, RZ, 0x1f, R154 ;  /* 0x0000001fff037819 */ /* 0x000fe2000001149a */
[----:B------:R-:W-:Y:S01]  /*0b20*/  UMOV UR44, URZ ;  /* 0x0000003f002c7c82 */ /* 0x000fe20008000000 */
[----:B------:R-:W-:Y:S01]  /*0b30*/  UMOV UR46, URZ ;  /* 0x0000003f002e7c82 */ /* 0x000fe20008000000 */
[----:B------:R-:W-:Y:S01]  /*0b40*/  UMOV UR43, URZ ;  /* 0x0000003f002b7c82 */ /* 0x000fe20008000000 */
[CC--:B------:R-:W-:Y:S02]  /*0b50*/  LEA.HI R152, R3.reuse, R154.reuse, RZ, 0x7 ;  /* 0x0000009a03987211 */ /* 0x0c0fe400078f38ff */
[----:B------:R-:W-:-:S02]  /*0b60*/  LEA.HI R0, R3, R154, RZ, 0x4 ;  /* 0x0000009a03007211 */ /* 0x000fc400078f20ff */
[----:B------:R-:W-:Y:S02]  /*0b70*/  LOP3.LUT R5, R152, 0xffffff80, RZ, 0xc0, !PT ;  /* 0xffffff8098057812 */ /* 0x000fe400078ec0ff */
[----:B------:R-:W-:Y:S02]  /*0b80*/  SHF.R.S32.HI R7, RZ, 0x4, R0 ;  /* 0x00000004ff077819 */ /* 0x000fe40000011400 */
[----:B------:R-:W-:Y:S01]  /*0b90*/  LEA.HI R6, R3, R154, RZ, 0x5 ;  /* 0x0000009a03067211 */ /* 0x000fe200078f28ff */
[----:B------:R-:W-:Y:S01]  /*0ba0*/  IMAD.IADD R150, R154, 0x1, -R5 ;  /* 0x000000019a967824 */ /* 0x000fe200078e0a05 */
[C---:B------:R-:W-:Y:S02]  /*0bb0*/  LOP3.LUT R5, R0.reuse, 0xfffffff0, RZ, 0xc0, !PT ;  /* 0xfffffff000057812 */ /* 0x040fe400078ec0ff */
[----:B------:R-:W-:Y:S02]  /*0bc0*/  LEA.HI R0, R0, R7, RZ, 0x1 ;  /* 0x0000000700007211 */ /* 0x000fe400078f08ff */
[----:B------:R-:W-:Y:S01]  /*0bd0*/  SHF.R.S32.HI R9, RZ, 0x1f, R150 ;  /* 0x0000001fff097819 */ /* 0x000fe20000011496 */
[----:B------:R-:W-:Y:S01]  /*0be0*/  IMAD.IADD R5, R154, 0x1, -R5 ;  /* 0x000000019a057824 */ /* 0x000fe200078e0a05 */
[----:B------:R-:W-:-:S02]  /*0bf0*/  LOP3.LUT R4, R0, 0x1ffffffe, RZ, 0xc0, !PT ;  /* 0x1ffffffe00047812 */ /* 0x000fc400078ec0ff */
[----:B------:R-:W-:Y:S02]  /*0c00*/  LEA.HI R8, R9, R150, RZ, 0x2 ;  /* 0x0000009609087211 */ /* 0x000fe400078f10ff */
[----:B------:R-:W-:Y:S01]  /*0c10*/  SHF.R.S32.HI R2, RZ, 0x1f, R5 ;  /* 0x0000001fff027819 */ /* 0x000fe20000011405 */
[----:B------:R-:W-:Y:S01]  /*0c20*/  IMAD.IADD R4, R7, 0x1, -R4 ;  /* 0x0000000107047824 */ /* 0x000fe200078e0a04 */
[--C-:B------:R-:W-:Y:S02]  /*0c30*/  SHF.R.S32.HI R10, RZ, 0x2, R8.reuse ;  /* 0x00000002ff0a7819 */ /* 0x100fe40000011408 */
[----:B------:R-:W-:Y:S01]  /*0c40*/  LEA.HI R2, R2, R5, RZ, 0x3 ;  /* 0x0000000502027211 */ /* 0x000fe200078f18ff */
[----:B------:R-:W-:Y:S01]  /*0c50*/  IMAD.SHL.U32 R4, R4, 0x8, RZ ;  /* 0x0000000804047824 */ /* 0x000fe200078e00ff */
[----:B------:R-:W-:Y:S02]  /*0c60*/  SHF.R.S32.HI R11, RZ, 0x1f, R8 ;  /* 0x0000001fff0b7819 */ /* 0x000fe40000011408 */
[C---:B------:R-:W-:Y:S01]  /*0c70*/  LOP3.LUT R0, R2.reuse, 0xfffffff8, RZ, 0xc0, !PT ;  /* 0xfffffff802007812 */ /* 0x040fe200078ec0ff */
[----:B------:R-:W-:Y:S01]  /*0c80*/  IMAD.SHL.U32 R2, R2, 0x40, RZ ;  /* 0x0000004002027824 */ /* 0x000fe200078e00ff */
[----:B------:R-:W-:-:S02]  /*0c90*/  SHF.R.S32.HI R7, RZ, 0x5, R6 ;  /* 0x00000005ff077819 */ /* 0x000fc40000011406 */
[----:B------:R-:W-:Y:S01]  /*0ca0*/  LEA.HI R11, R11, R10, RZ, 0x3 ;  /* 0x0000000a0b0b7211 */ /* 0x000fe200078f18ff */
[----:B------:R-:W-:Y:S01]  /*0cb0*/  IMAD.IADD R0, R5, 0x1, -R0 ;  /* 0x0000000105007824 */ /* 0x000fe200078e0a00 */
[----:B------:R-:W-:Y:S01]  /*0cc0*/  SHF.R.S32.HI R152, RZ, 0x7, R152 ;  /* 0x00000007ff987819 */ /* 0x000fe20000011498 */
[----:B------:R-:W-:Y:S01]  /*0cd0*/  IMAD R153, R7, 0x10, R5 ;  /* 0x0000001007997824 */ /* 0x000fe200078e0205 */
[----:B------:R-:W-:Y:S01]  /*0ce0*/  LOP3.LUT R11, R11, 0xfffffff8, RZ, 0xc0, !PT ;  /* 0xfffffff80b0b7812 */ /* 0x000fe200078ec0ff */
[C---:B------:R-:W-:Y:S01]  /*0cf0*/  IMAD.SHL.U32 R5, R0.reuse, 0x40, RZ ;  /* 0x0000004000057824 */ /* 0x040fe200078e00ff */
[----:B------:R-:W-:Y:S01]  /*0d00*/  R2P PR, R0, 0x6 ;  /* 0x0000000600007804 */ /* 0x000fe20000000000 */
[----:B------:R-:W-:Y:S01]  /*0d10*/  IMAD.HI R6, R152, 0x55555556, RZ ;  /* 0x5555555698067827 */ /* 0x000fe200078e02ff */
[----:B------:R-:W-:Y:S02]  /*0d20*/  LEA.HI R3, R3, R154, RZ, 0x2 ;  /* 0x0000009a03037211 */ /* 0x000fe400078f10ff */
[----:B------:R-:W-:Y:S01]  /*0d30*/  LOP3.LUT R5, R5, 0x1c0, RZ, 0xc0, !PT ;  /* 0x000001c005057812 */ /* 0x000fe200078ec0ff */
[----:B------:R-:W-:Y:S01]  /*0d40*/  IMAD.IADD R11, R10, 0x1, -R11 ;  /* 0x000000010a0b7824 */ /* 0x000fe200078e0a0b */
[----:B------:R-:W-:Y:S01]  /*0d50*/  LEA.HI R10, R9, R150, RZ, 0x5 ;  /* 0x00000096090a7211 */ /* 0x000fe200078f28ff */
[----:B------:R-:W-:Y:S01]  /*0d60*/  IMAD.U32 R153, R153, 0x20, R4 ;  /* 0x0000002099997824 */ /* 0x000fe200078e0004 */
[----:B------:R-:W-:-:S02]  /*0d70*/  LEA.HI R9, R6, R6, RZ, 0x1 ;  /* 0x0000000606097211 */ /* 0x000fc400078f08ff */
[----:B------:R-:W-:Y:S02]  /*0d80*/  LOP3.LUT R6, R2, 0x7ffffe00, RZ, 0xc0, !PT ;  /* 0x7ffffe0002067812 */ /* 0x000fe400078ec0ff */
[----:B------:R-:W-:Y:S01]  /*0d90*/  LOP3.LUT R2, R5, 0x8, R4, 0xf8, !PT ;  /* 0x0000000805027812 */ /* 0x000fe200078ef804 */
[----:B------:R-:W-:Y:S01]  /*0da0*/  IMAD R9, R9, -0x3, R152 ;  /* 0xfffffffd09097824 */ /* 0x000fe200078e0298 */
[----:B------:R-:W-:Y:S01]  /*0db0*/  SHF.R.U32.HI R5, RZ, 0x3, R5 ;  /* 0x00000003ff057819 */ /* 0x000fe20000011605 */
[----:B------:R-:W-:Y:S01]  /*0dc0*/  IMAD R6, R7, 0x400, R6 ;  /* 0x0000040007067824 */ /* 0x000fe200078e0206 */
[----:B------:R-:W-:Y:S02]  /*0dd0*/  SHF.R.S32.HI R10, RZ, 0x5, R10 ;  /* 0x00000005ff0a7819 */ /* 0x000fe4000001140a */
[----:B------:R-:W-:Y:S02]  /*0de0*/  LOP3.LUT R5, R2, R5, RZ, 0x3c, !PT ;  /* 0x0000000502057212 */ /* 0x000fe400078e3cff */
[----:B------:R-:W-:Y:S01]  /*0df0*/  SHF.R.S32.HI R142, RZ, 0x2, R3 ;  /* 0x00000002ff8e7819 */ /* 0x000fe20000011403 */
[----:B------:R-:W-:Y:S01]  /*0e00*/  IMAD R10, R10, 0x10, R11 ;  /* 0x000000100a0a7824 */ /* 0x000fe200078e020b */
[----:B------:R-:W-:Y:S01]  /*0e10*/  SEL R18, R18, 0xffffffc0, !P2 ;  /* 0xffffffc012127807 */ /* 0x000fe20005000000 */
[----:B------:R-:W-:-:S02]  /*0e20*/  IMAD.IADD R5, R6, 0x1, R5 ;  /* 0x0000000106057824 */ /* 0x000fc400078e0205 */
[----:B------:R-:W-:-:S03]  /*0e30*/  IMAD R151, R9, 0x40, R10 ;  /* 0x0000004009977824 */ /* 0x000fc600078e020a */
[----:B------:R-:W-:Y:S02]  /*0e40*/  LEA R17, R5, UR42, 0x1 ;  /* 0x0000002a05117c11 */ /* 0x000fe4000f8e08ff */
[----:B------:R-:W-:Y:S02]  /*0e50*/  LOP3.LUT R5, R3, 0x1ffffffc, RZ, 0xc0, !PT ;  /* 0x1ffffffc03057812 */ /* 0x000fe400078ec0ff */
[----:B------:R-:W-:Y:S01]  /*0e60*/  LOP3.LUT R3, R8, 0x7ffffffc, RZ, 0xc0, !PT ;  /* 0x7ffffffc08037812 */ /* 0x000fe200078ec0ff */
[C---:B------:R-:W-:Y:S02]  /*0e70*/  VIADD R19, R17.reuse, 0x21800 ;  /* 0x0002180011137836 */ /* 0x040fe40000000000 */
[----:B------:R-:W-:Y:S02]  /*0e80*/  VIADD R23, R17, 0x21820 ;  /* 0x0002182011177836 */ /* 0x000fe40000000000 */
[----:B------:R-:W-:Y:S02]  /*0e90*/  IMAD.IADD R5, R154, 0x1, -R5 ;  /* 0x000000019a057824 */ /* 0x000fe400078e0a05 */
[----:B------:R-:W-:-:S02]  /*0ea0*/  @P1 VIADD R23, R19, 0xffffffe0 ;  /* 0xffffffe013171836 */ /* 0x000fc40000000000 */
[----:B------:R-:W-:Y:S02]  /*0eb0*/  IMAD.IADD R19, R19, 0x1, R18 ;  /* 0x0000000113137824 */ /* 0x000fe400078e0212 */
[----:B------:R-:W-:Y:S02]  /*0ec0*/  IMAD.SHL.U32 R140, R5, 0x8, RZ ;  /* 0x00000008058c7824 */ /* 0x000fe400078e00ff */
[----:B------:R-:W-:Y:S02]  /*0ed0*/  IMAD.IADD R16, R150, 0x1, -R3 ;  /* 0x0000000196107824 */ /* 0x000fe400078e0a03 */
[----:B------:R-:W-:Y:S02]  /*0ee0*/  IMAD.IADD R18, R18, 0x1, R23 ;  /* 0x0000000112127824 */ /* 0x000fe400078e0217 */
[----:B------:R-:W-:-:S07]  /*0ef0*/  VIADD R136, R23, 0x6000 ;  /* 0x0000600017887836 */ /* 0x000fce0000000000 */
.L_x_930:
[----:B------:R-:W-:Y:S01]  /*0f00*/  ULDC.64 UR8, c[0x0][0xa28] ;  /* 0x00028a0000087ab9 */ /* 0x000fe20000000a00 */
[----:B0-----:R-:W0:Y:S01]  /*0f10*/  LDC R139, c[0x0][0x288] ;  /* 0x0000a200ff8b7b82 */ /* 0x001e220000000800 */
[----:B------:R-:W-:Y:S01]  /*0f20*/  UISETP.NE.U32.AND UP0, UPT, UR8, URZ, UPT ;  /* 0x0000003f0800728c */ /* 0x000fe2000bf05070 */
[----:B-1---5:R-:W-:-:S03]  /*0f30*/  IMAD.MOV.U32 R6, RZ, RZ, RZ ;  /* 0x000000ffff067224 */ /* 0x022fc600078e00ff */
[----:B------:R-:W-:-:S03]  /*0f40*/  UISETP.NE.AND.EX UP0, UPT, UR9, URZ, UPT, UP0 ;  /* 0x0000003f0900728c */ /* 0x000fc6000bf05300 */
[----:B------:R-:W-:Y:S01]  /*0f50*/  ULDC.64 UR8, c[0x0][0xa18] ;  /* 0x0002860000087ab9 */ /* 0x000fe20000000a00 */
[----:B--2---:R-:W1:Y:S01]  /*0f60*/  LDC.64 R8, c[0x0][0x3f8] ;  /* 0x0000fe00ff087b82 */ /* 0x004e620000000a00 */
[----:B------:R-:W-:Y:S01]  /*0f70*/  UISETP.NE.U32.AND UP1, UPT, UR8, URZ, UPT ;  /* 0x0000003f0800728c */ /* 0x000fe2000bf25070 */
[----:B------:R-:W-:-:S03]  /*0f80*/  PLOP3.LUT P0, PT, PT, PT, UP0, 0x80, 0x0 ;  /* 0x000000000000781c */ /* 0x000fc60003f0f008 */
[----:B------:R-:W-:-:S03]  /*0f90*/  UISETP.NE.AND.EX UP1, UPT, UR9, URZ, UPT, UP1 ;  /* 0x0000003f0900728c */ /* 0x000fc6000bf25310 */
[----:B------:R-:W-:Y:S01]  /*0fa0*/  @UP0 ULDC.64 UR8, c[0x0][0xa28] ;  /* 0x00028a0000080ab9 */ /* 0x000fe20000000a00 */
[----:B------:R-:W2:Y:S01]  /*0fb0*/  LDC R0, c[0x0][0x404] ;  /* 0x00010100ff007b82 */ /* 0x000ea20000000800 */
[----:B------:R-:W-:Y:S01]  /*0fc0*/  @UP0 UIMAD.WIDE UR8, UR5, 0x4, UR8 ;  /* 0x00000004050808a5 */ /* 0x000fe2000f8e0208 */
[----:B------:R-:W-:-:S05]  /*0fd0*/  PLOP3.LUT P2, PT, PT, PT, UP1, 0x80, 0x0 ;  /* 0x000000000000781c */ /* 0x000fca0003f4f018 */
[----:B------:R-:W-:Y:S01]  /*0fe0*/  @UP1 ULDC.64 UR10, c[0x0][0xa18] ;  /* 0x00028600000a1ab9 */ /* 0x000fe20000000a00 */
[----:B------:R-:W-:Y:S01]  /*0ff0*/  IMAD.U32 R2, RZ, RZ, UR8 ;  /* 0x00000008ff027e24 */ /* 0x000fe2000f8e00ff */
[----:B---3--:R-:W3:Y:S01]  /*1000*/  LDC R137, c[0x0][0x2e0] ;  /* 0x0000b800ff897b82 */ /* 0x008ee20000000800 */
[----:B------:R-:W-:Y:S01]  /*1010*/  IMAD.U32 R3, RZ, RZ, UR9 ;  /* 0x00000009ff037e24 */ /* 0x000fe2000f8e00ff */
[----:B------:R-:W-:-:S04]  /*1020*/  @UP1 UIMAD.WIDE UR8, UR5, 0x4, UR10 ;  /* 0x00000004050818a5 */ /* 0x000fc8000f8e020a */
[----:B----4-:R4:W5:Y:S02]  /*1030*/  @P0 LDG.E R6, desc[UR48][R2.64] ;  /* 0x0000003002060981 */ /* 0x010964000c1e1900 */
[----:B------:R-:W-:Y:S02]  /*1040*/  IMAD.U32 R4, RZ, RZ, UR8 ;  /* 0x00000008ff047e24 */ /* 0x000fe4000f8e00ff */
[----:B------:R-:W-:Y:S01]  /*1050*/  IMAD.U32 R5, RZ, RZ, UR9 ;  /* 0x00000009ff057e24 */ /* 0x000fe2000f8e00ff */
[----:B------:R-:W-:-:S04]  /*1060*/  ULDC.64 UR8, c[0x0][0xa20] ;  /* 0x0002880000087ab9 */ /* 0x000fc80000000a00 */
[----:B0-----:R4:W5:Y:S01]  /*1070*/  @P2 LDG.E R139, desc[UR48][R4.64] ;  /* 0x00000030048b2981 */ /* 0x001962000c1e1900 */
[----:B-1----:R-:W-:Y:S01]  /*1080*/  ISETP.NE.U32.AND P0, PT, R8, RZ, PT ;  /* 0x000000ff0800720c */ /* 0x002fe20003f05070 */
[----:B------:R-:W-:Y:S01]  /*1090*/  UMOV UR41, UR6 ;  /* 0x0000000600297c82 */ /* 0x000fe20008000000 */
[----:B------:R-:W-:Y:S02]  /*10a0*/  ISETP.NE.U32.AND P1, PT, RZ, UR8, PT ;  /* 0x00000008ff007c0c */ /* 0x000fe4000bf25070 */
[----:B------:R-:W-:Y:S02]  /*10b0*/  ISETP.NE.AND.EX P0, PT, R9, RZ, PT, P0 ;  /* 0x000000ff0900720c */ /* 0x000fe40003f05300 */
[----:B------:R-:W-:Y:S02]  /*10c0*/  ISETP.NE.AND.EX P1, PT, RZ, UR9, PT, P1 ;  /* 0x00000009ff007c0c */ /* 0x000fe4000bf25310 */
[----:B--2---:R-:W-:Y:S01]  /*10d0*/  SEL R0, R0, 0x1, P0 ;  /* 0x0000000100007807 */ /* 0x004fe20000000000 */
[----:B----4-:R-:W-:Y:S10]  /*10e0*/  @P2 BRA `(.L_x_839) ;  /* 0x00000000002c2947 */ /* 0x010ff40003800000 */
[----:B------:R-:W-:Y:S02]  /*10f0*/  ULDC.64 UR6, c[0x0][0xa00] ;  /* 0x0002800000067ab9 */ /* 0x000fe40000000a00 */
[----:B------:R-:W-:-:S04]  /*1100*/  ISETP.NE.U32.AND P0, PT, RZ, UR6, PT ;  /* 0x00000006ff007c0c */ /* 0x000fc8000bf05070 */
[----:B------:R-:W-:-:S13]  /*1110*/  ISETP.NE.AND.EX P0, PT, RZ, UR7, PT, P0 ;  /* 0x00000007ff007c0c */ /* 0x000fda000bf05300 */
[----:B------:R-:W-:Y:S05]  /*1120*/  @!P0 BRA `(.L_x_839) ;  /* 0x00000000001c8947 */ /* 0x000fea0003800000 */
[----:B------:R-:W-:Y:S02]  /*1130*/  ULDC.64 UR6, c[0x0][0xa00] ;  /* 0x0002800000067ab9 */ /* 0x000fe40000000a00 */
[----:B------:R-:W-:-:S06]  /*1140*/  UIMAD.WIDE UR6, UR5, 0x4, UR6 ;  /* 0x00000004050678a5 */ /* 0x000fcc000f8e0206 */
[----:B------:R-:W-:Y:S02]  /*1150*/  IMAD.U32 R2, RZ, RZ, UR6 ;  /* 0x00000006ff027e24 */ /* 0x000fe4000f8e00ff */
[----:B------:R-:W-:-:S05]  /*1160*/  IMAD.U32 R3, RZ, RZ, UR7 ;  /* 0x00000007ff037e24 */ /* 0x000fca000f8e00ff */
[----:B-----5:R-:W2:Y:S04]  /*1170*/  LDG.E R139, desc[UR48][R2.64] ;  /* 0x00000030028b7981 */ /* 0x020ea8000c1e1900 */
[----:B------:R-:W2:Y:S02]  /*1180*/  LDG.E R4, desc[UR48][R2.64+0x4] ;  /* 0x0000043002047981 */ /* 0x000ea4000c1e1900 */
[----:B--2---:R-:W-:-:S07]  /*1190*/  IMAD.IADD R139, R4, 0x1, -R139 ;  /* 0x00000001048b7824 */ /* 0x004fce00078e0a8b */
.L_x_839:
[----:B------:R-:W-:Y:S01]  /*11a0*/  UMOV UR40, UR5 ;  /* 0x0000000500287c82 */ /* 0x000fe20008000000 */
[----:B---3--:R-:W-:Y:S02]  /*11b0*/  IMAD R137, R0, R137, RZ ;  /* 0x0000008900897224 */ /* 0x008fe400078e02ff */
[----:B------:R-:W-:Y:S01]  /*11c0*/  IMAD.MOV.U32 R149, RZ, RZ, R145 ;  /* 0x000000ffff957224 */ /* 0x000fe200078e0091 */
[----:B------:R-:W-:Y:S06]  /*11d0*/  @!P1 BRA `(.L_x_840) ;  /* 0x0000000000189947 */ /* 0x000fec0003800000 */
[----:B------:R-:W-:Y:S02]  /*11e0*/  ULDC.64 UR6, c[0x0][0xa20] ;  /* 0x0002880000067ab9 */ /* 0x000fe40000000a00 */
[----:B------:R-:W-:-:S06]  /*11f0*/  UIMAD.WIDE UR4, UR5, 0x4, UR6 ;  /* 0x00000004050478a5 */ /* 0x000fcc000f8e0206 */
[----:B------:R-:W-:Y:S02]  /*1200*/  IMAD.U32 R2, RZ, RZ, UR4 ;  /* 0x00000004ff027e24 */ /* 0x000fe4000f8e00ff */
[----:B------:R-:W-:-:S05]  /*1210*/  IMAD.U32 R3, RZ, RZ, UR5 ;  /* 0x00000005ff037e24 */ /* 0x000fca000f8e00ff */
[----:B------:R0:W5:Y:S01]  /*1220*/  LDG.E R137, desc[UR48][R2.64] ;  /* 0x0000003002897981 */ /* 0x000162000c1e1900 */
[----:B------:R-:W-:Y:S05]  /*1230*/  BRA `(.L_x_841) ;  /* 0x00000000002c7947 */ /* 0x000fea0003800000 */
.L_x_840:
        /* <DEDUP_REMOVED lines=8> */
[----:B------:R-:W2:Y:S04]  /*12c0*/  LDG.E R137, desc[UR48][R2.64] ;  /* 0x0000003002897981 */ /* 0x000ea8000c1e1900 */
[----:B------:R-:W2:Y:S02]  /*12d0*/  LDG.E R0, desc[UR48][R2.64+0x4] ;  /* 0x0000043002007981 */ /* 0x000ea4000c1e1900 */
[----:B--2---:R-:W-:-:S07]  /*12e0*/  IMAD.IADD R137, R0, 0x1, -R137 ;  /* 0x0000000100897824 */ /* 0x004fce00078e0a89 */
.L_x_841:
[----:B------:R-:W1:Y:S01]  /*12f0*/  LDC.64 R8, c[0x0][0x9e0] ;  /* 0x00027800ff087b82 */ /* 0x000e620000000a00 */
[----:B------:R-:W-:Y:S02]  /*1300*/  IMAD.MOV.U32 R0, RZ, RZ, 0xc0 ;  /* 0x000000c0ff007424 */ /* 0x000fe400078e00ff */
[----:B-----5:R-:W-:Y:S02]  /*1310*/  IMAD.IADD R137, R137, 0x1, -R6 ;  /* 0x0000000189897824 */ /* 0x020fe400078e0a06 */
[----:B------:R-:W-:-:S05]  /*1320*/  IMAD R0, R145, R0, 0xc0 ;  /* 0x000000c091007424 */ /* 0x000fca00078e0200 */
[----:B0-----:R-:W-:Y:S02]  /*1330*/  IADD3 R3, R137, R0, -R139 ;  /* 0x0000000089037210 */ /* 0x001fe40007ffe88b */
[----:B-1----:R-:W-:-:S03]  /*1340*/  ISETP.GE.AND P1, PT, R9, 0x1, PT ;  /* 0x000000010900780c */ /* 0x002fc60003f26270 */
[----:B------:R-:W-:-:S10]  /*1350*/  IMAD.IADD R0, R3, 0x1, R8 ;  /* 0x0000000103007824 */ /* 0x000fd400078e0208 */
[----:B------:R-:W-:Y:S05]  /*1360*/  @!P1 BRA `(.L_x_842) ;  /* 0x0000000000409947 */ /* 0x000fea0003800000 */
[C---:B------:R-:W-:Y:S01]  /*1370*/  ISETP.GT.AND P0, PT, R3.reuse, RZ, PT ;  /* 0x000000ff0300720c */ /* 0x040fe20003f04270 */
[----:B------:R-:W-:-:S12]  /*1380*/  VIADD R2, R3, 0xffffffff ;  /* 0xffffffff03027836 */ /* 0x000fd80000000000 */
[----:B------:R-:W-:Y:S05]  /*1390*/  @P0 BRA `(.L_x_843) ;  /* 0x00000000001c0947 */ /* 0x000fea0003800000 */
[----:B------:R-:W-:Y:S01]  /*13a0*/  ISETP.NE.AND P0, PT, R9, 0x1, PT ;  /* 0x000000010900780c */ /* 0x000fe20003f05270 */
[----:B------:R-:W-:-:S12]  /*13b0*/  IMAD.MOV R3, RZ, RZ, -R3 ;  /* 0x000000ffff037224 */ /* 0x000fd800078e0a03 */
[----:B------:R-:W0:Y:S02]  /*13c0*/  @P0 LDC.64 R4, c[0x0][0x9e8] ;  /* 0x00027a00ff040b82 */ /* 0x000e240000000a00 */
[----:B0-----:R-:W-:-:S05]  /*13d0*/  @P0 IMAD.HI.U32 R2, R3, R4, RZ ;  /* 0x0000000403020227 */ /* 0x001fca00078e00ff */
[----:B------:R-:W-:-:S04]  /*13e0*/  @P0 SHF.R.U32.HI R3, RZ, R5, R2 ;  /* 0x00000005ff030219 */ /* 0x000fc80000011602 */
[----:B------:R-:W-:Y:S01]  /*13f0*/  LOP3.LUT R2, RZ, R3, RZ, 0x33, !PT ;  /* 0x00000003ff027212 */ /* 0x000fe200078e33ff */
[----:B------:R-:W-:Y:S06]  /*1400*/  BRA `(.L_x_844) ;  /* 0x0000000000107947 */ /* 0x000fec0003800000 */
.L_x_843:
[----:B------:R-:W-:-:S13]  /*1410*/  ISETP.NE.AND P0, PT, R9, 0x1, PT ;  /* 0x000000010900780c */ /* 0x000fda0003f05270 */
[----:B------:R-:W0:Y:S02]  /*1420*/  @P0 LDC.64 R4, c[0x0][0x9e8] ;  /* 0x00027a00ff040b82 */ /* 0x000e240000000a00 */
[----:B0-----:R-:W-:-:S05]  /*1430*/  @P0 IMAD.HI.U32 R4, R2, R4, RZ ;  /* 0x0000000402040227 */ /* 0x001fca00078e00ff */
[----:B------:R-:W-:-:S07]  /*1440*/  @P0 SHF.R.U32.HI R2, RZ, R5, R4 ;  /* 0x00000005ff020219 */ /* 0x000fce0000011604 */
.L_x_844:
[----:B------:R-:W-:-:S05]  /*1450*/  IMAD R3, R2, R9, R9 ;  /* 0x0000000902037224 */ /* 0x000fca00078e0209 */
[----:B------:R-:W-:-:S07]  /*1460*/  VIMNMX R0, R0, R3, PT ;  /* 0x0000000300007248 */ /* 0x000fce0003fe0100 */
.L_x_842:
[----:B------:R-:W-:Y:S01]  /*1470*/  VIADD R2, R0, 0x7f ;  /* 0x0000007f00027836 */ /* 0x000fe20000000000 */
[----:B------:R-:W-:Y:S01]  /*1480*/  ULDC UR4, c[0x0][0x9dc] ;  /* 0x0002770000047ab9 */ /* 0x000fe20000000800 */
[----:B------:R-:W-:Y:S02]  /*1490*/  VIADD R0, R137, 0x7f ;  /* 0x0000007f89007836 */ /* 0x000fe40000000000 */
[----:B------:R-:W-:Y:S01]  /*14a0*/  IMAD R4, R145, 0xc0, -R139 ;  /* 0x000000c091047824 */ /* 0x000fe200078e0a8b */
[----:B------:R-:W-:Y:S02]  /*14b0*/  SHF.R.S32.HI R5, RZ, 0x1f, R2 ;  /* 0x0000001fff057819 */ /* 0x000fe40000011402 */
[----:B------:R-:W-:Y:S01]  /*14c0*/  SHF.R.S32.HI R3, RZ, 0x1f, R0 ;  /* 0x0000001fff037819 */ /* 0x000fe20000011400 */
[----:B------:R-:W-:Y:S01]  /*14d0*/  IMAD.IADD R4, R137, 0x1, R4 ;  /* 0x0000000189047824 */ /* 0x000fe200078e0204 */
[----:B------:R-:W-:Y:S02]  /*14e0*/  LEA.HI R5, R5, R2, RZ, 0x7 ;  /* 0x0000000205057211 */ /* 0x000fe400078f38ff */
[----:B------:R-:W-:Y:S01]  /*14f0*/  LEA.HI R3, R3, R0, RZ, 0x7 ;  /* 0x0000000003037211 */ /* 0x000fe200078f38ff */
[----:B------:R-:W-:Y:S01]  /*1500*/  VIADD R6, R4, -UR4 ;  /* 0x8000000404067c36 */ /* 0x000fe20008000000 */
[----:B------:R-:W-:-:S02]  /*1510*/  SHF.R.S32.HI R88, RZ, 0x7, R5 ;  /* 0x00000007ff587819 */ /* 0x000fc40000011405 */
[----:B------:R-:W-:Y:S02]  /*1520*/  SHF.R.S32.HI R3, RZ, 0x7, R3 ;  /* 0x00000007ff037819 */ /* 0x000fe40000011403 */
[----:B------:R-:W-:Y:S02]  /*1530*/  R2UR UR4, R6 ;  /* 0x00000000060472ca */ /* 0x000fe400000e0000 */
[----:B------:R-:W-:Y:S01]  /*1540*/  VIMNMX R88, R3, R88, PT ;  /* 0x0000005803587248 */ /* 0x000fe20003fe0100 */
[----:B------:R-:W-:-:S12]  /*1550*/  @!P1 BRA `(.L_x_845) ;  /* 0x0000000000449947 */ /* 0x000fd80003800000 */
[----:B------:R-:W-:-:S13]  /*1560*/  ISETP.GT.AND P0, PT, R4, -0x1, PT ;  /* 0xffffffff0400780c */ /* 0x000fda0003f04270 */
[----:B------:R-:W-:Y:S05]  /*1570*/  @P0 BRA `(.L_x_846) ;  /* 0x00000000001c0947 */ /* 0x000fea0003800000 */
[----:B------:R-:W-:Y:S02]  /*1580*/  ISETP.NE.AND P0, PT, R9, 0x1, PT ;  /* 0x000000010900780c */ /* 0x000fe40003f05270 */
[----:B------:R-:W-:-:S11]  /*1590*/  LOP3.LUT R3, RZ, R4, RZ, 0x33, !PT ;  /* 0x00000004ff037212 */ /* 0x000fd600078e33ff */
[----:B------:R-:W0:Y:S02]  /*15a0*/  @P0 LDC.64 R6, c[0x0][0x9e8] ;  /* 0x00027a00ff060b82 */ /* 0x000e240000000a00 */
[----:B0-----:R-:W-:-:S05]  /*15b0*/  @P0 IMAD.HI.U32 R0, R3, R6, RZ ;  /* 0x0000000603000227 */ /* 0x001fca00078e00ff */
[----:B------:R-:W-:-:S04]  /*15c0*/  @P0 SHF.R.U32.HI R3, RZ, R7, R0 ;  /* 0x00000007ff030219 */ /* 0x000fc80000011600 */
[----:B------:R-:W-:Y:S01]  /*15d0*/  LOP3.LUT R4, RZ, R3, RZ, 0x33, !PT ;  /* 0x00000003ff047212 */ /* 0x000fe200078e33ff */
[----:B------:R-:W-:Y:S06]  /*15e0*/  BRA `(.L_x_847) ;  /* 0x0000000000107947 */ /* 0x000fec0003800000 */
.L_x_846:
[----:B------:R-:W-:-:S13]  /*15f0*/  ISETP.NE.AND P0, PT, R9, 0x1, PT ;  /* 0x000000010900780c */ /* 0x000fda0003f05270 */
[----:B------:R-:W0:Y:S02]  /*1600*/  @P0 LDC.64 R2, c[0x0][0x9e8] ;  /* 0x00027a00ff020b82 */ /* 0x000e240000000a00 */
[----:B0-----:R-:W-:-:S05]  /*1610*/  @P0 IMAD.HI.U32 R0, R4, R2, RZ ;  /* 0x0000000204000227 */ /* 0x001fca00078e00ff */
[----:B------:R-:W-:-:S07]  /*1620*/  @P0 SHF.R.U32.HI R4, RZ, R3, R0 ;  /* 0x00000003ff040219 */ /* 0x000fce0000011600 */
.L_x_847:
[----:B------:R-:W-:-:S05]  /*1630*/  IMAD R4, R4, R9, RZ ;  /* 0x0000000904047224 */ /* 0x000fca00078e02ff */
[----:B------:R-:W-:-:S13]  /*1640*/  R2UR UR5, R4 ;  /* 0x00000000040572ca */ /* 0x000fda00000e0000 */
[----:B------:R-:W-:-:S04]  /*1650*/  UISETP.LT.AND UP0, UPT, UR4, UR5, UPT ;  /* 0x000000050400728c */ /* 0x000fc8000bf01270 */
[----:B------:R-:W-:-:S12]  /*1660*/  USEL UR4, UR4, UR5, !UP0 ;  /* 0x0000000504047287 */ /* 0x000fd8000c000000 */
.L_x_845:
[----:B------:R-:W-:Y:S01]  /*1670*/  USHF.R.S32.HI UR5, URZ, 0x1f, UR4 ;  /* 0x0000001f3f057899 */ /* 0x000fe20008011404 */
[----:B------:R-:W-:Y:S02]  /*1680*/  PLOP3.LUT P0, PT, PT, PT, PT, 0x80, 0x0 ;  /* 0x000000000000781c */ /* 0x000fe40003f0f070 */
[----:B------:R-:W-:Y:S01]  /*1690*/  CS2R R2, SRZ ;  /* 0x0000000000027805 */ /* 0x000fe2000001ff00 */
[----:B------:R-:W-:Y:S01]  /*16a0*/  IMAD.MOV.U32 R0, RZ, RZ, RZ ;  /* 0x000000ffff007224 */ /* 0x000fe200078e00ff */
[----:B------:R-:W-:Y:S01]  /*16b0*/  ULEA.HI UR5, UR5, UR4, URZ, 0x7 ;  /* 0x0000000405057291 */ /* 0x000fe2000f8f383f */
[----:B------:R-:W-:Y:S02]  /*16c0*/  CS2R R134, SRZ ;  /* 0x0000000000867805 */ /* 0x000fe4000001ff00 */
[----:B------:R-:W-:Y:S02]  /*16d0*/  CS2R R132, SRZ ;  /* 0x0000000000847805 */ /* 0x000fe4000001ff00 */
[----:B------:R-:W-:Y:S01]  /*16e0*/  CS2R R130, SRZ ;  /* 0x0000000000827805 */ /* 0x000fe2000001ff00 */
[----:B------:R-:W-:Y:S01]  /*16f0*/  USHF.R.S32.HI UR5, URZ, 0x7, UR5 ;  /* 0x000000073f057899 */ /* 0x000fe20008011405 */
[----:B------:R-:W-:-:S02]  /*1700*/  CS2R R128, SRZ ;  /* 0x0000000000807805 */ /* 0x000fc4000001ff00 */
[----:B------:R-:W-:Y:S01]  /*1710*/  CS2R R26, SRZ ;  /* 0x00000000001a7805 */ /* 0x000fe2000001ff00 */
[----:B------:R-:W-:Y:S01]  /*1720*/  IMAD.MOV.U32 R126, RZ, RZ, RZ ;  /* 0x000000ffff7e7224 */ /* 0x000fe200078e00ff */
[----:B------:R-:W-:Y:S01]  /*1730*/  UISETP.LT.AND UP0, UPT, URZ, UR5, UPT ;  /* 0x000000053f00728c */ /* 0x000fe2000bf01270 */
[----:B------:R-:W-:Y:S01]  /*1740*/  IMAD.MOV.U32 R125, RZ, RZ, RZ ;  /* 0x000000ffff7d7224 */ /* 0x000fe200078e00ff */
[----:B------:R-:W-:Y:S02]  /*1750*/  CS2R R122, SRZ ;  /* 0x00000000007a7805 */ /* 0x000fe4000001ff00 */
[----:B------:R-:W-:Y:S01]  /*1760*/  CS2R R120, SRZ ;  /* 0x0000000000787805 */ /* 0x000fe2000001ff00 */
[----:B------:R-:W-:Y:S01]  /*1770*/  USEL UR39, URZ, UR5, !UP0 ;  /* 0x000000053f277287 */ /* 0x000fe2000c000000 */
[----:B------:R-:W-:Y:S02]  /*1780*/  CS2R R118, SRZ ;  /* 0x0000000000767805 */ /* 0x000fe4000001ff00 */
[----:B------:R-:W-:-:S02]  /*1790*/  CS2R R116, SRZ ;  /* 0x0000000000747805 */ /* 0x000fc4000001ff00 */
[----:B------:R-:W-:Y:S02]  /*17a0*/  CS2R R114, SRZ ;  /* 0x0000000000727805 */ /* 0x000fe4000001ff00 */
[----:B------:R-:W-:Y:S02]  /*17b0*/  CS2R R112, SRZ ;  /* 0x0000000000707805 */ /* 0x000fe4000001ff00 */
[----:B------:R-:W-:Y:S02]  /*17c0*/  CS2R R110, SRZ ;  /* 0x00000000006e7805 */ /* 0x000fe4000001ff00 */
[----:B------:R-:W-:Y:S02]  /*17d0*/  ISETP.GT.AND P1, PT, R88, UR39, PT ;  /* 0x0000002758007c0c */ /* 0x000fe4000bf24270 */
[----:B------:R-:W-:Y:S02]  /*17e0*/  CS2R R108, SRZ ;  /* 0x00000000006c7805 */ /* 0x000fe4000001ff00 */
[----:B------:R-:W-:-:S02]  /*17f0*/  CS2R R106, SRZ ;  /* 0x00000000006a7805 */ /* 0x000fc4000001ff00 */
[----:B------:R-:W-:Y:S02]  /*1800*/  CS2R R104, SRZ ;  /* 0x0000000000687805 */ /* 0x000fe4000001ff00 */
[----:B------:R-:W-:Y:S02]  /*1810*/  CS2R R102, SRZ ;  /* 0x0000000000667805 */ /* 0x000fe4000001ff00 */
[----:B------:R-:W-:Y:S02]  /*1820*/  CS2R R100, SRZ ;  /* 0x0000000000647805 */ /* 0x000fe4000001ff00 */
[----:B------:R-:W-:Y:S02]  /*1830*/  CS2R R98, SRZ ;  /* 0x0000000000627805 */ /* 0x000fe4000001ff00 */
[----:B------:R-:W-:Y:S02]  /*1840*/  CS2R R96, SRZ ;  /* 0x0000000000607805 */ /* 0x000fe4000001ff00 */
[----:B------:R-:W-:Y:S01]  /*1850*/  CS2R R6, SRZ ;  /* 0x0000000000067805 */ /* 0x000fe2000001ff00 */
[----:B------:R-:W-:Y:S01]  /*1860*/  IMAD.MOV.U32 R94, RZ, RZ, RZ ;  /* 0x000000ffff5e7224 */ /* 0x000fe200078e00ff */
[----:B------:R-:W-:Y:S01]  /*1870*/  CS2R R90, SRZ ;  /* 0x00000000005a7805 */ /* 0x000fe2000001ff00 */
[----:B------:R-:W-:-:S02]  /*1880*/  IMAD.MOV.U32 R89, RZ, RZ, RZ ;  /* 0x000000ffff597224 */ /* 0x000fc400078e00ff */
[----:B------:R-:W-:Y:S01]  /*1890*/  IMAD.MOV.U32 R8, RZ, RZ, RZ ;  /* 0x000000ffff087224 */ /* 0x000fe200078e00ff */
[----:B------:R-:W-:Y:S06]  /*18a0*/  @!P1 BRA `(.L_x_848) ;  /* 0x000000e000f09947 */ /* 0x000fec0003800000 */
[----:B------:R-:W0:Y:S02]  /*18b0*/  SHFL.IDX PT, R0, R152, RZ, 0x1f ;  /* 0x00001fff98007589 */ /* 0x000e2400000e0000 */
[----:B0-----:R-:W-:-:S13]  /*18c0*/  R2UR UR38, R0 ;  /* 0x00000000002672ca */ /* 0x001fda00000e0000 */
        /* <DEDUP_REMOVED lines=18> */
[----:B------:R0:W1:Y:S01]  /*19f0*/  LDC.64 R2, c[0x4][R0] ;  /* 0x0100000000027b82 */ /* 0x0000620000000a00 */
        /* <DEDUP_REMOVED lines=10> */
[----:B-1----:R-:W-:Y:S05]  /*1aa0*/  CALL.ABS.NOINC R2 ;  /* 0x0000000002007343 */ /* 0x002fea0003c00000 */
.L_x_849:
[----:B------:R-:W-:Y:S01]  /*1ab0*/  ULEA.HI UR4, UR44, UR44, URZ, 0x1 ;  /* 0x0000002c2c047291 */ /* 0x000fe2000f8f083f */
[----:B------:R-:W-:-:S03]  /*1ac0*/  IMAD.U32 R2, RZ, RZ, UR45 ;  /* 0x0000002dff027e24 */ /* 0x000fc6000f8e00ff */
[----:B------:R-:W-:Y:S02]  /*1ad0*/  ULOP3.LUT UR4, UR4, 0xfffffffe, URZ, 0xc0, !UPT ;  /* 0xfffffffe04047892 */ /* 0x000fe4000f8ec03f */
[----:B------:R-:W-:Y:S02]  /*1ae0*/  ISETP.NE.AND P0, PT, R2, 0x3, PT ;  /* 0x000000030200780c */ /* 0x000fe40003f05270 */
[----:B------:R-:W-:-:S06]  /*1af0*/  UIADD3 UR4, UR44, -UR4, URZ ;  /* 0x800000042c047290 */ /* 0x000fcc000fffe03f */
[----:B------:R-:W-:-:S05]  /*1b00*/  IMAD.U32 R0, RZ, RZ, UR4 ;  /* 0x00000004ff007e24 */ /* 0x000fca000f8e00ff */
[----:B------:R-:W-:-:S04]  /*1b10*/  SHF.L.U32 R0, R0, 0x1f, RZ ;  /* 0x0000001f00007819 */ /* 0x000fc800000006ff */
[----:B------:R-:W0:Y:S02]  /*1b20*/  SYNCS.PHASECHK.TRANS64.TRYWAIT P1, [UR42+0x2d800], R0 ;  /* 0x02d80000ff0075a7 */ /* 0x000e24000802016a */
[----:B0-----:R-:W-:Y:S05]  /*1b30*/  @!P1 BRA `(.L_x_850) ;  /* 0x0000014400bc9947 */ /* 0x001fea0003800000 */
.L_x_1026:
[----:B------:R-:W-:Y:S05]  /*1b40*/  @!P0 BRA `(.L_x_851) ;  /* 0x0000000000048947 */ /* 0x000fea0003800000 */
[----:B------:R-:W-:Y:S01]  /*1b50*/  BPT.TRAP 0x1 ;  /* 0x000000040000795c */ /* 0x000fe20000300000 */
.L_x_851:
[----:B------:R-:W-:Y:S02]  /*1b60*/  IMAD.U32 R4, RZ, RZ, UR43 ;  /* 0x0000002bff047e24 */ /* 0x000fe4000f8e00ff */
[----:B0-----:R-:W-:-:S03]  /*1b70*/  IMAD.U32 R3, RZ, RZ, UR46 ;  /* 0x0000002eff037e24 */ /* 0x001fc6000f8e00ff */
[----:B------:R-:W-:Y:S02]  /*1b80*/  LEA R4, R4, UR42, 0x3 ;  /* 0x0000002a04047c11 */ /* 0x000fe4000f8e18ff */
[----:B------:R-:W-:-:S04]  /*1b90*/  SHF.L.U32 R3, R3, 0x1f, RZ ;  /* 0x0000001f03037819 */ /* 0x000fc800000006ff */
[----:B------:R0:W1:Y:S01]  /*1ba0*/  SYNCS.PHASECHK.TRANS64.TRYWAIT P2, [R4+URZ+0x2d830], R3 ;  /* 0x02d83003040075a7 */ /* 0x000062000804017f */
[----:B------:R-:W-:Y:S05]  /*1bb0*/  @!P0 BRA `(.L_x_852) ;  /* 0x0000000000048947 */ /* 0x000fea0003800000 */
[----:B------:R-:W-:Y:S01]  /*1bc0*/  BPT.TRAP 0x1 ;  /* 0x000000040000795c */ /* 0x000fe20000300000 */
.L_x_852:
[----:B------:R-:W2:Y:S02]  /*1bd0*/  S2R R0, SR_TID.X ;  /* 0x0000000000007919 */ /* 0x000ea40000002100 */
[----:B--2---:R-:W-:Y:S01]  /*1be0*/  LOP3.LUT P1, RZ, R0, 0x7f, RZ, 0xc0, !PT ;  /* 0x0000007f00ff7812 */ /* 0x004fe2000782c0ff */
[----:B-1----:R-:W-:-:S12]  /*1bf0*/  @P2 BRA `(.L_x_853) ;  /* 0x0000000000082947 */ /* 0x002fd80003800000 */
[----:B------:R-:W1:Y:S02]  /*1c00*/  SYNCS.PHASECHK.TRANS64.TRYWAIT P2, [R4+URZ+0x2d830], R3 ;  /* 0x02d83003040075a7 */ /* 0x000e64000804017f */
[----:B-1----:R-:W-:Y:S05]  /*1c10*/  @!P2 BRA `(.L_x_854) ;  /* 0x00000144009ca947 */ /* 0x002fea0003800000 */
.L_x_853:
[----:B------:R-:W-:Y:S05]  /*1c20*/  WARPSYNC.ALL ;  /* 0x0000000000007948 */ /* 0x000fea0003800000 */
[----:B------:R-:W-:Y:S01]  /*1c30*/  UIADD3 UR4, UR42, 0x15400, URZ ;  /* 0x000154002a047890 */ /* 0x000fe2000fffe03f */
[----:B------:R-:W-:Y:S01]  /*1c40*/  WARPGROUP.ARRIVE ;  /* 0x00000000000079c5 */ /* 0x000fe20000000000 */
[----:B------:R-:W-:Y:S01]  /*1c50*/  UMOV UR5, 0x80000020 ;  /* 0x8000002000057882 */ /* 0x000fe20000000000 */
[----:B------:R-:W-:Y:S01]  /*1c60*/  UMOV UR7, 0x80000020 ;  /* 0x8000002000077882 */ /* 0x000fe20000000000 */
[----:B------:R-:W-:Y:S01]  /*1c70*/  USHF.R.U32.HI UR4, URZ, 0x4, UR4 ;  /* 0x000000043f047899 */ /* 0x000fe20008011604 */
[----:B01----:R-:W-:Y:S01]  /*1c80*/  @!P1 VIADD R4, R4, 0x2d840 ;  /* 0x0002d84004049836 */ /* 0x003fe20000000000 */
[----:B------:R-:W-:Y:S01]  /*1c90*/  UMOV UR9, 0x80000020 ;  /* 0x8000002000097882 */ /* 0x000fe20000000000 */
[----:B------:R-:W-:Y:S01]  /*1ca0*/  UMOV UR11, 0x80000020 ;  /* 0x80000020000b7882 */ /* 0x000fe20000000000 */
[----:B------:R-:W-:Y:S01]  /*1cb0*/  ULOP3.LUT UR4, UR4, 0x3fff, URZ, 0xc0, !UPT ;  /* 0x00003fff04047892 */ /* 0x000fe2000f8ec03f */
[----:B------:R-:W-:Y:S01]  /*1cc0*/  UMOV UR13, 0x80000020 ;  /* 0x80000020000d7882 */ /* 0x000fe20000000000 */
[----:B------:R-:W-:-:S02]  /*1cd0*/  UMOV UR15, 0x80000020 ;  /* 0x80000020000f7882 */ /* 0x000fc40000000000 */
[----:B------:R-:W-:Y:S01]  /*1ce0*/  ULOP3.LUT UR32, UR4, 0x10000, URZ, 0xfc, !UPT ;  /* 0x0001000004207892 */ /* 0x000fe2000f8efc3f */
[----:B------:R-:W-:Y:S01]  /*1cf0*/  @!P1 PRMT R4, RZ, 0x654, R4 ;  /* 0x00000654ff049816 */ /* 0x000fe20000000004 */
[----:B------:R-:W-:Y:S02]  /*1d00*/  ULOP3.LUT UR4, UR50, 0x10000, URZ, 0xfc, !UPT ;  /* 0x0001000032047892 */ /* 0x000fe4000f8efc3f */
[----:B------:R-:W-:Y:S02]  /*1d10*/  UIMAD UR6, UR43, 0x600, UR32 ;  /* 0x000006002b0678a4 */ /* 0x000fe4000f8e0220 */
[----:B------:R-:W-:Y:S02]  /*1d20*/  UIADD3 UR8, UR4, 0x2, URZ ;  /* 0x0000000204087890 */ /* 0x000fe4000fffe03f */
[----:B------:R-:W-:Y:S02]  /*1d30*/  UIADD3 UR10, UR6, 0x2, URZ ;  /* 0x00000002060a7890 */ /* 0x000fe4000fffe03f */
[----:B------:R-:W-:-:S02]  /*1d40*/  UIADD3 UR12, UR4, 0x300, URZ ;  /* 0x00000300040c7890 */ /* 0x000fc4000fffe03f */
[----:B------:R-:W-:Y:S02]  /*1d50*/  UIADD3 UR14, UR6, 0x200, URZ ;  /* 0x00000200060e7890 */ /* 0x000fe4000fffe03f */
[----:B------:R-:W-:Y:S01]  /*1d60*/  HGMMA.64x128x16.F32 R24, gdesc[UR4], RZ, !UPT, gsb0 ;  /* 0x01e00000041879f0 */ /* 0x000fe2000c0008ff */
        /* <DEDUP_REMOVED lines=72> */
[----:B------:R-:W-:-:S02]  /*21f0*/  IMAD.IADD R56, R137, 0x1, R78 ;  /* 0x0000000189387824 */ /* 0x000fc400078e024e */
        /* <DEDUP_REMOVED lines=27> */
[--C-:B------:R-:W-:Y:S01]  /*23b0*/  IADD3 R59, -R139, 0x1, R56.reuse ;  /* 0x000000018b3b7810 */ /* 0x100fe20007ffe138 */
[----:B------:R-:W0:Y:S01]  /*23c0*/  MUFU.TANH R2, R2 ;  /* 0x0000000200027308 */ /* 0x000e220000002400 */
[----:B------:R1:W-:Y:S01]  /*23d0*/  @!P1 SYNCS.ARRIVE.TRANS64.RED.A1T0 RZ, [R4+URZ], RZ ;  /* 0x000000ff04ff99a7 */ /* 0x0003e2000810043f */
[----:B------:R-:W-:Y:S01]  /*23e0*/  IMAD R79, R16, -0x2, R56 ;  /* 0xfffffffe104f7824 */ /* 0x000fe200078e0238 */
[----:B------:R-:W-:Y:S01]  /*23f0*/  LEA R75, R88, 0xffffff80, 0x7 ;  /* 0xffffff80584b7811 */ /* 0x000fe200078e38ff */
[----:B------:R-:W-:-:S04]  /*2400*/  IMAD R59, R16, -0x2, R59 ;  /* 0xfffffffe103b7824 */ /* 0x000fc800078e023b */
[----:B------:R-:W2:Y:S01]  /*2410*/  MUFU.TANH R5, R5 ;  /* 0x0000000500057308 */ /* 0x000ea20000002400 */
[----:B-1----:R-:W-:Y:S02]  /*2420*/  IMAD R4, R145, 0xc0, R151 ;  /* 0x000000c091047824 */ /* 0x002fe400078e0297 */
[C---:B------:R-:W-:Y:S02]  /*2430*/  VIADD R82, R59.reuse, UR6 ;  /* 0x000000063b527c36 */ /* 0x040fe40008000000 */
[----:B------:R-:W-:-:S03]  /*2440*/  VIADD R83, R59, UR33 ;  /* 0x000000213b537c36 */ /* 0x000fc60008000000 */
[----:B------:R-:W1:Y:S01]  /*2450*/  MUFU.TANH R0, R0 ;  /* 0x0000000000007308 */ /* 0x000e620000002400 */
[----:B------:R-:W-:Y:S01]  /*2460*/  VIADDMNMX R72, R4, R82, R79, PT ;  /* 0x0000005204487246 */ /* 0x000fe2000380014f */
[----:B------:R-:W-:-:S06]  /*2470*/  IMAD.IADD R74, R83, 0x1, R4 ;  /* 0x00000001534a7824 */ /* 0x000fcc00078e0204 */
[----:B------:R-:W3:Y:S08]  /*2480*/  MUFU.TANH R3, R3 ;  /* 0x0000000300037308 */ /* 0x000ef00000002400 */
[----:B------:R-:W4:Y:S08]  /*2490*/  MUFU.TANH R89, R89 ;  /* 0x0000005900597308 */ /* 0x000f300000002400 */
[----:B------:R-:W0:Y:S08]  /*24a0*/  MUFU.TANH R90, R90 ;  /* 0x0000005a005a7308 */ /* 0x000e300000002400 */
        /* <DEDUP_REMOVED lines=57> */
[----:B------:R-:W0:Y:S01]  /*2840*/  MUFU.TANH R30, R30 ;  /* 0x0000001e001e7308 */ /* 0x000e220000002400 */
[----:B-1234-:R-:W-:Y:S05]  /*2850*/  @P2 BRA `(.L_x_855) ;  /* 0x0000000000582947 */ /* 0x01efea0003800000 */
[----:B------:R-:W-:Y:S01]  /*2860*/  IADD3 R56, -R139, R137, R4 ;  /* 0x000000898b387210 */ /* 0x000fe20007ffe104 */
[----:B------:R-:W-:Y:S03]  /*2870*/  BSSY B0, `(.L_x_856) ;  /* 0x0000010000007945 */ /* 0x000fe60003800000 */
        /* <DEDUP_REMOVED lines=10> */
.L_x_857:
[----:B------:R-:W-:-:S06]  /*2920*/  UISETP.NE.AND UP1, UPT, UR7, 0x1, UPT ;  /* 0x000000010700788c */ /* 0x000fcc000bf25270 */
[----:B------:R-:W-:-:S05]  /*2930*/  PLOP3.LUT P2, PT, PT, PT, UP1, 0x80, 0x0 ;  /* 0x000000000000781c */ /* 0x000fca0003f4f018 */
[----:B------:R-:W-:-:S08]  /*2940*/  @UP1 ULDC.64 UR10, c[0x0][0x9e8] ;  /* 0x00027a00000a1ab9 */ /* 0x000fd00000000a00 */
[----:B------:R-:W-:-:S05]  /*2950*/  @P2 IMAD.HI.U32 R59, R56, UR10, RZ ;  /* 0x0000000a383b2c27 */ /* 0x000fca000f8e00ff */
[----:B------:R-:W-:-:S07]  /*2960*/  @P2 SHF.R.U32.HI R56, RZ, UR11, R59 ;  /* 0x0000000bff382c19 */ /* 0x000fce000801163b */
.L_x_858:
[----:B------:R-:W-:Y:S05]  /*2970*/  BSYNC B0 ;  /* 0x0000000000007941 */ /* 0x000fea0003800000 */
.L_x_856:
[----:B------:R-:W-:-:S04]  /*2980*/  IMAD R59, R56, UR7, -R75 ;  /* 0x00000007383b7c24 */ /* 0x000fc8000f8e0a4b */
[----:B------:R-:W-:-:S05]  /*2990*/  IMAD R59, R16, -0x2, R59 ;  /* 0xfffffffe103b7824 */ /* 0x000fca00078e023b */
[----:B------:R-:W-:Y:S02]  /*29a0*/  VIMNMX R74, R74, R59, !PT ;  /* 0x0000003b4a4a7248 */ /* 0x000fe40007fe0100 */
[----:B------:R-:W-:-:S07]  /*29b0*/  VIADDMNMX R72, R59, UR7, R72, PT ;  /* 0x000000073b487c46 */ /* 0x000fce000b800148 */
.L_x_855:
[C---:B------:R-:W-:Y:S02]  /*29c0*/  ISETP.GE.AND P4, PT, R78.reuse, 0x9, PT ;  /* 0x000000094e00780c */ /* 0x040fe40003f86270 */
[C---:B------:R-:W-:Y:S02]  /*29d0*/  ISETP.GE.AND P2, PT, R78.reuse, 0x2, PT ;  /* 0x000000024e00780c */ /* 0x040fe40003f46270 */
[----:B------:R-:W-:Y:S02]  /*29e0*/  ISETP.GE.AND P5, PT, R78, 0xa, PT ;  /* 0x0000000a4e00780c */ /* 0x000fe40003fa6270 */
[----:B------:R-:W-:Y:S02]  /*29f0*/  LOP3.LUT R22, R22, 0xfffffffd, RZ, 0xc0, !PT ;  /* 0xfffffffd16167812 */ /* 0x000fe400078ec0ff */
[----:B------:R-:W-:-:S04]  /*2a00*/  ISETP.GT.AND P3, PT, R74, 0x1, !P2 ;  /* 0x000000014a00780c */ /* 0x000fc80005764270 */
[----:B------:R-:W-:Y:S02]  /*2a10*/  ISETP.LT.OR P3, PT, R72, 0x2, P3 ;  /* 0x000000024800780c */ /* 0x000fe40001f61670 */
[----:B------:R-:W-:Y:S02]  /*2a20*/  @P4 LOP3.LUT R22, R22, 0x2, RZ, 0xfc, !PT ;  /* 0x0000000216164812 */ /* 0x000fe400078efcff */
[----:B------:R-:W-:Y:S01]  /*2a30*/  FSEL R69, R5, -INF , !P3 ;  /* 0xff80000005457808 */ /* 0x000fe20005800000 */
[----:B------:R-:W-:Y:S01]  /*2a40*/  VIADD R5, R4, 0x8 ;  /* 0x0000000804057836 */ /* 0x000fe20000000000 */
[----:B------:R-:W-:Y:S02]  /*2a50*/  LOP3.LUT R22, R22, 0xfffffffb, RZ, 0xc0, !PT ;  /* 0xfffffffb16167812 */ /* 0x000fe400078ec0ff */
[----:B------:R-:W-:Y:S02]  /*2a60*/  ISETP.GT.AND P4, PT, R74, 0x8, !P4 ;  /* 0x000000084a00780c */ /* 0x000fe40006784270 */
[----:B------:R-:W-:-:S02]  /*2a70*/  @P5 LOP3.LUT R22, R22, 0x4, RZ, 0xfc, !PT ;  /* 0x0000000416165812 */ /* 0x000fc400078efcff */
[----:B------:R-:W-:Y:S02]  /*2a80*/  ISETP.GT.AND P3, PT, R74, 0x9, !P5 ;  /* 0x000000094a00780c */ /* 0x000fe40006f64270 */
[----:B------:R-:W-:Y:S02]  /*2a90*/  ISETP.GE.AND P5, PT, R78, 0x11, PT ;  /* 0x000000114e00780c */ /* 0x000fe40003fa6270 */
[C---:B------:R-:W-:Y:S02]  /*2aa0*/  ISETP.LT.OR P4, PT, R72.reuse, 0x9, P4 ;  /* 0x000000094800780c */ /* 0x040fe40002781670 */
[----:B------:R-:W-:Y:S02]  /*2ab0*/  ISETP.LT.OR P3, PT, R72, 0xa, P3 ;  /* 0x0000000a4800780c */ /* 0x000fe40001f61670 */
[----:B------:R-:W-:Y:S02]  /*2ac0*/  FSEL R89, R89, -INF , !P4 ;  /* 0xff80000059597808 */ /* 0x000fe40006000000 */
[----:B------:R-:W-:-:S02]  /*2ad0*/  ISETP.GE.AND P4, PT, R78, 0x12, PT ;  /* 0x000000124e00780c */ /* 0x000fc40003f86270 */
[----:B------:R-:W-:Y:S02]  /*2ae0*/  LOP3.LUT R22, R22, 0xfffffff7, RZ, 0xc0, !PT ;  /* 0xfffffff716167812 */ /* 0x000fe400078ec0ff */
[----:B0-----:R-:W-:Y:S02]  /*2af0*/  FSEL R90, R90, -INF , !P3 ;  /* 0xff8000005a5a7808 */ /* 0x001fe40005800000 */
        /* <DEDUP_REMOVED lines=125> */
[----:B------:R-:W-:Y:S02]  /*32d0*/  ISETP.GT.AND P3, PT, R74, 0x61, !P4 ;  /* 0x000000614a00780c */ /* 0x000fe40006764270 */
[----:B------:R-:W-:-:S02]  /*32e0*/  VIADDMNMX R70, R5, R82, R79, PT ;  /* 0x0000005205467246 */ /* 0x000fc4000380014f */
[----:B------:R-:W-:-:S03]  /*32f0*/  ISETP.LT.OR P3, PT, R72, 0x62, P3 ;  /* 0x000000624800780c */ /* 0x000fc60001f61670 */
[----:B------:R-:W-:Y:S02]  /*3300*/  @P4 LOP3.LUT R22, R22, 0x20, RZ, 0xfc, !PT ;  /* 0x0000002016164812 */ /* 0x000fe400078efcff */
[----:B------:R-:W-:Y:S02]  /*3310*/  ISETP.GE.AND P4, PT, R78, 0x69, PT ;  /* 0x000000694e00780c */ /* 0x000fe40003f86270 */
[----:B------:R-:W-:Y:S01]  /*3320*/  FSEL R49, R71, -INF , !P3 ;  /* 0xff80000047317808 */ /* 0x000fe20005800000 */
[----:B------:R-:W-:Y:S01]  /*3330*/  IMAD.IADD R71, R83, 0x1, R5 ;  /* 0x0000000153477824 */ /* 0x000fe200078e0205 */
        /* <DEDUP_REMOVED lines=29> */
[----:B------:R-:W-:Y:S02]  /*3510*/  FSEL R73, R2, -INF , !P6 ;  /* 0xff80000002497808 */ /* 0x000fe40007000000 */
[----:B------:R-:W-:-:S13]  /*3520*/  ISETP.GE.AND P6, PT, R78, 0x7a, PT ;  /* 0x0000007a4e00780c */ /* 0x000fda0003fc6270 */
[----:B------:R-:W-:Y:S02]  /*3530*/  @P6 LOP3.LUT R22, R22, 0x8000000, RZ, 0xfc, !PT ;  /* 0x0800000016166812 */ /* 0x000fe400078efcff */
[----:B------:R-:W-:-:S04]  /*3540*/  ISETP.GT.AND P6, PT, R74, 0x79, !P6 ;  /* 0x000000794a00780c */ /* 0x000fc800077c4270 */
[----:B------:R-:W-:-:S04]  /*3550*/  ISETP.LT.OR P6, PT, R72, 0x7a, P6 ;  /* 0x0000007a4800780c */ /* 0x000fc800037c1670 */
[----:B------:R-:W-:Y:S02]  /*3560*/  FSEL R38, R85, -INF , !P6 ;  /* 0xff80000055267808 */ /* 0x000fe40007000000 */
[----:B------:R-:W-:-:S13]  /*3570*/  PLOP3.LUT P6, PT, PT, PT, UP0, 0x40, 0x0 ;  /* 0x000000000000781c */ /* 0x000fda0003fce808 */
[----:B------:R-:W-:Y:S05]  /*3580*/  @P6 BRA `(.L_x_859) ;  /* 0x0000000000646947 */ /* 0x000fea0003800000 */
[----:B------:R-:W-:Y:S01]  /*3590*/  IADD3 R2, R137, 0x8, R4 ;  /* 0x0000000889027810 */ /* 0x000fe20007ffe004 */
[----:B------:R-:W-:Y:S04]  /*35a0*/  BSSY B0, `(.L_x_860) ;  /* 0x0000013000007945 */ /* 0x000fe80003800000 */
        /* <DEDUP_REMOVED lines=12> */
.L_x_861:
[----:B------:R-:W-:-:S06]  /*3670*/  UISETP.NE.AND UP1, UPT, UR7, 0x1, UPT ;  /* 0x000000010700788c */ /* 0x000fcc000bf25270 */
[----:B------:R-:W-:-:S05]  /*3680*/  PLOP3.LUT P6, PT, PT, PT, UP1, 0x80, 0x0 ;  /* 0x000000000000781c */ /* 0x000fca0003fcf018 */
[----:B------:R-:W-:-:S08]  /*3690*/  @UP1 ULDC.64 UR10, c[0x0][0x9e8] ;  /* 0x00027a00000a1ab9 */ /* 0x000fd00000000a00 */
[----:B------:R-:W-:Y:S01]  /*36a0*/  @P6 IMAD.HI.U32 R57, R2, UR10, RZ ;  /* 0x0000000a02396c27 */ /* 0x000fe2000f8e00ff */
[----:B------:R-:W-:-:S13]  /*36b0*/  PLOP3.LUT P6, PT, PT, PT, UP1, 0x80, 0x0 ;  /* 0x000000000000781c */ /* 0x000fda0003fcf018 */
[----:B------:R-:W-:-:S07]  /*36c0*/  @P6 SHF.R.U32.HI R2, RZ, UR11, R57 ;  /* 0x0000000bff026c19 */ /* 0x000fce0008011639 */
.L_x_862:
[----:B------:R-:W-:Y:S05]  /*36d0*/  BSYNC B0 ;  /* 0x0000000000007941 */ /* 0x000fea0003800000 */
.L_x_860:
[----:B------:R-:W-:-:S04]  /*36e0*/  IMAD R57, R2, UR7, -R75 ;  /* 0x0000000702397c24 */ /* 0x000fc8000f8e0a4b */
[----:B------:R-:W-:-:S05]  /*36f0*/  IMAD R57, R16, -0x2, R57 ;  /* 0xfffffffe10397824 */ /* 0x000fca00078e0239 */
[----:B------:R-:W-:Y:S02]  /*3700*/  VIMNMX R71, R71, R57, !PT ;  /* 0x0000003947477248 */ /* 0x000fe40007fe0100 */
[----:B------:R-:W-:-:S07]  /*3710*/  VIADDMNMX R70, R57, UR7, R70, PT ;  /* 0x0000000739467c46 */ /* 0x000fce000b800146 */
.L_x_859:
        /* <DEDUP_REMOVED lines=9> */
[C---:B------:R-:W-:Y:S02]  /*37b0*/  ISETP.LT.OR P3, PT, R70.reuse, 0x71, P3 ;  /* 0x000000714600780c */ /* 0x040fe40001f61670 */
[----:B------:R-:W-:Y:S02]  /*37c0*/  ISETP.LT.OR P2, PT, R70, 0x9, P2 ;  /* 0x000000094600780c */ /* 0x000fe40001741670 */
[----:B------:R-:W-:Y:S02]  /*37d0*/  ISETP.GT.AND P5, PT, R71, 0x78, !P5 ;  /* 0x000000784700780c */ /* 0x000fe40006fa4270 */
[----:B------:R-:W-:-:S02]  /*37e0*/  FSEL R7, R7, -INF , !P2 ;  /* 0xff80000007077808 */ /* 0x000fc40005000000 */
[----:B------:R-:W-:Y:S02]  /*37f0*/  LOP3.LUT P2, RZ, R22, 0x4, RZ, 0xc0, !PT ;  /* 0x0000000416ff7812 */ /* 0x000fe4000784c0ff */
[C---:B------:R-:W-:Y:S02]  /*3800*/  ISETP.LT.OR P4, PT, R70.reuse, 0x72, P4 ;  /* 0x000000724600780c */ /* 0x040fe40002781670 */
        /* <DEDUP_REMOVED lines=11> */
[----:B------:R-:W-:Y:S02]  /*38c0*/  FSEL R29, R29, -INF , !P5 ;  /* 0xff8000001d1d7808 */ /* 0x000fe40006800000 */
        /* <DEDUP_REMOVED lines=92> */
[C---:B------:R-:W-:Y:S01]  /*3e90*/  LOP3.LUT P6, RZ, R22.reuse, 0x10, RZ, 0xc0, !PT ;  /* 0x0000001016ff7812 */ /* 0x040fe200078cc0ff */
[----:B------:R-:W0:Y:S01]  /*3ea0*/  SHFL.BFLY PT, R12, R13, 0x2, 0x1f ;  /* 0x0c401f000d0c7f89 */ /* 0x000e2200000e0000 */
[----:B------:R-:W-:Y:S02]  /*3eb0*/  FSEL R35, R35, -INF , !P2 ;  /* 0xff80000023237808 */ /* 0x000fe40005000000 */
[----:B------:R-:W-:-:S04]  /*3ec0*/  LOP3.LUT P2, RZ, R22, 0x200, RZ, 0xc0, !PT ;  /* 0x0000020016ff7812 */ /* 0x000fc8000784c0ff */
[----:B------:R-:W-:-:S04]  /*3ed0*/  ISETP.GT.AND P2, PT, R71, 0x51, !P2 ;  /* 0x000000514700780c */ /* 0x000fc80005744270 */
[----:B------:R-:W-:-:S04]  /*3ee0*/  ISETP.LT.OR P2, PT, R70, 0x52, P2 ;  /* 0x000000524600780c */ /* 0x000fc80001741670 */
[----:B------:R-:W-:Y:S02]  /*3ef0*/  FSEL R36, R36, -INF , !P2 ;  /* 0xff80000024247808 */ /* 0x000fe40005000000 */
[----:B------:R-:W-:-:S04]  /*3f00*/  LOP3.LUT P2, RZ, R22, 0x100, RZ, 0xc0, !PT ;  /* 0x0000010016ff7812 */ /* 0x000fc8000784c0ff */
[----:B------:R-:W-:Y:S02]  /*3f10*/  ISETP.GT.AND P2, PT, R71, 0x58, !P2 ;  /* 0x000000584700780c */ /* 0x000fe40005744270 */
[----:B0-----:R-:W-:Y:S02]  /*3f20*/  FMNMX.FTZ R72, R13, R12, !PT ;  /* 0x0000000c0d487209 */ /* 0x001fe40007810000 */
[----:B------:R-:W-:-:S03]  /*3f30*/  ISETP.LT.OR P2, PT, R70, 0x59, P2 ;  /* 0x000000594600780c */ /* 0x000fc60001741670 */
        /* <DEDUP_REMOVED lines=10> */
[----:B------:R-:W-:Y:S01]  /*3fe0*/  FMUL.FTZ R78, R12, UR34 ;  /* 0x000000220c4e7c20 */ /* 0x000fe20008410000 */
        /* <DEDUP_REMOVED lines=16> */
[--C-:B------:R-:W-:Y:S01]  /*40f0*/  FFMA.FTZ R67, R60, UR34, -R78.reuse ;  /* 0x000000223c437c23 */ /* 0x100fe2000801084e */
        /* <DEDUP_REMOVED lines=8> */
[----:B------:R-:W-:Y:S01]  /*4180*/  MUFU.EX2 R42, R42 ;  /* 0x0000002a002a7308 */ /* 0x000fe20000000800 */
[----:B------:R-:W-:Y:S01]  /*4190*/  FMNMX.FTZ R13, R7, R0, !PT ;  /* 0x00000000070d7209 */ /* 0x000fe20007810000 */
[--C-:B------:R-:W-:Y:S01]  /*41a0*/  FFMA.FTZ R72, R90, UR34, -R78.reuse ;  /* 0x000000225a487c23 */ /* 0x100fe2000801084e */
[----:B------:R-:W-:Y:S01]  /*41b0*/  ISETP.LT.OR P2, PT, R70, 0x6a, P2 ;  /* 0x0000006a4600780c */ /* 0x000fe20001741670 */
[--C-:B------:R-:W-:Y:S01]  /*41c0*/  FFMA.FTZ R91, R91, UR34, -R78.reuse ;  /* 0x000000225b5b7c23 */ /* 0x100fe2000801084e */
[----:B------:R-:W-:Y:S01]  /*41d0*/  FMNMX.FTZ R74, R6, R13, !PT ;  /* 0x0000000d064a7209 */ /* 0x000fe20007810000 */
[--C-:B------:R-:W-:Y:S01]  /*41e0*/  FFMA.FTZ R75, R92, UR34, -R78.reuse ;  /* 0x000000225c4b7c23 */ /* 0x100fe2000801084e */
[----:B------:R-:W-:Y:S01]  /*41f0*/  FSEL R24, R24, -INF , !P2 ;  /* 0xff80000018187808 */ /* 0x000fe20005000000 */
[----:B------:R-:W0:Y:S01]  /*4200*/  MUFU.EX2 R73, R73 ;  /* 0x0000004900497308 */ /* 0x000e220000000800 */
[----:B------:R-:W-:Y:S01]  /*4210*/  FMNMX.FTZ R13, R9, R74, !PT ;  /* 0x0000004a090d7209 */ /* 0x000fe20007810000 */
[--C-:B------:R-:W-:Y:S01]  /*4220*/  FFMA.FTZ R93, R93, UR34, -R78.reuse ;  /* 0x000000225d5d7c23 */ /* 0x100fe2000801084e */
[----:B------:R-:W-:Y:S01]  /*4230*/  ISETP.GT.AND P6, PT, R71, 0x79, !P6 ;  /* 0x000000794700780c */ /* 0x000fe200077c4270 */
[--C-:B------:R-:W-:Y:S01]  /*4240*/  FFMA.FTZ R61, R61, UR34, -R78.reuse ;  /* 0x000000223d3d7c23 */ /* 0x100fe2000801084e */
[----:B------:R-:W-:Y:S01]  /*4250*/  FMNMX.FTZ R74, R58, R13, !PT ;  /* 0x0000000d3a4a7209 */ /* 0x000fe20007810000 */
[--C-:B------:R-:W-:Y:S01]  /*4260*/  FFMA.FTZ R65, R65, UR34, -R78.reuse ;  /* 0x0000002241417c23 */ /* 0x100fe2000801084e */
[----:B------:R-:W-:Y:S01]  /*4270*/  ISETP.LT.OR P6, PT, R70, 0x7a, P6 ;  /* 0x0000007a4600780c */ /* 0x000fe200037c1670 */
[----:B------:R-:W-:Y:S01]  /*4280*/  MUFU.EX2 R69, R69 ;  /* 0x0000004500457308 */ /* 0x000fe20000000800 */
[----:B------:R-:W-:Y:S01]  /*4290*/  FMNMX.FTZ R80, R11, R74, !PT ;  /* 0x0000004a0b507209 */ /* 0x000fe20007810000 */
[--C-:B------:R-:W-:Y:S01]  /*42a0*/  FFMA.FTZ R59, R59, UR34, -R78.reuse ;  /* 0x000000223b3b7c23 */ /* 0x100fe2000801084e */
[----:B------:R-:W-:Y:S01]  /*42b0*/  FSEL R30, R30, -INF , !P6 ;  /* 0xff8000001e1e7808 */ /* 0x000fe20007000000 */
[--C-:B------:R-:W-:Y:S01]  /*42c0*/  FFMA.FTZ R56, R56, UR34, -R78.reuse ;  /* 0x0000002238387c23 */ /* 0x100fe2000801084e */
[----:B------:R-:W-:Y:S01]  /*42d0*/  FMNMX.FTZ R13, R57, R80, !PT ;  /* 0x00000050390d7209 */ /* 0x000fe20007810000 */
[--C-:B------:R-:W-:Y:S01]  /*42e0*/  FFMA.FTZ R53, R53, UR34, -R78.reuse ;  /* 0x0000002235357c23 */ /* 0x100fe2000801084e */
[--C-:B------:R-:W-:Y:S01]  /*42f0*/  FFMA.FTZ R54, R54, UR34, -R78.reuse ;  /* 0x0000002236367c23 */ /* 0x100fe2000801084e */
[----:B------:R-:W1:Y:S01]  /*4300*/  MUFU.EX2 R72, R72 ;  /* 0x0000004800487308 */ /* 0x000e620000000800 */
[----:B------:R-:W-:Y:S01]  /*4310*/  FMNMX.FTZ R13, R8, R13, !PT ;  /* 0x0000000d080d7209 */ /* 0x000fe20007810000 */
[--C-:B------:R-:W-:Y:S01]  /*4320*/  FFMA.FTZ R55, R55, UR34, -R78.reuse ;  /* 0x0000002237377c23 */ /* 0x100fe2000801084e */
[--C-:B------:R-:W-:Y:S01]  /*4330*/  FFMA.FTZ R52, R52, UR34, -R78.reuse ;  /* 0x0000002234347c23 */ /* 0x100fe2000801084e */
[--C-:B------:R-:W-:Y:S01]  /*4340*/  FFMA.FTZ R47, R47, UR34, -R78.reuse ;  /* 0x000000222f2f7c23 */ /* 0x100fe2000801084e */
[----:B------:R-:W-:Y:S01]  /*4350*/  FMNMX.FTZ R62, R10, R13, !PT ;  /* 0x0000000d0a3e7209 */ /* 0x000fe20007810000 */
[--C-:B------:R-:W-:Y:S01]  /*4360*/  FFMA.FTZ R45, R45, UR34, -R78.reuse ;  /* 0x000000222d2d7c23 */ /* 0x100fe2000801084e */
[--C-:B------:R-:W-:Y:S01]  /*4370*/  FFMA.FTZ R41, R41, UR34, -R78.reuse ;  /* 0x0000002229297c23 */ /* 0x100fe2000801084e */
[----:B------:R-:W-:Y:S01]  /*4380*/  MUFU.EX2 R0, R91 ;  /* 0x0000005b00007308 */ /* 0x000fe20000000800 */
[----:B------:R-:W-:Y:S01]  /*4390*/  FMNMX.FTZ R13, R15, R62, !PT ;  /* 0x0000003e0f0d7209 */ /* 0x000fe20007810000 */
[--C-:B------:R-:W-:Y:S01]  /*43a0*/  FFMA.FTZ R40, R40, UR34, -R78.reuse ;  /* 0x0000002228287c23 */ /* 0x100fe2000801084e */
[--C-:B------:R-:W-:Y:S01]  /*43b0*/  FFMA.FTZ R39, R39, UR34, -R78.reuse ;  /* 0x0000002227277c23 */ /* 0x100fe2000801084e */
[--C-:B------:R-:W-:Y:S01]  /*43c0*/  FFMA.FTZ R37, R37, UR34, -R78.reuse ;  /* 0x0000002225257c23 */ /* 0x100fe2000801084e */
[----:B------:R-:W-:Y:S01]  /*43d0*/  FMNMX.FTZ R80, R14, R13, !PT ;  /* 0x0000000d0e507209 */ /* 0x000fe20007810000 */
[----:B------:R-:W-:-:S02]  /*43e0*/  FFMA.FTZ R38, R38, UR34, -R78 ;  /* 0x0000002226267c23 */ /* 0x000fc4000801084e */
[----:B------:R2:W-:Y:S01]  /*43f0*/  MUFU.EX2 R62, R79 ;  /* 0x0000004f003e7308 */ /* 0x0005e20000000800 */
[----:B------:R-:W-:Y:S01]  /*4400*/  FMNMX.FTZ R13, R21, R80, !PT ;  /* 0x00000050150d7209 */ /* 0x000fe20007810000 */
[----:B------:R-:W-:-:S03]  /*4410*/  FFMA.FTZ R80, R43, UR34, -R78 ;  /* 0x000000222b507c23 */ /* 0x000fc6000801084e */
[----:B------:R-:W-:-:S03]  /*4420*/  FMNMX.FTZ R13, R20, R13, !PT ;  /* 0x0000000d140d7209 */ /* 0x000fc60007810000 */
[----:B------:R-:W-:Y:S01]  /*4430*/  MUFU.EX2 R75, R75 ;  /* 0x0000004b004b7308 */ /* 0x000fe20000000800 */
[----:B------:R-:W-:Y:S01]  /*4440*/  FMNMX.FTZ R66, R28, R13, !PT ;  /* 0x0000000d1c427209 */ /* 0x000fe20007810000 */
[--C-:B--2---:R-:W-:Y:S01]  /*4450*/  FFMA.FTZ R79, R63, UR34, -R78.reuse ;  /* 0x000000223f4f7c23 */ /* 0x104fe2000801084e */
[--C-:B------:R-:W-:Y:S01]  /*4460*/  FFMA.FTZ R63, R64, UR34, -R78.reuse ;  /* 0x00000022403f7c23 */ /* 0x100fe2000801084e */
[----:B------:R-:W-:Y:S01]  /*4470*/  FFMA.FTZ R64, R68, UR34, -R78 ;  /* 0x0000002244407c23 */ /* 0x000fe2000801084e */
        /* <DEDUP_REMOVED lines=23> */
[----:B------:R-:W-:Y:S01]  /*45f0*/  FMNMX.FTZ R13, R29, R68, !PT ;  /* 0x000000441d0d7209 */ /* 0x000fe20007810000 */
[----:B------:R-:W-:-:S03]  /*4600*/  FFMA.FTZ R68, R51, UR34, -R78 ;  /* 0x0000002233447c23 */ /* 0x000fc6000801084e */
[----:B------:R-:W-:-:S03]  /*4610*/  FMNMX.FTZ R13, R30, R13, !PT ;  /* 0x0000000d1e0d7209 */ /* 0x000fc60007810000 */
[----:B------:R-:W-:Y:S02]  /*4620*/  MUFU.EX2 R64, R64 ;  /* 0x0000004000407308 */ /* 0x000fe40000000800 */
[----:B------:R-:W2:Y:S06]  /*4630*/  SHFL.BFLY PT, R70, R13, 0x2, 0x1f ;  /* 0x0c401f000d467f89 */ /* 0x000eac00000e0000 */
[----:B------:R-:W-:Y:S08]  /*4640*/  MUFU.EX2 R59, R59 ;  /* 0x0000003b003b7308 */ /* 0x000ff00000000800 */
[----:B------:R-:W-:Y:S08]  /*4650*/  MUFU.EX2 R56, R56 ;  /* 0x0000003800387308 */ /* 0x000ff00000000800 */
[----:B------:R-:W-:Y:S01]  /*4660*/  MUFU.EX2 R53, R53 ;  /* 0x0000003500357308 */ /* 0x000fe20000000800 */
[----:B--2---:R-:W-:Y:S01]  /*4670*/  FMNMX.FTZ R51, R13, R70, !PT ;  /* 0x000000460d337209 */ /* 0x004fe20007810000 */
[----:B------:R-:W-:-:S04]  /*4680*/  FFMA.FTZ R70, R49, UR34, -R78 ;  /* 0x0000002231467c23 */ /* 0x000fc8000801084e */
[----:B------:R-:W2:Y:S02]  /*4690*/  SHFL.BFLY PT, R82, R51, 0x1, 0x1f ;  /* 0x0c201f0033527f89 */ /* 0x000ea400000e0000 */
[----:B------:R-:W-:Y:S08]  /*46a0*/  MUFU.EX2 R54, R54 ;  /* 0x0000003600367308 */ /* 0x000ff00000000800 */
[----:B------:R-:W-:Y:S08]  /*46b0*/  MUFU.EX2 R55, R55 ;  /* 0x0000003700377308 */ /* 0x000ff00000000800 */
[----:B------:R-:W-:Y:S01]  /*46c0*/  MUFU.EX2 R52, R52 ;  /* 0x0000003400347308 */ /* 0x000fe20000000800 */
[----:B--2---:R-:W-:-:S07]  /*46d0*/  FMNMX.FTZ R13, R51, R82, !PT ;  /* 0x00000052330d7209 */ /* 0x004fce0007810000 */
        /* <DEDUP_REMOVED lines=18> */
[----:B------:R3:W4:Y:S01]  /*4800*/  MUFU.EX2 R86, R49 ;  /* 0x0000003100567308 */ /* 0x0007220000000800 */
[--C-:B--2---:R-:W-:Y:S01]  /*4810*/  FFMA.FTZ R76, R10, UR34, -R43.reuse ;  /* 0x000000220a4c7c23 */ /* 0x104fe2000801082b */
[--C-:B------:R-:W-:Y:S01]  /*4820*/  FFMA.FTZ R15, R15, UR34, -R43.reuse ;  /* 0x000000220f0f7c23 */ /* 0x100fe2000801082b */
[--C-:B------:R-:W-:Y:S01]  /*4830*/  FFMA.FTZ R21, R21, UR34, -R43.reuse ;  /* 0x0000002215157c23 */ /* 0x100fe2000801082b */
[--C-:B------:R-:W-:Y:S01]  /*4840*/  FFMA.FTZ R20, R20, UR34, -R43.reuse ;  /* 0x0000002214147c23 */ /* 0x100fe2000801082b */
[--C-:B------:R-:W-:Y:S01]  /*4850*/  FFMA.FTZ R82, R33, UR34, -R43.reuse ;  /* 0x0000002221527c23 */ /* 0x100fe2000801082b */
[--C-:B------:R-:W-:Y:S01]  /*4860*/  FFMA.FTZ R35, R35, UR34, -R43.reuse ;  /* 0x0000002223237c23 */ /* 0x100fe2000801082b */
[--C-:B------:R-:W-:Y:S01]  /*4870*/  FFMA.FTZ R33, R25, UR34, -R43.reuse ;  /* 0x0000002219217c23 */ /* 0x100fe2000801082b */
[----:B------:R2:W5:Y:S01]  /*4880*/  MUFU.EX2 R81, R51 ;  /* 0x0000003300517308 */ /* 0x0005620000000800 */
[----:B---3--:R-:W-:Y:S01]  /*4890*/  FFMA.FTZ R49, R8, UR34, -R43 ;  /* 0x0000002208317c23 */ /* 0x008fe2000801082b */
[----:B0-----:R-:W-:Y:S01]  /*48a0*/  FADD.FTZ R8, R42, R73 ;  /* 0x000000492a087221 */ /* 0x001fe20000010000 */
[----:B-1----:R-:W-:Y:S01]  /*48b0*/  F2FP.F16.F32.PACK_AB R10, R72, R69 ;  /* 0x00000045480a723e */ /* 0x002fe200000000ff */
[--C-:B------:R-:W-:Y:S01]  /*48c0*/  FFMA.FTZ R57, R34, UR34, -R43.reuse ;  /* 0x0000002222397c23 */ /* 0x100fe2000801082b */
[--C-:B------:R-:W-:Y:S01]  /*48d0*/  FFMA.FTZ R2, R2, UR34, -R43.reuse ;  /* 0x0000002202027c23 */ /* 0x100fe2000801082b */
[----:B------:R-:W-:Y:S01]  /*48e0*/  FADD.FTZ R9, R69, R8 ;  /* 0x0000000845097221 */ /* 0x000fe20000010000 */
[----:B------:R-:W-:Y:S01]  /*48f0*/  F2FP.F16.F32.PACK_AB R8, R73, R42 ;  /* 0x0000002a4908723e */ /* 0x000fe200000000ff */
[----:B------:R0:W1:Y:S01]  /*4900*/  MUFU.EX2 R90, R71 ;  /* 0x00000047005a7308 */ /* 0x0000620000000800 */
[----:B--2---:R-:W-:Y:S01]  /*4910*/  FFMA.FTZ R51, R31, UR34, -R43 ;  /* 0x000000221f337c23 */ /* 0x004fe2000801082b */
[----:B------:R-:W-:Y:S01]  /*4920*/  FADD.FTZ R27, R72, R9 ;  /* 0x00000009481b7221 */ /* 0x000fe20000010000 */
[----:B----4-:R-:W-:Y:S01]  /*4930*/  F2FP.F16.F32.PACK_AB R9, R86, R79 ;  /* 0x0000004f5609723e */ /* 0x010fe200000000ff */
[--C-:B------:R-:W-:Y:S01]  /*4940*/  FFMA.FTZ R69, R36, UR34, -R43.reuse ;  /* 0x0000002224457c23 */ /* 0x100fe2000801082b */
[----:B------:R-:W-:Y:S01]  /*4950*/  FFMA.FTZ R44, R44, UR34, -R43 ;  /* 0x000000222c2c7c23 */ /* 0x000fe2000801082b */
[----:B------:R-:W-:Y:S01]  /*4960*/  FADD.FTZ R32, R0, R27 ;  /* 0x0000001b00207221 */ /* 0x000fe20000010000 */
[--C-:B------:R-:W-:Y:S01]  /*4970*/  FFMA.FTZ R46, R46, UR34, -R43.reuse ;  /* 0x000000222e2e7c23 */ /* 0x100fe2000801082b */
[----:B------:R-:W2:Y:S01]  /*4980*/  MUFU.EX2 R3, R3 ;  /* 0x0000000300037308 */ /* 0x000ea20000000800 */
[--C-:B0-----:R-:W-:Y:S01]  /*4990*/  FFMA.FTZ R71, R28, UR34, -R43.reuse ;  /* 0x000000221c477c23 */ /* 0x101fe2000801082b */
[----:B------:R-:W-:Y:S01]  /*49a0*/  FADD.FTZ R28, R79, R86 ;  /* 0x000000564f1c7221 */ /* 0x000fe20000010000 */
[----:B------:R-:W-:Y:S01]  /*49b0*/  FADD.FTZ R31, R75, R32 ;  /* 0x000000204b1f7221 */ /* 0x000fe20000010000 */
[--C-:B------:R-:W-:Y:S01]  /*49c0*/  FFMA.FTZ R48, R48, UR34, -R43.reuse ;  /* 0x0000002230307c23 */ /* 0x100fe2000801082b */
[----:B------:R-:W-:Y:S01]  /*49d0*/  FFMA.FTZ R50, R50, UR34, -R43 ;  /* 0x0000002232327c23 */ /* 0x000fe2000801082b */
[----:B-----5:R-:W-:Y:S01]  /*49e0*/  FADD.FTZ R11, R81, R28 ;  /* 0x0000001c510b7221 */ /* 0x020fe20000010000 */
[----:B------:R-:W-:Y:S01]  /*49f0*/  FADD.FTZ R32, R74, R31 ;  /* 0x0000001f4a207221 */ /* 0x000fe20000010000 */
[----:B------:R-:W0:Y:S01]  /*4a00*/  MUFU.EX2 R6, R6 ;  /* 0x0000000600067308 */ /* 0x000e220000000800 */
[----:B------:R-:W-:Y:S01]  /*4a10*/  FFMA.FTZ R36, R29, UR34, -R43 ;  /* 0x000000221d247c23 */ /* 0x000fe2000801082b */
[----:B-1----:R-:W-:Y:S01]  /*4a20*/  FADD.FTZ R28, R90, R11 ;  /* 0x0000000b5a1c7221 */ /* 0x002fe20000010000 */
[----:B------:R-:W-:Y:S01]  /*4a30*/  FADD.FTZ R31, R77, R32 ;  /* 0x000000204d1f7221 */ /* 0x000fe20000010000 */
[--C-:B------:R-:W-:Y:S01]  /*4a40*/  FFMA.FTZ R32, R24, UR34, -R43.reuse ;  /* 0x0000002218207c23 */ /* 0x100fe2000801082b */
[----:B------:R-:W-:Y:S01]  /*4a50*/  F2FP.F16.F32.PACK_AB R11, R90, R81 ;  /* 0x000000515a0b723e */ /* 0x000fe200000000ff */
[----:B------:R-:W-:Y:S01]  /*4a60*/  FFMA.FTZ R72, R30, UR34, -R43 ;  /* 0x000000221e487c23 */ /* 0x000fe2000801082b */
[----:B------:R-:W-:Y:S01]  /*4a70*/  F2FP.F16.F32.PACK_AB R30, R61, R60 ;  /* 0x0000003c3d1e723e */ /* 0x000fe200000000ff */
[----:B------:R-:W1:Y:S01]  /*4a80*/  MUFU.EX2 R7, R7 ;  /* 0x0000000700077308 */ /* 0x000e620000000800 */
[----:B--2---:R-:W-:Y:S01]  /*4a90*/  FADD.FTZ R27, R3, R28 ;  /* 0x0000001c031b7221 */ /* 0x004fe20000010000 */
[----:B------:R2:W-:Y:S06]  /*4aa0*/  STSM.16.M88.4 [R17+0x21800], R8 ;  /* 0x0218000811007844 */ /* 0x0005ec0000000200 */
[----:B------:R-:W3:Y:S01]  /*4ab0*/  MUFU.EX2 R58, R58 ;  /* 0x0000003a003a7308 */ /* 0x000ee20000000800 */
[----:B0-----:R-:W-:-:S07]  /*4ac0*/  FADD.FTZ R28, R6, R27 ;  /* 0x0000001b061c7221 */ /* 0x001fce0000010000 */
[----:B------:R-:W0:Y:S01]  /*4ad0*/  MUFU.EX2 R49, R49 ;  /* 0x0000003100317308 */ /* 0x000e220000000800 */
[----:B-1----:R-:W-:Y:S01]  /*4ae0*/  FADD.FTZ R27, R7, R28 ;  /* 0x0000001c071b7221 */ /* 0x002fe20000010000 */
[----:B------:R-:W-:Y:S01]  /*4af0*/  FADD.FTZ R28, R62, R31 ;  /* 0x0000001f3e1c7221 */ /* 0x000fe20000010000 */
[----:B--2---:R-:W-:Y:S02]  /*4b00*/  F2FP.F16.F32.PACK_AB R8, R66, R65 ;  /* 0x000000414208723e */ /* 0x004fe400000000ff */
[----:B------:R-:W-:-:S03]  /*4b10*/  F2FP.F16.F32.PACK_AB R10, R64, R63 ;  /* 0x0000003f400a723e */ /* 0x000fc600000000ff */
[----:B------:R-:W1:Y:S01]  /*4b20*/  MUFU.EX2 R76, R76 ;  /* 0x0000004c004c7308 */ /* 0x000e620000000800 */
[----:B---3--:R-:W-:Y:S01]  /*4b30*/  FADD.FTZ R24, R58, R27 ;  /* 0x0000001b3a187221 */ /* 0x008fe20000010000 */
[----:B------:R-:W-:-:S06]  /*4b40*/  FADD.FTZ R27, R67, R28 ;  /* 0x0000001c431b7221 */ /* 0x000fcc0000010000 */
[----:B------:R-:W-:Y:S01]  /*4b50*/  MUFU.EX2 R15, R15 ;  /* 0x0000000f000f7308 */ /* 0x000fe20000000800 */
[----:B0-----:R-:W-:Y:S01]  /*4b60*/  FADD.FTZ R25, R49, R24 ;  /* 0x0000001831197221 */ /* 0x001fe20000010000 */
[----:B------:R-:W-:-:S04]  /*4b70*/  FADD.FTZ R24, R60, R27 ;  /* 0x0000001b3c187221 */ /* 0x000fc80000010000 */
[----:B------:R-:W-:Y:S01]  /*4b80*/  FADD.FTZ R28, R61, R24 ;  /* 0x000000183d1c7221 */ /* 0x000fe20000010000 */
[----:B------:R-:W-:Y:S01]  /*4b90*/  F2FP.F16.F32.PACK_AB R24, R75, R0 ;  /* 0x000000004b18723e */ /* 0x000fe200000000ff */
[----:B------:R-:W0:Y:S01]  /*4ba0*/  MUFU.EX2 R78, R78 ;  /* 0x0000004e004e7308 */ /* 0x000e220000000800 */
[----:B-1----:R-:W-:Y:S01]  /*4bb0*/  F2FP.F16.F32.PACK_AB R29, R76, R49 ;  /* 0x000000314c1d723e */ /* 0x002fe200000000ff */
[----:B------:R-:W-:Y:S01]  /*4bc0*/  FADD.FTZ R27, R65, R28 ;  /* 0x0000001c411b7221 */ /* 0x000fe20000010000 */
[----:B------:R-:W-:-:S03]  /*4bd0*/  F2FP.F16.F32.PACK_AB R28, R67, R62 ;  /* 0x0000003e431c723e */ /* 0x000fc600000000ff */
[----:B------:R-:W-:Y:S01]  /*4be0*/  FADD.FTZ R34, R66, R27 ;  /* 0x0000001b42227221 */ /* 0x000fe20000010000 */
[----:B------:R-:W-:Y:S01]  /*4bf0*/  F2FP.F16.F32.PACK_AB R27, R58, R7 ;  /* 0x000000073a1b723e */ /* 0x000fe200000000ff */
[----:B------:R-:W1:Y:S02]  /*4c00*/  MUFU.EX2 R21, R21 ;  /* 0x0000001500157308 */ /* 0x000e640000000800 */
[----:B------:R-:W-:-:S04]  /*4c10*/  FADD.FTZ R9, R63, R34 ;  /* 0x000000223f097221 */ /* 0x000fc80000010000 */
[----:B------:R-:W-:Y:S02]  /*4c20*/  FADD.FTZ R34, R64, R9 ;  /* 0x0000000940227221 */ /* 0x000fe40000010000 */
[----:B------:R2:W-:Y:S01]  /*4c30*/  MUFU.EX2 R42, R35 ;  /* 0x00000023002a7308 */ /* 0x0005e20000000800 */
[----:B0-----:R-:W-:Y:S01]  /*4c40*/  F2FP.F16.F32.PACK_AB R31, R78, R15 ;  /* 0x0000000f4e1f723e */ /* 0x001fe200000000ff */
[----:B------:R-:W-:Y:S01]  /*4c50*/  FADD.FTZ R9, R59, R34 ;  /* 0x000000223b097221 */ /* 0x000fe20000010000 */
[----:B------:R-:W-:-:S05]  /*4c60*/  F2FP.F16.F32.PACK_AB R34, R54, R53 ;  /* 0x000000353622723e */ /* 0x000fca00000000ff */
[----:B------:R-:W0:Y:S01]  /*4c70*/  MUFU.EX2 R20, R20 ;  /* 0x0000001400147308 */ /* 0x000e220000000800 */
[----:B--2---:R-:W-:Y:S01]  /*4c80*/  FFMA.FTZ R35, R26, UR34, -R43 ;  /* 0x000000221a237c23 */ /* 0x004fe2000801082b */
[----:B------:R-:W-:-:S04]  /*4c90*/  FADD.FTZ R26, R76, R25 ;  /* 0x000000194c1a7221 */ /* 0x000fc80000010000 */
[----:B------:R-:W-:Y:S01]  /*4ca0*/  FADD.FTZ R25, R15, R26 ;  /* 0x0000001a0f197221 */ /* 0x000fe20000010000 */
[----:B------:R-:W-:Y:S01]  /*4cb0*/  F2FP.F16.F32.PACK_AB R26, R77, R74 ;  /* 0x0000004a4d1a723e */ /* 0x000fe200000000ff */
[----:B------:R-:W2:Y:S02]  /*4cc0*/  MUFU.EX2 R71, R71 ;  /* 0x0000004700477308 */ /* 0x000ea40000000800 */
[----:B------:R-:W-:-:S04]  /*4cd0*/  FADD.FTZ R0, R78, R25 ;  /* 0x000000194e007221 */ /* 0x000fc80000010000 */
[----:B-1----:R-:W-:Y:S02]  /*4ce0*/  FADD.FTZ R25, R21, R0 ;  /* 0x0000000015197221 */ /* 0x002fe40000010000 */
[----:B------:R-:W1:Y:S02]  /*4cf0*/  MUFU.EX2 R84, R84 ;  /* 0x0000005400547308 */ /* 0x000e640000000800 */
[----:B0-----:R-:W-:Y:S01]  /*4d00*/  FADD.FTZ R0, R20, R25 ;  /* 0x0000001914007221 */ /* 0x001fe20000010000 */
[----:B------:R-:W-:Y:S01]  /*4d10*/  F2FP.F16.F32.PACK_AB R25, R6, R3 ;  /* 0x000000030619723e */ /* 0x000fe200000000ff */
[----:B------:R-:W-:Y:S01]  /*4d20*/  FADD.FTZ R6, R56, R9 ;  /* 0x0000000938067221 */ /* 0x000fe20000010000 */
[----:B------:R-:W-:-:S03]  /*4d30*/  F2FP.F16.F32.PACK_AB R9, R20, R21 ;  /* 0x000000151409723e */ /* 0x000fc600000000ff */
[----:B------:R-:W0:Y:S01]  /*4d40*/  MUFU.EX2 R14, R14 ;  /* 0x0000000e000e7308 */ /* 0x000e220000000800 */
[----:B--2---:R-:W-:Y:S01]  /*4d50*/  FADD.FTZ R3, R71, R0 ;  /* 0x0000000047037221 */ /* 0x004fe20000010000 */
[----:B------:R2:W-:Y:S04]  /*4d60*/  STSM.16.M88.4 [R23], R24 ;  /* 0x0000001817007844 */ /* 0x0005e80000000200 */
[----:B------:R-:W-:Y:S02]  /*4d70*/  STSM.16.M88.4 [R19], R28 ;  /* 0x0000001c13007844 */ /* 0x000fe40000000200 */
[----:B------:R-:W3:Y:S01]  /*4d80*/  MUFU.EX2 R51, R51 ;  /* 0x0000003300337308 */ /* 0x000ee20000000800 */
[C---:B-1----:R-:W-:Y:S01]  /*4d90*/  FADD.FTZ R7, R84.reuse, R3 ;  /* 0x0000000354077221 */ /* 0x042fe20000010000 */
[----:B------:R-:W-:-:S05]  /*4da0*/  F2FP.F16.F32.PACK_AB R11, R84, R71 ;  /* 0x00000047540b723e */ /* 0x000fca00000000ff */
[----:B------:R1:W-:Y:S01]  /*4db0*/  STSM.16.M88.4 [R18], R8 ;  /* 0x0000000812007844 */ /* 0x0003e20000000200 */
[----:B------:R-:W4:Y:S01]  /*4dc0*/  MUFU.EX2 R57, R57 ;  /* 0x0000003900397308 */ /* 0x000f220000000800 */
[----:B0-----:R-:W-:Y:S01]  /*4dd0*/  FADD.FTZ R0, R14, R7 ;  /* 0x000000070e007221 */ /* 0x001fe20000010000 */
[----:B------:R-:W-:Y:S01]  /*4de0*/  FADD.FTZ R7, R53, R6 ;  /* 0x0000000635077221 */ /* 0x000fe20000010000 */
[----:B--2---:R-:W-:Y:S02]  /*4df0*/  F2FP.F16.F32.PACK_AB R24, R52, R55 ;  /* 0x000000373418723e */ /* 0x004fe400000000ff */
[----:B------:R-:W-:Y:S01]  /*4e00*/  F2FP.F16.F32.PACK_AB R26, R68, R47 ;  /* 0x0000002f441a723e */ /* 0x000fe200000000ff */
[----:B------:R-:W-:Y:S02]  /*4e10*/  FADD.FTZ R20, R54, R7 ;  /* 0x0000000736147221 */ /* 0x000fe40000010000 */
[----:B------:R-:W0:Y:S01]  /*4e20*/  MUFU.EX2 R82, R82 ;  /* 0x0000005200527308 */ /* 0x000e220000000800 */
[----:B---3--:R-:W-:Y:S01]  /*4e30*/  FADD.FTZ R6, R51, R0 ;  /* 0x0000000033067221 */ /* 0x008fe20000010000 */
[----:B------:R-:W-:-:S04]  /*4e40*/  FADD.FTZ R21, R55, R20 ;  /* 0x0000001437157221 */ /* 0x000fc80000010000 */
[----:B------:R-:W-:Y:S02]  /*4e50*/  FADD.FTZ R20, R52, R21 ;  /* 0x0000001534147221 */ /* 0x000fe40000010000 */
[----:B------:R-:W2:Y:S01]  /*4e60*/  MUFU.EX2 R69, R69 ;  /* 0x0000004500457308 */ /* 0x000ea20000000800 */
[----:B----4-:R-:W-:Y:S01]  /*4e70*/  FADD.FTZ R7, R57, R6 ;  /* 0x0000000639077221 */ /* 0x010fe20000010000 */
[----:B------:R-:W-:-:S04]  /*4e80*/  FADD.FTZ R21, R47, R20 ;  /* 0x000000142f157221 */ /* 0x000fc80000010000 */
[----:B-1----:R-:W-:Y:S02]  /*4e90*/  FADD.FTZ R8, R68, R21 ;  /* 0x0000001544087221 */ /* 0x002fe40000010000 */
[----:B------:R-:W1:Y:S01]  /*4ea0*/  MUFU.EX2 R2, R2 ;  /* 0x0000000200027308 */ /* 0x000e620000000800 */
[----:B0-----:R-:W-:-:S04]  /*4eb0*/  FADD.FTZ R15, R82, R7 ;  /* 0x00000007520f7221 */ /* 0x001fc80000010000 */
[----:B------:R-:W-:-:S03]  /*4ec0*/  FADD.FTZ R6, R42, R15 ;  /* 0x0000000f2a067221 */ /* 0x000fc60000010000 */
[----:B------:R-:W0:Y:S01]  /*4ed0*/  MUFU.EX2 R73, R44 ;  /* 0x0000002c00497308 */ /* 0x000e220000000800 */
[C---:B--2---:R-:W-:Y:S01]  /*4ee0*/  FADD.FTZ R15, R69.reuse, R6 ;  /* 0x00000006450f7221 */ /* 0x044fe20000010000 */
[----:B------:R-:W-:-:S06]  /*4ef0*/  F2FP.F16.F32.PACK_AB R25, R69, R42 ;  /* 0x0000002a4519723e */ /* 0x000fcc00000000ff */
[----:B------:R-:W2:Y:S01]  /*4f00*/  MUFU.EX2 R45, R45 ;  /* 0x0000002d002d7308 */ /* 0x000ea20000000800 */
[----:B-1----:R-:W-:-:S07]  /*4f10*/  FADD.FTZ R6, R2, R15 ;  /* 0x0000000f02067221 */ /* 0x002fce0000010000 */
[----:B------:R-:W1:Y:S01]  /*4f20*/  MUFU.EX2 R46, R46 ;  /* 0x0000002e002e7308 */ /* 0x000e620000000800 */
[C---:B0-----:R-:W-:Y:S01]  /*4f30*/  FADD.FTZ R9, R73.reuse, R6 ;  /* 0x0000000649097221 */ /* 0x041fe20000010000 */
[----:B------:R-:W-:-:S06]  /*4f40*/  F2FP.F16.F32.PACK_AB R27, R73, R2 ;  /* 0x00000002491b723e */ /* 0x000fcc00000000ff */
[----:B------:R-:W0:Y:S01]  /*4f50*/  MUFU.EX2 R70, R70 ;  /* 0x0000004600467308 */ /* 0x000e220000000800 */
[----:B--2---:R-:W-:-:S07]  /*4f60*/  FADD.FTZ R11, R45, R8 ;  /* 0x000000082d0b7221 */ /* 0x004fce0000010000 */
[----:B------:R-:W2:Y:S01]  /*4f70*/  MUFU.EX2 R43, R48 ;  /* 0x00000030002b7308 */ /* 0x000ea20000000800 */
[----:B-1----:R-:W-:-:S07]  /*4f80*/  FADD.FTZ R2, R46, R9 ;  /* 0x000000092e027221 */ /* 0x002fce0000010000 */
[----:B------:R-:W1:Y:S01]  /*4f90*/  MUFU.EX2 R80, R80 ;  /* 0x0000005000507308 */ /* 0x000e620000000800 */
[C---:B0-----:R-:W-:Y:S01]  /*4fa0*/  FADD.FTZ R11, R70.reuse, R11 ;  /* 0x0000000b460b7221 */ /* 0x041fe20000010000 */
[----:B------:R-:W-:-:S06]  /*4fb0*/  F2FP.F16.F32.PACK_AB R8, R70, R45 ;  /* 0x0000002d4608723e */ /* 0x000fcc00000000ff */
[----:B------:R-:W0:Y:S01]  /*4fc0*/  MUFU.EX2 R41, R41 ;  /* 0x0000002900297308 */ /* 0x000e220000000800 */
[C---:B--2---:R-:W-:Y:S01]  /*4fd0*/  FADD.FTZ R21, R43.reuse, R2 ;  /* 0x000000022b157221 */ /* 0x044fe20000010000 */
[----:B------:R-:W-:-:S06]  /*4fe0*/  F2FP.F16.F32.PACK_AB R9, R43, R46 ;  /* 0x0000002e2b09723e */ /* 0x000fcc00000000ff */
[----:B------:R-:W2:Y:S01]  /*4ff0*/  MUFU.EX2 R50, R50 ;  /* 0x0000003200327308 */ /* 0x000ea20000000800 */
[----:B-1----:R-:W-:-:S07]  /*5000*/  FADD.FTZ R2, R80, R11 ;  /* 0x0000000b50027221 */ /* 0x002fce0000010000 */
[----:B------:R1:W3:Y:S01]  /*5010*/  MUFU.EX2 R3, R32 ;  /* 0x0000002000037308 */ /* 0x0002e20000000800 */
[C---:B0-----:R-:W-:Y:S01]  /*5020*/  F2FP.F16.F32.PACK_AB R10, R41.reuse, R80 ;  /* 0x00000050290a723e */ /* 0x041fe200000000ff */
[----:B------:R-:W-:-:S06]  /*5030*/  FADD.FTZ R41, R41, R2 ;  /* 0x0000000229297221 */ /* 0x000fcc0000010000 */
[----:B------:R-:W-:Y:S01]  /*5040*/  MUFU.EX2 R40, R40 ;  /* 0x0000002800287308 */ /* 0x000fe20000000800 */
[----:B-1----:R-:W-:Y:S01]  /*5050*/  F2FP.F16.F32.PACK_AB R32, R56, R59 ;  /* 0x0000003b3820723e */ /* 0x002fe200000000ff */
[----:B--2---:R-:W-:-:S06]  /*5060*/  FADD.FTZ R6, R50, R21 ;  /* 0x0000001532067221 */ /* 0x004fcc0000010000 */
[----:B------:R-:W0:Y:S01]  /*5070*/  MUFU.EX2 R39, R39 ;  /* 0x0000002700277308 */ /* 0x000e220000000800 */
[C---:B---3--:R-:W-:Y:S01]  /*5080*/  F2FP.F16.F32.PACK_AB R11, R3.reuse, R50 ;  /* 0x00000032030b723e */ /* 0x048fe200000000ff */
[----:B------:R-:W-:-:S06]  /*5090*/  FADD.FTZ R3, R3, R6 ;  /* 0x0000000603037221 */ /* 0x000fcc0000010000 */
[----:B------:R-:W-:Y:S08]  /*50a0*/  MUFU.EX2 R37, R37 ;  /* 0x0000002500257308 */ /* 0x000ff00000000800 */
[----:B------:R-:W1:Y:S01]  /*50b0*/  MUFU.EX2 R38, R38 ;  /* 0x0000002600267308 */ /* 0x000e620000000800 */
[----:B0-----:R-:W-:Y:S01]  /*50c0*/  F2FP.F16.F32.PACK_AB R28, R39, R40 ;  /* 0x00000028271c723e */ /* 0x001fe200000000ff */
[----:B------:R-:W-:-:S04]  /*50d0*/  FADD.FTZ R40, R40, R41 ;  /* 0x0000002928287221 */ /* 0x000fc80000010000 */
[----:B------:R-:W-:Y:S02]  /*50e0*/  FADD.FTZ R40, R39, R40 ;  /* 0x0000002827287221 */ /* 0x000fe40000010000 */
[----:B------:R0:W-:Y:S08]  /*50f0*/  MUFU.EX2 R0, R33 ;  /* 0x0000002100007308 */ /* 0x0001f00000000800 */
[----:B------:R2:W3:Y:S01]  /*5100*/  MUFU.EX2 R7, R35 ;  /* 0x0000002300077308 */ /* 0x0004e20000000800 */
[----:B0-----:R-:W-:Y:S01]  /*5110*/  F2FP.F16.F32.PACK_AB R33, R51, R14 ;  /* 0x0000000e3321723e */ /* 0x001fe200000000ff */
[----:B------:R-:W-:Y:S01]  /*5120*/  IMAD.IADD R14, R137, 0x1, -R139 ;  /* 0x00000001890e7824 */ /* 0x000fe200078e0a8b */
[----:B-1----:R-:W-:-:S03]  /*5130*/  F2FP.F16.F32.PACK_AB R30, R38, R37 ;  /* 0x00000025261e723e */ /* 0x002fc600000000ff */
[----:B------:R-:W-:Y:S02]  /*5140*/  IMAD R14, R145, 0xc0, R14 ;  /* 0x000000c0910e7824 */ /* 0x000fe400078e020e */
[----:B------:R-:W0:Y:S01]  /*5150*/  MUFU.EX2 R36, R36 ;  /* 0x0000002400247308 */ /* 0x000e220000000800 */
[----:B--2---:R-:W-:Y:S02]  /*5160*/  F2FP.F16.F32.PACK_AB R35, R82, R57 ;  /* 0x000000395223723e */ /* 0x004fe400000000ff */
[----:B------:R-:W-:-:S03]  /*5170*/  R2UR UR10, R14 ;  /* 0x000000000e0a72ca */ /* 0x000fc600000e0000 */
[----:B------:R1:W-:Y:S02]  /*5180*/  STSM.16.M88.4 [R17+0x27800], R32 ;  /* 0x0278002011007844 */ /* 0x0003e40000000200 */
[----:B------:R-:W2:Y:S01]  /*5190*/  MUFU.EX2 R15, R72 ;  /* 0x00000048000f7308 */ /* 0x000ea20000000800 */
[----:B---3--:R-:W-:Y:S01]  /*51a0*/  F2FP.F16.F32.PACK_AB R29, R7, R0 ;  /* 0x00000000071d723e */ /* 0x008fe200000000ff */
[----:B------:R1:W-:Y:S01]  /*51b0*/  STSM.16.M88.4 [R136], R24 ;  /* 0x0000001888007844 */ /* 0x0003e20000000200 */
[----:B------:R-:W-:Y:S01]  /*51c0*/  FADD.FTZ R0, R0, R3 ;  /* 0x0000000300007221 */ /* 0x000fe20000010000 */
[----:B------:R-:W-:Y:S02]  /*51d0*/  FADD.FTZ R3, R37, R40 ;  /* 0x0000002825037221 */ /* 0x000fe40000010000 */
[----:B------:R1:W-:Y:S01]  /*51e0*/  STSM.16.M88.4 [R19+0x6000], R8 ;  /* 0x0060000813007844 */ /* 0x0003e20000000200 */
[----:B------:R-:W-:Y:S01]  /*51f0*/  FADD.FTZ R7, R7, R0 ;  /* 0x0000000007077221 */ /* 0x000fe20000010000 */
[----:B------:R-:W-:Y:S01]  /*5200*/  UIADD3 UR6, UR10, UR6, URZ ;  /* 0x000000060a067290 */ /* 0x000fe2000fffe03f */
[----:B------:R-:W-:Y:S01]  /*5210*/  FADD.FTZ R3, R38, R3 ;  /* 0x0000000326037221 */ /* 0x000fe20000010000 */
[----:B------:R-:W-:-:S02]  /*5220*/  VIADD R0, R88, 0xfffffffe ;  /* 0xfffffffe58007836 */ /* 0x000fc40000000000 */
[----:B0-----:R-:W-:Y:S01]  /*5230*/  FADD.FTZ R2, R36, R7 ;  /* 0x0000000724027221 */ /* 0x001fe20000010000 */
[----:B--2---:R-:W-:-:S03]  /*5240*/  F2FP.F16.F32.PACK_AB R31, R15, R36 ;  /* 0x000000240f1f723e */ /* 0x004fc600000000ff */
[----:B------:R-:W-:Y:S02]  /*5250*/  FADD.FTZ R2, R15, R2 ;  /* 0x000000020f027221 */ /* 0x000fe40000010000 */
[----:B------:R1:W-:Y:S01]  /*5260*/  STSM.16.M88.4 [R18+0x6000], R28 ;  /* 0x0060001c12007844 */ /* 0x0003e20000000200 */
[----:B------:R0:W-:Y:S06]  /*5270*/  MEMBAR.ALL.CTA ;  /* 0x0000000000007992 */ /* 0x0001ec0000008000 */
[----:B0-----:R-:W0:Y:S02]  /*5280*/  FENCE.VIEW.ASYNC.S ;  /* 0x00000000000073c6 */ /* 0x001e240000000000 */
[----:B0-----:R-:W-:Y:S01]  /*5290*/  NOP ;  /* 0x0000000000007918 */ /* 0x001fe20000000000 */
[----:B------:R-:W-:Y:S05]  /*52a0*/  @P2 BRA `(.L_x_863) ;  /* 0x0000000000482947 */ /* 0x000fea0003800000 */
[C---:B------:R-:W-:Y:S01]  /*52b0*/  ISETP.GT.AND P2, PT, R14.reuse, RZ, PT ;  /* 0x000000ff0e00720c */ /* 0x040fe20003f44270 */
[----:B------:R-:W-:-:S05]  /*52c0*/  VIADD R6, R14, 0xffffffff ;  /* 0xffffffff0e067836 */ /* 0x000fca0000000000 */
[----:B------:R-:W-:-:S07]  /*52d0*/  R2UR UR14, R6 ;  /* 0x00000000060e72ca */ /* 0x000fce00000e0000 */
[----:B------:R-:W-:Y:S08]  /*52e0*/  @P2 BRA `(.L_x_864) ;  /* 0x00000000001c2947 */ /* 0x000ff00003800000 */
[----:B------:R-:W-:Y:S02]  /*52f0*/  UISETP.NE.AND UP1, UPT, UR7, 0x1, UPT ;  /* 0x000000010700788c */ /* 0x000fe4000bf25270 */
[----:B------:R-:W-:-:S09]  /*5300*/  UIADD3 UR14, -UR10, URZ, URZ ;  /* 0x0000003f0a0e7290 */ /* 0x000fd2000fffe13f */
[----:B------:R-:W-:Y:S02]  /*5310*/  @UP1 ULDC.64 UR18, c[0x0][0x9e8] ;  /* 0x00027a0000121ab9 */ /* 0x000fe40000000a00 */
[----:B------:R-:W-:-:S04]  /*5320*/  UIMAD.WIDE.U32 UR10, UR14, UR18, URZ ;  /* 0x000000120e0a72a5 */ /* 0x000fc8000f8e003f */
[----:B------:R-:W-:-:S04]  /*5330*/  @UP1 USHF.R.U32.HI UR14, URZ, UR19, UR11 ;  /* 0x000000133f0e1299 */ /* 0x000fc8000801160b */
[----:B------:R-:W-:Y:S01]  /*5340*/  ULOP3.LUT UR14, URZ, UR14, URZ, 0x33, !UPT ;  /* 0x0000000e3f0e7292 */ /* 0x000fe2000f8e333f */
[----:B------:R-:W-:Y:S11]  /*5350*/  BRA `(.L_x_865) ;  /* 0x0000000000107947 */ /* 0x000ff60003800000 */
.L_x_864:
[----:B------:R-:W-:-:S11]  /*5360*/  UISETP.NE.AND UP1, UPT, UR7, 0x1, UPT ;  /* 0x000000010700788c */ /* 0x000fd6000bf25270 */
[----:B------:R-:W-:Y:S02]  /*5370*/  @UP1 ULDC.64 UR18, c[0x0][0x9e8] ;  /* 0x00027a0000121ab9 */ /* 0x000fe40000000a00 */
[----:B------:R-:W-:-:S04]  /*5380*/  UIMAD.WIDE.U32 UR10, UR14, UR18, URZ ;  /* 0x000000120e0a72a5 */ /* 0x000fc8000f8e003f */
[----:B------:R-:W-:-:S12]  /*5390*/  @UP1 USHF.R.U32.HI UR14, URZ, UR19, UR11 ;  /* 0x000000133f0e1299 */ /* 0x000fd8000801160b */
.L_x_865:
[----:B------:R-:W-:-:S04]  /*53a0*/  UIMAD UR7, UR14, UR7, UR7 ;  /* 0x000000070e0772a4 */ /* 0x000fc8000f8e0207 */
[----:B------:R-:W-:-:S04]  /*53b0*/  UISETP.LT.AND UP1, UPT, UR6, UR7, UPT ;  /* 0x000000070600728c */ /* 0x000fc8000bf21270 */
[----:B------:R-:W-:-:S12]  /*53c0*/  USEL UR6, UR6, UR7, UP1 ;  /* 0x0000000706067287 */ /* 0x000fd80008800000 */
.L_x_863:
        /* <DEDUP_REMOVED lines=31> */
[----:B-1----:R-:W-:Y:S01]  /*55c0*/  IADD3 R9, R4, R137, -R139 ;  /* 0x0000008904097210 */ /* 0x002fe20007ffe88b */
[----:B------:R-:W-:Y:S01]  /*55d0*/  IMAD.MOV.U32 R135, RZ, RZ, RZ ;  /* 0x000000ffff877224 */ /* 0x000fe200078e00ff */
[----:B------:R-:W-:Y:S01]  /*55e0*/  ULDC UR35, c[0x0][0x9e4] ;  /* 0x0002790000237ab9 */ /* 0x000fe20000000800 */
[----:B------:R-:W-:Y:S01]  /*55f0*/  ULDC UR34, c[0x0][0x988] ;  /* 0x0002620000227ab9 */ /* 0x000fe20000000800 */
[----:B------:R-:W-:Y:S01]  /*5600*/  LOP3.LUT R7, RZ, R9, RZ, 0x33, !PT ;  /* 0x00000009ff077212 */ /* 0x000fe200078e33ff */
[----:B------:R-:W-:Y:S01]  /*5610*/  VIADD R8, R9, 0x8 ;  /* 0x0000000809087836 */ /* 0x000fe20000000000 */
[----:B------:R-:W-:Y:S01]  /*5620*/  ULDC UR51, c[0x0][0x9d8] ;  /* 0x0002760000337ab9 */ /* 0x000fe20000000800 */
[----:B------:R-:W-:-:S03]  /*5630*/  ULDC UR50, c[0x0][0x9e0] ;  /* 0x0002780000327ab9 */ /* 0x000fc60000000800 */
[----:B------:R-:W-:-:S07]  /*5640*/  LOP3.LUT R6, RZ, R8, RZ, 0x33, !PT ;  /* 0x00000008ff067212 */ /* 0x000fce00078e33ff */
.L_x_883:
[----:B------:R-:W-:Y:S01]  /*5650*/  UIADD3 UR53, UR43, 0x1, URZ ;  /* 0x000000012b357890 */ /* 0x000fe2000fffe03f */
[----:B------:R-:W-:-:S03]  /*5660*/  ISETP.NE.AND P3, PT, RZ, UR38, PT ;  /* 0x00000026ff007c0c */ /* 0x000fc6000bf65270 */
[----:B------:R-:W-:-:S04]  /*5670*/  UISETP.NE.AND UP1, UPT, UR53, 0x2, UPT ;  /* 0x000000023500788c */ /* 0x000fc8000bf25270 */
[----:B------:R-:W-:Y:S02]  /*5680*/  USEL UR52, URZ, 0x1, UP1 ;  /* 0x000000013f347887 */ /* 0x000fe40008800000 */
[----:B------:R-:W-:Y:S02]  /*5690*/  USEL UR53, UR53, URZ, UP1 ;  /* 0x0000003f35357287 */ /* 0x000fe40008800000 */
[----:B------:R-:W-:Y:S02]  /*56a0*/  ULOP3.LUT UR52, UR46, UR52, URZ, 0x3c, !UPT ;  /* 0x000000342e347292 */ /* 0x000fe4000f8e3c3f */
[----:B------:R-:W-:Y:S10]  /*56b0*/  @P3 BRA `(.L_x_867) ;  /* 0x00000000002c3947 */ /* 0x000ff40003800000 */
[----:B------:R-:W-:Y:S05]  /*56c0*/  @!P0 BRA `(.L_x_868) ;  /* 0x0000000000048947 */ /* 0x000fea0003800000 */
[----:B------:R-:W-:Y:S01]  /*56d0*/  BPT.TRAP 0x1 ;  /* 0x000000040000795c */ /* 0x000fe20000300000 */
.L_x_868:
[----:B------:R-:W-:Y:S01]  /*56e0*/  ULEA UR6, UR53, UR42, 0x3 ;  /* 0x0000002a35067291 */ /* 0x000fe2000f8e183f */
[----:B------:R-:W-:-:S05]  /*56f0*/  IMAD.U32 R10, RZ, RZ, UR52 ;  /* 0x00000034ff0a7e24 */ /* 0x000fca000f8e00ff */
[----:B------:R-:W-:-:S04]  /*5700*/  SHF.L.U32 R10, R10, 0x1f, RZ ;  /* 0x0000001f0a0a7819 */ /* 0x000fc800000006ff */
[----:B------:R0:W1:Y:S01]  /*5710*/  SYNCS.PHASECHK.TRANS64.TRYWAIT P2, [UR6+0x2d830], R10 ;  /* 0x02d8300aff0075a7 */ /* 0x0000620008040146 */
[----:B------:R-:W-:Y:S05]  /*5720*/  @!P0 BRA `(.L_x_869) ;  /* 0x0000000000048947 */ /* 0x000fea0003800000 */
[----:B------:R-:W-:Y:S01]  /*5730*/  BPT.TRAP 0x1 ;  /* 0x000000040000795c */ /* 0x000fe20000300000 */
.L_x_869:
[----:B-1----:R-:W-:Y:S05]  /*5740*/  @P2 BRA `(.L_x_867) ;  /* 0x0000000000082947 */ /* 0x002fea0003800000 */
[----:B------:R-:W1:Y:S02]  /*5750*/  SYNCS.PHASECHK.TRANS64.TRYWAIT P2, [UR6+0x2d830], R10 ;  /* 0x02d8300aff0075a7 */ /* 0x000e640008040146 */
[----:B-1----:R-:W-:Y:S05]  /*5760*/  @!P2 BRA `(.L_x_870) ;  /* 0x0000010800dca947 */ /* 0x002fea0003800000 */
.L_x_867:
[----:B-1----:R-:W1:Y:S01]  /*5770*/  S2R R11, SR_TID.X ;  /* 0x00000000000b7919 */ /* 0x002e620000002100 */
[----:B------:R-:W-:Y:S01]  /*5780*/  UIMAD UR6, UR53, 0x600, UR32 ;  /* 0x00000600350678a4 */ /* 0x000fe2000f8e0220 */
[----:B------:R-:W-:Y:S01]  /*5790*/  UMOV UR7, 0x80000020 ;  /* 0x8000002000077882 */ /* 0x000fe20000000000 */
[----:B------:R-:W-:Y:S02]  /*57a0*/  UMOV UR11, 0x80000020 ;  /* 0x80000020000b7882 */ /* 0x000fe40000000000 */
[----:B------:R-:W-:Y:S02]  /*57b0*/  UIADD3 UR10, UR6, 0x2, URZ ;  /* 0x00000002060a7890 */ /* 0x000fe4000fffe03f */
[----:B------:R-:W-:Y:S01]  /*57c0*/  UIADD3 UR14, UR6, 0x200, URZ ;  /* 0x00000200060e7890 */ /* 0x000fe2000fffe03f */
[----:B------:R-:W-:Y:S01]  /*57d0*/  UMOV UR15, 0x80000020 ;  /* 0x80000020000f7882 */ /* 0x000fe20000000000 */
[----:B------:R-:W-:Y:S01]  /*57e0*/  UIADD3 UR18, UR6, 0x202, URZ ;  /* 0x0000020206127890 */ /* 0x000fe2000fffe03f */
[----:B------:R-:W-:Y:S01]  /*57f0*/  UMOV UR19, 0x80000020 ;  /* 0x8000002000137882 */ /* 0x000fe20000000000 */
[----:B------:R-:W-:Y:S01]  /*5800*/  UIADD3 UR22, UR6, 0x400, URZ ;  /* 0x0000040006167890 */ /* 0x000fe2000fffe03f */
[----:B------:R-:W-:Y:S01]  /*5810*/  UMOV UR23, 0x80000020 ;  /* 0x8000002000177882 */ /* 0x000fe20000000000 */
[----:B------:R-:W-:Y:S01]  /*5820*/  UIADD3 UR26, UR6, 0x402, URZ ;  /* 0x00000402061a7890 */ /* 0x000fe2000fffe03f */
[----:B------:R-:W-:Y:S01]  /*5830*/  UMOV UR27, 0x80000020 ;  /* 0x80000020001b7882 */ /* 0x000fe20000000000 */
[----:B-1----:R-:W-:-:S05]  /*5840*/  SHF.R.U32.HI R11, RZ, 0x7, R11 ;  /* 0x00000007ff0b7819 */ /* 0x002fca000001160b */
[----:B0-----:R-:W-:-:S05]  /*5850*/  VIADD R10, R11, 0x8 ;  /* 0x000000080b0a7836 */ /* 0x001fca0000000000 */
[----:B------:R0:W-:Y:S06]  /*5860*/  BAR.SYNC.DEFER_BLOCKING R10, 0x100 ;  /* 0x0004000a0000751d */ /* 0x0001ec0000010000 */
        /* <DEDUP_REMOVED lines=18> */
[----:B0-----:R-:W-:Y:S05]  /*5990*/  @P3 BRA `(.L_x_871) ;  /* 0x00000000002c3947 */ /* 0x001fea0003800000 */
[----:B------:R-:W-:Y:S05]  /*59a0*/  @!P0 BRA `(.L_x_872) ;  /* 0x0000000000048947 */ /* 0x000fea0003800000 */
[----:B------:R-:W-:Y:S01]  /*59b0*/  BPT.TRAP 0x1 ;  /* 0x000000040000795c */ /* 0x000fe20000300000 */
.L_x_872:
[----:B------:R-:W-:Y:S01]  /*59c0*/  ULEA UR6, UR43, UR42, 0x3 ;  /* 0x0000002a2b067291 */ /* 0x000fe2000f8e183f */
[----:B------:R-:W-:-:S05]  /*59d0*/  IMAD.U32 R10, RZ, RZ, UR46 ;  /* 0x0000002eff0a7e24 */ /* 0x000fca000f8e00ff */
[----:B------:R-:W-:-:S04]  /*59e0*/  SHF.L.U32 R10, R10, 0x1f, RZ ;  /* 0x0000001f0a0a7819 */ /* 0x000fc800000006ff */
[----:B------:R0:W1:Y:S01]  /*59f0*/  SYNCS.PHASECHK.TRANS64.TRYWAIT P2, [UR6+0x2d850], R10 ;  /* 0x02d8500aff0075a7 */ /* 0x0000620008040146 */
[----:B------:R-:W-:Y:S05]  /*5a00*/  @!P0 BRA `(.L_x_873) ;  /* 0x0000000000048947 */ /* 0x000fea0003800000 */
[----:B------:R-:W-:Y:S01]  /*5a10*/  BPT.TRAP 0x1 ;  /* 0x000000040000795c */ /* 0x000fe20000300000 */
.L_x_873:
[----:B-1----:R-:W-:Y:S05]  /*5a20*/  @P2 BRA `(.L_x_871) ;  /* 0x0000000000082947 */ /* 0x002fea0003800000 */
[----:B------:R-:W1:Y:S02]  /*5a30*/  SYNCS.PHASECHK.TRANS64.TRYWAIT P2, [UR6+0x2d850], R10 ;  /* 0x02d8500aff0075a7 */ /* 0x000e640008040146 */
[----:B-1----:R-:W-:Y:S05]  /*5a40*/  @!P2 BRA `(.L_x_874) ;  /* 0x00000108003ca947 */ /* 0x002fea0003800000 */
.L_x_871:
[----:B------:R-:W-:Y:S01]  /*5a50*/  UIADD3 UR6, UR42, 0x400, URZ ;  /* 0x000004002a067890 */ /* 0x000fe2000fffe03f */
[----:B------:R-:W-:Y:S01]  /*5a60*/  WARPGROUP.ARRIVE ;  /* 0x00000000000079c5 */ /* 0x000fe20000000000 */
[----:B------:R-:W-:-:S05]  /*5a70*/  ULEA UR7, UR47, UR42, 0xd ;  /* 0x0000002a2f077291 */ /* 0x000fca000f8e683f */
[----:B------:R-:W2:Y:S01]  /*5a80*/  S2R R141, SR_TID.X ;  /* 0x00000000008d7919 */ /* 0x000ea20000002100 */
[----:B------:R-:W-:Y:S01]  /*5a90*/  USHF.R.U32.HI UR6, URZ, 0x4, UR6 ;  /* 0x000000043f067899 */ /* 0x000fe20008011606 */
[----:B------:R-:W-:Y:S01]  /*5aa0*/  FMUL.FTZ R21, R29, UR51 ;  /* 0x000000331d157c20 */ /* 0x000fe20008410000 */
[----:B------:R-:W-:Y:S01]  /*5ab0*/  UIADD3 UR7, UR7, 0x21800, URZ ;  /* 0x0002180007077890 */ /* 0x000fe2000fffe03f */
[----:B------:R-:W-:Y:S01]  /*5ac0*/  FMUL.FTZ R29, R35, UR51 ;  /* 0x00000033231d7c20 */ /* 0x000fe20008410000 */
[----:B------:R-:W-:Y:S01]  /*5ad0*/  ULOP3.LUT UR6, UR6, 0x3fff, URZ, 0xc0, !UPT ;  /* 0x00003fff06067892 */ /* 0x000fe2000f8ec03f */
[----:B-1----:R-:W-:Y:S01]  /*5ae0*/  FMUL.FTZ R11, R25, UR51 ;  /* 0x00000033190b7c20 */ /* 0x002fe20008410000 */
        /* <DEDUP_REMOVED lines=14> */
[----:B------:R-:W-:Y:S01]  /*5bd0*/  IMAD.U32 R53, RZ, RZ, UR53 ;  /* 0x00000035ff357e24 */ /* 0x000fe2000f8e00ff */
[----:B------:R-:W-:Y:S01]  /*5be0*/  UMOV UR28, UR6 ;  /* 0x00000006001c7c82 */ /* 0x000fe20008000000 */
[----:B0-----:R-:W-:Y:S01]  /*5bf0*/  FMUL.FTZ R10, R24, UR51 ;  /* 0x00000033180a7c20 */ /* 0x001fe20008410000 */
        /* <DEDUP_REMOVED lines=16> */
[----:B--2---:R-:W-:Y:S01]  /*5d00*/  SHF.R.U32.HI R138, RZ, 0x7, R141 ;  /* 0x00000007ff8a7819 */ /* 0x004fe2000001168d */
        /* <DEDUP_REMOVED lines=25> */
[----:B------:R-:W-:-:S02]  /*5ea0*/  VIADD R52, R138, 0x9 ;  /* 0x000000098a347836 */ /* 0x000fc40000000000 */
[----:B------:R-:W-:Y:S01]  /*5eb0*/  FMUL.FTZ R61, R65, UR51 ;  /* 0x00000033413d7c20 */ /* 0x000fe20008410000 */
[----:B------:R-:W-:Y:S01]  /*5ec0*/  FMUL.FTZ R62, R66, UR51 ;  /* 0x00000033423e7c20 */ /* 0x000fe20008410000 */
[----:B------:R-:W-:Y:S01]  /*5ed0*/  FMUL.FTZ R64, R68, UR51 ;  /* 0x0000003344407c20 */ /* 0x000fe20008410000 */
[----:B------:R-:W-:Y:S01]  /*5ee0*/  FMUL.FTZ R79, R83, UR51 ;  /* 0x00000033534f7c20 */ /* 0x000fe20008410000 */
[----:B------:R-:W-:Y:S01]  /*5ef0*/  ISETP.GE.U32.AND P2, PT, R141, 0x180, PT ;  /* 0x000001808d00780c */ /* 0x000fe20003f46070 */
[----:B------:R-:W-:Y:S01]  /*5f00*/  FMUL.FTZ R65, R69, UR51 ;  /* 0x0000003345417c20 */ /* 0x000fe20008410000 */
[----:B------:R-:W-:Y:S01]  /*5f10*/  FMUL.FTZ R66, R70, UR51 ;  /* 0x0000003346427c20 */ /* 0x000fe20008410000 */
[----:B------:R-:W-:Y:S01]  /*5f20*/  FMUL.FTZ R68, R72, UR51 ;  /* 0x0000003348447c20 */ /* 0x000fe20008410000 */
[----:B------:R-:W-:Y:S02]  /*5f30*/  @!P1 VIADD R53, R53, 0x2d840 ;  /* 0x0002d84035359836 */ /* 0x000fe40000000000 */
        /* <DEDUP_REMOVED lines=14> */
[----:B------:R-:W-:Y:S01]  /*6020*/  @!P1 PRMT R53, RZ, 0x654, R53 ;  /* 0x00000654ff359816 */ /* 0x000fe20000000035 */
[----:B------:R-:W0:Y:S01]  /*6030*/  MUFU.TANH R10, R10 ;  /* 0x0000000a000a7308 */ /* 0x000e220000002400 */
[----:B------:R-:W-:-:S02]  /*6040*/  IADD3 R86, R137, 0x1, -R83 ;  /* 0x0000000189567810 */ /* 0x000fc40007ffe853 */
[----:B------:R-:W-:-:S05]  /*6050*/  PLOP3.LUT P2, PT, PT, PT, UP0, 0x40, 0x0 ;  /* 0x000000000000781c */ /* 0x000fca0003f4e808 */
[----:B------:R-:W1:Y:S08]  /*6060*/  MUFU.TANH R11, R11 ;  /* 0x0000000b000b7308 */ /* 0x000e700000002400 */
[----:B------:R-:W2:Y:S08]  /*6070*/  MUFU.TANH R14, R14 ;  /* 0x0000000e000e7308 */ /* 0x000eb00000002400 */
[----:B------:R-:W3:Y:S08]  /*6080*/  MUFU.TANH R15, R15 ;  /* 0x0000000f000f7308 */ /* 0x000ef00000002400 */
[----:B------:R-:W4:Y:S01]  /*6090*/  MUFU.TANH R20, R20 ;  /* 0x0000001400147308 */ /* 0x000f220000002400 */
[----:B------:R-:W-:-:S02]  /*60a0*/  WARPGROUP.DEPBAR.LE gsb0, 0x0 ;  /* 0x00008000000079c5 */ /* 0x000fc40000010000 */
[----:B------:R-:W-:-:S05]  /*60b0*/  WARPGROUP.ARRIVE ;  /* 0x00000000000079c5 */ /* 0x000fca0000000000 */
[----:B------:R-:W0:Y:S01]  /*60c0*/  MUFU.TANH R21, R21 ;  /* 0x0000001500157308 */ /* 0x000e220000002400 */
[----:B------:R-:W-:Y:S01]  /*60d0*/  HGMMA.64x96x16.F32 R88, gdesc[UR28].tnspB, R88, gsb0 ;  /* 0x416000001c5879f0 */ /* 0x000fe20008000858 */
[----:B------:R-:W-:Y:S02]  /*60e0*/  UIADD3 UR30, UR7, 0x80, URZ ;  /* 0x00000080071e7890 */ /* 0x000fe4000fffe03f */
[----:B------:R-:W-:Y:S01]  /*60f0*/  UIADD3 UR28, UR6, 0x4, URZ ;  /* 0x00000004061c7890 */ /* 0x000fe2000fffe03f */
[----:B------:R-:W-:Y:S01]  /*6100*/  UMOV UR31, 0x80000020 ;  /* 0x80000020001f7882 */ /* 0x000fe20000000000 */
[----:B------:R-:W-:Y:S02]  /*6110*/  UMOV UR29, 0x40000040 ;  /* 0x40000040001d7882 */ /* 0x000fe40000000000 */
        /* <DEDUP_REMOVED lines=12> */
[----:B------:R-:W-:-:S02]  /*61e0*/  WARPGROUP.DEPBAR.LE gsb0, 0x0 ;  /* 0x00008000000079c5 */ /* 0x000fc40000010000 */
[----:B------:R-:W-:-:S05]  /*61f0*/  WARPGROUP.ARRIVE ;  /* 0x00000000000079c5 */ /* 0x000fca0000000000 */
[----:B------:R-:W0:Y:S01]  /*6200*/  MUFU.TANH R36, R36 ;  /* 0x0000002400247308 */ /* 0x000e220000002400 */
[----:B------:R-:W-:Y:S01]  /*6210*/  HGMMA.64x96x16.F32 R88, gdesc[UR28].tnspB, R88, gsb0 ;  /* 0x416000001c5879f0 */ /* 0x000fe20008000858 */
[----:B------:R-:W-:Y:S02]  /*6220*/  UIADD3 UR30, UR7, 0xc0, URZ ;  /* 0x000000c0071e7890 */ /* 0x000fe4000fffe03f */
[----:B------:R-:W-:-:S04]  /*6230*/  UIADD3 UR28, UR6, 0x6, URZ ;  /* 0x00000006061c7890 */ /* 0x000fc8000fffe03f */
[----:B------:R-:W0:Y:S01]  /*6240*/  MUFU.TANH R37, R37 ;  /* 0x0000002500257308 */ /* 0x000e220000002400 */
[----:B------:R-:W-:Y:S01]  /*6250*/  UMOV UR31, 0x80000020 ;  /* 0x80000020001f7882 */ /* 0x000fe20000000000 */
[----:B------:R-:W-:-:S06]  /*6260*/  UMOV UR29, 0x40000040 ;  /* 0x40000040001d7882 */ /* 0x000fcc0000000000 */
        /* <DEDUP_REMOVED lines=64> */
[----:B------:R-:W0:Y:S01]  /*6670*/  MUFU.TANH R84, R84 ;  /* 0x0000005400547308 */ /* 0x000e220000002400 */
        /* <DEDUP_REMOVED lines=13> */
[----:B-----5:R-:W-:-:S04]  /*6750*/  IMAD.IADD R53, R86, 0x1, -R139 ;  /* 0x0000000156357824 */ /* 0x020fc800078e0a8b */
[----:B------:R-:W-:-:S04]  /*6760*/  IMAD R53, R16, -0x2, R53 ;  /* 0xfffffffe10357824 */ /* 0x000fc800078e0235 */
[C---:B------:R-:W-:Y:S02]  /*6770*/  VIADD R138, R53.reuse, UR50 ;  /* 0x00000032358a7c36 */ /* 0x040fe40008000000 */
[----:B------:R-:W-:Y:S02]  /*6780*/  VIADD R87, R53, UR33 ;  /* 0x0000002135577c36 */ /* 0x000fe40008000000 */
[C---:B------:R-:W-:Y:S02]  /*6790*/  IMAD.IADD R86, R4.reuse, 0x1, R138 ;  /* 0x0000000104567824 */ /* 0x040fe400078e028a */
[----:B------:R-:W-:Y:S01]  /*67a0*/  IMAD.IADD R85, R4, 0x1, R87 ;  /* 0x0000000104557824 */ /* 0x000fe200078e0257 */
[----:B01234-:R-:W-:Y:S06]  /*67b0*/  @P2 BRA `(.L_x_875) ;  /* 0x0000000000582947 */ /* 0x01ffec0003800000 */
[----:B------:R-:W-:Y:S01]  /*67c0*/  ISETP.GT.AND P2, PT, R9, -0x1, PT ;  /* 0xffffffff0900780c */ /* 0x000fe20003f44270 */
[----:B------:R-:W-:-:S12]  /*67d0*/  BSSY B0, `(.L_x_876) ;  /* 0x0000010000007945 */ /* 0x000fd80003800000 */
[----:B------:R-:W-:Y:S05]  /*67e0*/  @P2 BRA `(.L_x_877) ;  /* 0x0000000000202947 */ /* 0x000fea0003800000 */
[----:B------:R-:W-:-:S05]  /*67f0*/  IMAD.U32 R141, RZ, RZ, UR35 ;  /* 0x00000023ff8d7e24 */ /* 0x000fca000f8e00ff */
[----:B------:R-:W-:-:S13]  /*6800*/  ISETP.NE.AND P2, PT, R141, 0x1, PT ;  /* 0x000000018d00780c */ /* 0x000fda0003f45270 */
[----:B------:R-:W0:Y:S02]  /*6810*/  @P2 LDC.64 R52, c[0x0][0x9e8] ;  /* 0x00027a00ff342b82 */ /* 0x000e240000000a00 */
[----:B0-----:R-:W-:-:S04]  /*6820*/  @P2 IMAD.HI.U32 R144, R7, R52, RZ ;  /* 0x0000003407902227 */ /* 0x001fc800078e00ff */
[----:B------:R-:W-:Y:S01]  /*6830*/  IMAD.MOV.U32 R52, RZ, RZ, R7 ;  /* 0x000000ffff347224 */ /* 0x000fe200078e0007 */
[----:B------:R-:W-:-:S04]  /*6840*/  @P2 SHF.R.U32.HI R52, RZ, R53, R144 ;  /* 0x00000035ff342219 */ /* 0x000fc80000011690 */
[----:B------:R-:W-:Y:S01]  /*6850*/  LOP3.LUT R52, RZ, R52, RZ, 0x33, !PT ;  /* 0x00000034ff347212 */ /* 0x000fe200078e33ff */
[----:B------:R-:W-:Y:S06]  /*6860*/  BRA `(.L_x_878) ;  /* 0x0000000000187947 */ /* 0x000fec0003800000 */
.L_x_877:
[----:B------:R-:W-:-:S05]  /*6870*/  IMAD.U32 R141, RZ, RZ, UR35 ;  /* 0x00000023ff8d7e24 */ /* 0x000fca000f8e00ff */
[----:B------:R-:W-:-:S13]  /*6880*/  ISETP.NE.AND P2, PT, R141, 0x1, PT ;  /* 0x000000018d00780c */ /* 0x000fda0003f45270 */
[----:B------:R-:W0:Y:S02]  /*6890*/  @P2 LDC.64 R52, c[0x0][0x9e8] ;  /* 0x00027a00ff342b82 */ /* 0x000e240000000a00 */
[----:B0-----:R-:W-:-:S04]  /*68a0*/  @P2 IMAD.HI.U32 R144, R9, R52, RZ ;  /* 0x0000003409902227 */ /* 0x001fc800078e00ff */
[----:B------:R-:W-:Y:S01]  /*68b0*/  IMAD.MOV.U32 R52, RZ, RZ, R9 ;  /* 0x000000ffff347224 */ /* 0x000fe200078e0009 */
[----:B------:R-:W-:-:S07]  /*68c0*/  @P2 SHF.R.U32.HI R52, RZ, R53, R144 ;  /* 0x00000035ff342219 */ /* 0x000fce0000011690 */
.L_x_878:
[----:B------:R-:W-:Y:S05]  /*68d0*/  BSYNC B0 ;  /* 0x0000000000007941 */ /* 0x000fea0003800000 */
.L_x_876:
[----:B------:R-:W-:-:S04]  /*68e0*/  IMAD R53, R52, R141, -R83 ;  /* 0x0000008d34357224 */ /* 0x000fc800078e0a53 */
[----:B------:R-:W-:-:S05]  /*68f0*/  IMAD R52, R16, -0x2, R53 ;  /* 0xfffffffe10347824 */ /* 0x000fca00078e0235 */
[----:B------:R-:W-:Y:S02]  /*6900*/  VIADDMNMX R86, R52, R141, R86, PT ;  /* 0x0000008d34567246 */ /* 0x000fe40003800156 */
[----:B------:R-:W-:-:S07]  /*6910*/  VIMNMX R85, R85, R52, !PT ;  /* 0x0000003455557248 */ /* 0x000fce0007fe0100 */
.L_x_875:
[----:B------:R-:W-:Y:S01]  /*6920*/  ISETP.GT.AND P2, PT, R0, -0x1, PT ;  /* 0xffffffff0000780c */ /* 0x000fe20003f44270 */
[C---:B------:R-:W-:Y:S02]  /*6930*/  IMAD.IADD R138, R5.reuse, 0x1, R138 ;  /* 0x00000001058a7824 */ /* 0x040fe400078e028a */
[----:B------:R-:W-:Y:S01]  /*6940*/  IMAD.IADD R87, R5, 0x1, R87 ;  /* 0x0000000105577824 */ /* 0x000fe200078e0257 */
[C---:B------:R-:W-:Y:S02]  /*6950*/  ISETP.GT.AND P5, PT, R85.reuse, RZ, P2 ;  /* 0x000000ff5500720c */ /* 0x040fe400017a4270 */
[C---:B------:R-:W-:Y:S02]  /*6960*/  ISETP.GT.AND P4, PT, R85.reuse, 0x1, P2 ;  /* 0x000000015500780c */ /* 0x040fe40001784270 */
[----:B------:R-:W-:Y:S02]  /*6970*/  ISETP.LT.OR P5, PT, R86, 0x1, P5 ;  /* 0x000000015600780c */ /* 0x000fe40002fa1670 */
[----:B------:R-:W-:-:S02]  /*6980*/  ISETP.GT.AND P6, PT, R85, 0x8, P2 ;  /* 0x000000085500780c */ /* 0x000fc400017c4270 */
[----:B------:R-:W-:Y:S02]  /*6990*/  FSEL R10, R10, -INF , !P5 ;  /* 0xff8000000a0a7808 */ /* 0x000fe40006800000 */
        /* <DEDUP_REMOVED lines=104> */
.L_x_881:
[----:B------:R-:W-:-:S05]  /*7020*/  IMAD.U32 R85, RZ, RZ, UR35 ;  /* 0x00000023ff557e24 */ /* 0x000fca000f8e00ff */
[----:B------:R-:W-:-:S13]  /*7030*/  ISETP.NE.AND P3, PT, R85, 0x1, PT ;  /* 0x000000015500780c */ /* 0x000fda0003f65270 */
[----:B------:R-:W0:Y:S02]  /*7040*/  @P3 LDC.64 R20, c[0x0][0x9e8] ;  /* 0x00027a00ff143b82 */ /* 0x000e240000000a00 */
[----:B0-----:R-:W-:-:S04]  /*7050*/  @P3 IMAD.HI.U32 R86, R8, R20, RZ ;  /* 0x0000001408563227 */ /* 0x001fc800078e00ff */
[----:B------:R-:W-:Y:S01]  /*7060*/  IMAD.MOV.U32 R20, RZ, RZ, R8 ;  /* 0x000000ffff147224 */ /* 0x000fe200078e0008 */
[----:B------:R-:W-:-:S07]  /*7070*/  @P3 SHF.R.U32.HI R20, RZ, R21, R86 ;  /* 0x00000015ff143219 */ /* 0x000fce0000011656 */
.L_x_882:
[----:B------:R-:W-:Y:S05]  /*7080*/  BSYNC B0 ;  /* 0x0000000000007941 */ /* 0x000fea0003800000 */
.L_x_880:
[----:B------:R-:W-:-:S04]  /*7090*/  IMAD R83, R20, R85, -R83 ;  /* 0x0000005514537224 */ /* 0x000fc800078e0a53 */
[----:B------:R-:W-:-:S05]  /*70a0*/  IMAD R20, R16, -0x2, R83 ;  /* 0xfffffffe10147824 */ /* 0x000fca00078e0253 */
[----:B------:R-:W-:Y:S02]  /*70b0*/  VIADDMNMX R138, R20, R85, R138, PT ;  /* 0x00000055148a7246 */ /* 0x000fe4000380018a */
[----:B------:R-:W-:-:S07]  /*70c0*/  VIMNMX R87, R87, R20, !PT ;  /* 0x0000001457577248 */ /* 0x000fce0007fe0100 */
.L_x_879:
        /* <DEDUP_REMOVED lines=48> */
[----:B------:R-:W-:-:S02]  /*73d0*/  ISETP.LT.OR P4, PT, R138, 0x1, P4 ;  /* 0x000000018a00780c */ /* 0x000fc40002781670 */
[----:B------:R-:W-:Y:S02]  /*73e0*/  FMNMX.FTZ R20, R68, R21, !PT ;  /* 0x0000001544147209 */ /* 0x000fe40007810000 */
[----:B------:R-:W-:Y:S02]  /*73f0*/  ISETP.GT.AND P5, PT, R87, 0x8, P2 ;  /* 0x000000085700780c */ /* 0x000fe400017a4270 */
[----:B------:R-:W-:Y:S02]  /*7400*/  FMNMX.FTZ R21, R69, R20, !PT ;  /* 0x0000001445157209 */ /* 0x000fe40007810000 */
[----:B------:R-:W-:Y:S02]  /*7410*/  ISETP.LT.OR P3, PT, R138, 0x2, P3 ;  /* 0x000000028a00780c */ /* 0x000fe40001f61670 */
[----:B------:R-:W-:Y:S02]  /*7420*/  FMNMX.FTZ R20, R72, R21, !PT ;  /* 0x0000001548147209 */ /* 0x000fe40007810000 */
[----:B------:R-:W-:-:S02]  /*7430*/  FSEL R14, R14, -INF , !P4 ;  /* 0xff8000000e0e7808 */ /* 0x000fc40006000000 */
[----:B------:R-:W-:Y:S02]  /*7440*/  FMNMX.FTZ R21, R73, R20, !PT ;  /* 0x0000001449157209 */ /* 0x000fe40007810000 */
[----:B------:R-:W-:Y:S02]  /*7450*/  ISETP.LT.OR P5, PT, R138, 0x9, P5 ;  /* 0x000000098a00780c */ /* 0x000fe40002fa1670 */
[----:B------:R-:W-:Y:S02]  /*7460*/  FMNMX.FTZ R20, R76, R21, !PT ;  /* 0x000000154c147209 */ /* 0x000fe40007810000 */
[----:B------:R-:W-:Y:S02]  /*7470*/  FSEL R15, R15, -INF , !P3 ;  /* 0xff8000000f0f7808 */ /* 0x000fe40005800000 */
[----:B------:R-:W-:Y:S02]  /*7480*/  FMNMX.FTZ R21, R77, R20, !PT ;  /* 0x000000144d157209 */ /* 0x000fe40007810000 */
[----:B------:R-:W-:-:S02]  /*7490*/  FMNMX.FTZ R86, R14, R13, !PT ;  /* 0x0000000d0e567209 */ /* 0x000fc40007810000 */
[----:B------:R-:W-:Y:S02]  /*74a0*/  FMNMX.FTZ R20, R80, R21, !PT ;  /* 0x0000001550147209 */ /* 0x000fe40007810000 */
[----:B------:R-:W-:Y:S02]  /*74b0*/  ISETP.GT.AND P6, PT, R87, 0x10, P2 ;  /* 0x000000105700780c */ /* 0x000fe400017c4270 */
[----:B------:R-:W-:Y:S02]  /*74c0*/  FMNMX.FTZ R21, R81, R20, !PT ;  /* 0x0000001451157209 */ /* 0x000fe40007810000 */
[----:B------:R-:W-:Y:S02]  /*74d0*/  FSEL R24, R24, -INF , !P5 ;  /* 0xff80000018187808 */ /* 0x000fe40006800000 */
[----:B------:R-:W-:Y:S01]  /*74e0*/  ISETP.GT.AND P3, PT, R87, 0x11, P2 ;  /* 0x000000115700780c */ /* 0x000fe20001764270 */
[----:B------:R-:W0:Y:S01]  /*74f0*/  SHFL.BFLY PT, R20, R21, 0x2, 0x1f ;  /* 0x0c401f0015147f89 */ /* 0x000e2200000e0000 */
[----:B------:R-:W-:-:S02]  /*7500*/  ISETP.LT.OR P6, PT, R138, 0x11, P6 ;  /* 0x000000118a00780c */ /* 0x000fc400037c1670 */
[----:B------:R-:W-:Y:S02]  /*7510*/  ISETP.GT.AND P5, PT, R87, 0x18, P2 ;  /* 0x000000185700780c */ /* 0x000fe400017a4270 */
[----:B------:R-:W-:Y:S02]  /*7520*/  ISETP.LT.OR P3, PT, R138, 0x12, P3 ;  /* 0x000000128a00780c */ /* 0x000fe40001f61670 */
[----:B------:R-:W-:Y:S02]  /*7530*/  FSEL R28, R28, -INF , !P6 ;  /* 0xff8000001c1c7808 */ /* 0x000fe40007000000 */
[----:B------:R-:W-:Y:S02]  /*7540*/  ISETP.LT.OR P5, PT, R138, 0x19, P5 ;  /* 0x000000198a00780c */ /* 0x000fe40002fa1670 */
[----:B------:R-:W-:Y:S02]  /*7550*/  FSEL R29, R29, -INF , !P3 ;  /* 0xff8000001d1d7808 */ /* 0x000fe40005800000 */
[----:B------:R-:W-:-:S02]  /*7560*/  ISETP.GT.AND P6, PT, R87, 0x20, P2 ;  /* 0x000000205700780c */ /* 0x000fc400017c4270 */
[----:B------:R-:W-:Y:S02]  /*7570*/  FSEL R32, R32, -INF , !P5 ;  /* 0xff80000020207808 */ /* 0x000fe40006800000 */
[C---:B------:R-:W-:Y:S02]  /*7580*/  ISETP.GT.AND P3, PT, R87.reuse, 0x21, P2 ;  /* 0x000000215700780c */ /* 0x040fe40001764270 */
[C---:B------:R-:W-:Y:S02]  /*7590*/  ISETP.LT.OR P6, PT, R138.reuse, 0x21, P6 ;  /* 0x000000218a00780c */ /* 0x040fe400037c1670 */
[----:B------:R-:W-:Y:S02]  /*75a0*/  ISETP.GT.AND P5, PT, R87, 0x28, P2 ;  /* 0x000000285700780c */ /* 0x000fe400017a4270 */
[----:B------:R-:W-:Y:S02]  /*75b0*/  ISETP.LT.OR P3, PT, R138, 0x22, P3 ;  /* 0x000000228a00780c */ /* 0x000fe40001f61670 */
[----:B0-----:R-:W-:-:S02]  /*75c0*/  FMNMX.FTZ R83, R21, R20, !PT ;  /* 0x0000001415537209 */ /* 0x001fc40007810000 */
[----:B------:R-:W-:Y:S02]  /*75d0*/  FSEL R36, R36, -INF , !P6 ;  /* 0xff80000024247808 */ /* 0x000fe40007000000 */
[----:B------:R-:W-:Y:S01]  /*75e0*/  ISETP.LT.OR P5, PT, R138, 0x29, P5 ;  /* 0x000000298a00780c */ /* 0x000fe20002fa1670 */
[----:B------:R-:W0:Y:S01]  /*75f0*/  SHFL.BFLY PT, R20, R83, 0x1, 0x1f ;  /* 0x0c201f0053147f89 */ /* 0x000e2200000e0000 */
[----:B------:R-:W-:Y:S02]  /*7600*/  FSEL R37, R37, -INF , !P3 ;  /* 0xff80000025257808 */ /* 0x000fe40005800000 */
[C---:B------:R-:W-:Y:S02]  /*7610*/  ISETP.GT.AND P6, PT, R87.reuse, 0x30, P2 ;  /* 0x000000305700780c */ /* 0x040fe400017c4270 */
[----:B------:R-:W-:Y:S02]  /*7620*/  FSEL R40, R40, -INF , !P5 ;  /* 0xff80000028287808 */ /* 0x000fe40006800000 */
[----:B------:R-:W-:-:S02]  /*7630*/  ISETP.GT.AND P3, PT, R87, 0x31, P2 ;  /* 0x000000315700780c */ /* 0x000fc40001764270 */
[C---:B------:R-:W-:Y:S02]  /*7640*/  ISETP.LT.OR P6, PT, R138.reuse, 0x31, P6 ;  /* 0x000000318a00780c */ /* 0x040fe400037c1670 */
[----:B------:R-:W-:Y:S02]  /*7650*/  ISETP.GT.AND P5, PT, R87, 0x38, P2 ;  /* 0x000000385700780c */ /* 0x000fe400017a4270 */
[----:B------:R-:W-:Y:S02]  /*7660*/  ISETP.LT.OR P3, PT, R138, 0x32, P3 ;  /* 0x000000328a00780c */ /* 0x000fe40001f61670 */
[----:B------:R-:W-:Y:S02]  /*7670*/  FSEL R44, R44, -INF , !P6 ;  /* 0xff8000002c2c7808 */ /* 0x000fe40007000000 */
[----:B------:R-:W-:Y:S02]  /*7680*/  ISETP.LT.OR P5, PT, R138, 0x39, P5 ;  /* 0x000000398a00780c */ /* 0x000fe40002fa1670 */
[----:B------:R-:W-:-:S02]  /*7690*/  FSEL R45, R45, -INF , !P3 ;  /* 0xff8000002d2d7808 */ /* 0x000fc40005800000 */
[----:B------:R-:W-:Y:S02]  /*76a0*/  ISETP.GT.AND P6, PT, R87, 0x40, P2 ;  /* 0x000000405700780c */ /* 0x000fe400017c4270 */
[----:B------:R-:W-:Y:S02]  /*76b0*/  FSEL R48, R48, -INF , !P5 ;  /* 0xff80000030307808 */ /* 0x000fe40006800000 */
[----:B0-----:R-:W-:Y:S02]  /*76c0*/  FMNMX.FTZ R20, R83, R20, !PT ;  /* 0x0000001453147209 */ /* 0x001fe40007810000 */
[----:B------:R-:W-:Y:S02]  /*76d0*/  FMNMX.FTZ R83, R15, R86, !PT ;  /* 0x000000560f537209 */ /* 0x000fe40007810000 */
[----:B------:R-:W-:Y:S01]  /*76e0*/  ISETP.GT.AND P3, PT, R87, 0x41, P2 ;  /* 0x000000415700780c */ /* 0x000fe20001764270 */
[----:B------:R-:W-:Y:S01]  /*76f0*/  FMUL.FTZ R21, R20, UR34 ;  /* 0x0000002214157c20 */ /* 0x000fe20008410000 */
[----:B------:R-:W-:-:S02]  /*7700*/  FMNMX.FTZ R86, R24, R83, !PT ;  /* 0x0000005318567209 */ /* 0x000fc40007810000 */
[----:B------:R-:W-:Y:S02]  /*7710*/  ISETP.LT.OR P6, PT, R138, 0x41, P6 ;  /* 0x000000418a00780c */ /* 0x000fe400037c1670 */
[----:B------:R-:W-:Y:S02]  /*7720*/  FMNMX.FTZ R83, R25, R86, !PT ;  /* 0x0000005619537209 */ /* 0x000fe40007810000 */
[----:B------:R-:W-:Y:S02]  /*7730*/  ISETP.GT.AND P5, PT, R87, 0x48, P2 ;  /* 0x000000485700780c */ /* 0x000fe400017a4270 */
[----:B------:R-:W-:Y:S02]  /*7740*/  FMNMX.FTZ R86, R28, R83, !PT ;  /* 0x000000531c567209 */ /* 0x000fe40007810000 */
[----:B------:R-:W-:Y:S02]  /*7750*/  ISETP.LT.OR P3, PT, R138, 0x42, P3 ;  /* 0x000000428a00780c */ /* 0x000fe40001f61670 */
[----:B------:R-:W-:-:S02]  /*7760*/  FMNMX.FTZ R83, R29, R86, !PT ;  /* 0x000000561d537209 */ /* 0x000fc40007810000 */
[----:B------:R-:W-:Y:S02]  /*7770*/  FSEL R54, R54, -INF , !P6 ;  /* 0xff80000036367808 */ /* 0x000fe40007000000 */
[----:B------:R-:W-:Y:S02]  /*7780*/  FMNMX.FTZ R86, R32, R83, !PT ;  /* 0x0000005320567209 */ /* 0x000fe40007810000 */
[----:B------:R-:W-:Y:S02]  /*7790*/  ISETP.LT.OR P5, PT, R138, 0x49, P5 ;  /* 0x000000498a00780c */ /* 0x000fe40002fa1670 */
[----:B------:R-:W-:Y:S02]  /*77a0*/  FMNMX.FTZ R83, R33, R86, !PT ;  /* 0x0000005621537209 */ /* 0x000fe40007810000 */
[----:B------:R-:W-:Y:S02]  /*77b0*/  FSEL R55, R55, -INF , !P3 ;  /* 0xff80000037377808 */ /* 0x000fe40005800000 */
[----:B------:R-:W-:-:S02]  /*77c0*/  FMNMX.FTZ R86, R36, R83, !PT ;  /* 0x0000005324567209 */ /* 0x000fc40007810000 */
[----:B------:R-:W-:Y:S02]  /*77d0*/  ISETP.GT.AND P6, PT, R87, 0x50, P2 ;  /* 0x000000505700780c */ /* 0x000fe400017c4270 */
[----:B------:R-:W-:Y:S02]  /*77e0*/  FMNMX.FTZ R83, R37, R86, !PT ;  /* 0x0000005625537209 */ /* 0x000fe40007810000 */
[----:B------:R-:W-:Y:S02]  /*77f0*/  FSEL R58, R58, -INF , !P5 ;  /* 0xff8000003a3a7808 */ /* 0x000fe40006800000 */
[----:B------:R-:W-:Y:S02]  /*7800*/  FMNMX.FTZ R86, R40, R83, !PT ;  /* 0x0000005328567209 */ /* 0x000fe40007810000 */
[----:B------:R-:W-:Y:S02]  /*7810*/  ISETP.GT.AND P3, PT, R87, 0x51, P2 ;  /* 0x000000515700780c */ /* 0x000fe40001764270 */
[----:B------:R-:W-:-:S02]  /*7820*/  FMNMX.FTZ R83, R41, R86, !PT ;  /* 0x0000005629537209 */ /* 0x000fc40007810000 */
[----:B------:R-:W-:Y:S02]  /*7830*/  ISETP.LT.OR P6, PT, R138, 0x51, P6 ;  /* 0x000000518a00780c */ /* 0x000fe400037c1670 */
        /* <DEDUP_REMOVED lines=26> */
[----:B------:R-:W-:Y:S02]  /*79e0*/  FSEL R74, R74, -INF , !P6 ;  /* 0xff8000004a4a7808 */ /* 0x000fe40007000000 */
[----:B------:R-:W-:Y:S02]  /*79f0*/  ISETP.GT.AND P6, PT, R87, 0x70, P2 ;  /* 0x000000705700780c */ /* 0x000fe400017c4270 */
[----:B------:R-:W-:-:S02]  /*7a00*/  FMNMX.FTZ R83, R71, R86, !PT ;  /* 0x0000005647537209 */ /* 0x000fc40007810000 */
[----:B------:R-:W-:Y:S02]  /*7a10*/  FSEL R75, R75, -INF , !P3 ;  /* 0xff8000004b4b7808 */ /* 0x000fe40005800000 */
[C---:B------:R-:W-:Y:S02]  /*7a20*/  ISETP.GT.AND P3, PT, R87.reuse, 0x71, P2 ;  /* 0x000000715700780c */ /* 0x040fe40001764270 */
[----:B------:R-:W-:Y:S02]  /*7a30*/  ISETP.LT.OR P6, PT, R138, 0x71, P6 ;  /* 0x000000718a00780c */ /* 0x000fe400037c1670 */
[----:B------:R-:W-:Y:S02]  /*7a40*/  FMNMX.FTZ R86, R74, R83, !PT ;  /* 0x000000534a567209 */ /* 0x000fe40007810000 */
[----:B------:R-:W-:Y:S02]  /*7a50*/  ISETP.GT.AND P4, PT, R87, 0x78, P2 ;  /* 0x000000785700780c */ /* 0x000fe40001784270 */
[----:B------:R-:W-:-:S02]  /*7a60*/  ISETP.LT.OR P3, PT, R138, 0x72, P3 ;  /* 0x000000728a00780c */ /* 0x000fc40001f61670 */
[----:B------:R-:W-:Y:S02]  /*7a70*/  FSEL R83, R78, -INF , !P6 ;  /* 0xff8000004e537808 */ /* 0x000fe40007000000 */
[----:B------:R-:W-:Y:S02]  /*7a80*/  FMNMX.FTZ R86, R75, R86, !PT ;  /* 0x000000564b567209 */ /* 0x000fe40007810000 */
[----:B------:R-:W-:Y:S02]  /*7a90*/  ISETP.GT.AND P2, PT, R87, 0x79, P2 ;  /* 0x000000795700780c */ /* 0x000fe40001744270 */
[----:B------:R-:W-:Y:S02]  /*7aa0*/  ISETP.LT.OR P4, PT, R138, 0x79, P4 ;  /* 0x000000798a00780c */ /* 0x000fe40002781670 */
[----:B------:R-:W-:Y:S02]  /*7ab0*/  FSEL R85, R79, -INF , !P3 ;  /* 0xff8000004f557808 */ /* 0x000fe40005800000 */
[----:B------:R-:W-:-:S02]  /*7ac0*/  FMNMX.FTZ R86, R83, R86, !PT ;  /* 0x0000005653567209 */ /* 0x000fc40007810000 */
[----:B------:R-:W-:Y:S02]  /*7ad0*/  ISETP.LT.OR P2, PT, R138, 0x7a, P2 ;  /* 0x0000007a8a00780c */ /* 0x000fe40001741670 */
[----:B------:R-:W-:Y:S02]  /*7ae0*/  FSEL R82, R82, -INF , !P4 ;  /* 0xff80000052527808 */ /* 0x000fe40006000000 */
[----:B------:R-:W-:Y:S02]  /*7af0*/  FMNMX.FTZ R79, R85, R86, !PT ;  /* 0x00000056554f7209 */ /* 0x000fe40007810000 */
[----:B------:R-:W-:Y:S02]  /*7b00*/  FSEL R84, R84, -INF , !P2 ;  /* 0xff80000054547808 */ /* 0x000fe40005000000 */
[----:B------:R-:W-:Y:S02]  /*7b10*/  FMNMX.FTZ R79, R82, R79, !PT ;  /* 0x0000004f524f7209 */ /* 0x000fe40007810000 */
[----:B------:R-:W-:-:S02]  /*7b20*/  FSETP.NEU.FTZ.AND P5, PT, R20, -INF , PT ;  /* 0xff8000001400780b */ /* 0x000fc40003fbd000 */
[----:B------:R-:W-:Y:S02]  /*7b30*/  FMNMX.FTZ R78, R84, R79, !PT ;  /* 0x0000004f544e7209 */ /* 0x000fe40007810000 */
[----:B------:R-:W-:-:S03]  /*7b40*/  FSEL R21, R21, RZ, P5 ;  /* 0x000000ff15157208 */ /* 0x000fc60002800000 */
[----:B------:R-:W0:Y:S02]  /*7b50*/  SHFL.BFLY PT, R79, R78, 0x2, 0x1f ;  /* 0x0c401f004e4f7f89 */ /* 0x000e2400000e0000 */
[--C-:B------:R-:W-:Y:S01]  /*7b60*/  FFMA.FTZ R10, R10, UR34, -R21.reuse ;  /* 0x000000220a0a7c23 */ /* 0x100fe20008010815 */
        /* <DEDUP_REMOVED lines=21> */
[----:B0-----:R-:W-:Y:S01]  /*7cc0*/  FMNMX.FTZ R79, R78, R79, !PT ;  /* 0x0000004f4e4f7209 */ /* 0x001fe20007810000 */
[--C-:B------:R-:W-:Y:S01]  /*7cd0*/  FFMA.FTZ R64, R64, UR34, -R21.reuse ;  /* 0x0000002240407c23 */ /* 0x100fe20008010815 */
[--C-:B------:R-:W-:Y:S01]  /*7ce0*/  FFMA.FTZ R65, R65, UR34, -R21.reuse ;  /* 0x0000002241417c23 */ /* 0x100fe20008010815 */
[--C-:B------:R-:W-:Y:S01]  /*7cf0*/  FFMA.FTZ R68, R68, UR34, -R21.reuse ;  /* 0x0000002244447c23 */ /* 0x100fe20008010815 */
[--C-:B------:R-:W-:Y:S01]  /*7d00*/  FFMA.FTZ R69, R69, UR34, -R21.reuse ;  /* 0x0000002245457c23 */ /* 0x100fe20008010815 */
[----:B------:R-:W0:Y:S01]  /*7d10*/  SHFL.BFLY PT, R86, R79, 0x1, 0x1f ;  /* 0x0c201f004f567f89 */ /* 0x000e2200000e0000 */
[--C-:B------:R-:W-:Y:S01]  /*7d20*/  FFMA.FTZ R72, R72, UR34, -R21.reuse ;  /* 0x0000002248487c23 */ /* 0x100fe20008010815 */
[--C-:B------:R-:W-:Y:S01]  /*7d30*/  FFMA.FTZ R73, R73, UR34, -R21.reuse ;  /* 0x0000002249497c23 */ /* 0x100fe20008010815 */
[--C-:B------:R-:W-:Y:S01]  /*7d40*/  FFMA.FTZ R76, R76, UR34, -R21.reuse ;  /* 0x000000224c4c7c23 */ /* 0x100fe20008010815 */
[--C-:B------:R-:W-:Y:S01]  /*7d50*/  FFMA.FTZ R77, R77, UR34, -R21.reuse ;  /* 0x000000224d4d7c23 */ /* 0x100fe20008010815 */
[--C-:B------:R-:W-:Y:S01]  /*7d60*/  FFMA.FTZ R78, R80, UR34, -R21.reuse ;  /* 0x00000022504e7c23 */ /* 0x100fe20008010815 */
[----:B------:R-:W-:Y:S01]  /*7d70*/  FFMA.FTZ R87, R81, UR34, -R21 ;  /* 0x0000002251577c23 */ /* 0x000fe20008010815 */
[----:B------:R-:W-:Y:S08]  /*7d80*/  MUFU.EX2 R10, R10 ;  /* 0x0000000a000a7308 */ /* 0x000ff00000000800 */
[----:B------:R-:W-:Y:S08]  /*7d90*/  MUFU.EX2 R11, R11 ;  /* 0x0000000b000b7308 */ /* 0x000ff00000000800 */
[----:B------:R-:W-:Y:S01]  /*7da0*/  MUFU.EX2 R52, R52 ;  /* 0x0000003400347308 */ /* 0x000fe20000000800 */
[----:B0-----:R-:W-:-:S02]  /*7db0*/  FMNMX.FTZ R21, R79, R86, !PT ;  /* 0x000000564f157209 */ /* 0x001fc40007810000 */
[----:B------:R-:W-:Y:S02]  /*7dc0*/  FSEL R79, R20, RZ, P5 ;  /* 0x000000ff144f7208 */ /* 0x000fe40002800000 */
[C---:B------:R-:W-:Y:S01]  /*7dd0*/  FSETP.NEU.FTZ.AND P2, PT, R21.reuse, -INF , PT ;  /* 0xff8000001500780b */ /* 0x040fe20003f5d000 */
[----:B------:R-:W-:Y:S02]  /*7de0*/  FMUL.FTZ R81, R21, UR34 ;  /* 0x0000002215517c20 */ /* 0x000fe40008410000 */
[----:B------:R-:W-:Y:S01]  /*7df0*/  FADD.FTZ R12, -R79, R12 ;  /* 0x0000000c4f0c7221 */ /* 0x000fe20000010100 */
[----:B------:R-:W-:Y:S02]  /*7e00*/  MUFU.EX2 R53, R53 ;  /* 0x0000003500357308 */ /* 0x000fe40000000800 */
[----:B------:R-:W-:Y:S01]  /*7e10*/  FSEL R81, R81, RZ, P2 ;  /* 0x000000ff51517208 */ /* 0x000fe20001000000 */
[----:B------:R-:W-:-:S04]  /*7e20*/  FMUL.FTZ R12, R12, UR34 ;  /* 0x000000220c0c7c20 */ /* 0x000fc80008410000 */
[--C-:B------:R-:W-:Y:S01]  /*7e30*/  FFMA.FTZ R141, R14, UR34, -R81.reuse ;  /* 0x000000220e8d7c23 */ /* 0x100fe20008010851 */
[----:B------:R0:W1:Y:S01]  /*7e40*/  MUFU.EX2 R80, R12 ;  /* 0x0000000c00507308 */ /* 0x0000620000000800 */
[--C-:B------:R-:W-:Y:S01]  /*7e50*/  FFMA.FTZ R15, R15, UR34, -R81.reuse ;  /* 0x000000220f0f7c23 */ /* 0x100fe20008010851 */
[--C-:B------:R-:W-:Y:S01]  /*7e60*/  FFMA.FTZ R146, R24, UR34, -R81.reuse ;  /* 0x0000002218927c23 */ /* 0x100fe20008010851 */
[--C-:B------:R-:W-:Y:S01]  /*7e70*/  FFMA.FTZ R147, R25, UR34, -R81.reuse ;  /* 0x0000002219937c23 */ /* 0x100fe20008010851 */
[--C-:B------:R-:W-:Y:S01]  /*7e80*/  FFMA.FTZ R25, R28, UR34, -R81.reuse ;  /* 0x000000221c197c23 */ /* 0x100fe20008010851 */
[--C-:B------:R-:W-:Y:S01]  /*7e90*/  FFMA.FTZ R29, R29, UR34, -R81.reuse ;  /* 0x000000221d1d7c23 */ /* 0x100fe20008010851 */
[--C-:B------:R-:W-:Y:S01]  /*7ea0*/  FFMA.FTZ R86, R32, UR34, -R81.reuse ;  /* 0x0000002220567c23 */ /* 0x100fe20008010851 */
[--C-:B------:R-:W-:Y:S01]  /*7eb0*/  FFMA.FTZ R144, R40, UR34, -R81.reuse ;  /* 0x0000002228907c23 */ /* 0x100fe20008010851 */
[----:B------:R-:W-:Y:S01]  /*7ec0*/  MUFU.EX2 R141, R141 ;  /* 0x0000008d008d7308 */ /* 0x000fe20000000800 */
[----:B0-----:R-:W-:Y:S01]  /*7ed0*/  FSEL R12, R21, RZ, P2 ;  /* 0x000000ff150c7208 */ /* 0x001fe20001000000 */
[--C-:B------:R-:W-:Y:S01]  /*7ee0*/  FFMA.FTZ R40, R49, UR34, -R81.reuse ;  /* 0x0000002231287c23 */ /* 0x100fe20008010851 */
[--C-:B------:R-:W-:Y:S01]  /*7ef0*/  FFMA.FTZ R138, R36, UR34, -R81.reuse ;  /* 0x00000022248a7c23 */ /* 0x100fe20008010851 */
[--C-:B------:R-:W-:Y:S01]  /*7f00*/  FFMA.FTZ R37, R37, UR34, -R81.reuse ;  /* 0x0000002225257c23 */ /* 0x100fe20008010851 */
[----:B------:R-:W-:Y:S01]  /*7f10*/  FFMA.FTZ R148, R41, UR34, -R81 ;  /* 0x0000002229947c23 */ /* 0x000fe20008010851 */
[----:B------:R-:W-:Y:S01]  /*7f20*/  FADD.FTZ R12, -R12, R13 ;  /* 0x0000000d0c0c7221 */ /* 0x000fe20000010100 */
[----:B------:R-:W-:Y:S01]  /*7f30*/  IMAD.U32 R13, RZ, RZ, UR43 ;  /* 0x0000002bff0d7e24 */ /* 0x000fe2000f8e00ff */
[----:B------:R-:W-:Y:S01]  /*7f40*/  MUFU.EX2 R15, R15 ;  /* 0x0000000f000f7308 */ /* 0x000fe20000000800 */
[----:B-1----:R-:W-:Y:S01]  /*7f50*/  FFMA.FTZ R14, R80, R3, R10 ;  /* 0x00000003500e7223 */ /* 0x002fe2000001000a */
[----:B------:R-:W-:Y:S01]  /*7f60*/  FMUL.FTZ R12, R12, UR34 ;  /* 0x000000220c0c7c20 */ /* 0x000fe20008410000 */
[--C-:B------:R-:W-:Y:S01]  /*7f70*/  FFMA.FTZ R32, R44, UR34, -R81.reuse ;  /* 0x000000222c207c23 */ /* 0x100fe20008010851 */
[----:B------:R-:W-:Y:S01]  /*7f80*/  @!P1 LEA R13, R13, UR42, 0x3 ;  /* 0x0000002a0d0d9c11 */ /* 0x000fe2000f8e18ff */
[--C-:B------:R-:W-:Y:S01]  /*7f90*/  FFMA.FTZ R45, R45, UR34, -R81.reuse ;  /* 0x000000222d2d7c23 */ /* 0x100fe20008010851 */
[--C-:B------:R-:W-:Y:S01]  /*7fa0*/  FFMA.FTZ R41, R54, UR34, -R81.reuse ;  /* 0x0000002236297c23 */ /* 0x100fe20008010851 */
[----:B------:R-:W-:Y:S01]  /*7fb0*/  FFMA.FTZ R3, R58, UR34, -R81 ;  /* 0x000000223a037c23 */ /* 0x000fe20008010851 */
[----:B------:R0:W1:Y:S01]  /*7fc0*/  MUFU.EX2 R24, R12 ;  /* 0x0000000c00187308 */ /* 0x0000620000000800 */
[----:B------:R-:W-:-:S02]  /*7fd0*/  @!P1 VIADD R13, R13, 0x2d860 ;  /* 0x0002d8600d0d9836 */ /* 0x000fc40000000000 */
[--C-:B------:R-:W-:Y:S01]  /*7fe0*/  FFMA.FTZ R71, R71, UR34, -R81.reuse ;  /* 0x0000002247477c23 */ /* 0x100fe20008010851 */
[--C-:B------:R-:W-:Y:S01]  /*7ff0*/  FFMA.FTZ R74, R74, UR34, -R81.reuse ;  /* 0x000000224a4a7c23 */ /* 0x100fe20008010851 */
[--C-:B------:R-:W-:Y:S01]  /*8000*/  FFMA.FTZ R75, R75, UR34, -R81.reuse ;  /* 0x000000224b4b7c23 */ /* 0x100fe20008010851 */
[----:B------:R-:W-:Y:S01]  /*8010*/  FFMA.FTZ R83, R83, UR34, -R81 ;  /* 0x0000002253537c23 */ /* 0x000fe20008010851 */
[----:B------:R-:W-:Y:S01]  /*8020*/  @!P1 PRMT R13, RZ, 0x654, R13 ;  /* 0x00000654ff0d9816 */ /* 0x000fe2000000000d */
[--C-:B------:R-:W-:Y:S01]  /*8030*/  FFMA.FTZ R85, R85, UR34, -R81.reuse ;  /* 0x0000002255557c23 */ /* 0x100fe20008010851 */
[----:B------:R-:W2:Y:S01]  /*8040*/  MUFU.EX2 R146, R146 ;  /* 0x0000009200927308 */ /* 0x000ea20000000800 */
[----:B0-----:R-:W-:Y:S01]  /*8050*/  F2FP.F16.F32.PACK_AB R12, R11, R10 ;  /* 0x0000000a0b0c723e */ /* 0x001fe200000000ff */
[----:B------:R0:W-:Y:S01]  /*8060*/  @!P1 SYNCS.ARRIVE.TRANS64.RED.A1T0 RZ, [R13+URZ], RZ ;  /* 0x000000ff0dff99a7 */ /* 0x0001e2000810043f */
[--C-:B------:R-:W-:Y:S01]  /*8070*/  FFMA.FTZ R10, R59, UR34, -R81.reuse ;  /* 0x000000223b0a7c23 */ /* 0x100fe20008010851 */
[----:B------:R-:W-:Y:S01]  /*8080*/  FFMA.FTZ R82, R82, UR34, -R81 ;  /* 0x0000002252527c23 */ /* 0x000fe20008010851 */
[----:B------:R-:W-:Y:S01]  /*8090*/  ISETP.GT.AND P2, PT, R0, UR54, PT ;  /* 0x0000003600007c0c */ /* 0x000fe2000bf44270 */
[----:B------:R-:W-:Y:S01]  /*80a0*/  UMOV UR43, UR53 ;  /* 0x00000035002b7c82 */ /* 0x000fe20008000000 */
[----:B------:R-:W-:Y:S01]  /*80b0*/  FMUL.FTZ R88, R88, R80 ;  /* 0x0000005058587220 */ /* 0x000fe20000410000 */
[----:B------:R-:W3:Y:S01]  /*80c0*/  MUFU.EX2 R26, R26 ;  /* 0x0000001a001a7308 */ /* 0x000ee20000000800 */
[----:B-1----:R-:W-:Y:S01]  /*80d0*/  FFMA.FTZ R2, R24, R2, R141 ;  /* 0x0000000218027223 */ /* 0x002fe2000001008d */
[----:B0-----:R-:W-:Y:S01]  /*80e0*/  FADD.FTZ R13, R11, R14 ;  /* 0x0000000e0b0d7221 */ /* 0x001fe20000010000 */
[-C--:B------:R-:W-:Y:S01]  /*80f0*/  FMUL.FTZ R89, R89, R80.reuse ;  /* 0x0000005059597220 */ /* 0x080fe20000410000 */
[----:B------:R-:W-:Y:S01]  /*8100*/  FMUL.FTZ R92, R92, R80 ;  /* 0x000000505c5c7220 */ /* 0x000fe20000410000 */
[C---:B------:R-:W-:Y:S01]  /*8110*/  FADD.FTZ R11, R15.reuse, R2 ;  /* 0x000000020f0b7221 */ /* 0x040fe20000010000 */
[----:B------:R-:W-:Y:S01]  /*8120*/  FADD.FTZ R14, R52, R13 ;  /* 0x0000000d340e7221 */ /* 0x000fe20000010000 */
[----:B------:R-:W-:Y:S01]  /*8130*/  F2FP.F16.F32.PACK_AB R13, R15, R141 ;  /* 0x0000008d0f0d723e */ /* 0x000fe200000000ff */
[----:B------:R-:W0:Y:S01]  /*8140*/  MUFU.EX2 R147, R147 ;  /* 0x0000009300937308 */ /* 0x000e220000000800 */
[----:B--2---:R-:W-:Y:S01]  /*8150*/  FADD.FTZ R28, R146, R11 ;  /* 0x0000000b921c7221 */ /* 0x004fe20000010000 */
[C---:B------:R-:W-:Y:S01]  /*8160*/  FADD.FTZ R49, R53.reuse, R14 ;  /* 0x0000000e35317221 */ /* 0x040fe20000010000 */
[----:B------:R-:W-:Y:S01]  /*8170*/  F2FP.F16.F32.PACK_AB R14, R53, R52 ;  /* 0x00000034350e723e */ /* 0x000fe200000000ff */
[--C-:B------:R-:W-:Y:S01]  /*8180*/  FFMA.FTZ R2, R62, UR34, -R81.reuse ;  /* 0x000000223e027c23 */ /* 0x100fe20008010851 */
[--C-:B------:R-:W-:Y:S01]  /*8190*/  FFMA.FTZ R11, R63, UR34, -R81.reuse ;  /* 0x000000223f0b7c23 */ /* 0x100fe20008010851 */
[--C-:B------:R-:W-:Y:S01]  /*81a0*/  FFMA.FTZ R63, R66, UR34, -R81.reuse ;  /* 0x00000022423f7c23 */ /* 0x100fe20008010851 */
[----:B------:R-:W-:Y:S01]  /*81b0*/  FFMA.FTZ R52, R67, UR34, -R81 ;  /* 0x0000002243347c23 */ /* 0x000fe20008010851 */
[----:B------:R-:W1:Y:S01]  /*81c0*/  MUFU.EX2 R27, R27 ;  /* 0x0000001b001b7308 */ /* 0x000e620000000800 */
[----:B---3--:R-:W-:Y:S01]  /*81d0*/  FADD.FTZ R36, R26, R49 ;  /* 0x000000311a247221 */ /* 0x008fe20000010000 */
[-C--:B------:R-:W-:Y:S01]  /*81e0*/  FMUL.FTZ R93, R93, R80.reuse ;  /* 0x000000505d5d7220 */ /* 0x080fe20000410000 */
[-C--:B------:R-:W-:Y:S01]  /*81f0*/  FMUL.FTZ R96, R96, R80.reuse ;  /* 0x0000005060607220 */ /* 0x080fe20000410000 */
[-C--:B------:R-:W-:Y:S01]  /*8200*/  FMUL.FTZ R97, R97, R80.reuse ;  /* 0x0000005061617220 */ /* 0x080fe20000410000 */
[-C--:B------:R-:W-:Y:S01]  /*8210*/  FMUL.FTZ R100, R100, R80.reuse ;  /* 0x0000005064647220 */ /* 0x080fe20000410000 */
[-C--:B------:R-:W-:Y:S01]  /*8220*/  FMUL.FTZ R101, R101, R80.reuse ;  /* 0x0000005065657220 */ /* 0x080fe20000410000 */
[----:B------:R-:W-:Y:S01]  /*8230*/  FMUL.FTZ R104, R104, R80 ;  /* 0x0000005068687220 */ /* 0x000fe20000410000 */
[----:B------:R-:W2:Y:S01]  /*8240*/  MUFU.EX2 R25, R25 ;  /* 0x0000001900197308 */ /* 0x000ea20000000800 */
[C---:B0-----:R-:W-:Y:S01]  /*8250*/  FADD.FTZ R28, R147.reuse, R28 ;  /* 0x0000001c931c7221 */ /* 0x041fe20000010000 */
[----:B------:R-:W-:Y:S01]  /*8260*/  F2FP.F16.F32.PACK_AB R15, R147, R146 ;  /* 0x00000092930f723e */ /* 0x000fe200000000ff */
[-C--:B------:R-:W-:Y:S01]  /*8270*/  FMUL.FTZ R105, R105, R80.reuse ;  /* 0x0000005069697220 */ /* 0x080fe20000410000 */
[-C--:B------:R-:W-:Y:S01]  /*8280*/  FMUL.FTZ R108, R108, R80.reuse ;  /* 0x000000506c6c7220 */ /* 0x080fe20000410000 */
[-C--:B------:R-:W-:Y:S01]  /*8290*/  FMUL.FTZ R109, R109, R80.reuse ;  /* 0x000000506d6d7220 */ /* 0x080fe20000410000 */
[-C--:B------:R-:W-:Y:S01]  /*82a0*/  FMUL.FTZ R112, R112, R80.reuse ;  /* 0x0000005070707220 */ /* 0x080fe20000410000 */
[----:B------:R0:W-:Y:S01]  /*82b0*/  STSM.16.M88.4 [R17+0x21800], R12 ;  /* 0x0218000c11007844 */ /* 0x0001e20000000200 */
        /* <DEDUP_REMOVED lines=14> */
[----:B------:R-:W-:Y:S01]  /*83a0*/  FMUL.FTZ R133, R133, R80 ;  /* 0x0000005085857220 */ /* 0x000fe20000410000 */
[----:B------:R-:W-:Y:S01]  /*83b0*/  VIADD R0, R0, 0xffffffff ;  /* 0xffffffff00007836 */ /* 0x000fe20000000000 */
[----:B------:R2:W-:Y:S01]  /*83c0*/  MUFU.EX2 R79, R87 ;  /* 0x00000057004f7308 */ /* 0x0005e20000000800 */
[----:B---3--:R-:W-:Y:S01]  /*83d0*/  FADD.FTZ R36, R30, R49 ;  /* 0x000000311e247221 */ /* 0x008fe20000010000 */
[--C-:B------:R-:W-:Y:S01]  /*83e0*/  FFMA.FTZ R49, R70, UR34, -R81.reuse ;  /* 0x0000002246317c23 */ /* 0x100fe20008010851 */
[-C--:B------:R-:W-:Y:S01]  /*83f0*/  FMUL.FTZ R90, R90, R24.reuse ;  /* 0x000000185a5a7220 */ /* 0x080fe20000410000 */
[-C--:B------:R-:W-:Y:S01]  /*8400*/  FMUL.FTZ R91, R91, R24.reuse ;  /* 0x000000185b5b7220 */ /* 0x080fe20000410000 */
[-C--:B------:R-:W-:Y:S01]  /*8410*/  FMUL.FTZ R94, R94, R24.reuse ;  /* 0x000000185e5e7220 */ /* 0x080fe20000410000 */
[-C--:B------:R-:W-:Y:S01]  /*8420*/  FMUL.FTZ R95, R95, R24.reuse ;  /* 0x000000185f5f7220 */ /* 0x080fe20000410000 */
[-C--:B------:R-:W-:Y:S01]  /*8430*/  FMUL.FTZ R98, R98, R24.reuse ;  /* 0x0000001862627220 */ /* 0x080fe20000410000 */
[----:B------:R-:W3:Y:S01]  /*8440*/  MUFU.EX2 R31, R31 ;  /* 0x0000001f001f7308 */ /* 0x000ee20000000800 */
[--C-:B--2---:R-:W-:Y:S01]  /*8450*/  FFMA.FTZ R87, R33, UR34, -R81.reuse ;  /* 0x0000002221577c23 */ /* 0x104fe20008010851 */
[--C-:B------:R-:W-:Y:S01]  /*8460*/  FFMA.FTZ R33, R48, UR34, -R81.reuse ;  /* 0x0000002230217c23 */ /* 0x100fe20008010851 */
[----:B-1----:R-:W-:Y:S01]  /*8470*/  FADD.FTZ R53, R29, R28 ;  /* 0x0000001c1d357221 */ /* 0x002fe20000010000 */
[--C-:B------:R-:W-:Y:S01]  /*8480*/  FFMA.FTZ R48, R55, UR34, -R81.reuse ;  /* 0x0000002237307c23 */ /* 0x100fe20008010851 */
[----:B------:R-:W-:Y:S01]  /*8490*/  F2FP.F16.F32.PACK_AB R29, R29, R25 ;  /* 0x000000191d1d723e */ /* 0x000fe200000000ff */
[----:B------:R-:W-:Y:S01]  /*84a0*/  FFMA.FTZ R81, R84, UR34, -R81 ;  /* 0x0000002254517c23 */ /* 0x000fe20008010851 */
[-C--:B------:R-:W-:Y:S01]  /*84b0*/  FMUL.FTZ R99, R99, R24.reuse ;  /* 0x0000001863637220 */ /* 0x080fe20000410000 */
[----:B------:R-:W1:Y:S01]  /*84c0*/  MUFU.EX2 R86, R86 ;  /* 0x0000005600567308 */ /* 0x000e620000000800 */
[-C--:B------:R-:W-:Y:S01]  /*84d0*/  FMUL.FTZ R102, R102, R24.reuse ;  /* 0x0000001866667220 */ /* 0x080fe20000410000 */
[-C--:B------:R-:W-:Y:S01]  /*84e0*/  FMUL.FTZ R103, R103, R24.reuse ;  /* 0x0000001867677220 */ /* 0x080fe20000410000 */
[-C--:B------:R-:W-:Y:S01]  /*84f0*/  FMUL.FTZ R106, R106, R24.reuse ;  /* 0x000000186a6a7220 */ /* 0x080fe20000410000 */
[-C--:B------:R-:W-:Y:S01]  /*8500*/  FMUL.FTZ R107, R107, R24.reuse ;  /* 0x000000186b6b7220 */ /* 0x080fe20000410000 */
[-C--:B------:R-:W-:Y:S01]  /*8510*/  FMUL.FTZ R110, R110, R24.reuse ;  /* 0x000000186e6e7220 */ /* 0x080fe20000410000 */
[-C--:B------:R-:W-:Y:S01]  /*8520*/  FMUL.FTZ R111, R111, R24.reuse ;  /* 0x000000186f6f7220 */ /* 0x080fe20000410000 */
[----:B------:R-:W-:Y:S01]  /*8530*/  FMUL.FTZ R114, R114, R24 ;  /* 0x0000001872727220 */ /* 0x000fe20000410000 */
[----:B------:R-:W2:Y:S01]  /*8540*/  MUFU.EX2 R34, R34 ;  /* 0x0000002200227308 */ /* 0x000ea20000000800 */
        /* <DEDUP_REMOVED lines=8> */
[----:B-1----:R-:W-:Y:S01]  /*85d0*/  FADD.FTZ R28, R86, R53 ;  /* 0x00000035561c7221 */ /* 0x002fe20000010000 */
[-C--:B------:R-:W-:Y:S01]  /*85e0*/  FMUL.FTZ R126, R126, R24.reuse ;  /* 0x000000187e7e7220 */ /* 0x080fe20000410000 */
[-C--:B------:R-:W-:Y:S01]  /*85f0*/  FMUL.FTZ R127, R127, R24.reuse ;  /* 0x000000187f7f7220 */ /* 0x080fe20000410000 */
[-C--:B------:R-:W-:Y:S01]  /*8600*/  FMUL.FTZ R130, R130, R24.reuse ;  /* 0x0000001882827220 */ /* 0x080fe20000410000 */
[-C--:B------:R-:W-:Y:S01]  /*8610*/  FMUL.FTZ R131, R131, R24.reuse ;  /* 0x0000001883837220 */ /* 0x080fe20000410000 */
[-C--:B------:R-:W-:Y:S01]  /*8620*/  FMUL.FTZ R134, R134, R24.reuse ;  /* 0x0000001886867220 */ /* 0x080fe20000410000 */
[----:B------:R-:W-:Y:S01]  /*8630*/  FMUL.FTZ R135, R135, R24 ;  /* 0x0000001887877220 */ /* 0x000fe20000410000 */
[----:B------:R-:W1:Y:S01]  /*8640*/  MUFU.EX2 R35, R35 ;  /* 0x0000002300237308 */ /* 0x000e620000000800 */
[----:B--2---:R-:W-:-:S07]  /*8650*/  FADD.FTZ R36, R34, R55 ;  /* 0x0000003722247221 */ /* 0x004fce0000010000 */
[----:B------:R-:W2:Y:S01]  /*8660*/  MUFU.EX2 R138, R138 ;  /* 0x0000008a008a7308 */ /* 0x000ea20000000800 */
[C---:B---3--:R-:W-:Y:S01]  /*8670*/  FADD.FTZ R53, R87.reuse, R28 ;  /* 0x0000001c57357221 */ /* 0x048fe20000010000 */
[----:B------:R-:W-:-:S06]  /*8680*/  F2FP.F16.F32.PACK_AB R31, R87, R86 ;  /* 0x00000056571f723e */ /* 0x000fcc00000000ff */
[----:B------:R-:W3:Y:S01]  /*8690*/  MUFU.EX2 R38, R38 ;  /* 0x0000002600267308 */ /* 0x000ee20000000800 */
[----:B-1----:R-:W-:-:S07]  /*86a0*/  FADD.FTZ R55, R35, R36 ;  /* 0x0000002423377221 */ /* 0x002fce0000010000 */
[----:B------:R-:W1:Y:S01]  /*86b0*/  MUFU.EX2 R37, R37 ;  /* 0x0000002500257308 */ /* 0x000e620000000800 */
[----:B--2---:R-:W-:-:S07]  /*86c0*/  FADD.FTZ R28, R138, R53 ;  /* 0x000000358a1c7221 */ /* 0x004fce0000010000 */
[----:B------:R-:W2:Y:S01]  /*86d0*/  MUFU.EX2 R39, R39 ;  /* 0x0000002700277308 */ /* 0x000ea20000000800 */
[----:B---3--:R-:W-:-:S07]  /*86e0*/  FADD.FTZ R36, R38, R55 ;  /* 0x0000003726247221 */ /* 0x008fce0000010000 */
[----:B------:R-:W3:Y:S01]  /*86f0*/  MUFU.EX2 R144, R144 ;  /* 0x0000009000907308 */ /* 0x000ee20000000800 */
[C---:B-1----:R-:W-:Y:S01]  /*8700*/  FADD.FTZ R53, R37.reuse, R28 ;  /* 0x0000001c25357221 */ /* 0x042fe20000010000 */
[----:B------:R-:W-:-:S06]  /*8710*/  F2FP.F16.F32.PACK_AB R37, R37, R138 ;  /* 0x0000008a2525723e */ /* 0x000fcc00000000ff */
[----:B------:R-:W1:Y:S01]  /*8720*/  MUFU.EX2 R42, R42 ;  /* 0x0000002a002a7308 */ /* 0x000e620000000800 */
[----:B--2---:R-:W-:Y:S01]  /*8730*/  FADD.FTZ R55, R39, R36 ;  /* 0x0000002427377221 */ /* 0x004fe20000010000 */
[----:B------:R-:W-:Y:S02]  /*8740*/  F2FP.F16.F32.PACK_AB R36, R35, R34 ;  /* 0x000000222324723e */ /* 0x000fe400000000ff */
[----:B------:R-:W-:-:S04]  /*8750*/  F2FP.F16.F32.PACK_AB R38, R39, R38 ;  /* 0x000000262726723e */ /* 0x000fc800000000ff */
[----:B------:R-:W2:Y:S01]  /*8760*/  MUFU.EX2 R148, R148 ;  /* 0x0000009400947308 */ /* 0x000ea20000000800 */
[----:B---3--:R-:W-:-:S07]  /*8770*/  FADD.FTZ R53, R144, R53 ;  /* 0x0000003590357221 */ /* 0x008fce0000010000 */
[----:B------:R-:W3:Y:S01]  /*8780*/  MUFU.EX2 R43, R43 ;  /* 0x0000002b002b7308 */ /* 0x000ee20000000800 */
[----:B-1----:R-:W-:-:S07]  /*8790*/  FADD.FTZ R28, R42, R55 ;  /* 0x000000372a1c7221 */ /* 0x002fce0000010000 */
[----:B------:R-:W1:Y:S01]  /*87a0*/  MUFU.EX2 R32, R32 ;  /* 0x0000002000207308 */ /* 0x000e620000000800 */
[C---:B--2---:R-:W-:Y:S01]  /*87b0*/  FADD.FTZ R53, R148.reuse, R53 ;  /* 0x0000003594357221 */ /* 0x044fe20000010000 */
[----:B------:R-:W-:-:S06]  /*87c0*/  F2FP.F16.F32.PACK_AB R39, R148, R144 ;  /* 0x000000909427723e */ /* 0x000fcc00000000ff */
[----:B------:R-:W2:Y:S01]  /*87d0*/  MUFU.EX2 R46, R46 ;  /* 0x0000002e002e7308 */ /* 0x000ea20000000800 */
[----:B---3--:R-:W-:Y:S01]  /*87e0*/  FADD.FTZ R55, R43, R28 ;  /* 0x0000001c2b377221 */ /* 0x008fe20000010000 */
[----:B------:R-:W-:-:S05]  /*87f0*/  F2FP.F16.F32.PACK_AB R28, R27, R26 ;  /* 0x0000001a1b1c723e */ /* 0x000fca00000000ff */
[----:B------:R3:W-:Y:S01]  /*8800*/  STSM.16.M88.4 [R23], R28 ;  /* 0x0000001c17007844 */ /* 0x0007e20000000200 */
[----:B------:R-:W4:Y:S01]  /*8810*/  MUFU.EX2 R45, R45 ;  /* 0x0000002d002d7308 */ /* 0x000f220000000800 */
[----:B-1----:R-:W-:Y:S02]  /*8820*/  FADD.FTZ R26, R32, R53 ;  /* 0x00000035201a7221 */ /* 0x002fe40000010000 */
[----:B------:R-:W-:Y:S05]  /*8830*/  STSM.16.M88.4 [R19], R36 ;  /* 0x0000002413007844 */ /* 0x000fea0000000200 */
[----:B------:R-:W1:Y:S01]  /*8840*/  MUFU.EX2 R47, R47 ;  /* 0x0000002f002f7308 */ /* 0x000e620000000800 */
[----:B--2---:R-:W-:-:S07]  /*8850*/  FADD.FTZ R44, R46, R55 ;  /* 0x000000372e2c7221 */ /* 0x004fce0000010000 */
[----:B------:R-:W0:Y:S01]  /*8860*/  MUFU.EX2 R33, R33 ;  /* 0x0000002100217308 */ /* 0x000e220000000800 */
[C---:B----4-:R-:W-:Y:S01]  /*8870*/  FADD.FTZ R34, R45.reuse, R26 ;  /* 0x0000001a2d227221 */ /* 0x050fe20000010000 */
[----:B------:R-:W-:-:S06]  /*8880*/  F2FP.F16.F32.PACK_AB R45, R45, R32 ;  /* 0x000000202d2d723e */ /* 0x000fcc00000000ff */
[----:B------:R-:W2:Y:S01]  /*8890*/  MUFU.EX2 R50, R50 ;  /* 0x0000003200327308 */ /* 0x000ea20000000800 */
[C---:B-1----:R-:W-:Y:S01]  /*88a0*/  FADD.FTZ R27, R47.reuse, R44 ;  /* 0x0000002c2f1b7221 */ /* 0x042fe20000010000 */
[----:B------:R-:W-:Y:S02]  /*88b0*/  F2FP.F16.F32.PACK_AB R46, R47, R46 ;  /* 0x0000002e2f2e723e */ /* 0x000fe400000000ff */
[----:B------:R-:W-:-:S04]  /*88c0*/  F2FP.F16.F32.PACK_AB R44, R43, R42 ;  /* 0x0000002a2b2c723e */ /* 0x000fc800000000ff */
[----:B------:R-:W1:Y:S01]  /*88d0*/  MUFU.EX2 R40, R40 ;  /* 0x0000002800287308 */ /* 0x000e620000000800 */
[----:B0-----:R-:W-:-:S07]  /*88e0*/  FADD.FTZ R13, R33, R34 ;  /* 0x00000022210d7221 */ /* 0x001fce0000010000 */
[----:B------:R-:W0:Y:S01]  /*88f0*/  MUFU.EX2 R51, R51 ;  /* 0x0000003300337308 */ /* 0x000e220000000800 */
[----:B--2---:R-:W-:-:S07]  /*8900*/  FADD.FTZ R14, R50, R27 ;  /* 0x0000001b320e7221 */ /* 0x004fce0000010000 */
[----:B------:R-:W2:Y:S01]  /*8910*/  MUFU.EX2 R41, R41 ;  /* 0x0000002900297308 */ /* 0x000ea20000000800 */
[C---:B-1----:R-:W-:Y:S01]  /*8920*/  FADD.FTZ R12, R40.reuse, R13 ;  /* 0x0000000d280c7221 */ /* 0x042fe20000010000 */
[----:B------:R-:W-:-:S05]  /*8930*/  F2FP.F16.F32.PACK_AB R47, R40, R33 ;  /* 0x00000021282f723e */ /* 0x000fca00000000ff */
[----:B------:R-:W-:Y:S01]  /*8940*/  STSM.16.M88.4 [R18], R44 ;  /* 0x0000002c12007844 */ /* 0x000fe20000000200 */
[----:B------:R-:W1:Y:S01]  /*8950*/  MUFU.EX2 R56, R56 ;  /* 0x0000003800387308 */ /* 0x000e620000000800 */
[----:B0-----:R-:W-:-:S07]  /*8960*/  FADD.FTZ R15, R51, R14 ;  /* 0x0000000e330f7221 */ /* 0x001fce0000010000 */
[----:B------:R-:W0:Y:S01]  /*8970*/  MUFU.EX2 R48, R48 ;  /* 0x0000003000307308 */ /* 0x000e220000000800 */
[----:B--2---:R-:W-:-:S07]  /*8980*/  FADD.FTZ R13, R41, R12 ;  /* 0x0000000c290d7221 */ /* 0x004fce0000010000 */
[----:B------:R-:W2:Y:S01]  /*8990*/  MUFU.EX2 R57, R57 ;  /* 0x0000003900397308 */ /* 0x000ea20000000800 */
[----:B-1----:R-:W-:-:S07]  /*89a0*/  FADD.FTZ R14, R56, R15 ;  /* 0x0000000f380e7221 */ /* 0x002fce0000010000 */
[----:B------:R-:W1:Y:S01]  /*89b0*/  MUFU.EX2 R3, R3 ;  /* 0x0000000300037308 */ /* 0x000e620000000800 */
[----:B0-----:R-:W-:-:S07]  /*89c0*/  FADD.FTZ R12, R48, R13 ;  /* 0x0000000d300c7221 */ /* 0x001fce0000010000 */
[----:B------:R-:W0:Y:S01]  /*89d0*/  MUFU.EX2 R60, R60 ;  /* 0x0000003c003c7308 */ /* 0x000e220000000800 */
[C---:B--2---:R-:W-:Y:S01]  /*89e0*/  FADD.FTZ R15, R57.reuse, R14 ;  /* 0x0000000e390f7221 */ /* 0x044fe20000010000 */
[----:B------:R-:W-:-:S06]  /*89f0*/  F2FP.F16.F32.PACK_AB R14, R57, R56 ;  /* 0x00000038390e723e */ /* 0x000fcc00000000ff */
[----:B------:R-:W2:Y:S01]  /*8a00*/  MUFU.EX2 R10, R10 ;  /* 0x0000000a000a7308 */ /* 0x000ea20000000800 */
[----:B-1----:R-:W-:-:S07]  /*8a10*/  FADD.FTZ R13, R3, R12 ;  /* 0x0000000c030d7221 */ /* 0x002fce0000010000 */
[----:B------:R-:W1:Y:S01]  /*8a20*/  MUFU.EX2 R61, R61 ;  /* 0x0000003d003d7308 */ /* 0x000e620000000800 */
[----:B0-----:R-:W-:-:S07]  /*8a30*/  FADD.FTZ R12, R60, R15 ;  /* 0x0000000f3c0c7221 */ /* 0x001fce0000010000 */
[----:B------:R-:W3:Y:S01]  /*8a40*/  MUFU.EX2 R2, R2 ;  /* 0x0000000200027308 */ /* 0x000ee20000000800 */
[----:B--2---:R-:W-:-:S07]  /*8a50*/  FADD.FTZ R13, R10, R13 ;  /* 0x0000000d0a0d7221 */ /* 0x004fce0000010000 */
[----:B------:R-:W0:Y:S01]  /*8a60*/  MUFU.EX2 R64, R64 ;  /* 0x0000004000407308 */ /* 0x000e220000000800 */
[----:B-1----:R-:W-:Y:S01]  /*8a70*/  FADD.FTZ R15, R61, R12 ;  /* 0x0000000c3d0f7221 */ /* 0x002fe20000010000 */
[----:B------:R-:W-:Y:S02]  /*8a80*/  F2FP.F16.F32.PACK_AB R12, R51, R50 ;  /* 0x00000032330c723e */ /* 0x000fe400000000ff */
[----:B------:R-:W-:-:S04]  /*8a90*/  F2FP.F16.F32.PACK_AB R60, R61, R60 ;  /* 0x0000003c3d3c723e */ /* 0x000fc800000000ff */
[----:B------:R-:W1:Y:S01]  /*8aa0*/  MUFU.EX2 R11, R11 ;  /* 0x0000000b000b7308 */ /* 0x000e620000000800 */
[----:B---3--:R-:W-:-:S07]  /*8ab0*/  FADD.FTZ R28, R2, R13 ;  /* 0x0000000d021c7221 */ /* 0x008fce0000010000 */
[----:B------:R-:W2:Y:S01]  /*8ac0*/  MUFU.EX2 R65, R65 ;  /* 0x0000004100417308 */ /* 0x000ea20000000800 */
[----:B0-----:R-:W-:Y:S01]  /*8ad0*/  FADD.FTZ R30, R64, R15 ;  /* 0x0000000f401e7221 */ /* 0x001fe20000010000 */
[----:B------:R-:W-:-:S06]  /*8ae0*/  F2FP.F16.F32.PACK_AB R15, R10, R3 ;  /* 0x000000030a0f723e */ /* 0x000fcc00000000ff */
[----:B------:R-:W0:Y:S01]  /*8af0*/  MUFU.EX2 R63, R63 ;  /* 0x0000003f003f7308 */ /* 0x000e220000000800 */
[C---:B-1----:R-:W-:Y:S01]  /*8b00*/  FADD.FTZ R28, R11.reuse, R28 ;  /* 0x0000001c0b1c7221 */ /* 0x042fe20000010000 */
[----:B------:R-:W-:-:S06]  /*8b10*/  F2FP.F16.F32.PACK_AB R61, R11, R2 ;  /* 0x000000020b3d723e */ /* 0x000fcc00000000ff */
[----:B------:R-:W1:Y:S01]  /*8b20*/  MUFU.EX2 R68, R68 ;  /* 0x0000004400447308 */ /* 0x000e620000000800 */
[C---:B--2---:R-:W-:Y:S01]  /*8b30*/  FADD.FTZ R13, R65.reuse, R30 ;  /* 0x0000001e410d7221 */ /* 0x044fe20000010000 */
[----:B------:R-:W-:-:S06]  /*8b40*/  F2FP.F16.F32.PACK_AB R62, R65, R64 ;  /* 0x00000040413e723e */ /* 0x000fcc00000000ff */
[----:B------:R-:W2:Y:S01]  /*8b50*/  MUFU.EX2 R52, R52 ;  /* 0x0000003400347308 */ /* 0x000ea20000000800 */
[----:B0-----:R-:W-:-:S07]  /*8b60*/  FADD.FTZ R25, R63, R28 ;  /* 0x0000001c3f197221 */ /* 0x001fce0000010000 */
[----:B------:R-:W0:Y:S01]  /*8b70*/  MUFU.EX2 R69, R69 ;  /* 0x0000004500457308 */ /* 0x000e220000000800 */
[----:B-1----:R-:W-:Y:S01]  /*8b80*/  FADD.FTZ R28, R68, R13 ;  /* 0x0000000d441c7221 */ /* 0x002fe20000010000 */
[----:B------:R-:W-:-:S05]  /*8b90*/  F2FP.F16.F32.PACK_AB R13, R48, R41 ;  /* 0x00000029300d723e */ /* 0x000fca00000000ff */
[----:B------:R1:W-:Y:S01]  /*8ba0*/  STSM.16.M88.4 [R17+0x27800], R12 ;  /* 0x0278000c11007844 */ /* 0x0003e20000000200 */
[----:B------:R-:W3:Y:S01]  /*8bb0*/  MUFU.EX2 R49, R49 ;  /* 0x0000003100317308 */ /* 0x000ee20000000800 */
[C---:B--2---:R-:W-:Y:S01]  /*8bc0*/  FADD.FTZ R10, R52.reuse, R25 ;  /* 0x00000019340a7221 */ /* 0x044fe20000010000 */
[----:B------:R-:W-:-:S05]  /*8bd0*/  F2FP.F16.F32.PACK_AB R63, R52, R63 ;  /* 0x0000003f343f723e */ /* 0x000fca00000000ff */
[----:B------:R-:W-:Y:S01]  /*8be0*/  STSM.16.M88.4 [R136], R60 ;  /* 0x0000003c88007844 */ /* 0x000fe20000000200 */
[----:B------:R-:W2:Y:S01]  /*8bf0*/  MUFU.EX2 R72, R72 ;  /* 0x0000004800487308 */ /* 0x000ea20000000800 */
[C---:B0-----:R-:W-:Y:S01]  /*8c00*/  FADD.FTZ R25, R69.reuse, R28 ;  /* 0x0000001c45197221 */ /* 0x041fe20000010000 */
[----:B------:R-:W-:-:S06]  /*8c10*/  F2FP.F16.F32.PACK_AB R68, R69, R68 ;  /* 0x000000444544723e */ /* 0x000fcc00000000ff */
[----:B------:R-:W0:Y:S01]  /*8c20*/  MUFU.EX2 R26, R71 ;  /* 0x00000047001a7308 */ /* 0x000e220000000800 */
[----:B---3--:R-:W-:-:S07]  /*8c30*/  FADD.FTZ R3, R49, R10 ;  /* 0x0000000a31037221 */ /* 0x008fce0000010000 */
[----:B------:R-:W3:Y:S01]  /*8c40*/  MUFU.EX2 R73, R73 ;  /* 0x0000004900497308 */ /* 0x000ee20000000800 */
[----:B--2---:R-:W-:-:S07]  /*8c50*/  FADD.FTZ R10, R72, R25 ;  /* 0x00000019480a7221 */ /* 0x004fce0000010000 */
[----:B------:R-:W2:Y:S01]  /*8c60*/  MUFU.EX2 R74, R74 ;  /* 0x0000004a004a7308 */ /* 0x000ea20000000800 */
[C---:B0-----:R-:W-:Y:S01]  /*8c70*/  FADD.FTZ R3, R26.reuse, R3 ;  /* 0x000000031a037221 */ /* 0x041fe20000010000 */
[----:B------:R-:W-:-:S06]  /*8c80*/  F2FP.F16.F32.PACK_AB R69, R26, R49 ;  /* 0x000000311a45723e */ /* 0x000fcc00000000ff */
[----:B------:R-:W0:Y:S01]  /*8c90*/  MUFU.EX2 R71, R75 ;  /* 0x0000004b00477308 */ /* 0x000e220000000800 */
[C---:B---3--:R-:W-:Y:S01]  /*8ca0*/  FADD.FTZ R25, R73.reuse, R10 ;  /* 0x0000000a49197221 */ /* 0x048fe20000010000 */
[----:B------:R-:W-:-:S06]  /*8cb0*/  F2FP.F16.F32.PACK_AB R70, R73, R72 ;  /* 0x000000484946723e */ /* 0x000fcc00000000ff */
[----:B------:R-:W3:Y:S01]  /*8cc0*/  MUFU.EX2 R76, R76 ;  /* 0x0000004c004c7308 */ /* 0x000ee20000000800 */
[----:B--2---:R-:W-:-:S07]  /*8cd0*/  FADD.FTZ R10, R74, R3 ;  /* 0x000000034a0a7221 */ /* 0x004fce0000010000 */
[----:B------:R-:W1:Y:S01]  /*8ce0*/  MUFU.EX2 R77, R77 ;  /* 0x0000004d004d7308 */ /* 0x000e620000000800 */
[C---:B0-----:R-:W-:Y:S01]  /*8cf0*/  FADD.FTZ R10, R71.reuse, R10 ;  /* 0x0000000a470a7221 */ /* 0x041fe20000010000 */
[----:B------:R-:W-:-:S05]  /*8d00*/  F2FP.F16.F32.PACK_AB R71, R71, R74 ;  /* 0x0000004a4747723e */ /* 0x000fca00000000ff */
[----:B------:R-:W-:Y:S01]  /*8d10*/  STSM.16.M88.4 [R19+0x6000], R68 ;  /* 0x0060004413007844 */ /* 0x000fe20000000200 */
[----:B------:R-:W0:Y:S01]  /*8d20*/  MUFU.EX2 R78, R78 ;  /* 0x0000004e004e7308 */ /* 0x000e220000000800 */
[----:B---3--:R-:W-:-:S07]  /*8d30*/  FADD.FTZ R28, R76, R25 ;  /* 0x000000194c1c7221 */ /* 0x008fce0000010000 */
[----:B------:R-:W2:Y:S01]  /*8d40*/  MUFU.EX2 R83, R83 ;  /* 0x0000005300537308 */ /* 0x000ea20000000800 */
[C---:B-1----:R-:W-:Y:S01]  /*8d50*/  F2FP.F16.F32.PACK_AB R12, R77.reuse, R76 ;  /* 0x0000004c4d0c723e */ /* 0x042fe200000000ff */
[----:B------:R-:W-:-:S06]  /*8d60*/  FADD.FTZ R3, R77, R28 ;  /* 0x0000001c4d037221 */ /* 0x000fcc0000010000 */
[----:B------:R-:W1:Y:S01]  /*8d70*/  MUFU.EX2 R85, R85 ;  /* 0x0000005500557308 */ /* 0x000e620000000800 */
[----:B0-----:R-:W-:Y:S01]  /*8d80*/  F2FP.F16.F32.PACK_AB R14, R79, R78 ;  /* 0x0000004e4f0e723e */ /* 0x001fe200000000ff */
[----:B------:R-:W-:-:S04]  /*8d90*/  FADD.FTZ R78, R78, R3 ;  /* 0x000000034e4e7221 */ /* 0x000fc80000010000 */
[----:B------:R-:W-:Y:S02]  /*8da0*/  FADD.FTZ R3, R79, R78 ;  /* 0x0000004e4f037221 */ /* 0x000fe40000010000 */
[----:B------:R-:W0:Y:S01]  /*8db0*/  MUFU.EX2 R27, R82 ;  /* 0x00000052001b7308 */ /* 0x000e220000000800 */
[----:B--2---:R-:W-:-:S07]  /*8dc0*/  FADD.FTZ R10, R83, R10 ;  /* 0x0000000a530a7221 */ /* 0x004fce0000010000 */
[----:B------:R-:W2:Y:S01]  /*8dd0*/  MUFU.EX2 R81, R81 ;  /* 0x0000005100517308 */ /* 0x000ea20000000800 */
[C---:B-1----:R-:W-:Y:S01]  /*8de0*/  F2FP.F16.F32.PACK_AB R13, R85.reuse, R83 ;  /* 0x00000053550d723e */ /* 0x042fe200000000ff */
[----:B------:R-:W-:-:S04]  /*8df0*/  FADD.FTZ R10, R85, R10 ;  /* 0x0000000a550a7221 */ /* 0x000fc80000010000 */
[----:B0-----:R-:W-:Y:S01]  /*8e00*/  FADD.FTZ R10, R27, R10 ;  /* 0x0000000a1b0a7221 */ /* 0x001fe20000010000 */
[----:B--2---:R-:W-:-:S03]  /*8e10*/  F2FP.F16.F32.PACK_AB R15, R81, R27 ;  /* 0x0000001b510f723e */ /* 0x004fc600000000ff */
[----:B------:R-:W-:Y:S02]  /*8e20*/  FADD.FTZ R2, R81, R10 ;  /* 0x0000000a51027221 */ /* 0x000fe40000010000 */
[----:B------:R0:W-:Y:S01]  /*8e30*/  STSM.16.M88.4 [R18+0x6000], R12 ;  /* 0x0060000c12007844 */ /* 0x0001e20000000200 */
[----:B------:R1:W-:Y:S06]  /*8e40*/  MEMBAR.ALL.CTA ;  /* 0x0000000000007992 */ /* 0x0003ec0000008000 */
[----:B-1----:R-:W1:Y:S01]  /*8e50*/  FENCE.VIEW.ASYNC.S ;  /* 0x00000000000073c6 */ /* 0x002e620000000000 */
[----:B0-----:R-:W-:-:S02]  /*8e60*/  IMAD.MOV.U32 R12, RZ, RZ, R20 ;  /* 0x000000ffff0c7224 */ /* 0x001fc400078e0014 */
[----:B------:R-:W-:Y:S01]  /*8e70*/  IMAD.MOV.U32 R13, RZ, RZ, R21 ;  /* 0x000000ffff0d7224 */ /* 0x000fe200078e0015 */
[----:B-1----:R-:W-:Y:S01]  /*8e80*/  NOP ;  /* 0x0000000000007918 */ /* 0x002fe20000000000 */
[----:B------:R-:W-:Y:S05]  /*8e90*/  @P2 BRA `(.L_x_883) ;  /* 0xffffffc400ec2947 */ /* 0x000fea000383ffff */
[----:B------:R-:W-:Y:S01]  /*8ea0*/  IMAD.MOV.U32 R13, RZ, RZ, R21 ;  /* 0x000000ffff0d7224 */ /* 0x000fe200078e0015 */
[----:B------:R-:W-:Y:S01]  /*8eb0*/  UMOV UR43, UR53 ;  /* 0x00000035002b7c82 */ /* 0x000fe20008000000 */
[----:B------:R-:W-:Y:S01]  /*8ec0*/  IMAD.MOV.U32 R12, RZ, RZ, R20 ;  /* 0x000000ffff0c7224 */ /* 0x000fe200078e0014 */
[----:B------:R-:W-:-:S06]  /*8ed0*/  UMOV UR46, UR52 ;  /* 0x00000034002e7c82 */ /* 0x000fcc0008000000 */
.L_x_866:
[----:B------:R-:W-:Y:S01]  /*8ee0*/  IADD3 R6, R137, 0xc0, -R139 ;  /* 0x000000c089067810 */ /* 0x000fe20007ffe88b */
[----:B------:R-:W-:Y:S01]  /*8ef0*/  ULDC UR14, c[0x0][0x9e4] ;  /* 0x00027900000e7ab9 */ /* 0x000fe20000000800 */
[----:B------:R-:W-:Y:S01]  /*8f00*/  ULDC UR11, c[0x0][0x9dc] ;  /* 0x00027700000b7ab9 */ /* 0x000fe20000000800 */
[----:B------:R-:W-:Y:S02]  /*8f10*/  UISETP.GE.AND UP0, UPT, UR14, 0x1, UPT ;  /* 0x000000010e00788c */ /* 0x000fe4000bf06270 */
[----:B------:R-:W-:-:S04]  /*8f20*/  IMAD R6, R145, 0xc0, R6 ;  /* 0x000000c091067824 */ /* 0x000fc800078e0206 */
[----:B------:R-:W-:Y:S02]  /*8f30*/  PLOP3.LUT P5, PT, PT, PT, UP0, 0x80, 0x0 ;  /* 0x000000000000781c */ /* 0x000fe40003faf008 */
[----:B------:R-:W-:-:S13]  /*8f40*/  R2UR UR10, R6 ;  /* 0x00000000060a72ca */ /* 0x000fda00000e0000 */
[----:B------:R-:W-:Y:S01]  /*8f50*/  UIADD3 UR11, UR10, -UR11, URZ ;  /* 0x8000000b0a0b7290 */ /* 0x000fe2000fffe03f */
        /* <DEDUP_REMOVED lines=11> */
.L_x_885:
[----:B------:R-:W-:-:S11]  /*9010*/  UISETP.NE.AND UP0, UPT, UR14, 0x1, UPT ;  /* 0x000000010e00788c */ /* 0x000fd6000bf05270 */
[----:B------:R-:W-:Y:S02]  /*9020*/  @UP0 ULDC.64 UR18, c[0x0][0x9e8] ;  /* 0x00027a0000120ab9 */ /* 0x000fe40000000a00 */
[----:B------:R-:W-:-:S04]  /*9030*/  UIMAD.WIDE.U32 UR6, UR10, UR18, URZ ;  /* 0x000000120a0672a5 */ /* 0x000fc8000f8e003f */
[----:B------:R-:W-:-:S12]  /*9040*/  @UP0 USHF.R.U32.HI UR10, URZ, UR19, UR7 ;  /* 0x000000133f0a0299 */ /* 0x000fd80008011607 */
.L_x_886:
[----:B------:R-:W-:-:S04]  /*9050*/  UIMAD UR10, UR10, UR14, URZ ;  /* 0x0000000e0a0a72a4 */ /* 0x000fc8000f8e023f */
[----:B------:R-:W-:-:S04]  /*9060*/  UISETP.LT.AND UP0, UPT, UR11, UR10, UPT ;  /* 0x0000000a0b00728c */ /* 0x000fc8000bf01270 */
[----:B------:R-:W-:-:S12]  /*9070*/  USEL UR11, UR11, UR10, !UP0 ;  /* 0x0000000a0b0b7287 */ /* 0x000fd8000c000000 */
.L_x_884:
        /* <DEDUP_REMOVED lines=14> */
.L_x_896:
        /* <DEDUP_REMOVED lines=9> */
.L_x_889:
[----:B------:R-:W-:Y:S01]  /*91f0*/  ULEA UR6, UR43, UR42, 0x3 ;  /* 0x0000002a2b067291 */ /* 0x000fe2000f8e183f */
[----:B-1----:R-:W-:-:S05]  /*9200*/  IMAD.U32 R8, RZ, RZ, UR46 ;  /* 0x0000002eff087e24 */ /* 0x002fca000f8e00ff */
[----:B------:R-:W-:-:S04]  /*9210*/  SHF.L.U32 R8, R8, 0x1f, RZ ;  /* 0x0000001f08087819 */ /* 0x000fc800000006ff */
[----:B------:R0:W1:Y:S01]  /*9220*/  SYNCS.PHASECHK.TRANS64.TRYWAIT P2, [UR6+0x2d830], R8 ;  /* 0x02d83008ff0075a7 */ /* 0x0000620008040146 */
[----:B------:R-:W-:Y:S05]  /*9230*/  @!P0 BRA `(.L_x_890) ;  /* 0x0000000000048947 */ /* 0x000fea0003800000 */
[----:B------:R-:W-:Y:S01]  /*9240*/  BPT.TRAP 0x1 ;  /* 0x000000040000795c */ /* 0x000fe20000300000 */
.L_x_890:
[----:B-1----:R-:W-:Y:S05]  /*9250*/  @P2 BRA `(.L_x_888) ;  /* 0x0000000000082947 */ /* 0x002fea0003800000 */
[----:B------:R-:W1:Y:S02]  /*9260*/  SYNCS.PHASECHK.TRANS64.TRYWAIT P2, [UR6+0x2d830], R8 ;  /* 0x02d83008ff0075a7 */ /* 0x000e640008040146 */
[----:B-1----:R-:W-:Y:S05]  /*9270*/  @!P2 BRA `(.L_x_891) ;  /* 0x000000d00048a947 */ /* 0x002fea0003800000 */
.L_x_888:
        /* <DEDUP_REMOVED lines=37> */
.L_x_893:
[----:B------:R-:W-:Y:S01]  /*94d0*/  ULEA UR6, UR50, UR42, 0x3 ;  /* 0x0000002a32067291 */ /* 0x000fe2000f8e183f */
[----:B------:R-:W-:-:S05]  /*94e0*/  IMAD.U32 R8, RZ, RZ, UR28 ;  /* 0x0000001cff087e24 */ /* 0x000fca000f8e00ff */
[----:B------:R-:W-:-:S04]  /*94f0*/  SHF.L.U32 R8, R8, 0x1f, RZ ;  /* 0x0000001f08087819 */ /* 0x000fc800000006ff */
[----:B------:R0:W1:Y:S01]  /*9500*/  SYNCS.PHASECHK.TRANS64.TRYWAIT P2, [UR6+0x2d850], R8 ;  /* 0x02d85008ff0075a7 */ /* 0x0000620008040146 */
[----:B------:R-:W-:Y:S05]  /*9510*/  @!P0 BRA `(.L_x_894) ;  /* 0x0000000000048947 */ /* 0x000fea0003800000 */
[----:B------:R-:W-:Y:S01]  /*9520*/  BPT.TRAP 0x1 ;  /* 0x000000040000795c */ /* 0x000fe20000300000 */
.L_x_894:
[----:B-1----:R-:W-:Y:S05]  /*9530*/  @P2 BRA `(.L_x_892) ;  /* 0x0000000000082947 */ /* 0x002fea0003800000 */
[----:B------:R-:W1:Y:S02]  /*9540*/  SYNCS.PHASECHK.TRANS64.TRYWAIT P2, [UR6+0x2d850], R8 ;  /* 0x02d85008ff0075a7 */ /* 0x000e640008040146 */
[----:B-1----:R-:W-:Y:S05]  /*9550*/  @!P2 BRA `(.L_x_895) ;  /* 0x000000cc00a8a947 */ /* 0x002fea0003800000 */
.L_x_892:
[----:B------:R-:W-:Y:S01]  /*9560*/  UIADD3 UR6, UR42, 0x400, URZ ;  /* 0x000004002a067890 */ /* 0x000fe2000fffe03f */
[----:B------:R-:W-:Y:S01]  /*9570*/  WARPGROUP.ARRIVE ;  /* 0x00000000000079c5 */ /* 0x000fe20000000000 */
[----:B------:R-:W-:Y:S01]  /*9580*/  UMOV UR29, 0x40000040 ;  /* 0x40000040001d7882 */ /* 0x000fe20000000000 */
[----:B------:R-:W-:Y:S01]  /*9590*/  UMOV UR31, 0x80000020 ;  /* 0x80000020001f7882 */ /* 0x000fe20000000000 */
[----:B------:R-:W-:Y:S01]  /*95a0*/  USHF.R.U32.HI UR6, URZ, 0x4, UR6 ;  /* 0x000000043f067899 */ /* 0x000fe20008011606 */
[----:B01----:R-:W-:Y:S01]  /*95b0*/  FMUL.FTZ R8, R24, UR35 ;  /* 0x0000002318087c20 */ /* 0x003fe20008410000 */
[----:B------:R-:W-:Y:S01]  /*95c0*/  FMUL.FTZ R10, R25, UR35 ;  /* 0x00000023190a7c20 */ /* 0x000fe20008410000 */
[----:B------:R-:W-:Y:S01]  /*95d0*/  FMUL.FTZ R13, R28, UR35 ;  /* 0x000000231c0d7c20 */ /* 0x000fe20008410000 */
[----:B------:R-:W-:Y:S01]  /*95e0*/  ULOP3.LUT UR6, UR6, 0x3fff, URZ, 0xc0, !UPT ;  /* 0x00003fff06067892 */ /* 0x000fe2000f8ec03f */
[----:B------:R-:W-:Y:S01]  /*95f0*/  FMUL.FTZ R14, R29, UR35 ;  /* 0x000000231d0e7c20 */ /* 0x000fe20008410000 */
[----:B------:R-:W-:Y:S01]  /*9600*/  FMUL.FTZ R21, R32, UR35 ;  /* 0x0000002320157c20 */ /* 0x000fe20008410000 */
[----:B------:R-:W0:Y:S01]  /*9610*/  MUFU.TANH R8, R8 ;  /* 0x0000000800087308 */ /* 0x000e220000002400 */
[----:B------:R-:W-:Y:S01]  /*9620*/  ULOP3.LUT UR7, UR6, 0x2000000, URZ, 0xfc, !UPT ;  /* 0x0200000006077892 */ /* 0x000fe2000f8efc3f */
[----:B------:R-:W-:Y:S01]  /*9630*/  FMUL.FTZ R11, R27, UR35 ;  /* 0x000000231b0b7c20 */ /* 0x000fe20008410000 */
[----:B------:R-:W-:Y:S01]  /*9640*/  ULOP3.LUT UR6, UR37, 0x10000, URZ, 0xfc, !UPT ;  /* 0x0001000025067892 */ /* 0x000fe2000f8efc3f */
[----:B------:R-:W-:Y:S01]  /*9650*/  FMUL.FTZ R25, R33, UR35 ;  /* 0x0000002321197c20 */ /* 0x000fe20008410000 */
[----:B------:R-:W-:Y:S01]  /*9660*/  UIMAD UR7, UR50, 0x600, UR7 ;  /* 0x00000600320778a4 */ /* 0x000fe2000f8e0207 */
[----:B------:R-:W-:Y:S01]  /*9670*/  FMUL.FTZ R27, R36, UR35 ;  /* 0x00000023241b7c20 */ /* 0x000fe20008410000 */
[----:B------:R-:W-:Y:S01]  /*9680*/  FMUL.FTZ R36, R46, UR35 ;  /* 0x000000232e247c20 */ /* 0x000fe20008410000 */
[----:B------:R-:W1:Y:S01]  /*9690*/  MUFU.TANH R10, R10 ;  /* 0x0000000a000a7308 */ /* 0x000e620000002400 */
[----:B------:R-:W-:Y:S01]  /*96a0*/  FMUL.FTZ R46, R55, UR35 ;  /* 0x00000023372e7c20 */ /* 0x000fe20008410000 */
[----:B------:R-:W-:Y:S01]  /*96b0*/  UMOV UR28, UR6 ;  /* 0x00000006001c7c82 */ /* 0x000fe20008000000 */
        /* <DEDUP_REMOVED lines=66> */
[----:B------:R-:W1:Y:S03]  /*9ae0*/  S2R R141, SR_TID.X ;  /* 0x00000000008d7919 */ /* 0x000e660000002100 */
[----:B------:R-:W3:Y:S01]  /*9af0*/  MUFU.TANH R35, R35 ;  /* 0x0000002300237308 */ /* 0x000ee20000002400 */
[----:B--2---:R-:W-:-:S07]  /*9b00*/  FMNMX.FTZ R12, R31, R12, !PT ;  /* 0x0000000c1f0c7209 */ /* 0x004fce0007810000 */
[----:B------:R-:W2:Y:S01]  /*9b10*/  MUFU.TANH R37, R37 ;  /* 0x0000002500257308 */ /* 0x000ea20000002400 */
[----:B0-----:R-:W-:-:S07]  /*9b20*/  FMNMX.FTZ R12, R33, R12, !PT ;  /* 0x0000000c210c7209 */ /* 0x001fce0007810000 */
[----:B------:R-:W0:Y:S01]  /*9b30*/  MUFU.TANH R39, R39 ;  /* 0x0000002700277308 */ /* 0x000e220000002400 */
[----:B---3--:R-:W-:-:S07]  /*9b40*/  FMNMX.FTZ R12, R35, R12, !PT ;  /* 0x0000000c230c7209 */ /* 0x008fce0007810000 */
[----:B------:R-:W3:Y:S01]  /*9b50*/  MUFU.TANH R40, R40 ;  /* 0x0000002800287308 */ /* 0x000ee20000002400 */
[----:B--2---:R-:W-:Y:S02]  /*9b60*/  FMNMX.FTZ R12, R37, R12, !PT ;  /* 0x0000000c250c7209 */ /* 0x004fe40007810000 */
[----:B-1----:R-:W-:Y:S02]  /*9b70*/  SHF.R.U32.HI R138, RZ, 0x7, R141 ;  /* 0x00000007ff8a7819 */ /* 0x002fe4000001168d */
[----:B------:R-:W-:-:S03]  /*9b80*/  ISETP.GE.U32.AND P2, PT, R141, 0x180, PT ;  /* 0x000001808d00780c */ /* 0x000fc60003f46070 */
[----:B------:R-:W1:Y:S01]  /*9b90*/  MUFU.TANH R43, R43 ;  /* 0x0000002b002b7308 */ /* 0x000e620000002400 */
[----:B0-----:R-:W-:Y:S01]  /*9ba0*/  FMNMX.FTZ R61, R39, R12, !PT ;  /* 0x0000000c273d7209 */ /* 0x001fe20007810000 */
[----:B------:R-:W-:Y:S02]  /*9bb0*/  WARPGROUP.DEPBAR.LE gsb0, 0x0 ;  /* 0x00008000000079c5 */ /* 0x000fe40000010000 */
[----:B------:R-:W-:-:S04]  /*9bc0*/  WARPGROUP.ARRIVE ;  /* 0x00000000000079c5 */ /* 0x000fc80000000000 */
[----:B------:R-:W0:Y:S01]  /*9bd0*/  MUFU.TANH R45, R45 ;  /* 0x0000002d002d7308 */ /* 0x000e220000002400 */
[----:B---3--:R-:W-:Y:S01]  /*9be0*/  FMNMX.FTZ R12, R40, R61, !PT ;  /* 0x0000003d280c7209 */ /* 0x008fe20007810000 */
[----:B------:R-:W-:Y:S01]  /*9bf0*/  FMUL.FTZ R61, R76, UR35 ;  /* 0x000000234c3d7c20 */ /* 0x000fe20008410000 */
[----:B------:R-:W-:Y:S01]  /*9c00*/  FMUL.FTZ R76, R83, UR35 ;  /* 0x00000023534c7c20 */ /* 0x000fe20008410000 */
[----:B------:R-:W-:Y:S01]  /*9c10*/  HGMMA.64x96x16.F32 R88, gdesc[UR28].tnspB, R88, gsb0 ;  /* 0x416000001c5879f0 */ /* 0x000fe20008000858 */
[----:B------:R-:W-:Y:S02]  /*9c20*/  UIADD3 UR28, UR6, 0x4, URZ ;  /* 0x00000004061c7890 */ /* 0x000fe4000fffe03f */
[----:B------:R-:W-:Y:S01]  /*9c30*/  UIADD3 UR30, UR7, 0x80, URZ ;  /* 0x00000080071e7890 */ /* 0x000fe2000fffe03f */
[----:B------:R-:W2:Y:S01]  /*9c40*/  MUFU.TANH R47, R47 ;  /* 0x0000002f002f7308 */ /* 0x000ea20000002400 */
[----:B------:R-:W-:Y:S01]  /*9c50*/  UMOV UR29, 0x40000040 ;  /* 0x40000040001d7882 */ /* 0x000fe20000000000 */
[----:B------:R-:W-:Y:S01]  /*9c60*/  UMOV UR31, 0x80000020 ;  /* 0x80000020001f7882 */ /* 0x000fe20000000000 */
[----:B-1----:R-:W-:-:S05]  /*9c70*/  FMNMX.FTZ R12, R43, R12, !PT ;  /* 0x0000000c2b0c7209 */ /* 0x002fca0007810000 */
[----:B------:R-:W1:Y:S01]  /*9c80*/  MUFU.TANH R48, R48 ;  /* 0x0000003000307308 */ /* 0x000e620000002400 */
[----:B0-----:R-:W-:-:S07]  /*9c90*/  FMNMX.FTZ R12, R45, R12, !PT ;  /* 0x0000000c2d0c7209 */ /* 0x001fce0007810000 */
[----:B------:R-:W0:Y:S01]  /*9ca0*/  MUFU.TANH R51, R51 ;  /* 0x0000003300337308 */ /* 0x000e220000002400 */
[----:B--2---:R-:W-:-:S07]  /*9cb0*/  FMNMX.FTZ R63, R47, R12, !PT ;  /* 0x0000000c2f3f7209 */ /* 0x004fce0007810000 */
[----:B------:R-:W2:Y:S01]  /*9cc0*/  MUFU.TANH R52, R52 ;  /* 0x0000003400347308 */ /* 0x000ea20000002400 */
[----:B-1----:R-:W-:Y:S01]  /*9cd0*/  FMNMX.FTZ R12, R48, R63, !PT ;  /* 0x0000003f300c7209 */ /* 0x002fe20007810000 */
[----:B------:R-:W-:-:S06]  /*9ce0*/  FMUL.FTZ R63, R80, UR35 ;  /* 0x00000023503f7c20 */ /* 0x000fcc0008410000 */
        /* <DEDUP_REMOVED lines=33> */
[----:B0-----:R-:W-:Y:S01]  /*9f00*/  FMNMX.FTZ R12, R68, R69, !PT ;  /* 0x00000045440c7209 */ /* 0x001fe20007810000 */
[----:B------:R-:W-:Y:S01]  /*9f10*/  FMUL.FTZ R69, R70, UR35 ;  /* 0x0000002346457c20 */ /* 0x000fe20008410000 */
[----:B------:R-:W-:Y:S01]  /*9f20*/  FMUL.FTZ R70, R71, UR35 ;  /* 0x0000002347467c20 */ /* 0x000fe20008410000 */
[----:B------:R-:W-:Y:S01]  /*9f30*/  FMUL.FTZ R71, R74, UR35 ;  /* 0x000000234a477c20 */ /* 0x000fe20008410000 */
[----:B------:R-:W-:-:S03]  /*9f40*/  FMUL.FTZ R74, R79, UR35 ;  /* 0x000000234f4a7c20 */ /* 0x000fc60008410000 */
[----:B------:R-:W0:Y:S01]  /*9f50*/  MUFU.TANH R11, R11 ;  /* 0x0000000b000b7308 */ /* 0x000e220000002400 */
[----:B--2---:R-:W-:-:S05]  /*9f60*/  FMNMX.FTZ R12, R65, R12, !PT ;  /* 0x0000000c410c7209 */ /* 0x004fca0007810000 */
[----:B------:R-:W2:Y:S02]  /*9f70*/  SHFL.BFLY PT, R73, R12, 0x2, 0x1f ;  /* 0x0c401f000c497f89 */ /* 0x000ea400000e0000 */
[----:B------:R-:W3:Y:S01]  /*9f80*/  MUFU.TANH R15, R15 ;  /* 0x0000000f000f7308 */ /* 0x000ee20000002400 */
[----:B-1----:R-:W-:-:S07]  /*9f90*/  FMNMX.FTZ R82, R9, R7, !PT ;  /* 0x0000000709527209 */ /* 0x002fce0007810000 */
[----:B------:R-:W1:Y:S01]  /*9fa0*/  MUFU.TANH R20, R20 ;  /* 0x0000001400147308 */ /* 0x000e620000002400 */
[----:B0-----:R-:W-:-:S07]  /*9fb0*/  FMNMX.FTZ R82, R11, R82, !PT ;  /* 0x000000520b527209 */ /* 0x001fce0007810000 */
[----:B------:R-:W0:Y:S01]  /*9fc0*/  MUFU.TANH R24, R24 ;  /* 0x0000001800187308 */ /* 0x000e220000002400 */
[----:B--2---:R-:W-:Y:S01]  /*9fd0*/  FMNMX.FTZ R80, R12, R73, !PT ;  /* 0x000000490c507209 */ /* 0x004fe20007810000 */
[----:B------:R-:W-:-:S06]  /*9fe0*/  FMUL.FTZ R73, R78, UR35 ;  /* 0x000000234e497c20 */ /* 0x000fcc0008410000 */
[----:B------:R-:W2:Y:S01]  /*9ff0*/  MUFU.TANH R26, R26 ;  /* 0x0000001a001a7308 */ /* 0x000ea20000002400 */
[----:B------:R-:W-:Y:S01]  /*a000*/  FMUL.FTZ R78, R87, UR35 ;  /* 0x00000023574e7c20 */ /* 0x000fe20008410000 */
[----:B------:R-:W4:Y:S06]  /*a010*/  SHFL.BFLY PT, R81, R80, 0x1, 0x1f ;  /* 0x0c201f0050517f89 */ /* 0x000f2c00000e0000 */
[----:B------:R-:W5:Y:S08]  /*a020*/  MUFU.TANH R28, R28 ;  /* 0x0000001c001c7308 */ /* 0x000f700000002400 */
[----:B------:R-:W5:Y:S08]  /*a030*/  MUFU.TANH R30, R30 ;  /* 0x0000001e001e7308 */ /* 0x000f700000002400 */
[----:B------:R-:W5:Y:S01]  /*a040*/  MUFU.TANH R32, R32 ;  /* 0x0000002000207308 */ /* 0x000f620000002400 */
[----:B----4-:R-:W-:-:S05]  /*a050*/  FMNMX.FTZ R12, R80, R81, !PT ;  /* 0x00000051500c7209 */ /* 0x010fca0007810000 */
[C---:B------:R-:W-:Y:S02]  /*a060*/  FMUL.FTZ R80, R12.reuse, UR34 ;  /* 0x000000220c507c20 */ /* 0x040fe40008410000 */
[----:B------:R-:W4:Y:S01]  /*a070*/  MUFU.TANH R34, R34 ;  /* 0x0000002200227308 */ /* 0x000f220000002400 */
[----:B------:R-:W-:Y:S01]  /*a080*/  FADD.FTZ R6, -R12, R6 ;  /* 0x000000060c067221 */ /* 0x000fe20000010100 */
[--C-:B------:R-:W-:Y:S01]  /*a090*/  FFMA.FTZ R79, R13, UR34, -R80.reuse ;  /* 0x000000220d4f7c23 */ /* 0x100fe20008010850 */
[----:B---3--:R-:W-:Y:S02]  /*a0a0*/  FMNMX.FTZ R13, R15, R82, !PT ;  /* 0x000000520f0d7209 */ /* 0x008fe40007810000 */
[----:B------:R-:W-:Y:S01]  /*a0b0*/  FMUL.FTZ R6, R6, UR34 ;  /* 0x0000002206067c20 */ /* 0x000fe20008410000 */
[----:B------:R-:W-:Y:S02]  /*a0c0*/  WARPGROUP.DEPBAR.LE gsb0, 0x0 ;  /* 0x00008000000079c5 */ /* 0x000fe40000010000 */
[----:B------:R-:W-:Y:S01]  /*a0d0*/  WARPGROUP.ARRIVE ;  /* 0x00000000000079c5 */ /* 0x000fe20000000000 */
[----:B-1----:R-:W-:Y:S01]  /*a0e0*/  FMNMX.FTZ R13, R20, R13, !PT ;  /* 0x0000000d140d7209 */ /* 0x002fe20007810000 */
[----:B------:R-:W1:Y:S01]  /*a0f0*/  MUFU.TANH R36, R36 ;  /* 0x0000002400247308 */ /* 0x000e620000002400 */
[--C-:B------:R-:W-:Y:S01]  /*a100*/  FFMA.FTZ R8, R8, UR34, -R80.reuse ;  /* 0x0000002208087c23 */ /* 0x100fe20008010850 */
[--C-:B------:R-:W-:Y:S01]  /*a110*/  FFMA.FTZ R10, R10, UR34, -R80.reuse ;  /* 0x000000220a0a7c23 */ /* 0x100fe20008010850 */
[----:B0-----:R-:W-:Y:S01]  /*a120*/  FMNMX.FTZ R13, R24, R13, !PT ;  /* 0x0000000d180d7209 */ /* 0x001fe20007810000 */
[----:B------:R-:W-:Y:S01]  /*a130*/  HGMMA.64x96x16.F32 R88, gdesc[UR28].tnspB, R88, gsb0 ;  /* 0x416000001c5879f0 */ /* 0x000fe20008000858 */
[----:B------:R-:W-:Y:S01]  /*a140*/  UIADD3 UR28, UR6, 0x600, URZ ;  /* 0x00000600061c7890 */ /* 0x000fe2000fffe03f */
[--C-:B------:R-:W-:Y:S01]  /*a150*/  FFMA.FTZ R14, R14, UR34, -R80.reuse ;  /* 0x000000220e0e7c23 */ /* 0x100fe20008010850 */
[----:B------:R-:W-:Y:S01]  /*a160*/  UIADD3 UR30, UR7, 0x100, URZ ;  /* 0x00000100071e7890 */ /* 0x000fe2000fffe03f */
[----:B--2---:R-:W-:Y:S01]  /*a170*/  FMNMX.FTZ R13, R26, R13, !PT ;  /* 0x0000000d1a0d7209 */ /* 0x004fe20007810000 */
[----:B------:R-:W-:Y:S01]  /*a180*/  UMOV UR29, 0x40000040 ;  /* 0x40000040001d7882 */ /* 0x000fe20000000000 */
[----:B------:R-:W-:Y:S01]  /*a190*/  UMOV UR31, 0x80000020 ;  /* 0x80000020001f7882 */ /* 0x000fe20000000000 */
[----:B------:R-:W0:Y:S01]  /*a1a0*/  MUFU.TANH R38, R38 ;  /* 0x0000002600267308 */ /* 0x000e220000002400 */
[----:B-----5:R-:W-:Y:S01]  /*a1b0*/  FMNMX.FTZ R13, R28, R13, !PT ;  /* 0x0000000d1c0d7209 */ /* 0x020fe20007810000 */
[--C-:B------:R-:W-:Y:S01]  /*a1c0*/  FFMA.FTZ R21, R21, UR34, -R80.reuse ;  /* 0x0000002215157c23 */ /* 0x100fe20008010850 */
[--C-:B------:R-:W-:Y:S01]  /*a1d0*/  FFMA.FTZ R25, R25, UR34, -R80.reuse ;  /* 0x0000002219197c23 */ /* 0x100fe20008010850 */
[--C-:B------:R-:W-:Y:S01]  /*a1e0*/  FFMA.FTZ R27, R27, UR34, -R80.reuse ;  /* 0x000000221b1b7c23 */ /* 0x100fe20008010850 */
[----:B------:R-:W-:Y:S01]  /*a1f0*/  FMNMX.FTZ R13, R30, R13, !PT ;  /* 0x0000000d1e0d7209 */ /* 0x000fe20007810000 */
[--C-:B------:R-:W-:Y:S01]  /*a200*/  FFMA.FTZ R29, R29, UR34, -R80.reuse ;  /* 0x000000221d1d7c23 */ /* 0x100fe20008010850 */
[--C-:B------:R-:W-:Y:S01]  /*a210*/  FFMA.FTZ R31, R31, UR34, -R80.reuse ;  /* 0x000000221f1f7c23 */ /* 0x100fe20008010850 */
[----:B------:R-:W2:Y:S01]  /*a220*/  MUFU.TANH R41, R41 ;  /* 0x0000002900297308 */ /* 0x000ea20000002400 */
[----:B------:R-:W-:Y:S01]  /*a230*/  FMNMX.FTZ R13, R32, R13, !PT ;  /* 0x0000000d200d7209 */ /* 0x000fe20007810000 */
[--C-:B------:R-:W-:Y:S01]  /*a240*/  FFMA.FTZ R33, R33, UR34, -R80.reuse ;  /* 0x0000002221217c23 */ /* 0x100fe20008010850 */
[--C-:B------:R-:W-:Y:S01]  /*a250*/  FFMA.FTZ R35, R35, UR34, -R80.reuse ;  /* 0x0000002223237c23 */ /* 0x100fe20008010850 */
[--C-:B------:R-:W-:Y:S01]  /*a260*/  FFMA.FTZ R37, R37, UR34, -R80.reuse ;  /* 0x0000002225257c23 */ /* 0x100fe20008010850 */
[----:B----4-:R-:W-:Y:S01]  /*a270*/  FMNMX.FTZ R13, R34, R13, !PT ;  /* 0x0000000d220d7209 */ /* 0x010fe20007810000 */
[--C-:B------:R-:W-:Y:S01]  /*a280*/  FFMA.FTZ R39, R39, UR34, -R80.reuse ;  /* 0x0000002227277c23 */ /* 0x100fe20008010850 */
[--C-:B------:R-:W-:Y:S01]  /*a290*/  FFMA.FTZ R40, R40, UR34, -R80.reuse ;  /* 0x0000002228287c23 */ /* 0x100fe20008010850 */
[----:B------:R-:W3:Y:S01]  /*a2a0*/  MUFU.TANH R42, R42 ;  /* 0x0000002a002a7308 */ /* 0x000ee20000002400 */
[----:B-1----:R-:W-:Y:S01]  /*a2b0*/  FMNMX.FTZ R13, R36, R13, !PT ;  /* 0x0000000d240d7209 */ /* 0x002fe20007810000 */
[--C-:B------:R-:W-:Y:S01]  /*a2c0*/  FFMA.FTZ R43, R43, UR34, -R80.reuse ;  /* 0x000000222b2b7c23 */ /* 0x100fe20008010850 */
[--C-:B------:R-:W-:Y:S01]  /*a2d0*/  FFMA.FTZ R45, R45, UR34, -R80.reuse ;  /* 0x000000222d2d7c23 */ /* 0x100fe20008010850 */
[--C-:B------:R-:W-:Y:S01]  /*a2e0*/  FFMA.FTZ R47, R47, UR34, -R80.reuse ;  /* 0x000000222f2f7c23 */ /* 0x100fe20008010850 */
[----:B0-----:R-:W-:Y:S01]  /*a2f0*/  FMNMX.FTZ R82, R38, R13, !PT ;  /* 0x0000000d26527209 */ /* 0x001fe20007810000 */
[--C-:B------:R-:W-:Y:S01]  /*a300*/  FFMA.FTZ R48, R48, UR34, -R80.reuse ;  /* 0x0000002230307c23 */ /* 0x100fe20008010850 */
[--C-:B------:R-:W-:Y:S01]  /*a310*/  FFMA.FTZ R51, R51, UR34, -R80.reuse ;  /* 0x0000002233337c23 */ /* 0x100fe20008010850 */
[----:B------:R-:W0:Y:S01]  /*a320*/  MUFU.TANH R44, R44 ;  /* 0x0000002c002c7308 */ /* 0x000e220000002400 */
[----:B--2---:R-:W-:Y:S01]  /*a330*/  FMNMX.FTZ R13, R41, R82, !PT ;  /* 0x00000052290d7209 */ /* 0x004fe20007810000 */
[--C-:B------:R-:W-:Y:S01]  /*a340*/  FFMA.FTZ R52, R52, UR34, -R80.reuse ;  /* 0x0000002234347c23 */ /* 0x100fe20008010850 */
[--C-:B------:R-:W-:Y:S01]  /*a350*/  FFMA.FTZ R55, R55, UR34, -R80.reuse ;  /* 0x0000002237377c23 */ /* 0x100fe20008010850 */
[--C-:B------:R-:W-:Y:S01]  /*a360*/  FFMA.FTZ R56, R56, UR34, -R80.reuse ;  /* 0x0000002238387c23 */ /* 0x100fe20008010850 */
[--C-:B------:R-:W-:Y:S01]  /*a370*/  FFMA.FTZ R57, R57, UR34, -R80.reuse ;  /* 0x0000002239397c23 */ /* 0x100fe20008010850 */
[--C-:B------:R-:W-:Y:S01]  /*a380*/  FFMA.FTZ R58, R58, UR34, -R80.reuse ;  /* 0x000000223a3a7c23 */ /* 0x100fe20008010850 */
[--C-:B------:R-:W-:Y:S01]  /*a390*/  FFMA.FTZ R59, R59, UR34, -R80.reuse ;  /* 0x000000223b3b7c23 */ /* 0x100fe20008010850 */
[----:B------:R-:W1:Y:S01]  /*a3a0*/  MUFU.TANH R46, R46 ;  /* 0x0000002e002e7308 */ /* 0x000e620000002400 */
[----:B---3--:R-:W-:Y:S01]  /*a3b0*/  FMNMX.FTZ R13, R42, R13, !PT ;  /* 0x0000000d2a0d7209 */ /* 0x008fe20007810000 */
[--C-:B------:R-:W-:Y:S01]  /*a3c0*/  FFMA.FTZ R60, R60, UR34, -R80.reuse ;  /* 0x000000223c3c7c23 */ /* 0x100fe20008010850 */
[--C-:B------:R-:W-:Y:S01]  /*a3d0*/  FFMA.FTZ R61, R61, UR34, -R80.reuse ;  /* 0x000000223d3d7c23 */ /* 0x100fe20008010850 */
[--C-:B------:R-:W-:Y:S01]  /*a3e0*/  FFMA.FTZ R62, R62, UR34, -R80.reuse ;  /* 0x000000223e3e7c23 */ /* 0x100fe20008010850 */
[--C-:B------:R-:W-:Y:S01]  /*a3f0*/  FFMA.FTZ R63, R63, UR34, -R80.reuse ;  /* 0x000000223f3f7c23 */ /* 0x100fe20008010850 */
[--C-:B------:R-:W-:Y:S01]  /*a400*/  FFMA.FTZ R64, R64, UR34, -R80.reuse ;  /* 0x0000002240407c23 */ /* 0x100fe20008010850 */
[--C-:B------:R-:W-:Y:S01]  /*a410*/  FFMA.FTZ R68, R68, UR34, -R80.reuse ;  /* 0x0000002244447c23 */ /* 0x100fe20008010850 */
[----:B------:R-:W2:Y:S01]  /*a420*/  MUFU.TANH R49, R49 ;  /* 0x0000003100317308 */ /* 0x000ea20000002400 */
[----:B0-----:R-:W-:Y:S01]  /*a430*/  FMNMX.FTZ R13, R44, R13, !PT ;  /* 0x0000000d2c0d7209 */ /* 0x001fe20007810000 */
[----:B------:R-:W-:-:S06]  /*a440*/  FFMA.FTZ R65, R65, UR34, -R80 ;  /* 0x0000002241417c23 */ /* 0x000fcc0008010850 */
        /* <DEDUP_REMOVED lines=37> */
[----:B------:R-:W-:Y:S01]  /*a6a0*/  MUFU.EX2 R6, R6 ;  /* 0x0000000600067308 */ /* 0x000fe20000000800 */
[----:B-1----:R-:W-:-:S07]  /*a6b0*/  FMNMX.FTZ R13, R77, R82, !PT ;  /* 0x000000524d0d7209 */ /* 0x002fce0007810000 */
[----:B------:R-:W0:Y:S01]  /*a6c0*/  MUFU.EX2 R8, R8 ;  /* 0x0000000800087308 */ /* 0x000e220000000800 */
[----:B--2---:R-:W-:-:S05]  /*a6d0*/  FMNMX.FTZ R13, R78, R13, !PT ;  /* 0x0000000d4e0d7209 */ /* 0x004fca0007810000 */
[----:B------:R-:W1:Y:S02]  /*a6e0*/  SHFL.BFLY PT, R82, R13, 0x2, 0x1f ;  /* 0x0c401f000d527f89 */ /* 0x000e6400000e0000 */
[----:B------:R-:W2:Y:S08]  /*a6f0*/  MUFU.EX2 R10, R10 ;  /* 0x0000000a000a7308 */ /* 0x000eb00000000800 */
[----:B------:R-:W-:Y:S01]  /*a700*/  MUFU.EX2 R79, R79 ;  /* 0x0000004f004f7308 */ /* 0x000fe20000000800 */
[----:B0-----:R-:W-:-:S07]  /*a710*/  FFMA.FTZ R3, R6, R3, R8 ;  /* 0x0000000306037223 */ /* 0x001fce0000010008 */
[----:B------:R-:W-:Y:S01]  /*a720*/  MUFU.EX2 R14, R14 ;  /* 0x0000000e000e7308 */ /* 0x000fe20000000800 */
[----:B--2---:R-:W-:Y:S01]  /*a730*/  F2FP.F16.F32.PACK_AB R8, R10, R8 ;  /* 0x000000080a08723e */ /* 0x004fe200000000ff */
[----:B------:R-:W-:Y:S02]  /*a740*/  WARPGROUP.DEPBAR.LE gsb0, 0x0 ;  /* 0x00008000000079c5 */ /* 0x000fe40000010000 */
[----:B------:R-:W-:Y:S01]  /*a750*/  WARPGROUP.ARRIVE ;  /* 0x00000000000079c5 */ /* 0x000fe20000000000 */
[----:B-1----:R-:W-:-:S03]  /*a760*/  FMNMX.FTZ R82, R13, R82, !PT ;  /* 0x000000520d527209 */ /* 0x002fc60007810000 */
[----:B------:R-:W-:Y:S02]  /*a770*/  MUFU.EX2 R21, R21 ;  /* 0x0000001500157308 */ /* 0x000fe40000000800 */
[----:B------:R-:W-:Y:S01]  /*a780*/  HGMMA.64x96x16.F32 R88, gdesc[UR28].tnspB, R88, gsb0 ;  /* 0x416000001c5879f0 */ /* 0x000fe20008000858 */
[----:B------:R-:W-:Y:S01]  /*a790*/  UIADD3 UR28, UR6, 0x604, URZ ;  /* 0x00000604061c7890 */ /* 0x000fe2000fffe03f */
[----:B------:R-:W0:Y:S01]  /*a7a0*/  SHFL.BFLY PT, R13, R82, 0x1, 0x1f ;  /* 0x0c201f00520d7f89 */ /* 0x000e2200000e0000 */
[----:B------:R-:W-:Y:S01]  /*a7b0*/  UIADD3 UR30, UR7, 0x180, URZ ;  /* 0x00000180071e7890 */ /* 0x000fe2000fffe03f */
[----:B------:R-:W-:Y:S01]  /*a7c0*/  UMOV UR29, 0x40000040 ;  /* 0x40000040001d7882 */ /* 0x000fe20000000000 */
[----:B------:R-:W-:Y:S01]  /*a7d0*/  UMOV UR31, 0x80000020 ;  /* 0x80000020001f7882 */ /* 0x000fe20000000000 */
[----:B------:R-:W-:Y:S08]  /*a7e0*/  MUFU.EX2 R25, R25 ;  /* 0x0000001900197308 */ /* 0x000ff00000000800 */
[----:B------:R-:W-:Y:S08]  /*a7f0*/  MUFU.EX2 R27, R27 ;  /* 0x0000001b001b7308 */ /* 0x000ff00000000800 */
[----:B------:R-:W-:Y:S01]  /*a800*/  MUFU.EX2 R29, R29 ;  /* 0x0000001d001d7308 */ /* 0x000fe20000000800 */
[----:B0-----:R-:W-:-:S05]  /*a810*/  FMNMX.FTZ R13, R82, R13, !PT ;  /* 0x0000000d520d7209 */ /* 0x001fca0007810000 */
[C---:B------:R-:W-:Y:S01]  /*a820*/  FADD.FTZ R7, -R13.reuse, R7 ;  /* 0x000000070d077221 */ /* 0x040fe20000010100 */
[----:B------:R-:W-:Y:S01]  /*a830*/  FMUL.FTZ R81, R13, UR34 ;  /* 0x000000220d517c20 */ /* 0x000fe20008410000 */
[----:B------:R-:W-:Y:S02]  /*a840*/  MUFU.EX2 R31, R31 ;  /* 0x0000001f001f7308 */ /* 0x000fe40000000800 */
[----:B------:R-:W-:Y:S01]  /*a850*/  FMUL.FTZ R7, R7, UR34 ;  /* 0x0000002207077c20 */ /* 0x000fe20008410000 */
[--C-:B------:R-:W-:Y:S01]  /*a860*/  FFMA.FTZ R9, R9, UR34, -R81.reuse ;  /* 0x0000002209097c23 */ /* 0x100fe20008010851 */
[--C-:B------:R-:W-:Y:S01]  /*a870*/  FFMA.FTZ R83, R20, UR34, -R81.reuse ;  /* 0x0000002214537c23 */ /* 0x100fe20008010851 */
[--C-:B------:R-:W-:Y:S01]  /*a880*/  FFMA.FTZ R20, R36, UR34, -R81.reuse ;  /* 0x0000002224147c23 */ /* 0x100fe20008010851 */
[--C-:B------:R-:W-:Y:S01]  /*a890*/  FFMA.FTZ R11, R11, UR34, -R81.reuse ;  /* 0x000000220b0b7c23 */ /* 0x100fe20008010851 */
[--C-:B------:R-:W-:Y:S01]  /*a8a0*/  FFMA.FTZ R82, R15, UR34, -R81.reuse ;  /* 0x000000220f527c23 */ /* 0x100fe20008010851 */
[--C-:B------:R-:W-:Y:S01]  /*a8b0*/  FFMA.FTZ R36, R42, UR34, -R81.reuse ;  /* 0x000000222a247c23 */ /* 0x100fe20008010851 */
[----:B------:R-:W-:Y:S01]  /*a8c0*/  FFMA.FTZ R15, R44, UR34, -R81 ;  /* 0x000000222c0f7c23 */ /* 0x000fe20008010851 */
[----:B------:R-:W-:Y:S01]  /*a8d0*/  IMAD.U32 R42, RZ, RZ, UR43 ;  /* 0x0000002bff2a7e24 */ /* 0x000fe2000f8e00ff */
[----:B------:R-:W-:Y:S01]  /*a8e0*/  MUFU.EX2 R7, R7 ;  /* 0x0000000700077308 */ /* 0x000fe20000000800 */
[----:B------:R-:W-:-:S02]  /*a8f0*/  IMAD.U32 R44, RZ, RZ, UR50 ;  /* 0x00000032ff2c7e24 */ /* 0x000fc4000f8e00ff */
[--C-:B------:R-:W-:Y:S01]  /*a900*/  FFMA.FTZ R80, R24, UR34, -R81.reuse ;  /* 0x0000002218507c23 */ /* 0x100fe20008010851 */
[----:B------:R-:W-:Y:S01]  /*a910*/  VIADD R24, R138, 0x9 ;  /* 0x000000098a187836 */ /* 0x000fe20000000000 */
[----:B------:R-:W-:Y:S01]  /*a920*/  @!P1 LEA R42, R42, UR42, 0x3 ;  /* 0x0000002a2a2a9c11 */ /* 0x000fe2000f8e18ff */
[--C-:B------:R-:W-:Y:S01]  /*a930*/  FFMA.FTZ R26, R26, UR34, -R81.reuse ;  /* 0x000000221a1a7c23 */ /* 0x100fe20008010851 */
[----:B------:R-:W-:Y:S01]  /*a940*/  @!P1 LEA R44, R44, UR42, 0x3 ;  /* 0x0000002a2c2c9c11 */ /* 0x000fe2000f8e18ff */
[--C-:B------:R-:W-:Y:S01]  /*a950*/  FFMA.FTZ R28, R28, UR34, -R81.reuse ;  /* 0x000000221c1c7c23 */ /* 0x100fe20008010851 */
[----:B------:R-:W0:Y:S01]  /*a960*/  MUFU.EX2 R9, R9 ;  /* 0x0000000900097308 */ /* 0x000e220000000800 */
[----:B------:R-:W-:Y:S01]  /*a970*/  SEL R85, R24, 0x9, !P2 ;  /* 0x0000000918557807 */ /* 0x000fe20005000000 */
[----:B------:R-:W-:Y:S02]  /*a980*/  @!P1 VIADD R24, R42, 0x2d840 ;  /* 0x0002d8402a189836 */ /* 0x000fe40000000000 */
[----:B------:R-:W-:Y:S01]  /*a990*/  FFMA.FTZ R84, R30, UR34, -R81 ;  /* 0x000000221e547c23 */ /* 0x000fe20008010851 */
[----:B------:R-:W-:-:S02]  /*a9a0*/  @!P1 VIADD R42, R44, 0x2d860 ;  /* 0x0002d8602c2a9836 */ /* 0x000fc40000000000 */
[--C-:B------:R-:W-:Y:S01]  /*a9b0*/  FFMA.FTZ R30, R32, UR34, -R81.reuse ;  /* 0x00000022201e7c23 */ /* 0x100fe20008010851 */
[--C-:B------:R-:W-:Y:S01]  /*a9c0*/  FFMA.FTZ R32, R34, UR34, -R81.reuse ;  /* 0x0000002222207c23 */ /* 0x100fe20008010851 */
[----:B------:R-:W-:Y:S01]  /*a9d0*/  @!P1 PRMT R24, RZ, 0x654, R24 ;  /* 0x00000654ff189816 */ /* 0x000fe20000000018 */
[----:B------:R-:W1:Y:S01]  /*a9e0*/  MUFU.EX2 R11, R11 ;  /* 0x0000000b000b7308 */ /* 0x000e620000000800 */
[----:B------:R-:W-:Y:S01]  /*a9f0*/  @!P1 PRMT R42, RZ, 0x654, R42 ;  /* 0x00000654ff2a9816 */ /* 0x000fe2000000002a */
[--C-:B------:R-:W-:Y:S01]  /*aa00*/  FFMA.FTZ R34, R38, UR34, -R81.reuse ;  /* 0x0000002226227c23 */ /* 0x100fe20008010851 */
[--C-:B------:R-:W-:Y:S01]  /*aa10*/  FFMA.FTZ R41, R41, UR34, -R81.reuse ;  /* 0x0000002229297c23 */ /* 0x100fe20008010851 */
[--C-:B------:R-:W-:Y:S01]  /*aa20*/  FFMA.FTZ R38, R46, UR34, -R81.reuse ;  /* 0x000000222e267c23 */ /* 0x100fe20008010851 */
[--C-:B------:R-:W-:Y:S01]  /*aa30*/  FFMA.FTZ R49, R49, UR34, -R81.reuse ;  /* 0x0000002231317c23 */ /* 0x100fe20008010851 */
[--C-:B------:R-:W-:Y:S01]  /*aa40*/  FFMA.FTZ R44, R50, UR34, -R81.reuse ;  /* 0x00000022322c7c23 */ /* 0x100fe20008010851 */
[----:B------:R-:W-:Y:S01]  /*aa50*/  FFMA.FTZ R46, R53, UR34, -R81 ;  /* 0x00000022352e7c23 */ /* 0x000fe20008010851 */
[----:B------:R-:W-:Y:S01]  /*aa60*/  MUFU.EX2 R82, R82 ;  /* 0x0000005200527308 */ /* 0x000fe20000000800 */
[----:B0-----:R-:W-:Y:S01]  /*aa70*/  FFMA.FTZ R2, R7, R2, R9 ;  /* 0x0000000207027223 */ /* 0x001fe20000010009 */
[--C-:B------:R-:W-:Y:S01]  /*aa80*/  FFMA.FTZ R66, R66, UR34, -R81.reuse ;  /* 0x0000002242427c23 */ /* 0x100fe20008010851 */
[--C-:B------:R-:W-:Y:S01]  /*aa90*/  FFMA.FTZ R53, R67, UR34, -R81.reuse ;  /* 0x0000002243357c23 */ /* 0x100fe20008010851 */
[--C-:B------:R-:W-:Y:S01]  /*aaa0*/  FFMA.FTZ R67, R70, UR34, -R81.reuse ;  /* 0x0000002246437c23 */ /* 0x100fe20008010851 */
[--C-:B------:R-:W-:Y:S01]  /*aab0*/  FFMA.FTZ R71, R71, UR34, -R81.reuse ;  /* 0x0000002247477c23 */ /* 0x100fe20008010851 */
[--C-:B------:R-:W-:Y:S01]  /*aac0*/  FFMA.FTZ R72, R72, UR34, -R81.reuse ;  /* 0x0000002248487c23 */ /* 0x100fe20008010851 */
[--C-:B------:R-:W-:Y:S01]  /*aad0*/  FFMA.FTZ R73, R73, UR34, -R81.reuse ;  /* 0x0000002249497c23 */ /* 0x100fe20008010851 */
[----:B------:R-:W-:Y:S01]  /*aae0*/  MUFU.EX2 R83, R83 ;  /* 0x0000005300537308 */ /* 0x000fe20000000800 */
[----:B-1----:R-:W-:Y:S01]  /*aaf0*/  F2FP.F16.F32.PACK_AB R9, R11, R9 ;  /* 0x000000090b09723e */ /* 0x002fe200000000ff */
[--C-:B------:R-:W-:Y:S01]  /*ab00*/  FFMA.FTZ R74, R74, UR34, -R81.reuse ;  /* 0x000000224a4a7c23 */ /* 0x100fe20008010851 */
[--C-:B------:R-:W-:Y:S01]  /*ab10*/  FFMA.FTZ R75, R75, UR34, -R81.reuse ;  /* 0x000000224b4b7c23 */ /* 0x100fe20008010851 */
[--C-:B------:R-:W-:Y:S01]  /*ab20*/  FFMA.FTZ R78, R78, UR34, -R81.reuse ;  /* 0x000000224e4e7c23 */ /* 0x100fe20008010851 */
[--C-:B------:R-:W-:Y:S01]  /*ab30*/  FFMA.FTZ R76, R76, UR34, -R81.reuse ;  /* 0x000000224c4c7c23 */ /* 0x100fe20008010851 */
[----:B------:R-:W-:Y:S01]  /*ab40*/  FFMA.FTZ R77, R77, UR34, -R81 ;  /* 0x000000224d4d7c23 */ /* 0x000fe20008010851 */
[C---:B------:R-:W-:Y:S01]  /*ab50*/  ISETP.GT.AND P2, PT, R0.reuse, UR47, PT ;  /* 0x0000002f00007c0c */ /* 0x040fe2000bf44270 */
[----:B------:R-:W-:Y:S01]  /*ab60*/  MUFU.EX2 R80, R80 ;  /* 0x0000005000507308 */ /* 0x000fe20000000800 */
[----:B------:R-:W-:Y:S01]  /*ab70*/  UMOV UR50, UR43 ;  /* 0x0000002b00327c82 */ /* 0x000fe20008000000 */
[----:B------:R-:W-:-:S06]  /*ab80*/  VIADD R0, R0, 0xffffffff ;  /* 0xffffffff00007836 */ /* 0x000fcc0000000000 */
[----:B------:R-:W-:Y:S08]  /*ab90*/  MUFU.EX2 R26, R26 ;  /* 0x0000001a001a7308 */ /* 0x000ff00000000800 */
[----:B------:R-:W-:Y:S01]  /*aba0*/  MUFU.EX2 R28, R28 ;  /* 0x0000001c001c7308 */ /* 0x000fe20000000800 */
[----:B------:R-:W-:Y:S02]  /*abb0*/  WARPGROUP.DEPBAR.LE gsb0, 0x0 ;  /* 0x00008000000079c5 */ /* 0x000fe40000010000 */
[----:B------:R-:W-:-:S05]  /*abc0*/  WARPGROUP.ARRIVE ;  /* 0x00000000000079c5 */ /* 0x000fca0000000000 */
[----:B------:R-:W-:Y:S01]  /*abd0*/  MUFU.EX2 R84, R84 ;  /* 0x0000005400547308 */ /* 0x000fe20000000800 */
[----:B------:R-:W-:Y:S01]  /*abe0*/  HGMMA.64x96x16.F32 R88, gdesc[UR28].tnspB, R88, gsb0 ;  /* 0x416000001c5879f0 */ /* 0x000fe20008000858 */
[----:B------:R-:W-:Y:S02]  /*abf0*/  UIADD3 UR28, UR6, 0x606, URZ ;  /* 0x00000606061c7890 */ /* 0x000fe4000fffe03f */
[----:B------:R-:W-:Y:S01]  /*ac00*/  UIADD3 UR30, UR7, 0x1c0, URZ ;  /* 0x000001c0071e7890 */ /* 0x000fe2000fffe03f */
[----:B------:R-:W-:Y:S01]  /*ac10*/  UMOV UR29, 0x40000040 ;  /* 0x40000040001d7882 */ /* 0x000fe20000000000 */
[----:B------:R-:W-:Y:S02]  /*ac20*/  UMOV UR31, 0x80000020 ;  /* 0x80000020001f7882 */ /* 0x000fe40000000000 */
        /* <DEDUP_REMOVED lines=25> */
[----:B------:R-:W0:Y:S08]  /*adc0*/  MUFU.EX2 R52, R52 ;  /* 0x0000003400347308 */ /* 0x000e300000000800 */
[----:B------:R-:W-:Y:S08]  /*add0*/  MUFU.EX2 R55, R55 ;  /* 0x0000003700377308 */ /* 0x000ff00000000800 */
[----:B------:R-:W-:Y:S01]  /*ade0*/  MUFU.EX2 R53, R53 ;  /* 0x0000003500357308 */ /* 0x000fe20000000800 */
[----:B0-----:R-:W-:-:S07]  /*adf0*/  F2FP.F16.F32.PACK_AB R50, R52, R51 ;  /* 0x000000333432723e */ /* 0x001fce00000000ff */
[----:B------:R-:W-:Y:S08]  /*ae00*/  MUFU.EX2 R56, R56 ;  /* 0x0000003800387308 */ /* 0x000ff00000000800 */
[----:B------:R-:W-:Y:S01]  /*ae10*/  MUFU.EX2 R57, R57 ;  /* 0x0000003900397308 */ /* 0x000fe20000000800 */
[----:B------:R-:W-:Y:S02]  /*ae20*/  WARPGROUP.DEPBAR.LE gsb0, 0x0 ;  /* 0x00008000000079c5 */ /* 0x000fe40000010000 */
[----:B------:R0:W-:Y:S06]  /*ae30*/  BAR.ARV R85, 0x100 ;  /* 0x000400550000751d */ /* 0x0001ec0000002000 */
[----:B------:R1:W-:Y:S01]  /*ae40*/  @!P1 SYNCS.ARRIVE.TRANS64.RED.A1T0 RZ, [R24+URZ], RZ ;  /* 0x000000ff18ff99a7 */ /* 0x0003e2000810043f */
[----:B------:R-:W-:Y:S01]  /*ae50*/  MUFU.EX2 R67, R67 ;  /* 0x0000004300437308 */ /* 0x000fe20000000800 */
[-C--:B------:R-:W-:Y:S01]  /*ae60*/  FMUL.FTZ R88, R88, R6.reuse ;  /* 0x0000000658587220 */ /* 0x080fe20000410000 */
[-C--:B------:R-:W-:Y:S01]  /*ae70*/  FMUL.FTZ R89, R89, R6.reuse ;  /* 0x0000000659597220 */ /* 0x080fe20000410000 */
[-C--:B------:R-:W-:Y:S01]  /*ae80*/  FMUL.FTZ R92, R92, R6.reuse ;  /* 0x000000065c5c7220 */ /* 0x080fe20000410000 */
[-C--:B------:R-:W-:Y:S01]  /*ae90*/  FMUL.FTZ R93, R93, R6.reuse ;  /* 0x000000065d5d7220 */ /* 0x080fe20000410000 */
[-C--:B------:R-:W-:Y:S01]  /*aea0*/  FMUL.FTZ R96, R96, R6.reuse ;  /* 0x0000000660607220 */ /* 0x080fe20000410000 */
[----:B------:R-:W-:Y:S01]  /*aeb0*/  FMUL.FTZ R97, R97, R6 ;  /* 0x0000000661617220 */ /* 0x000fe20000410000 */
[----:B------:R2:W-:Y:S01]  /*aec0*/  @!P1 SYNCS.ARRIVE.TRANS64.RED.A1T0 RZ, [R42+URZ], RZ ;  /* 0x000000ff2aff99a7 */ /* 0x0005e2000810043f */
[--C-:B-1----:R-:W-:Y:S01]  /*aed0*/  FFMA.FTZ R24, R54, UR34, -R81.reuse ;  /* 0x0000002236187c23 */ /* 0x102fe20008010851 */
[----:B------:R-:W-:Y:S01]  /*aee0*/  FFMA.FTZ R54, R69, UR34, -R81 ;  /* 0x0000002245367c23 */ /* 0x000fe20008010851 */
[----:B------:R-:W-:Y:S01]  /*aef0*/  FADD.FTZ R69, R11, R2 ;  /* 0x000000020b457221 */ /* 0x000fe20000010000 */
[----:B------:R-:W-:Y:S01]  /*af00*/  F2FP.F16.F32.PACK_AB R11, R83, R82 ;  /* 0x00000052530b723e */ /* 0x000fe200000000ff */
[----:B------:R-:W-:Y:S01]  /*af10*/  MUFU.EX2 R58, R58 ;  /* 0x0000003a003a7308 */ /* 0x000fe20000000800 */
[-C--:B------:R-:W-:Y:S01]  /*af20*/  FMUL.FTZ R100, R100, R6.reuse ;  /* 0x0000000664647220 */ /* 0x080fe20000410000 */
[----:B------:R-:W-:Y:S01]  /*af30*/  FADD.FTZ R2, R82, R69 ;  /* 0x0000004552027221 */ /* 0x000fe20000010000 */
[----:B--2---:R-:W-:Y:S01]  /*af40*/  FADD.FTZ R42, R10, R3 ;  /* 0x000000030a2a7221 */ /* 0x004fe20000010000 */
[----:B------:R-:W-:Y:S01]  /*af50*/  F2FP.F16.F32.PACK_AB R10, R14, R79 ;  /* 0x0000004f0e0a723e */ /* 0x000fe200000000ff */
[-C--:B------:R-:W-:Y:S01]  /*af60*/  FMUL.FTZ R101, R101, R6.reuse ;  /* 0x0000000665657220 */ /* 0x080fe20000410000 */
[----:B------:R-:W-:Y:S01]  /*af70*/  FADD.FTZ R69, R83, R2 ;  /* 0x0000000253457221 */ /* 0x000fe20000010000 */
[----:B0-----:R-:W-:Y:S01]  /*af80*/  FADD.FTZ R85, R79, R42 ;  /* 0x0000002a4f557221 */ /* 0x001fe20000010000 */
[----:B------:R0:W1:Y:S01]  /*af90*/  MUFU.EX2 R3, R24 ;  /* 0x0000001800037308 */ /* 0x0000620000000800 */
[----:B------:R2:W-:Y:S01]  /*afa0*/  STSM.16.M88.4 [R17+0x21800], R8 ;  /* 0x0218000811007844 */ /* 0x0005e20000000200 */
[----:B------:R-:W-:Y:S01]  /*afb0*/  FADD.FTZ R69, R80, R69 ;  /* 0x0000004550457221 */ /* 0x000fe20000010000 */
[----:B------:R-:W-:Y:S01]  /*afc0*/  FADD.FTZ R42, R14, R85 ;  /* 0x000000550e2a7221 */ /* 0x000fe20000010000 */
[-C--:B------:R-:W-:Y:S01]  /*afd0*/  FMUL.FTZ R104, R104, R6.reuse ;  /* 0x0000000668687220 */ /* 0x080fe20000410000 */
[----:B------:R-:W-:Y:S01]  /*afe0*/  FMUL.FTZ R105, R105, R6 ;  /* 0x0000000669697220 */ /* 0x000fe20000410000 */
[----:B------:R-:W-:Y:S01]  /*aff0*/  FADD.FTZ R69, R26, R69 ;  /* 0x000000451a457221 */ /* 0x000fe20000010000 */
[----:B------:R-:W-:Y:S01]  /*b000*/  FADD.FTZ R42, R21, R42 ;  /* 0x0000002a152a7221 */ /* 0x000fe20000010000 */
[----:B------:R-:W3:Y:S01]  /*b010*/  MUFU.EX2 R2, R66 ;  /* 0x0000004200027308 */ /* 0x000ee20000000800 */
[C---:B0-----:R-:W-:Y:S01]  /*b020*/  F2FP.F16.F32.PACK_AB R24, R25.reuse, R21 ;  /* 0x000000151918723e */ /* 0x041fe200000000ff */
[----:B------:R-:W-:Y:S01]  /*b030*/  FADD.FTZ R69, R28, R69 ;  /* 0x000000451c457221 */ /* 0x000fe20000010000 */
[----:B------:R-:W-:Y:S01]  /*b040*/  FADD.FTZ R42, R25, R42 ;  /* 0x0000002a192a7221 */ /* 0x000fe20000010000 */
[----:B------:R-:W-:Y:S01]  /*b050*/  F2FP.F16.F32.PACK_AB R25, R26, R80 ;  /* 0x000000501a19723e */ /* 0x000fe200000000ff */
[----:B------:R-:W-:Y:S01]  /*b060*/  FMUL.FTZ R108, R108, R6 ;  /* 0x000000066c6c7220 */ /* 0x000fe20000410000 */
[----:B------:R-:W-:Y:S01]  /*b070*/  FADD.FTZ R69, R84, R69 ;  /* 0x0000004554457221 */ /* 0x000fe20000010000 */
[----:B------:R-:W-:Y:S01]  /*b080*/  FADD.FTZ R42, R27, R42 ;  /* 0x0000002a1b2a7221 */ /* 0x000fe20000010000 */
[C---:B------:R-:W-:Y:S01]  /*b090*/  F2FP.F16.F32.PACK_AB R26, R29.reuse, R27 ;  /* 0x0000001b1d1a723e */ /* 0x040fe200000000ff */
[----:B------:R-:W-:Y:S01]  /*b0a0*/  MUFU.EX2 R54, R54 ;  /* 0x0000003600367308 */ /* 0x000fe20000000800 */
        /* <DEDUP_REMOVED lines=10> */
[C---:B------:R-:W-:Y:S01]  /*b150*/  F2FP.F16.F32.PACK_AB R31, R34.reuse, R20 ;  /* 0x00000014221f723e */ /* 0x040fe200000000ff */
[----:B------:R0:W-:Y:S01]  /*b160*/  STSM.16.M88.4 [R23], R24 ;  /* 0x0000001817007844 */ /* 0x0001e20000000200 */
[----:B------:R-:W-:Y:S01]  /*b170*/  FADD.FTZ R14, R34, R69 ;  /* 0x00000045220e7221 */ /* 0x000fe20000010000 */
[----:B------:R-:W-:Y:S01]  /*b180*/  FADD.FTZ R42, R35, R42 ;  /* 0x0000002a232a7221 */ /* 0x000fe20000010000 */
[-C--:B------:R-:W-:Y:S01]  /*b190*/  FMUL.FTZ R112, R112, R6.reuse ;  /* 0x0000000670707220 */ /* 0x080fe20000410000 */
[----:B------:R-:W0:Y:S01]  /*b1a0*/  MUFU.EX2 R72, R72 ;  /* 0x0000004800487308 */ /* 0x000e220000000800 */
[----:B------:R-:W-:Y:S01]  /*b1b0*/  FADD.FTZ R29, R41, R14 ;  /* 0x0000000e291d7221 */ /* 0x000fe20000010000 */
[----:B------:R-:W-:Y:S01]  /*b1c0*/  FADD.FTZ R42, R37, R42 ;  /* 0x0000002a252a7221 */ /* 0x000fe20000010000 */
[----:B------:R-:W-:Y:S01]  /*b1d0*/  F2FP.F16.F32.PACK_AB R41, R36, R41 ;  /* 0x000000292429723e */ /* 0x000fe200000000ff */
[-C--:B------:R-:W-:Y:S01]  /*b1e0*/  FMUL.FTZ R113, R113, R6.reuse ;  /* 0x0000000671717220 */ /* 0x080fe20000410000 */
[----:B------:R-:W-:Y:S01]  /*b1f0*/  FMUL.FTZ R116, R116, R6 ;  /* 0x0000000674747220 */ /* 0x000fe20000410000 */
[----:B------:R-:W-:Y:S01]  /*b200*/  FADD.FTZ R21, R39, R42 ;  /* 0x0000002a27157221 */ /* 0x000fe20000010000 */
[----:B------:R-:W-:Y:S01]  /*b210*/  FADD.FTZ R42, R36, R29 ;  /* 0x0000001d242a7221 */ /* 0x000fe20000010000 */
[----:B------:R-:W-:Y:S01]  /*b220*/  MUFU.EX2 R73, R73 ;  /* 0x0000004900497308 */ /* 0x000fe20000000800 */
[----:B------:R-:W-:Y:S01]  /*b230*/  F2FP.F16.F32.PACK_AB R29, R32, R30 ;  /* 0x0000001e201d723e */ /* 0x000fe200000000ff */
[----:B------:R-:W-:Y:S01]  /*b240*/  FADD.FTZ R14, R40, R21 ;  /* 0x00000015280e7221 */ /* 0x000fe20000010000 */
[----:B------:R-:W-:Y:S01]  /*b250*/  FADD.FTZ R21, R15, R42 ;  /* 0x0000002a0f157221 */ /* 0x000fe20000010000 */
[----:B------:R-:W-:Y:S01]  /*b260*/  F2FP.F16.F32.PACK_AB R30, R37, R35 ;  /* 0x00000023251e723e */ /* 0x000fe200000000ff */
[-C--:B------:R-:W-:Y:S01]  /*b270*/  FMUL.FTZ R117, R117, R6.reuse ;  /* 0x0000000675757220 */ /* 0x080fe20000410000 */
[----:B------:R-:W-:Y:S01]  /*b280*/  FADD.FTZ R14, R43, R14 ;  /* 0x0000000e2b0e7221 */ /* 0x000fe20000010000 */
[----:B------:R-:W-:Y:S01]  /*b290*/  FADD.FTZ R20, R38, R21 ;  /* 0x0000001526147221 */ /* 0x000fe20000010000 */
[----:B------:R-:W-:Y:S01]  /*b2a0*/  MUFU.EX2 R59, R59 ;  /* 0x0000003b003b7308 */ /* 0x000fe20000000800 */
[----:B------:R4:W-:Y:S01]  /*b2b0*/  STSM.16.M88.4 [R19], R28 ;  /* 0x0000001c13007844 */ /* 0x0009e20000000200 */
[----:B------:R-:W-:Y:S01]  /*b2c0*/  FADD.FTZ R14, R45, R14 ;  /* 0x0000000e2d0e7221 */ /* 0x000fe20000010000 */
[----:B------:R-:W-:Y:S01]  /*b2d0*/  FADD.FTZ R33, R49, R20 ;  /* 0x0000001431217221 */ /* 0x000fe20000010000 */
[----:B------:R-:W-:Y:S01]  /*b2e0*/  F2FP.F16.F32.PACK_AB R42, R45, R43 ;  /* 0x0000002b2d2a723e */ /* 0x000fe200000000ff */
[-C--:B------:R-:W-:Y:S01]  /*b2f0*/  FMUL.FTZ R120, R120, R6.reuse ;  /* 0x0000000678787220 */ /* 0x080fe20000410000 */
[----:B------:R-:W-:Y:S01]  /*b300*/  FADD.FTZ R21, R47, R14 ;  /* 0x0000000e2f157221 */ /* 0x000fe20000010000 */
[----:B------:R-:W-:Y:S01]  /*b310*/  FADD.FTZ R33, R44, R33 ;  /* 0x000000212c217221 */ /* 0x000fe20000010000 */
[----:B------:R-:W5:Y:S01]  /*b320*/  MUFU.EX2 R74, R74 ;  /* 0x0000004a004a7308 */ /* 0x000f620000000800 */
[----:B------:R-:W-:Y:S01]  /*b330*/  F2FP.F16.F32.PACK_AB R43, R38, R15 ;  /* 0x0000000f262b723e */ /* 0x000fe200000000ff */
[----:B------:R-:W-:Y:S01]  /*b340*/  FADD.FTZ R14, R48, R21 ;  /* 0x00000015300e7221 */ /* 0x000fe20000010000 */
[----:B------:R-:W-:Y:S01]  /*b350*/  F2FP.F16.F32.PACK_AB R40, R40, R39 ;  /* 0x000000272828723e */ /* 0x000fe200000000ff */
[----:B------:R-:W-:Y:S01]  /*b360*/  FMUL.FTZ R121, R121, R6 ;  /* 0x0000000679797220 */ /* 0x000fe20000410000 */
[----:B------:R-:W-:Y:S01]  /*b370*/  F2FP.F16.F32.PACK_AB R48, R48, R47 ;  /* 0x0000002f3030723e */ /* 0x000fe200000000ff */
[----:B------:R-:W-:Y:S01]  /*b380*/  FADD.FTZ R21, R51, R14 ;  /* 0x0000000e33157221 */ /* 0x000fe20000010000 */
[----:B------:R-:W-:Y:S01]  /*b390*/  FADD.FTZ R14, R46, R33 ;  /* 0x000000212e0e7221 */ /* 0x000fe20000010000 */
[----:B------:R-:W4:Y:S01]  /*b3a0*/  MUFU.EX2 R60, R60 ;  /* 0x0000003c003c7308 */ /* 0x000f220000000800 */
[C---:B-1----:R-:W-:Y:S01]  /*b3b0*/  F2FP.F16.F32.PACK_AB R51, R3.reuse, R46 ;  /* 0x0000002e0333723e */ /* 0x042fe200000000ff */
[----:B--2---:R-:W-:Y:S01]  /*b3c0*/  FADD.FTZ R8, R52, R21 ;  /* 0x0000001534087221 */ /* 0x004fe20000010000 */
[----:B------:R-:W-:Y:S01]  /*b3d0*/  FADD.FTZ R9, R3, R14 ;  /* 0x0000000e03097221 */ /* 0x000fe20000010000 */
[----:B------:R-:W-:Y:S01]  /*b3e0*/  F2FP.F16.F32.PACK_AB R49, R44, R49 ;  /* 0x000000312c31723e */ /* 0x000fe200000000ff */
[----:B------:R2:W-:Y:S01]  /*b3f0*/  STSM.16.M88.4 [R18], R40 ;  /* 0x0000002812007844 */ /* 0x0005e20000000200 */
[----:B------:R-:W-:Y:S01]  /*b400*/  FADD.FTZ R11, R55, R8 ;  /* 0x00000008370b7221 */ /* 0x000fe20000010000 */
[----:B---3--:R-:W-:Y:S01]  /*b410*/  FADD.FTZ R8, R2, R9 ;  /* 0x0000000902087221 */ /* 0x008fe20000010000 */
[----:B------:R-:W-:Y:S01]  /*b420*/  MUFU.EX2 R14, R75 ;  /* 0x0000004b000e7308 */ /* 0x000fe20000000800 */
[----:B0-----:R-:W-:Y:S01]  /*b430*/  F2FP.F16.F32.PACK_AB R25, R72, R71 ;  /* 0x000000474819723e */ /* 0x001fe200000000ff */
[----:B------:R-:W-:Y:S01]  /*b440*/  FADD.FTZ R10, R56, R11 ;  /* 0x0000000b380a7221 */ /* 0x000fe20000010000 */
[----:B------:R-:W-:Y:S01]  /*b450*/  FADD.FTZ R9, R53, R8 ;  /* 0x0000000835097221 */ /* 0x000fe20000010000 */
[----:B-----5:R-:W-:Y:S01]  /*b460*/  F2FP.F16.F32.PACK_AB R27, R74, R73 ;  /* 0x000000494a1b723e */ /* 0x020fe200000000ff */
[----:B------:R2:W-:Y:S01]  /*b470*/  STSM.16.M88.4 [R17+0x27800], R48 ;  /* 0x0278003011007844 */ /* 0x0005e20000000200 */
[----:B------:R-:W-:Y:S01]  /*b480*/  FADD.FTZ R11, R57, R10 ;  /* 0x0000000a390b7221 */ /* 0x000fe20000010000 */
[----:B------:R-:W-:Y:S01]  /*b490*/  FADD.FTZ R8, R54, R9 ;  /* 0x0000000936087221 */ /* 0x000fe20000010000 */
[----:B------:R-:W0:Y:S01]  /*b4a0*/  MUFU.EX2 R61, R61 ;  /* 0x0000003d003d7308 */ /* 0x000e220000000800 */
[----:B------:R-:W-:Y:S01]  /*b4b0*/  F2FP.F16.F32.PACK_AB R9, R53, R2 ;  /* 0x000000023509723e */ /* 0x000fe200000000ff */
[----:B------:R-:W-:Y:S01]  /*b4c0*/  FADD.FTZ R10, R58, R11 ;  /* 0x0000000b3a0a7221 */ /* 0x000fe20000010000 */
[----:B------:R-:W-:Y:S01]  /*b4d0*/  FADD.FTZ R8, R67, R8 ;  /* 0x0000000843087221 */ /* 0x000fe20000010000 */
[----:B----4-:R-:W-:Y:S01]  /*b4e0*/  F2FP.F16.F32.PACK_AB R24, R60, R59 ;  /* 0x0000003b3c18723e */ /* 0x010fe200000000ff */
[----:B------:R-:W-:Y:S01]  /*b4f0*/  FMUL.FTZ R124, R124, R6 ;  /* 0x000000067c7c7220 */ /* 0x000fe20000410000 */
[----:B------:R-:W-:Y:S01]  /*b500*/  FADD.FTZ R3, R59, R10 ;  /* 0x0000000a3b037221 */ /* 0x000fe20000010000 */
[----:B------:R-:W-:Y:S01]  /*b510*/  FADD.FTZ R11, R71, R8 ;  /* 0x00000008470b7221 */ /* 0x000fe20000010000 */
[----:B------:R-:W1:Y:S01]  /*b520*/  MUFU.EX2 R62, R62 ;  /* 0x0000003e003e7308 */ /* 0x000e620000000800 */
[----:B------:R-:W-:Y:S01]  /*b530*/  F2FP.F16.F32.PACK_AB R8, R56, R55 ;  /* 0x000000373808723e */ /* 0x000fe200000000ff */
[----:B------:R-:W-:Y:S01]  /*b540*/  FADD.FTZ R10, R60, R3 ;  /* 0x000000033c0a7221 */ /* 0x000fe20000010000 */
[----:B------:R-:W-:Y:S01]  /*b550*/  FADD.FTZ R2, R72, R11 ;  /* 0x0000000b48027221 */ /* 0x000fe20000010000 */
[----:B------:R-:W-:Y:S01]  /*b560*/  F2FP.F16.F32.PACK_AB R11, R67, R54 ;  /* 0x00000036430b723e */ /* 0x000fe200000000ff */
[-C--:B------:R-:W-:Y:S01]  /*b570*/  FMUL.FTZ R125, R125, R6.reuse ;  /* 0x000000067d7d7220 */ /* 0x080fe20000410000 */
[-C--:B------:R-:W-:Y:S01]  /*b580*/  FMUL.FTZ R128, R128, R6.reuse ;  /* 0x0000000680807220 */ /* 0x080fe20000410000 */
[----:B------:R-:W-:Y:S01]  /*b590*/  FADD.FTZ R15, R73, R2 ;  /* 0x00000002490f7221 */ /* 0x000fe20000010000 */
[----:B------:R-:W3:Y:S01]  /*b5a0*/  MUFU.EX2 R29, R76 ;  /* 0x0000004c001d7308 */ /* 0x000ee20000000800 */
[----:B0-----:R-:W-:Y:S01]  /*b5b0*/  FADD.FTZ R3, R61, R10 ;  /* 0x0000000a3d037221 */ /* 0x001fe20000010000 */
[----:B------:R-:W-:Y:S01]  /*b5c0*/  F2FP.F16.F32.PACK_AB R10, R58, R57 ;  /* 0x000000393a0a723e */ /* 0x000fe200000000ff */
[----:B------:R-:W-:Y:S01]  /*b5d0*/  FADD.FTZ R15, R74, R15 ;  /* 0x0000000f4a0f7221 */ /* 0x000fe20000010000 */
[-C--:B------:R-:W-:Y:S01]  /*b5e0*/  FMUL.FTZ R129, R129, R6.reuse ;  /* 0x0000000681817220 */ /* 0x080fe20000410000 */
[-C--:B------:R-:W-:Y:S01]  /*b5f0*/  FMUL.FTZ R132, R132, R6.reuse ;  /* 0x0000000684847220 */ /* 0x080fe20000410000 */
[----:B------:R-:W-:Y:S01]  /*b600*/  FMUL.FTZ R133, R133, R6 ;  /* 0x0000000685857220 */ /* 0x000fe20000410000 */
[----:B------:R-:W-:Y:S01]  /*b610*/  FADD.FTZ R15, R14, R15 ;  /* 0x0000000f0e0f7221 */ /* 0x000fe20000010000 */
[----:B------:R-:W0:Y:S01]  /*b620*/  MUFU.EX2 R63, R63 ;  /* 0x0000003f003f7308 */ /* 0x000e220000000800 */
[C---:B-1----:R-:W-:Y:S01]  /*b630*/  F2FP.F16.F32.PACK_AB R26, R62.reuse, R61 ;  /* 0x0000003d3e1a723e */ /* 0x042fe200000000ff */
[----:B------:R2:W-:Y:S01]  /*b640*/  STSM.16.M88.4 [R136], R8 ;  /* 0x0000000888007844 */ /* 0x0005e20000000200 */
[----:B------:R-:W-:Y:S01]  /*b650*/  FADD.FTZ R2, R62, R3 ;  /* 0x000000033e027221 */ /* 0x000fe20000010000 */
[-C--:B------:R-:W-:Y:S01]  /*b660*/  FMUL.FTZ R90, R90, R7.reuse ;  /* 0x000000075a5a7220 */ /* 0x080fe20000410000 */
[-C--:B------:R-:W-:Y:S01]  /*b670*/  FMUL.FTZ R91, R91, R7.reuse ;  /* 0x000000075b5b7220 */ /* 0x080fe20000410000 */
[----:B------:R2:W-:Y:S01]  /*b680*/  STSM.16.M88.4 [R19+0x6000], R24 ;  /* 0x0060001813007844 */ /* 0x0005e20000000200 */
        /* <DEDUP_REMOVED lines=9> */
[----:B------:R-:W-:Y:S01]  /*b720*/  MUFU.EX2 R68, R68 ;  /* 0x0000004400447308 */ /* 0x000fe20000000800 */
[----:B0-----:R-:W-:Y:S01]  /*b730*/  FADD.FTZ R3, R63, R2 ;  /* 0x000000023f037221 */ /* 0x001fe20000010000 */
[-C--:B------:R-:W-:Y:S01]  /*b740*/  FMUL.FTZ R106, R106, R7.reuse ;  /* 0x000000076a6a7220 */ /* 0x080fe20000410000 */
[-C--:B------:R-:W-:Y:S01]  /*b750*/  FMUL.FTZ R107, R107, R7.reuse ;  /* 0x000000076b6b7220 */ /* 0x080fe20000410000 */
[-C--:B------:R-:W-:Y:S01]  /*b760*/  FMUL.FTZ R110, R110, R7.reuse ;  /* 0x000000076e6e7220 */ /* 0x080fe20000410000 */
[-C--:B------:R-:W-:Y:S01]  /*b770*/  FMUL.FTZ R111, R111, R7.reuse ;  /* 0x000000076f6f7220 */ /* 0x080fe20000410000 */
[-C--:B------:R-:W-:Y:S01]  /*b780*/  FMUL.FTZ R114, R114, R7.reuse ;  /* 0x0000000772727220 */ /* 0x080fe20000410000 */
[----:B------:R-:W-:Y:S01]  /*b790*/  FMUL.FTZ R115, R115, R7 ;  /* 0x0000000773737220 */ /* 0x000fe20000410000 */
[----:B------:R-:W0:Y:S01]  /*b7a0*/  MUFU.EX2 R65, R65 ;  /* 0x0000004100417308 */ /* 0x000e220000000800 */
[C---:B-1----:R-:W-:Y:S01]  /*b7b0*/  F2FP.F16.F32.PACK_AB R28, R64.reuse, R63 ;  /* 0x0000003f401c723e */ /* 0x042fe200000000ff */
[----:B------:R-:W-:Y:S01]  /*b7c0*/  FADD.FTZ R3, R64, R3 ;  /* 0x0000000340037221 */ /* 0x000fe20000010000 */
[-C--:B------:R-:W-:Y:S01]  /*b7d0*/  FMUL.FTZ R118, R118, R7.reuse ;  /* 0x0000000776767220 */ /* 0x080fe20000410000 */
[-C--:B------:R-:W-:Y:S01]  /*b7e0*/  FMUL.FTZ R119, R119, R7.reuse ;  /* 0x0000000777777220 */ /* 0x080fe20000410000 */
[-C--:B------:R-:W-:Y:S01]  /*b7f0*/  FMUL.FTZ R122, R122, R7.reuse ;  /* 0x000000077a7a7220 */ /* 0x080fe20000410000 */
[-C--:B------:R-:W-:Y:S01]  /*b800*/  FMUL.FTZ R123, R123, R7.reuse ;  /* 0x000000077b7b7220 */ /* 0x080fe20000410000 */
[-C--:B------:R-:W-:Y:S01]  /*b810*/  FMUL.FTZ R126, R126, R7.reuse ;  /* 0x000000077e7e7220 */ /* 0x080fe20000410000 */
[----:B------:R-:W1:Y:S01]  /*b820*/  MUFU.EX2 R20, R77 ;  /* 0x0000004d00147308 */ /* 0x000e620000000800 */
[-C--:B------:R-:W-:Y:S01]  /*b830*/  FMUL.FTZ R127, R127, R7.reuse ;  /* 0x000000077f7f7220 */ /* 0x080fe20000410000 */
[-C--:B------:R-:W-:Y:S01]  /*b840*/  FMUL.FTZ R130, R130, R7.reuse ;  /* 0x0000000782827220 */ /* 0x080fe20000410000 */
[-C--:B------:R-:W-:Y:S01]  /*b850*/  FMUL.FTZ R131, R131, R7.reuse ;  /* 0x0000000783837220 */ /* 0x080fe20000410000 */
[-C--:B------:R-:W-:Y:S01]  /*b860*/  FMUL.FTZ R134, R134, R7.reuse ;  /* 0x0000000786867220 */ /* 0x080fe20000410000 */
[----:B------:R-:W-:Y:S01]  /*b870*/  FMUL.FTZ R135, R135, R7 ;  /* 0x0000000787877220 */ /* 0x000fe20000410000 */
[----:B------:R-:W-:-:S02]  /*b880*/  IMAD.MOV.U32 R7, RZ, RZ, R13 ;  /* 0x000000ffff077224 */ /* 0x000fc400078e000d */
[----:B------:R-:W3:Y:S01]  /*b890*/  MUFU.EX2 R78, R78 ;  /* 0x0000004e004e7308 */ /* 0x000ee20000000800 */
[----:B0-----:R-:W-:Y:S01]  /*b8a0*/  F2FP.F16.F32.PACK_AB R30, R65, R68 ;  /* 0x00000044411e723e */ /* 0x001fe200000000ff */
[----:B------:R-:W-:Y:S01]  /*b8b0*/  FADD.FTZ R68, R68, R3 ;  /* 0x0000000344447221 */ /* 0x000fe20000010000 */
[----:B------:R-:W-:-:S03]  /*b8c0*/  IMAD.MOV.U32 R6, RZ, RZ, R12 ;  /* 0x000000ffff067224 */ /* 0x000fc600078e000c */
[----:B------:R-:W-:Y:S01]  /*b8d0*/  FADD.FTZ R3, R65, R68 ;  /* 0x0000004441037221 */ /* 0x000fe20000010000 */
[----:B-1----:R-:W-:Y:S01]  /*b8e0*/  FADD.FTZ R15, R20, R15 ;  /* 0x0000000f140f7221 */ /* 0x002fe20000010000 */
[----:B---3--:R-:W-:-:S03]  /*b8f0*/  F2FP.F16.F32.PACK_AB R31, R78, R20 ;  /* 0x000000144e1f723e */ /* 0x008fc600000000ff */
[----:B------:R-:W-:Y:S02]  /*b900*/  FADD.FTZ R2, R78, R15 ;  /* 0x0000000f4e027221 */ /* 0x000fe40000010000 */
        /* <DEDUP_REMOVED lines=9> */
.L_x_887:
[----:B------:R-:W-:-:S13]  /*b9a0*/  ISETP.GE.AND P2, PT, R0, UR39, PT ;  /* 0x0000002700007c0c */ /* 0x000fda000bf46270 */
[----:B------:R-:W-:Y:S05]  /*b9b0*/  @!P2 BRA `(.L_x_897) ;  /* 0x000000380030a947 */ /* 0x000fea0003800000 */
[----:B-12---:R-:W-:Y:S01]  /*b9c0*/  IMAD.IADD R8, R137, 0x1, -R139 ;  /* 0x0000000189087824 */ /* 0x006fe200078e0a8b */
[----:B------:R-:W-:Y:S01]  /*b9d0*/  UMOV UR28, UR46 ;  /* 0x0000002e001c7c82 */ /* 0x000fe20008000000 */
[----:B------:R-:W-:Y:S01]  /*b9e0*/  IMAD.MOV.U32 R11, RZ, RZ, R13 ;  /* 0x000000ffff0b7224 */ /* 0x000fe200078e000d */
[----:B------:R-:W-:Y:S01]  /*b9f0*/  UMOV UR51, UR43 ;  /* 0x0000002b00337c82 */ /* 0x000fe20008000000 */
[--C-:B------:R-:W-:Y:S01]  /*ba00*/  IMAD.IADD R9, R4, 0x1, R8.reuse ;  /* 0x0000000104097824 */ /* 0x100fe200078e0208 */
[----:B------:R-:W-:Y:S01]  /*ba10*/  ULDC UR35, c[0x0][0x9e4] ;  /* 0x0002790000237ab9 */ /* 0x000fe20000000800 */
[----:B------:R-:W-:Y:S01]  /*ba20*/  IMAD.IADD R8, R5, 0x1, R8 ;  /* 0x0000000105087824 */ /* 0x000fe200078e0208 */
[----:B------:R-:W-:Y:S01]  /*ba30*/  ULDC UR34, c[0x0][0x988] ;  /* 0x0002620000227ab9 */ /* 0x000fe20000000800 */
[----:B------:R-:W-:Y:S01]  /*ba40*/  IMAD.MOV.U32 R10, RZ, RZ, R12 ;  /* 0x000000ffff0a7224 */ /* 0x000fe200078e000c */
[----:B------:R-:W-:Y:S01]  /*ba50*/  LOP3.LUT R7, RZ, R9, RZ, 0x33, !PT ;  /* 0x00000009ff077212 */ /* 0x000fe200078e33ff */
[----:B------:R-:W-:Y:S01]  /*ba60*/  ULDC UR50, c[0x0][0x9d8] ;  /* 0x0002760000327ab9 */ /* 0x000fe20000000800 */
[----:B------:R-:W-:Y:S01]  /*ba70*/  LOP3.LUT R6, RZ, R8, RZ, 0x33, !PT ;  /* 0x00000008ff067212 */ /* 0x000fe200078e33ff */
[----:B------:R-:W-:-:S06]  /*ba80*/  ULDC UR47, c[0x0][0x9e0] ;  /* 0x00027800002f7ab9 */ /* 0x000fcc0000000800 */
.L_x_914:
[----:B------:R-:W-:Y:S01]  /*ba90*/  UIADD3 UR43, UR51, 0x1, URZ ;  /* 0x00000001332b7890 */ /* 0x000fe2000fffe03f */
[----:B------:R-:W-:-:S03]  /*baa0*/  ISETP.NE.AND P3, PT, RZ, UR38, PT ;  /* 0x00000026ff007c0c */ /* 0x000fc6000bf65270 */
[----:B------:R-:W-:-:S04]  /*bab0*/  UISETP.NE.AND UP0, UPT, UR43, 0x2, UPT ;  /* 0x000000022b00788c */ /* 0x000fc8000bf05270 */
[----:B------:R-:W-:Y:S02]  /*bac0*/  USEL UR46, URZ, 0x1, UP0 ;  /* 0x000000013f2e7887 */ /* 0x000fe40008000000 */
[----:B------:R-:W-:Y:S02]  /*bad0*/  USEL UR43, UR43, URZ, UP0 ;  /* 0x0000003f2b2b7287 */ /* 0x000fe40008000000 */
[----:B------:R-:W-:Y:S02]  /*bae0*/  ULOP3.LUT UR46, UR28, UR46, URZ, 0x3c, !UPT ;  /* 0x0000002e1c2e7292 */ /* 0x000fe4000f8e3c3f */
[----:B---3--:R-:W-:Y:S10]  /*baf0*/  @P3 BRA `(.L_x_898) ;  /* 0x00000000002c3947 */ /* 0x008ff40003800000 */
[----:B------:R-:W-:Y:S05]  /*bb00*/  @!P0 BRA `(.L_x_899) ;  /* 0x0000000000048947 */ /* 0x000fea0003800000 */
[----:B------:R-:W-:Y:S01]  /*bb10*/  BPT.TRAP 0x1 ;  /* 0x000000040000795c */ /* 0x000fe20000300000 */
.L_x_899:
[----:B------:R-:W-:Y:S01]  /*bb20*/  ULEA UR6, UR43, UR42, 0x3 ;  /* 0x0000002a2b067291 */ /* 0x000fe2000f8e183f */
[----:B------:R-:W-:-:S05]  /*bb30*/  IMAD.U32 R12, RZ, RZ, UR46 ;  /* 0x0000002eff0c7e24 */ /* 0x000fca000f8e00ff */
[----:B------:R-:W-:-:S04]  /*bb40*/  SHF.L.U32 R12, R12, 0x1f, RZ ;  /* 0x0000001f0c0c7819 */ /* 0x000fc800000006ff */
[----:B------:R0:W1:Y:S01]  /*bb50*/  SYNCS.PHASECHK.TRANS64.TRYWAIT P2, [UR6+0x2d830], R12 ;  /* 0x02d8300cff0075a7 */ /* 0x0000620008040146 */
[----:B------:R-:W-:Y:S05]  /*bb60*/  @!P0 BRA `(.L_x_900) ;  /* 0x0000000000048947 */ /* 0x000fea0003800000 */
[----:B------:R-:W-:Y:S01]  /*bb70*/  BPT.TRAP 0x1 ;  /* 0x000000040000795c */ /* 0x000fe20000300000 */
.L_x_900:
[----:B-1----:R-:W-:Y:S05]  /*bb80*/  @P2 BRA `(.L_x_898) ;  /* 0x0000000000082947 */ /* 0x002fea0003800000 */
[----:B------:R-:W1:Y:S02]  /*bb90*/  SYNCS.PHASECHK.TRANS64.TRYWAIT P2, [UR6+0x2d830], R12 ;  /* 0x02d8300cff0075a7 */ /* 0x000e640008040146 */
[----:B-1----:R-:W-:Y:S05]  /*bba0*/  @!P2 BRA `(.L_x_901) ;  /* 0x000000a8002ca947 */ /* 0x002fea0003800000 */
.L_x_898:
        /* <DEDUP_REMOVED lines=37> */
.L_x_903:
[----:B------:R-:W-:Y:S01]  /*be00*/  ULEA UR6, UR51, UR42, 0x3 ;  /* 0x0000002a33067291 */ /* 0x000fe2000f8e183f */
[----:B------:R-:W-:-:S05]  /*be10*/  IMAD.U32 R12, RZ, RZ, UR28 ;  /* 0x0000001cff0c7e24 */ /* 0x000fca000f8e00ff */
[----:B------:R-:W-:-:S04]  /*be20*/  SHF.L.U32 R12, R12, 0x1f, RZ ;  /* 0x0000001f0c0c7819 */ /* 0x000fc800000006ff */
[----:B------:R0:W1:Y:S01]  /*be30*/  SYNCS.PHASECHK.TRANS64.TRYWAIT P2, [UR6+0x2d850], R12 ;  /* 0x02d8500cff0075a7 */ /* 0x0000620008040146 */
[----:B------:R-:W-:Y:S05]  /*be40*/  @!P0 BRA `(.L_x_904) ;  /* 0x0000000000048947 */ /* 0x000fea0003800000 */
[----:B------:R-:W-:Y:S01]  /*be50*/  BPT.TRAP 0x1 ;  /* 0x000000040000795c */ /* 0x000fe20000300000 */
.L_x_904:
[----:B-1----:R-:W-:Y:S05]  /*be60*/  @P2 BRA `(.L_x_902) ;  /* 0x0000000000082947 */ /* 0x002fea0003800000 */
[----:B------:R-:W1:Y:S02]  /*be70*/  SYNCS.PHASECHK.TRANS64.TRYWAIT P2, [UR6+0x2d850], R12 ;  /* 0x02d8500cff0075a7 */ /* 0x000e640008040146 */
[----:B-1----:R-:W-:Y:S05]  /*be80*/  @!P2 BRA `(.L_x_905) ;  /* 0x000000a4008ca947 */ /* 0x002fea0003800000 */
.L_x_902:
[----:B------:R-:W-:Y:S01]  /*be90*/  UIADD3 UR6, UR42, 0x400, URZ ;  /* 0x000004002a067890 */ /* 0x000fe2000fffe03f */
[----:B------:R-:W-:Y:S01]  /*bea0*/  WARPGROUP.ARRIVE ;  /* 0x00000000000079c5 */ /* 0x000fe20000000000 */
[----:B------:R-:W-:Y:S01]  /*beb0*/  UMOV UR29, 0x40000040 ;  /* 0x40000040001d7882 */ /* 0x000fe20000000000 */
[----:B------:R-:W-:Y:S01]  /*bec0*/  UMOV UR31, 0x80000020 ;  /* 0x80000020001f7882 */ /* 0x000fe20000000000 */
[----:B------:R-:W-:-:S03]  /*bed0*/  USHF.R.U32.HI UR6, URZ, 0x4, UR6 ;  /* 0x000000043f067899 */ /* 0x000fc60008011606 */
[----:B------:R-:W2:Y:S01]  /*bee0*/  S2R R141, SR_TID.X ;  /* 0x00000000008d7919 */ /* 0x000ea20000002100 */
[----:B------:R-:W-:Y:S01]  /*bef0*/  FMUL.FTZ R21, R29, UR50 ;  /* 0x000000321d157c20 */ /* 0x000fe20008410000 */
[----:B------:R-:W-:Y:S01]  /*bf00*/  FMUL.FTZ R29, R35, UR50 ;  /* 0x00000032231d7c20 */ /* 0x000fe20008410000 */
[----:B------:R-:W-:Y:S01]  /*bf10*/  ULOP3.LUT UR6, UR6, 0x3fff, URZ, 0xc0, !UPT ;  /* 0x00003fff06067892 */ /* 0x000fe2000f8ec03f */
[----:B-1----:R-:W-:Y:S01]  /*bf20*/  FMUL.FTZ R13, R25, UR50 ;  /* 0x00000032190d7c20 */ /* 0x002fe20008410000 */
        /* <DEDUP_REMOVED lines=8> */
[----:B------:R-:W-:Y:S01]  /*bfb0*/  FMUL.FTZ R47, R53, UR50 ;  /* 0x00000032352f7c20 */ /* 0x000fe20008410000 */
[----:B------:R-:W-:Y:S01]  /*bfc0*/  FMUL.FTZ R26, R32, UR50 ;  /* 0x00000032201a7c20 */ /* 0x000fe20008410000 */
        /* <DEDUP_REMOVED lines=56> */
[----:B------:R-:W-:Y:S02]  /*c350*/  IMAD.SHL.U32 R83, R0, 0x80, RZ ;  /* 0x0000008000537824 */ /* 0x000fe400078e00ff */
[----:B------:R-:W-:Y:S01]  /*c360*/  FMUL.FTZ R70, R73, UR50 ;  /* 0x0000003249467c20 */ /* 0x000fe20008410000 */
[----:B------:R-:W-:-:S02]  /*c370*/  @!P1 VIADD R53, R53, 0x2d840 ;  /* 0x0002d84035359836 */ /* 0x000fc40000000000 */
        /* <DEDUP_REMOVED lines=10> */
[----:B------:R-:W-:Y:S01]  /*c420*/  @!P1 PRMT R53, RZ, 0x654, R53 ;  /* 0x00000654ff359816 */ /* 0x000fe20000000035 */
[----:B------:R-:W0:Y:S01]  /*c430*/  MUFU.TANH R12, R12 ;  /* 0x0000000c000c7308 */ /* 0x000e220000002400 */
[----:B------:R-:W-:-:S07]  /*c440*/  IADD3 R52, R137, 0x1, -R83 ;  /* 0x0000000189347810 */ /* 0x000fce0007ffe853 */
        /* <DEDUP_REMOVED lines=111> */
[----:B-1----:R-:W-:-:S04]  /*cb40*/  IMAD.IADD R53, R52, 0x1, -R139 ;  /* 0x0000000134357824 */ /* 0x002fc800078e0a8b */
[----:B------:R-:W-:-:S04]  /*cb50*/  IMAD R53, R16, -0x2, R53 ;  /* 0xfffffffe10357824 */ /* 0x000fc800078e0235 */
[C---:B------:R-:W-:Y:S02]  /*cb60*/  VIADD R138, R53.reuse, UR47 ;  /* 0x0000002f358a7c36 */ /* 0x040fe40008000000 */
[----:B------:R-:W-:Y:S02]  /*cb70*/  VIADD R87, R53, UR33 ;  /* 0x0000002135577c36 */ /* 0x000fe40008000000 */
[C---:B------:R-:W-:Y:S02]  /*cb80*/  IMAD.IADD R86, R4.reuse, 0x1, R138 ;  /* 0x0000000104567824 */ /* 0x040fe400078e028a */
[----:B-----5:R-:W-:Y:S01]  /*cb90*/  IMAD.IADD R85, R4, 0x1, R87 ;  /* 0x0000000104557824 */ /* 0x020fe200078e0257 */
[----:B0-234-:R-:W-:Y:S06]  /*cba0*/  @!P5 BRA `(.L_x_906) ;  /* 0x000000000058d947 */ /* 0x01dfec0003800000 */
        /* <DEDUP_REMOVED lines=11> */
.L_x_908:
[----:B------:R-:W-:-:S05]  /*cc60*/  IMAD.U32 R141, RZ, RZ, UR35 ;  /* 0x00000023ff8d7e24 */ /* 0x000fca000f8e00ff */
[----:B------:R-:W-:-:S13]  /*cc70*/  ISETP.NE.AND P2, PT, R141, 0x1, PT ;  /* 0x000000018d00780c */ /* 0x000fda0003f45270 */
[----:B------:R-:W0:Y:S02]  /*cc80*/  @P2 LDC.64 R52, c[0x0][0x9e8] ;  /* 0x00027a00ff342b82 */ /* 0x000e240000000a00 */
[----:B0-----:R-:W-:-:S04]  /*cc90*/  @P2 IMAD.HI.U32 R144, R9, R52, RZ ;  /* 0x0000003409902227 */ /* 0x001fc800078e00ff */
[----:B------:R-:W-:Y:S01]  /*cca0*/  IMAD.MOV.U32 R52, RZ, RZ, R9 ;  /* 0x000000ffff347224 */ /* 0x000fe200078e0009 */
[----:B------:R-:W-:-:S07]  /*ccb0*/  @P2 SHF.R.U32.HI R52, RZ, R53, R144 ;  /* 0x00000035ff342219 */ /* 0x000fce0000011690 */
.L_x_909:
[----:B------:R-:W-:Y:S05]  /*ccc0*/  BSYNC B0 ;  /* 0x0000000000007941 */ /* 0x000fea0003800000 */
.L_x_907:
[----:B------:R-:W-:-:S04]  /*ccd0*/  IMAD R53, R52, R141, -R83 ;  /* 0x0000008d34357224 */ /* 0x000fc800078e0a53 */
[----:B------:R-:W-:-:S05]  /*cce0*/  IMAD R52, R16, -0x2, R53 ;  /* 0xfffffffe10347824 */ /* 0x000fca00078e0235 */
[----:B------:R-:W-:Y:S02]  /*ccf0*/  VIADDMNMX R86, R52, R141, R86, PT ;  /* 0x0000008d34567246 */ /* 0x000fe40003800156 */
[----:B------:R-:W-:-:S07]  /*cd00*/  VIMNMX R85, R85, R52, !PT ;  /* 0x0000003455557248 */ /* 0x000fce0007fe0100 */
.L_x_906:
[----:B------:R-:W-:Y:S01]  /*cd10*/  ISETP.GT.AND P2, PT, R0, -0x1, PT ;  /* 0xffffffff0000780c */ /* 0x000fe20003f44270 */
[C---:B------:R-:W-:Y:S02]  /*cd20*/  IMAD.IADD R138, R5.reuse, 0x1, R138 ;  /* 0x00000001058a7824 */ /* 0x040fe400078e028a */
[----:B------:R-:W-:Y:S01]  /*cd30*/  IMAD.IADD R87, R5, 0x1, R87 ;  /* 0x0000000105577824 */ /* 0x000fe200078e0257 */
[C---:B------:R-:W-:Y:S02]  /*cd40*/  ISETP.GT.AND P4, PT, R85.reuse, RZ, P2 ;  /* 0x000000ff5500720c */ /* 0x040fe40001784270 */
[----:B------:R-:W-:Y:S02]  /*cd50*/  ISETP.GT.AND P6, PT, R85, 0x1, P2 ;  /* 0x000000015500780c */ /* 0x000fe400017c4270 */
[C---:B------:R-:W-:Y:S02]  /*cd60*/  ISETP.LT.OR P4, PT, R86.reuse, 0x1, P4 ;  /* 0x000000015600780c */ /* 0x040fe40002781670 */
[----:B------:R-:W-:-:S02]  /*cd70*/  ISETP.LT.OR P6, PT, R86, 0x2, P6 ;  /* 0x000000025600780c */ /* 0x000fc400037c1670 */
        /* <DEDUP_REMOVED lines=104> */
.L_x_912:
[----:B------:R-:W-:-:S05]  /*d400*/  IMAD.U32 R85, RZ, RZ, UR35 ;  /* 0x00000023ff557e24 */ /* 0x000fca000f8e00ff */
[----:B------:R-:W-:-:S13]  /*d410*/  ISETP.NE.AND P3, PT, R85, 0x1, PT ;  /* 0x000000015500780c */ /* 0x000fda0003f65270 */
[----:B------:R-:W0:Y:S02]  /*d420*/  @P3 LDC.64 R12, c[0x0][0x9e8] ;  /* 0x00027a00ff0c3b82 */ /* 0x000e240000000a00 */
[----:B0-----:R-:W-:-:S04]  /*d430*/  @P3 IMAD.HI.U32 R86, R8, R12, RZ ;  /* 0x0000000c08563227 */ /* 0x001fc800078e00ff */
[----:B------:R-:W-:Y:S01]  /*d440*/  IMAD.MOV.U32 R12, RZ, RZ, R8 ;  /* 0x000000ffff0c7224 */ /* 0x000fe200078e0008 */
[----:B------:R-:W-:-:S07]  /*d450*/  @P3 SHF.R.U32.HI R12, RZ, R13, R86 ;  /* 0x0000000dff0c3219 */ /* 0x000fce0000011656 */
.L_x_913:
[----:B------:R-:W-:Y:S05]  /*d460*/  BSYNC B0 ;  /* 0x0000000000007941 */ /* 0x000fea0003800000 */
.L_x_911:
[----:B------:R-:W-:-:S04]  /*d470*/  IMAD R83, R12, R85, -R83 ;  /* 0x000000550c537224 */ /* 0x000fc800078e0a53 */
[----:B------:R-:W-:-:S05]  /*d480*/  IMAD R83, R16, -0x2, R83 ;  /* 0xfffffffe10537824 */ /* 0x000fca00078e0253 */
[----:B------:R-:W-:Y:S02]  /*d490*/  VIADDMNMX R138, R83, R85, R138, PT ;  /* 0x00000055538a7246 */ /* 0x000fe4000380018a */
[----:B------:R-:W-:-:S07]  /*d4a0*/  VIMNMX R87, R87, R83, !PT ;  /* 0x0000005357577248 */ /* 0x000fce0007fe0100 */
.L_x_910:
        /* <DEDUP_REMOVED lines=20> */
[C---:B------:R-:W-:Y:S02]  /*d5f0*/  ISETP.GT.AND P6, PT, R87.reuse, 0x30, P2 ;  /* 0x000000305700780c */ /* 0x040fe400017c4270 */
[----:B------:R-:W-:Y:S02]  /*d600*/  FMNMX.FTZ R12, R38, R13, !PT ;  /* 0x0000000d260c7209 */ /* 0x000fe40007810000 */
[----:B------:R-:W-:Y:S02]  /*d610*/  ISETP.GT.AND P4, PT, R87, 0x1, P2 ;  /* 0x000000015700780c */ /* 0x000fe40001784270 */
[----:B------:R-:W-:Y:S02]  /*d620*/  FMNMX.FTZ R13, R39, R12, !PT ;  /* 0x0000000c270d7209 */ /* 0x000fe40007810000 */
[----:B------:R-:W-:-:S02]  /*d630*/  ISETP.LT.OR P6, PT, R138, 0x31, P6 ;  /* 0x000000318a00780c */ /* 0x000fc400037c1670 */
[----:B------:R-:W-:Y:S02]  /*d640*/  FMNMX.FTZ R12, R42, R13, !PT ;  /* 0x0000000d2a0c7209 */ /* 0x000fe40007810000 */
[----:B------:R-:W-:Y:S02]  /*d650*/  ISETP.LT.OR P4, PT, R138, 0x2, P4 ;  /* 0x000000028a00780c */ /* 0x000fe40002781670 */
[----:B------:R-:W-:Y:S02]  /*d660*/  FMNMX.FTZ R13, R43, R12, !PT ;  /* 0x0000000c2b0d7209 */ /* 0x000fe40007810000 */
[----:B------:R-:W-:Y:S02]  /*d670*/  FSEL R44, R44, -INF , !P6 ;  /* 0xff8000002c2c7808 */ /* 0x000fe40007000000 */
[----:B------:R-:W-:Y:S02]  /*d680*/  FMNMX.FTZ R12, R46, R13, !PT ;  /* 0x0000000d2e0c7209 */ /* 0x000fe40007810000 */
[----:B------:R-:W-:-:S02]  /*d690*/  ISETP.GT.AND P3, PT, R87, 0x8, P2 ;  /* 0x000000085700780c */ /* 0x000fc40001764270 */
[----:B------:R-:W-:Y:S02]  /*d6a0*/  FMNMX.FTZ R13, R47, R12, !PT ;  /* 0x0000000c2f0d7209 */ /* 0x000fe40007810000 */
[----:B------:R-:W-:Y:S02]  /*d6b0*/  FSEL R15, R15, -INF , !P4 ;  /* 0xff8000000f0f7808 */ /* 0x000fe40006000000 */
[----:B------:R-:W-:Y:S02]  /*d6c0*/  FMNMX.FTZ R12, R50, R13, !PT ;  /* 0x0000000d320c7209 */ /* 0x000fe40007810000 */
[----:B------:R-:W-:Y:S02]  /*d6d0*/  ISETP.GT.AND P6, PT, R87, 0x39, P2 ;  /* 0x000000395700780c */ /* 0x000fe400017c4270 */
[----:B------:R-:W-:Y:S02]  /*d6e0*/  FMNMX.FTZ R13, R51, R12, !PT ;  /* 0x0000000c330d7209 */ /* 0x000fe40007810000 */
[----:B------:R-:W-:-:S02]  /*d6f0*/  ISETP.GT.AND P4, PT, R87, 0x10, P2 ;  /* 0x000000105700780c */ /* 0x000fc40001784270 */
[----:B------:R-:W-:Y:S02]  /*d700*/  FMNMX.FTZ R13, R56, R13, !PT ;  /* 0x0000000d380d7209 */ /* 0x000fe40007810000 */
[----:B------:R-:W-:Y:S02]  /*d710*/  ISETP.LT.OR P3, PT, R138, 0x9, P3 ;  /* 0x000000098a00780c */ /* 0x000fe40001f61670 */
[----:B------:R-:W-:Y:S02]  /*d720*/  FMNMX.FTZ R13, R58, R13, !PT ;  /* 0x0000000d3a0d7209 */ /* 0x000fe40007810000 */
[----:B------:R-:W-:Y:S02]  /*d730*/  ISETP.LT.OR P6, PT, R138, 0x3a, P6 ;  /* 0x0000003a8a00780c */ /* 0x000fe400037c1670 */
[----:B------:R-:W-:Y:S02]  /*d740*/  FMNMX.FTZ R13, R60, R13, !PT ;  /* 0x0000000d3c0d7209 */ /* 0x000fe40007810000 */
[----:B------:R-:W-:-:S02]  /*d750*/  ISETP.LT.OR P4, PT, R138, 0x11, P4 ;  /* 0x000000118a00780c */ /* 0x000fc40002781670 */
[----:B------:R-:W-:Y:S02]  /*d760*/  FMNMX.FTZ R13, R62, R13, !PT ;  /* 0x0000000d3e0d7209 */ /* 0x000fe40007810000 */
[----:B------:R-:W-:Y:S02]  /*d770*/  FSEL R24, R24, -INF , !P3 ;  /* 0xff80000018187808 */ /* 0x000fe40005800000 */
[----:B------:R-:W-:Y:S02]  /*d780*/  FMNMX.FTZ R13, R64, R13, !PT ;  /* 0x0000000d400d7209 */ /* 0x000fe40007810000 */
[----:B------:R-:W-:Y:S02]  /*d790*/  FSEL R49, R49, -INF , !P6 ;  /* 0xff80000031317808 */ /* 0x000fe40007000000 */
[----:B------:R-:W-:Y:S02]  /*d7a0*/  FMNMX.FTZ R13, R66, R13, !PT ;  /* 0x0000000d420d7209 */ /* 0x000fe40007810000 */
[----:B------:R-:W-:-:S02]  /*d7b0*/  ISETP.GT.AND P3, PT, R87, 0x11, P2 ;  /* 0x000000115700780c */ /* 0x000fc40001764270 */
[----:B------:R-:W-:Y:S02]  /*d7c0*/  FMNMX.FTZ R13, R68, R13, !PT ;  /* 0x0000000d440d7209 */ /* 0x000fe40007810000 */
[----:B------:R-:W-:Y:S02]  /*d7d0*/  FSEL R28, R28, -INF , !P4 ;  /* 0xff8000001c1c7808 */ /* 0x000fe40006000000 */
[----:B------:R-:W-:Y:S02]  /*d7e0*/  FMNMX.FTZ R13, R70, R13, !PT ;  /* 0x0000000d460d7209 */ /* 0x000fe40007810000 */
[C---:B------:R-:W-:Y:S02]  /*d7f0*/  ISETP.GT.AND P6, PT, R87.reuse, 0x48, P2 ;  /* 0x000000485700780c */ /* 0x040fe400017c4270 */
        /* <DEDUP_REMOVED lines=12> */
[----:B------:R-:W-:Y:S01]  /*d8c0*/  ISETP.GT.AND P3, PT, R87, 0x20, P2 ;  /* 0x000000205700780c */ /* 0x000fe20001764270 */
[----:B------:R-:W0:Y:S01]  /*d8d0*/  SHFL.BFLY PT, R12, R13, 0x2, 0x1f ;  /* 0x0c401f000d0c7f89 */ /* 0x000e2200000e0000 */
[----:B------:R-:W-:-:S02]  /*d8e0*/  FSEL R33, R33, -INF , !P4 ;  /* 0xff80000021217808 */ /* 0x000fc40006000000 */
[C---:B------:R-:W-:Y:S02]  /*d8f0*/  ISETP.GT.AND P6, PT, R87.reuse, 0x51, P2 ;  /* 0x000000515700780c */ /* 0x040fe400017c4270 */
[----:B------:R-:W-:Y:S02]  /*d900*/  ISETP.GT.AND P4, PT, R87, 0x28, P2 ;  /* 0x000000285700780c */ /* 0x000fe40001784270 */
[C---:B------:R-:W-:Y:S02]  /*d910*/  ISETP.LT.OR P3, PT, R138.reuse, 0x21, P3 ;  /* 0x000000218a00780c */ /* 0x040fe40001f61670 */
[C---:B------:R-:W-:Y:S02]  /*d920*/  ISETP.LT.OR P6, PT, R138.reuse, 0x52, P6 ;  /* 0x000000528a00780c */ /* 0x040fe400037c1670 */
[----:B------:R-:W-:Y:S02]  /*d930*/  ISETP.LT.OR P4, PT, R138, 0x29, P4 ;  /* 0x000000298a00780c */ /* 0x000fe40002781670 */
[----:B------:R-:W-:-:S02]  /*d940*/  FSEL R36, R36, -INF , !P3 ;  /* 0xff80000024247808 */ /* 0x000fc40005800000 */
[----:B------:R-:W-:Y:S02]  /*d950*/  FSEL R63, R63, -INF , !P6 ;  /* 0xff8000003f3f7808 */ /* 0x000fe40007000000 */
[C---:B------:R-:W-:Y:S02]  /*d960*/  ISETP.GT.AND P3, PT, R87.reuse, 0x29, P2 ;  /* 0x000000295700780c */ /* 0x040fe40001764270 */
[----:B------:R-:W-:Y:S02]  /*d970*/  FSEL R40, R40, -INF , !P4 ;  /* 0xff80000028287808 */ /* 0x000fe40006000000 */
[C---:B------:R-:W-:Y:S02]  /*d980*/  ISETP.GT.AND P6, PT, R87.reuse, 0x59, P2 ;  /* 0x000000595700780c */ /* 0x040fe400017c4270 */
[----:B------:R-:W-:Y:S02]  /*d990*/  ISETP.GT.AND P4, PT, R87, 0x31, P2 ;  /* 0x000000315700780c */ /* 0x000fe40001784270 */
[----:B0-----:R-:W-:-:S02]  /*d9a0*/  FMNMX.FTZ R12, R13, R12, !PT ;  /* 0x0000000c0d0c7209 */ /* 0x001fc40007810000 */
[C---:B------:R-:W-:Y:S02]  /*d9b0*/  ISETP.LT.OR P3, PT, R138.reuse, 0x2a, P3 ;  /* 0x0000002a8a00780c */ /* 0x040fe40001f61670 */
[C---:B------:R-:W-:Y:S01]  /*d9c0*/  ISETP.LT.OR P6, PT, R138.reuse, 0x5a, P6 ;  /* 0x0000005a8a00780c */ /* 0x040fe200037c1670 */
[----:B------:R-:W0:Y:S01]  /*d9d0*/  SHFL.BFLY PT, R13, R12, 0x1, 0x1f ;  /* 0x0c201f000c0d7f89 */ /* 0x000e2200000e0000 */
[----:B------:R-:W-:Y:S02]  /*d9e0*/  ISETP.LT.OR P4, PT, R138, 0x32, P4 ;  /* 0x000000328a00780c */ /* 0x000fe40002781670 */
[----:B------:R-:W-:Y:S02]  /*d9f0*/  FSEL R41, R41, -INF , !P3 ;  /* 0xff80000029297808 */ /* 0x000fe40005800000 */
[----:B------:R-:W-:Y:S02]  /*da00*/  FSEL R67, R67, -INF , !P6 ;  /* 0xff80000043437808 */ /* 0x000fe40007000000 */
[----:B------:R-:W-:-:S02]  /*da10*/  ISETP.GT.AND P3, PT, R87, 0x38, P2 ;  /* 0x000000385700780c */ /* 0x000fc40001764270 */
[----:B------:R-:W-:Y:S02]  /*da20*/  FSEL R45, R45, -INF , !P4 ;  /* 0xff8000002d2d7808 */ /* 0x000fe40006000000 */
[C---:B------:R-:W-:Y:S02]  /*da30*/  ISETP.GT.AND P6, PT, R87.reuse, 0x61, P2 ;  /* 0x000000615700780c */ /* 0x040fe400017c4270 */
[----:B------:R-:W-:Y:S02]  /*da40*/  ISETP.GT.AND P4, PT, R87, 0x40, P2 ;  /* 0x000000405700780c */ /* 0x000fe40001784270 */
[C---:B------:R-:W-:Y:S02]  /*da50*/  ISETP.LT.OR P3, PT, R138.reuse, 0x39, P3 ;  /* 0x000000398a00780c */ /* 0x040fe40001f61670 */
[C---:B------:R-:W-:Y:S02]  /*da60*/  ISETP.LT.OR P6, PT, R138.reuse, 0x62, P6 ;  /* 0x000000628a00780c */ /* 0x040fe400037c1670 */
[----:B------:R-:W-:-:S02]  /*da70*/  ISETP.LT.OR P4, PT, R138, 0x41, P4 ;  /* 0x000000418a00780c */ /* 0x000fc40002781670 */
[----:B------:R-:W-:Y:S02]  /*da80*/  FSEL R48, R48, -INF , !P3 ;  /* 0xff80000030307808 */ /* 0x000fe40005800000 */
[----:B------:R-:W-:Y:S02]  /*da90*/  FSEL R71, R71, -INF , !P6 ;  /* 0xff80000047477808 */ /* 0x000fe40007000000 */
[C---:B------:R-:W-:Y:S02]  /*daa0*/  ISETP.GT.AND P3, PT, R87.reuse, 0x41, P2 ;  /* 0x000000415700780c */ /* 0x040fe40001764270 */
[----:B------:R-:W-:Y:S02]  /*dab0*/  FSEL R54, R54, -INF , !P4 ;  /* 0xff80000036367808 */ /* 0x000fe40006000000 */
[C---:B------:R-:W-:Y:S02]  /*dac0*/  ISETP.GT.AND P6, PT, R87.reuse, 0x69, P2 ;  /* 0x000000695700780c */ /* 0x040fe400017c4270 */
[----:B------:R-:W-:-:S02]  /*dad0*/  ISETP.GT.AND P4, PT, R87, 0x49, P2 ;  /* 0x000000495700780c */ /* 0x000fc40001784270 */
[----:B0-----:R-:W-:Y:S02]  /*dae0*/  FMNMX.FTZ R12, R12, R13, !PT ;  /* 0x0000000d0c0c7209 */ /* 0x001fe40007810000 */
[C---:B------:R-:W-:Y:S02]  /*daf0*/  ISETP.LT.OR P3, PT, R138.reuse, 0x42, P3 ;  /* 0x000000428a00780c */ /* 0x040fe40001f61670 */
[----:B------:R-:W-:Y:S01]  /*db00*/  ISETP.LT.OR P6, PT, R138, 0x6a, P6 ;  /* 0x0000006a8a00780c */ /* 0x000fe200037c1670 */
[----:B------:R-:W-:Y:S01]  /*db10*/  FMUL.FTZ R13, R12, UR34 ;  /* 0x000000220c0d7c20 */ /* 0x000fe20008410000 */
[----:B------:R-:W-:Y:S02]  /*db20*/  ISETP.LT.OR P4, PT, R138, 0x4a, P4 ;  /* 0x0000004a8a00780c */ /* 0x000fe40002781670 */
[----:B------:R-:W-:Y:S02]  /*db30*/  FSEL R55, R55, -INF , !P3 ;  /* 0xff80000037377808 */ /* 0x000fe40005800000 */
[----:B------:R-:W-:-:S02]  /*db40*/  FSEL R75, R75, -INF , !P6 ;  /* 0xff8000004b4b7808 */ /* 0x000fc40007000000 */
[----:B------:R-:W-:Y:S02]  /*db50*/  ISETP.GT.AND P3, PT, R87, 0x50, P2 ;  /* 0x000000505700780c */ /* 0x000fe40001764270 */
[----:B------:R-:W-:Y:S02]  /*db60*/  FSEL R59, R59, -INF , !P4 ;  /* 0xff8000003b3b7808 */ /* 0x000fe40006000000 */
[----:B------:R-:W-:Y:S02]  /*db70*/  ISETP.GT.AND P6, PT, R87, RZ, P2 ;  /* 0x000000ff5700720c */ /* 0x000fe400017c4270 */
[----:B------:R-:W-:Y:S02]  /*db80*/  FSETP.NEU.FTZ.AND P4, PT, R12, -INF , PT ;  /* 0xff8000000c00780b */ /* 0x000fe40003f9d000 */
[C---:B------:R-:W-:Y:S02]  /*db90*/  ISETP.LT.OR P3, PT, R138.reuse, 0x51, P3 ;  /* 0x000000518a00780c */ /* 0x040fe40001f61670 */
[----:B------:R-:W-:-:S02]  /*dba0*/  ISETP.LT.OR P6, PT, R138, 0x1, P6 ;  /* 0x000000018a00780c */ /* 0x000fc400037c1670 */
[----:B------:R-:W-:Y:S02]  /*dbb0*/  FSEL R13, R13, RZ, P4 ;  /* 0x000000ff0d0d7208 */ /* 0x000fe40002000000 */
[----:B------:R-:W-:Y:S02]  /*dbc0*/  FSEL R61, R61, -INF , !P3 ;  /* 0xff8000003d3d7808 */ /* 0x000fe40005800000 */
[----:B------:R-:W-:Y:S01]  /*dbd0*/  FSEL R85, R14, -INF , !P6 ;  /* 0xff8000000e557808 */ /* 0x000fe20007000000 */
        /* <DEDUP_REMOVED lines=11> */
[----:B------:R-:W-:Y:S01]  /*dc90*/  ISETP.GT.AND P3, PT, R87, 0x60, P2 ;  /* 0x000000605700780c */ /* 0x000fe20001764270 */
[--C-:B------:R-:W-:Y:S01]  /*dca0*/  FFMA.FTZ R52, R52, UR34, -R13.reuse ;  /* 0x0000002234347c23 */ /* 0x100fe2000801080d */
        /* <DEDUP_REMOVED lines=10> */
[----:B------:R0:W-:Y:S01]  /*dd50*/  MUFU.EX2 R27, R86 ;  /* 0x00000056001b7308 */ /* 0x0001e20000000800 */
[----:B------:R-:W-:Y:S01]  /*dd60*/  FMNMX.FTZ R31, R29, R30, !PT ;  /* 0x0000001e1d1f7209 */ /* 0x000fe20007810000 */
[----:B------:R-:W-:Y:S01]  /*dd70*/  FFMA.FTZ R30, R34, UR34, -R13 ;  /* 0x00000022221e7c23 */ /* 0x000fe2000801080d */
[----:B------:R-:W-:Y:S02]  /*dd80*/  FSEL R73, R73, -INF , !P3 ;  /* 0xff80000049497808 */ /* 0x000fe40005800000 */
[----:B------:R-:W-:-:S02]  /*dd90*/  ISETP.GT.AND P3, PT, R87, 0x70, P2 ;  /* 0x000000705700780c */ /* 0x000fc40001764270 */
[----:B------:R-:W-:Y:S01]  /*dda0*/  FMNMX.FTZ R34, R32, R31, !PT ;  /* 0x0000001f20227209 */ /* 0x000fe20007810000 */
[----:B------:R-:W-:Y:S01]  /*ddb0*/  MUFU.EX2 R53, R53 ;  /* 0x0000003500357308 */ /* 0x000fe20000000800 */
[----:B------:R-:W-:Y:S01]  /*ddc0*/  ISETP.LT.OR P3, PT, R138, 0x71, P3 ;  /* 0x000000718a00780c */ /* 0x000fe20001f61670 */
[----:B0-----:R-:W-:Y:S01]  /*ddd0*/  FFMA.FTZ R86, R39, UR34, -R13 ;  /* 0x0000002227567c23 */ /* 0x001fe2000801080d */
[----:B------:R-:W-:Y:S02]  /*dde0*/  FMNMX.FTZ R31, R33, R34, !PT ;  /* 0x00000022211f7209 */ /* 0x000fe40007810000 */
[----:B------:R-:W-:Y:S02]  /*ddf0*/  FSEL R77, R77, -INF , !P3 ;  /* 0xff8000004d4d7808 */ /* 0x000fe40005800000 */
[----:B------:R-:W-:Y:S01]  /*de00*/  FMNMX.FTZ R34, R36, R31, !PT ;  /* 0x0000001f24227209 */ /* 0x000fe20007810000 */
[----:B------:R-:W-:Y:S01]  /*de10*/  MUFU.EX2 R20, R20 ;  /* 0x0000001400147308 */ /* 0x000fe20000000800 */
[----:B------:R-:W-:-:S02]  /*de20*/  ISETP.GT.AND P3, PT, R87, 0x71, P2 ;  /* 0x000000715700780c */ /* 0x000fc40001764270 */
[C---:B------:R-:W-:Y:S02]  /*de30*/  ISETP.GT.AND P6, PT, R87.reuse, 0x78, P2 ;  /* 0x000000785700780c */ /* 0x040fe400017c4270 */
[----:B------:R-:W-:Y:S01]  /*de40*/  ISETP.GT.AND P2, PT, R87, 0x79, P2 ;  /* 0x000000795700780c */ /* 0x000fe20001744270 */
[--C-:B------:R-:W-:Y:S01]  /*de50*/  FFMA.FTZ R87, R35, UR34, -R13.reuse ;  /* 0x0000002223577c23 */ /* 0x100fe2000801080d */
[----:B------:R-:W-:Y:S01]  /*de60*/  FMNMX.FTZ R35, R37, R34, !PT ;  /* 0x0000002225237209 */ /* 0x000fe20007810000 */
[----:B------:R-:W-:Y:S01]  /*de70*/  FFMA.FTZ R34, R38, UR34, -R13 ;  /* 0x0000002226227c23 */ /* 0x000fe2000801080d */
[----:B------:R-:W-:Y:S01]  /*de80*/  ISETP.LT.OR P3, PT, R138, 0x72, P3 ;  /* 0x000000728a00780c */ /* 0x000fe20001f61670 */
[----:B------:R0:W-:Y:S01]  /*de90*/  MUFU.EX2 R31, R87 ;  /* 0x00000057001f7308 */ /* 0x0001e20000000800 */
[----:B------:R-:W-:Y:S02]  /*dea0*/  FMNMX.FTZ R38, R40, R35, !PT ;  /* 0x0000002328267209 */ /* 0x000fe40007810000 */
[----:B------:R-:W-:-:S02]  /*deb0*/  ISETP.LT.OR P6, PT, R138, 0x79, P6 ;  /* 0x000000798a00780c */ /* 0x000fc400037c1670 */
[----:B------:R-:W-:Y:S02]  /*dec0*/  FMNMX.FTZ R35, R41, R38, !PT ;  /* 0x0000002629237209 */ /* 0x000fe40007810000 */
[----:B------:R-:W-:Y:S01]  /*ded0*/  FSEL R79, R79, -INF , !P3 ;  /* 0xff8000004f4f7808 */ /* 0x000fe20005800000 */
[----:B------:R-:W-:Y:S01]  /*dee0*/  MUFU.EX2 R83, R83 ;  /* 0x0000005300537308 */ /* 0x000fe20000000800 */
[----:B------:R-:W-:Y:S01]  /*def0*/  FMNMX.FTZ R38, R44, R35, !PT ;  /* 0x000000232c267209 */ /* 0x000fe20007810000 */
[--C-:B0-----:R-:W-:Y:S01]  /*df00*/  FFMA.FTZ R87, R43, UR34, -R13.reuse ;  /* 0x000000222b577c23 */ /* 0x101fe2000801080d */
        /* <DEDUP_REMOVED lines=15> */
[--C-:B0-----:R-:W-:Y:S01]  /*e000*/  FFMA.FTZ R86, R50, UR34, -R13.reuse ;  /* 0x0000002232567c23 */ /* 0x101fe2000801080d */
[----:B------:R-:W-:Y:S01]  /*e010*/  MUFU.EX2 R39, R87 ;  /* 0x0000005700277308 */ /* 0x000fe20000000800 */
[--C-:B------:R-:W-:Y:S01]  /*e020*/  FFMA.FTZ R62, R66, UR34, -R13.reuse ;  /* 0x00000022423e7c23 */ /* 0x100fe2000801080d */
[----:B------:R-:W-:Y:S01]  /*e030*/  FMNMX.FTZ R42, R55, R42, !PT ;  /* 0x0000002a372a7209 */ /* 0x000fe20007810000 */
[--C-:B------:R-:W-:Y:S01]  /*e040*/  FFMA.FTZ R64, R68, UR34, -R13.reuse ;  /* 0x0000002244407c23 */ /* 0x100fe2000801080d */
[--C-:B------:R-:W-:Y:S01]  /*e050*/  FFMA.FTZ R66, R70, UR34, -R13.reuse ;  /* 0x0000002246427c23 */ /* 0x100fe2000801080d */
[--C-:B------:R-:W-:Y:S01]  /*e060*/  FFMA.FTZ R68, R72, UR34, -R13.reuse ;  /* 0x0000002248447c23 */ /* 0x100fe2000801080d */
[----:B------:R-:W-:Y:S01]  /*e070*/  FMNMX.FTZ R46, R57, R42, !PT ;  /* 0x0000002a392e7209 */ /* 0x000fe20007810000 */
[--C-:B------:R-:W-:Y:S01]  /*e080*/  FFMA.FTZ R70, R74, UR34, -R13.reuse ;  /* 0x000000224a467c23 */ /* 0x100fe2000801080d */
[----:B------:R0:W-:Y:S01]  /*e090*/  MUFU.EX2 R42, R141 ;  /* 0x0000008d002a7308 */ /* 0x0001e20000000800 */
[--C-:B------:R-:W-:Y:S01]  /*e0a0*/  FFMA.FTZ R72, R76, UR34, -R13.reuse ;  /* 0x000000224c487c23 */ /* 0x100fe2000801080d */
[----:B------:R-:W-:Y:S01]  /*e0b0*/  FMNMX.FTZ R46, R59, R46, !PT ;  /* 0x0000002e3b2e7209 */ /* 0x000fe20007810000 */
[--C-:B------:R-:W-:Y:S01]  /*e0c0*/  FFMA.FTZ R74, R78, UR34, -R13.reuse ;  /* 0x000000224e4a7c23 */ /* 0x100fe2000801080d */
[--C-:B------:R-:W-:Y:S01]  /*e0d0*/  FFMA.FTZ R76, R80, UR34, -R13.reuse ;  /* 0x00000022504c7c23 */ /* 0x100fe2000801080d */
[----:B------:R-:W-:Y:S01]  /*e0e0*/  FFMA.FTZ R78, R84, UR34, -R13 ;  /* 0x00000022544e7c23 */ /* 0x000fe2000801080d */
[----:B------:R-:W-:-:S02]  /*e0f0*/  FMNMX.FTZ R46, R61, R46, !PT ;  /* 0x0000002e3d2e7209 */ /* 0x000fc40007810000 */
[----:B------:R-:W-:Y:S01]  /*e100*/  MUFU.EX2 R21, R21 ;  /* 0x0000001500157308 */ /* 0x000fe20000000800 */
[----:B0-----:R-:W-:Y:S01]  /*e110*/  FFMA.FTZ R141, R56, UR34, -R13 ;  /* 0x00000022388d7c23 */ /* 0x001fe2000801080d */
[----:B------:R-:W-:-:S04]  /*e120*/  FMNMX.FTZ R46, R63, R46, !PT ;  /* 0x0000002e3f2e7209 */ /* 0x000fc80007810000 */
[----:B------:R-:W-:Y:S02]  /*e130*/  FMNMX.FTZ R50, R65, R46, !PT ;  /* 0x0000002e41327209 */ /* 0x000fe40007810000 */
[----:B------:R-:W-:Y:S02]  /*e140*/  MUFU.EX2 R46, R86 ;  /* 0x00000056002e7308 */ /* 0x000fe40000000800 */
[----:B------:R-:W-:-:S04]  /*e150*/  FMNMX.FTZ R50, R67, R50, !PT ;  /* 0x0000003243327209 */ /* 0x000fc80007810000 */
[----:B------:R-:W-:Y:S02]  /*e160*/  FMNMX.FTZ R50, R69, R50, !PT ;  /* 0x0000003245327209 */ /* 0x000fe40007810000 */
[----:B------:R-:W-:Y:S02]  /*e170*/  MUFU.EX2 R14, R14 ;  /* 0x0000000e000e7308 */ /* 0x000fe40000000800 */
[----:B------:R-:W-:-:S04]  /*e180*/  FMNMX.FTZ R50, R71, R50, !PT ;  /* 0x0000003247327209 */ /* 0x000fc80007810000 */
[----:B------:R-:W-:Y:S02]  /*e190*/  FMNMX.FTZ R56, R73, R50, !PT ;  /* 0x0000003249387209 */ /* 0x000fe40007810000 */
[----:B------:R0:W-:Y:S02]  /*e1a0*/  MUFU.EX2 R50, R141 ;  /* 0x0000008d00327308 */ /* 0x0001e40000000800 */
[----:B------:R-:W-:-:S04]  /*e1b0*/  FMNMX.FTZ R56, R75, R56, !PT ;  /* 0x000000384b387209 */ /* 0x000fc80007810000 */
[----:B------:R-:W-:Y:S02]  /*e1c0*/  FMNMX.FTZ R56, R77, R56, !PT ;  /* 0x000000384d387209 */ /* 0x000fe40007810000 */
[----:B------:R-:W-:Y:S01]  /*e1d0*/  MUFU.EX2 R26, R26 ;  /* 0x0000001a001a7308 */ /* 0x000fe20000000800 */
[----:B0-----:R-:W-:Y:S02]  /*e1e0*/  FSEL R141, R12, RZ, P4 ;  /* 0x000000ff0c8d7208 */ /* 0x001fe40002000000 */
[----:B------:R-:W-:-:S03]  /*e1f0*/  FMNMX.FTZ R56, R79, R56, !PT ;  /* 0x000000384f387209 */ /* 0x000fc60007810000 */
[----:B------:R-:W-:Y:S01]  /*e200*/  FADD.FTZ R141, -R141, R10 ;  /* 0x0000000a8d8d7221 */ /* 0x000fe20000010100 */
[----:B------:R-:W-:Y:S01]  /*e210*/  FMNMX.FTZ R87, R81, R56, !PT ;  /* 0x0000003851577209 */ /* 0x000fe20007810000 */
[----:B------:R-:W-:Y:S02]  /*e220*/  MUFU.EX2 R30, R30 ;  /* 0x0000001e001e7308 */ /* 0x000fe40000000800 */
[----:B------:R-:W-:Y:S01]  /*e230*/  FMUL.FTZ R10, R141, UR34 ;  /* 0x000000228d0a7c20 */ /* 0x000fe20008410000 */
[----:B------:R-:W-:-:S05]  /*e240*/  FMNMX.FTZ R87, R82, R87, !PT ;  /* 0x0000005752577209 */ /* 0x000fca0007810000 */
[----:B------:R-:W0:Y:S01]  /*e250*/  SHFL.BFLY PT, R86, R87, 0x2, 0x1f ;  /* 0x0c401f0057567f89 */ /* 0x000e2200000e0000 */
[----:B------:R-:W1:Y:S08]  /*e260*/  MUFU.EX2 R10, R10 ;  /* 0x0000000a000a7308 */ /* 0x000e700000000800 */
[----:B------:R2:W-:Y:S08]  /*e270*/  MUFU.EX2 R56, R138 ;  /* 0x0000008a00387308 */ /* 0x0005f00000000800 */
[----:B------:R-:W-:Y:S01]  /*e280*/  MUFU.EX2 R34, R34 ;  /* 0x0000002200227308 */ /* 0x000fe20000000800 */
[-C--:B-1----:R-:W-:Y:S01]  /*e290*/  FMUL.FTZ R88, R88, R10.reuse ;  /* 0x0000000a58587220 */ /* 0x082fe20000410000 */
[-C--:B------:R-:W-:Y:S01]  /*e2a0*/  FMUL.FTZ R89, R89, R10.reuse ;  /* 0x0000000a59597220 */ /* 0x080fe20000410000 */
[-C--:B------:R-:W-:Y:S01]  /*e2b0*/  FMUL.FTZ R92, R92, R10.reuse ;  /* 0x0000000a5c5c7220 */ /* 0x080fe20000410000 */
[-C--:B------:R-:W-:Y:S01]  /*e2c0*/  FMUL.FTZ R93, R93, R10.reuse ;  /* 0x0000000a5d5d7220 */ /* 0x080fe20000410000 */
[-C--:B------:R-:W-:Y:S01]  /*e2d0*/  FMUL.FTZ R96, R96, R10.reuse ;  /* 0x0000000a60607220 */ /* 0x080fe20000410000 */
[----:B------:R-:W-:Y:S01]  /*e2e0*/  FMUL.FTZ R97, R97, R10 ;  /* 0x0000000a61617220 */ /* 0x000fe20000410000 */
[----:B0-----:R-:W-:Y:S01]  /*e2f0*/  FMNMX.FTZ R86, R87, R86, !PT ;  /* 0x0000005657567209 */ /* 0x001fe20007810000 */
[----:B------:R-:W-:Y:S01]  /*e300*/  MUFU.EX2 R38, R38 ;  /* 0x0000002600267308 */ /* 0x000fe20000000800 */
[-C--:B------:R-:W-:Y:S01]  /*e310*/  FMUL.FTZ R100, R100, R10.reuse ;  /* 0x0000000a64647220 */ /* 0x080fe20000410000 */
[-C--:B------:R-:W-:Y:S01]  /*e320*/  FMUL.FTZ R101, R101, R10.reuse ;  /* 0x0000000a65657220 */ /* 0x080fe20000410000 */
[-C--:B------:R-:W-:Y:S01]  /*e330*/  FMUL.FTZ R104, R104, R10.reuse ;  /* 0x0000000a68687220 */ /* 0x080fe20000410000 */
[----:B------:R-:W0:Y:S01]  /*e340*/  SHFL.BFLY PT, R87, R86, 0x1, 0x1f ;  /* 0x0c201f0056577f89 */ /* 0x000e2200000e0000 */
        /* <DEDUP_REMOVED lines=16> */
[----:B------:R-:W-:-:S03]  /*e450*/  FMUL.FTZ R133, R133, R10 ;  /* 0x0000000a85857220 */ /* 0x000fc60000410000 */
[----:B------:R-:W-:Y:S01]  /*e460*/  MUFU.EX2 R51, R51 ;  /* 0x0000003300337308 */ /* 0x000fe20000000800 */
[----:B0-----:R-:W-:-:S04]  /*e470*/  FMNMX.FTZ R13, R86, R87, !PT ;  /* 0x00000057560d7209 */ /* 0x001fc80007810000 */
[C---:B------:R-:W-:Y:S01]  /*e480*/  FSETP.NEU.FTZ.AND P2, PT, R13.reuse, -INF , PT ;  /* 0xff8000000d00780b */ /* 0x040fe20003f5d000 */
[----:B------:R-:W-:Y:S02]  /*e490*/  FMUL.FTZ R80, R13, UR34 ;  /* 0x000000220d507c20 */ /* 0x000fe40008410000 */
[----:B------:R-:W-:Y:S03]  /*e4a0*/  MUFU.EX2 R58, R58 ;  /* 0x0000003a003a7308 */ /* 0x000fe60000000800 */
[----:B------:R-:W-:-:S05]  /*e4b0*/  FSEL R80, R80, RZ, P2 ;  /* 0x000000ff50507208 */ /* 0x000fca0001000000 */
[----:B------:R-:W-:Y:S01]  /*e4c0*/  MUFU.EX2 R60, R60 ;  /* 0x0000003c003c7308 */ /* 0x000fe20000000800 */
[--C-:B------:R-:W-:Y:S01]  /*e4d0*/  FFMA.FTZ R84, R32, UR34, -R80.reuse ;  /* 0x0000002220547c23 */ /* 0x100fe20008010850 */
[----:B------:R-:W-:Y:S01]  /*e4e0*/  FSEL R32, R13, RZ, P2 ;  /* 0x000000ff0d207208 */ /* 0x000fe20001000000 */
[--C-:B------:R-:W-:Y:S01]  /*e4f0*/  FFMA.FTZ R85, R85, UR34, -R80.reuse ;  /* 0x0000002255557c23 */ /* 0x100fe20008010850 */
[--C-:B------:R-:W-:Y:S01]  /*e500*/  FFMA.FTZ R86, R15, UR34, -R80.reuse ;  /* 0x000000220f567c23 */ /* 0x100fe20008010850 */
[--C-:B------:R-:W-:Y:S01]  /*e510*/  FFMA.FTZ R24, R24, UR34, -R80.reuse ;  /* 0x0000002218187c23 */ /* 0x100fe20008010850 */
[--C-:B--2---:R-:W-:Y:S01]  /*e520*/  FFMA.FTZ R138, R25, UR34, -R80.reuse ;  /* 0x00000022198a7c23 */ /* 0x104fe20008010850 */
[----:B------:R-:W-:Y:S01]  /*e530*/  FADD.FTZ R32, -R32, R11 ;  /* 0x0000000b20207221 */ /* 0x000fe20000010100 */
[--C-:B------:R-:W-:Y:S01]  /*e540*/  FFMA.FTZ R25, R28, UR34, -R80.reuse ;  /* 0x000000221c197c23 */ /* 0x100fe20008010850 */
[----:B------:R-:W-:Y:S01]  /*e550*/  MUFU.EX2 R85, R85 ;  /* 0x0000005500557308 */ /* 0x000fe20000000800 */
[----:B------:R-:W-:Y:S01]  /*e560*/  FFMA.FTZ R29, R29, UR34, -R80 ;  /* 0x000000221d1d7c23 */ /* 0x000fe20008010850 */
[----:B------:R-:W-:Y:S01]  /*e570*/  FMUL.FTZ R11, R32, UR34 ;  /* 0x00000022200b7c20 */ /* 0x000fe20008410000 */
[----:B------:R-:W-:-:S02]  /*e580*/  IMAD.U32 R32, RZ, RZ, UR51 ;  /* 0x00000033ff207e24 */ /* 0x000fc4000f8e00ff */
[--C-:B------:R-:W-:Y:S01]  /*e590*/  FFMA.FTZ R15, R45, UR34, -R80.reuse ;  /* 0x000000222d0f7c23 */ /* 0x100fe20008010850 */
[--C-:B------:R-:W-:Y:S01]  /*e5a0*/  FFMA.FTZ R45, R55, UR34, -R80.reuse ;  /* 0x00000022372d7c23 */ /* 0x100fe20008010850 */
[--C-:B------:R-:W-:Y:S01]  /*e5b0*/  FFMA.FTZ R33, R33, UR34, -R80.reuse ;  /* 0x0000002221217c23 */ /* 0x100fe20008010850 */
[--C-:B------:R-:W-:Y:S01]  /*e5c0*/  FFMA.FTZ R36, R36, UR34, -R80.reuse ;  /* 0x0000002224247c23 */ /* 0x100fe20008010850 */
[----:B------:R-:W-:Y:S01]  /*e5d0*/  @!P1 LEA R32, R32, UR42, 0x3 ;  /* 0x0000002a20209c11 */ /* 0x000fe2000f8e18ff */
[----:B------:R-:W0:Y:S01]  /*e5e0*/  MUFU.EX2 R11, R11 ;  /* 0x0000000b000b7308 */ /* 0x000e220000000800 */
[--C-:B------:R-:W-:Y:S01]  /*e5f0*/  FFMA.FTZ R37, R37, UR34, -R80.reuse ;  /* 0x0000002225257c23 */ /* 0x100fe20008010850 */
[--C-:B------:R-:W-:Y:S01]  /*e600*/  FFMA.FTZ R40, R40, UR34, -R80.reuse ;  /* 0x0000002228287c23 */ /* 0x100fe20008010850 */
[--C-:B------:R-:W-:Y:S01]  /*e610*/  FFMA.FTZ R87, R41, UR34, -R80.reuse ;  /* 0x0000002229577c23 */ /* 0x100fe20008010850 */
[----:B------:R-:W-:Y:S02]  /*e620*/  @!P1 VIADD R32, R32, 0x2d860 ;  /* 0x0002d86020209836 */ /* 0x000fe40000000000 */
[--C-:B------:R-:W-:Y:S01]  /*e630*/  FFMA.FTZ R41, R44, UR34, -R80.reuse ;  /* 0x000000222c297c23 */ /* 0x100fe20008010850 */
[--C-:B------:R-:W-:Y:S01]  /*e640*/  FFMA.FTZ R44, R49, UR34, -R80.reuse ;  /* 0x00000022312c7c23 */ /* 0x100fe20008010850 */
[----:B------:R-:W-:Y:S01]  /*e650*/  FFMA.FTZ R49, R54, UR34, -R80 ;  /* 0x0000002236317c23 */ /* 0x000fe20008010850 */
[----:B------:R-:W1:Y:S01]  /*e660*/  MUFU.EX2 R86, R86 ;  /* 0x0000005600567308 */ /* 0x000e620000000800 */
[----:B------:R-:W-:Y:S01]  /*e670*/  @!P1 PRMT R32, RZ, 0x654, R32 ;  /* 0x00000654ff209816 */ /* 0x000fe20000000020 */
[--C-:B------:R-:W-:Y:S01]  /*e680*/  FFMA.FTZ R28, R48, UR34, -R80.reuse ;  /* 0x00000022301c7c23 */ /* 0x100fe20008010850 */
[----:B------:R-:W-:Y:S01]  /*e690*/  F2FP.F16.F32.PACK_AB R54, R83, R20 ;  /* 0x000000145336723e */ /* 0x000fe200000000ff */
[--C-:B------:R-:W-:Y:S01]  /*e6a0*/  FFMA.FTZ R71, R71, UR34, -R80.reuse ;  /* 0x0000002247477c23 */ /* 0x100fe20008010850 */
[----:B------:R2:W-:Y:S01]  /*e6b0*/  @!P1 SYNCS.ARRIVE.TRANS64.RED.A1T0 RZ, [R32+URZ], RZ ;  /* 0x000000ff20ff99a7 */ /* 0x0005e2000810043f */
[--C-:B------:R-:W-:Y:S01]  /*e6c0*/  FFMA.FTZ R73, R73, UR34, -R80.reuse ;  /* 0x0000002249497c23 */ /* 0x100fe20008010850 */
[--C-:B------:R-:W-:Y:S01]  /*e6d0*/  FFMA.FTZ R75, R75, UR34, -R80.reuse ;  /* 0x000000224b4b7c23 */ /* 0x100fe20008010850 */
[----:B------:R-:W3:Y:S01]  /*e6e0*/  MUFU.EX2 R24, R24 ;  /* 0x0000001800187308 */ /* 0x000ee20000000800 */
[----:B0-----:R-:W-:Y:S01]  /*e6f0*/  FFMA.FTZ R55, R11, R2, R85 ;  /* 0x000000020b377223 */ /* 0x001fe20000010055 */
[--C-:B------:R-:W-:Y:S01]  /*e700*/  FFMA.FTZ R2, R59, UR34, -R80.reuse ;  /* 0x000000223b027c23 */ /* 0x100fe20008010850 */
[--C-:B------:R-:W-:Y:S01]  /*e710*/  FFMA.FTZ R77, R77, UR34, -R80.reuse ;  /* 0x000000224d4d7c23 */ /* 0x100fe20008010850 */
[----:B------:R-:W-:Y:S01]  /*e720*/  FFMA.FTZ R79, R79, UR34, -R80 ;  /* 0x000000224f4f7c23 */ /* 0x000fe20008010850 */
[----:B--2---:R-:W-:Y:S01]  /*e730*/  FFMA.FTZ R32, R10, R3, R52 ;  /* 0x000000030a207223 */ /* 0x004fe20000010034 */
[----:B------:R-:W-:Y:S01]  /*e740*/  FFMA.FTZ R3, R57, UR34, -R80 ;  /* 0x0000002239037c23 */ /* 0x000fe20008010850 */
[C---:B------:R-:W-:Y:S01]  /*e750*/  F2FP.F16.F32.PACK_AB R52, R53.reuse, R52 ;  /* 0x000000343534723e */ /* 0x040fe200000000ff */
[----:B------:R-:W0:Y:S01]  /*e760*/  MUFU.EX2 R138, R138 ;  /* 0x0000008a008a7308 */ /* 0x000e220000000800 */
[----:B------:R-:W-:Y:S01]  /*e770*/  FADD.FTZ R57, R53, R32 ;  /* 0x0000002035397221 */ /* 0x000fe20000010000 */
[C---:B-1----:R-:W-:Y:S01]  /*e780*/  FADD.FTZ R55, R86.reuse, R55 ;  /* 0x0000003756377221 */ /* 0x042fe20000010000 */
[----:B------:R-:W-:Y:S01]  /*e790*/  F2FP.F16.F32.PACK_AB R53, R86, R85 ;  /* 0x000000555635723e */ /* 0x000fe200000000ff */
[--C-:B------:R-:W-:Y:S01]  /*e7a0*/  FFMA.FTZ R86, R67, UR34, -R80.reuse ;  /* 0x0000002243567c23 */ /* 0x100fe20008010850 */
[----:B------:R-:W-:Y:S01]  /*e7b0*/  FADD.FTZ R32, R20, R57 ;  /* 0x0000003914207221 */ /* 0x000fe20000010000 */
[--C-:B------:R-:W-:Y:S01]  /*e7c0*/  FFMA.FTZ R57, R61, UR34, -R80.reuse ;  /* 0x000000223d397c23 */ /* 0x100fe20008010850 */
[----:B------:R-:W-:Y:S01]  /*e7d0*/  FFMA.FTZ R20, R63, UR34, -R80 ;  /* 0x000000223f147c23 */ /* 0x000fe20008010850 */
[----:B------:R-:W1:Y:S01]  /*e7e0*/  MUFU.EX2 R25, R25 ;  /* 0x0000001900197308 */ /* 0x000e620000000800 */
[----:B------:R-:W-:Y:S01]  /*e7f0*/  FADD.FTZ R32, R83, R32 ;  /* 0x0000002053207221 */ /* 0x000fe20000010000 */
[----:B---3--:R-:W-:Y:S01]  /*e800*/  FADD.FTZ R55, R24, R55 ;  /* 0x0000003718377221 */ /* 0x008fe20000010000 */
[----:B------:R-:W-:Y:S01]  /*e810*/  FFMA.FTZ R81, R81, UR34, -R80 ;  /* 0x0000002251517c23 */ /* 0x000fe20008010850 */
[----:B------:R-:W-:Y:S01]  /*e820*/  ISETP.GT.AND P2, PT, R0, UR39, PT ;  /* 0x0000002700007c0c */ /* 0x000fe2000bf44270 */
[----:B------:R-:W-:Y:S01]  /*e830*/  FADD.FTZ R59, R21, R32 ;  /* 0x00000020153b7221 */ /* 0x000fe20000010000 */
[----:B------:R-:W-:Y:S01]  /*e840*/  UMOV UR51, UR43 ;  /* 0x0000002b00337c82 */ /* 0x000fe20008000000 */
[-C--:B------:R-:W-:Y:S01]  /*e850*/  FMUL.FTZ R90, R90, R11.reuse ;  /* 0x0000000b5a5a7220 */ /* 0x080fe20000410000 */
[----:B------:R-:W2:Y:S01]  /*e860*/  MUFU.EX2 R29, R29 ;  /* 0x0000001d001d7308 */ /* 0x000ea20000000800 */
[----:B0-----:R-:W-:Y:S01]  /*e870*/  FADD.FTZ R32, R138, R55 ;  /* 0x000000378a207221 */ /* 0x001fe20000010000 */
[----:B------:R-:W-:Y:S01]  /*e880*/  FADD.FTZ R59, R14, R59 ;  /* 0x0000003b0e3b7221 */ /* 0x000fe20000010000 */
[----:B------:R-:W-:Y:S01]  /*e890*/  F2FP.F16.F32.PACK_AB R55, R138, R24 ;  /* 0x000000188a37723e */ /* 0x000fe200000000ff */
[-C--:B------:R-:W-:Y:S01]  /*e8a0*/  FMUL.FTZ R91, R91, R11.reuse ;  /* 0x0000000b5b5b7220 */ /* 0x080fe20000410000 */
[-C--:B------:R-:W-:Y:S01]  /*e8b0*/  FMUL.FTZ R94, R94, R11.reuse ;  /* 0x0000000b5e5e7220 */ /* 0x080fe20000410000 */
[----:B------:R-:W-:Y:S01]  /*e8c0*/  FADD.FTZ R24, R26, R59 ;  /* 0x0000003b1a187221 */ /* 0x000fe20000010000 */
[----:B------:R-:W-:Y:S01]  /*e8d0*/  F2FP.F16.F32.PACK_AB R26, R27, R26 ;  /* 0x0000001a1b1a723e */ /* 0x000fe200000000ff */
[----:B------:R-:W0:Y:S01]  /*e8e0*/  MUFU.EX2 R84, R84 ;  /* 0x0000005400547308 */ /* 0x000e220000000800 */
[----:B-1----:R-:W-:Y:S01]  /*e8f0*/  FADD.FTZ R32, R25, R32 ;  /* 0x0000002019207221 */ /* 0x002fe20000010000 */
[----:B------:R-:W-:Y:S01]  /*e900*/  FADD.FTZ R63, R27, R24 ;  /* 0x000000181b3f7221 */ /* 0x000fe20000010000 */
[--C-:B------:R-:W-:Y:S01]  /*e910*/  FFMA.FTZ R59, R65, UR34, -R80.reuse ;  /* 0x00000022413b7c23 */ /* 0x100fe20008010850 */
[--C-:B------:R-:W-:Y:S01]  /*e920*/  FFMA.FTZ R65, R69, UR34, -R80.reuse ;  /* 0x0000002245417c23 */ /* 0x100fe20008010850 */
[----:B------:R-:W-:Y:S01]  /*e930*/  STSM.16.M88.4 [R17+0x21800], R52 ;  /* 0x0218003411007844 */ /* 0x000fe20000000200 */
[----:B------:R-:W-:Y:S01]  /*e940*/  FFMA.FTZ R80, R82, UR34, -R80 ;  /* 0x0000002252507c23 */ /* 0x000fe20008010850 */
[----:B------:R-:W-:Y:S01]  /*e950*/  FMUL.FTZ R95, R95, R11 ;  /* 0x0000000b5f5f7220 */ /* 0x000fe20000410000 */
[----:B------:R-:W1:Y:S01]  /*e960*/  MUFU.EX2 R33, R33 ;  /* 0x0000002100217308 */ /* 0x000e620000000800 */
[C---:B--2---:R-:W-:Y:S01]  /*e970*/  FADD.FTZ R61, R29.reuse, R32 ;  /* 0x000000201d3d7221 */ /* 0x044fe20000010000 */
[----:B------:R-:W-:Y:S01]  /*e980*/  FADD.FTZ R32, R30, R63 ;  /* 0x0000003f1e207221 */ /* 0x000fe20000010000 */
[----:B------:R-:W-:Y:S01]  /*e990*/  F2FP.F16.F32.PACK_AB R25, R29, R25 ;  /* 0x000000191d19723e */ /* 0x000fe200000000ff */
[-C--:B------:R-:W-:Y:S01]  /*e9a0*/  FMUL.FTZ R98, R98, R11.reuse ;  /* 0x0000000b62627220 */ /* 0x080fe20000410000 */
[-C--:B------:R-:W-:Y:S01]  /*e9b0*/  FMUL.FTZ R99, R99, R11.reuse ;  /* 0x0000000b63637220 */ /* 0x080fe20000410000 */
[----:B------:R-:W-:Y:S01]  /*e9c0*/  FADD.FTZ R63, R31, R32 ;  /* 0x000000201f3f7221 */ /* 0x000fe20000010000 */
        /* <DEDUP_REMOVED lines=8> */
[-C--:B------:R-:W-:Y:S01]  /*ea50*/  FMUL.FTZ R107, R107, R11.reuse ;  /* 0x0000000b6b6b7220 */ /* 0x080fe20000410000 */
[----:B------:R-:W0:Y:S01]  /*ea60*/  MUFU.EX2 R37, R37 ;  /* 0x0000002500257308 */ /* 0x000e220000000800 */
[----:B-1----:R-:W-:Y:S01]  /*ea70*/  FADD.FTZ R61, R33, R24 ;  /* 0x00000018213d7221 */ /* 0x002fe20000010000 */
[----:B------:R-:W-:Y:S01]  /*ea80*/  FADD.FTZ R48, R38, R63 ;  /* 0x0000003f26307221 */ /* 0x000fe20000010000 */
        /* <DEDUP_REMOVED lines=14> */
[----:B0-----:R-:W-:Y:S01]  /*eb70*/  FADD.FTZ R61, R37, R24 ;  /* 0x00000018253d7221 */ /* 0x001fe20000010000 */
[-C--:B------:R-:W-:Y:S01]  /*eb80*/  FMUL.FTZ R131, R131, R11.reuse ;  /* 0x0000000b83837220 */ /* 0x080fe20000410000 */
[-C--:B------:R-:W-:Y:S01]  /*eb90*/  FMUL.FTZ R134, R134, R11.reuse ;  /* 0x0000000b86867220 */ /* 0x080fe20000410000 */
[----:B------:R-:W-:Y:S01]  /*eba0*/  FMUL.FTZ R135, R135, R11 ;  /* 0x0000000b87877220 */ /* 0x000fe20000410000 */
[----:B------:R-:W-:-:S02]  /*ebb0*/  VIADD R0, R0, 0xffffffff ;  /* 0xffffffff00007836 */ /* 0x000fc40000000000 */
[----:B------:R-:W-:Y:S01]  /*ebc0*/  IMAD.MOV.U32 R10, RZ, RZ, R12 ;  /* 0x000000ffff0a7224 */ /* 0x000fe200078e000c */
[----:B------:R-:W0:Y:S01]  /*ebd0*/  MUFU.EX2 R41, R41 ;  /* 0x0000002900297308 */ /* 0x000e220000000800 */
[----:B-1----:R-:W-:Y:S01]  /*ebe0*/  FADD.FTZ R24, R40, R61 ;  /* 0x0000003d28187221 */ /* 0x002fe20000010000 */
[----:B------:R-:W-:Y:S01]  /*ebf0*/  FADD.FTZ R61, R39, R48 ;  /* 0x00000030273d7221 */ /* 0x000fe20000010000 */
[----:B------:R-:W-:-:S03]  /*ec00*/  IMAD.MOV.U32 R11, RZ, RZ, R13 ;  /* 0x000000ffff0b7224 */ /* 0x000fc600078e000d */
[----:B------:R-:W-:Y:S01]  /*ec10*/  FADD.FTZ R48, R42, R61 ;  /* 0x0000003d2a307221 */ /* 0x000fe20000010000 */
[----:B------:R-:W-:Y:S01]  /*ec20*/  F2FP.F16.F32.PACK_AB R42, R43, R42 ;  /* 0x0000002a2b2a723e */ /* 0x000fe200000000ff */
[----:B------:R-:W1:Y:S01]  /*ec30*/  MUFU.EX2 R15, R15 ;  /* 0x0000000f000f7308 */ /* 0x000e620000000800 */
[----:B--2---:R-:W-:Y:S01]  /*ec40*/  FADD.FTZ R32, R87, R24 ;  /* 0x0000001857207221 */ /* 0x004fe20000010000 */
[----:B------:R-:W-:Y:S01]  /*ec50*/  F2FP.F16.F32.PACK_AB R24, R14, R21 ;  /* 0x000000150e18723e */ /* 0x000fe200000000ff */
[----:B------:R-:W-:Y:S01]  /*ec60*/  FADD.FTZ R27, R43, R48 ;  /* 0x000000302b1b7221 */ /* 0x000fe20000010000 */
[----:B------:R-:W-:Y:S02]  /*ec70*/  F2FP.F16.F32.PACK_AB R35, R87, R40 ;  /* 0x000000285723723e */ /* 0x000fe400000000ff */
[----:B------:R-:W-:Y:S01]  /*ec80*/  F2FP.F16.F32.PACK_AB R40, R39, R38 ;  /* 0x000000262728723e */ /* 0x000fe200000000ff */
[----:B------:R-:W-:Y:S01]  /*ec90*/  FADD.FTZ R48, R46, R27 ;  /* 0x0000001b2e307221 */ /* 0x000fe20000010000 */
[----:B------:R-:W2:Y:S01]  /*eca0*/  MUFU.EX2 R28, R28 ;  /* 0x0000001c001c7308 */ /* 0x000ea20000000800 */
[----:B0-----:R-:W-:Y:S01]  /*ecb0*/  FADD.FTZ R14, R41, R32 ;  /* 0x00000020290e7221 */ /* 0x001fe20000010000 */
[----:B------:R-:W-:-:S02]  /*ecc0*/  F2FP.F16.F32.PACK_AB R32, R31, R30 ;  /* 0x0000001e1f20723e */ /* 0x000fc400000000ff */
[----:B------:R-:W-:Y:S02]  /*ecd0*/  F2FP.F16.F32.PACK_AB R27, R33, R84 ;  /* 0x00000054211b723e */ /* 0x000fe400000000ff */
[----:B------:R-:W-:Y:S02]  /*ece0*/  F2FP.F16.F32.PACK_AB R33, R37, R36 ;  /* 0x000000242521723e */ /* 0x000fe400000000ff */
[----:B------:R-:W0:Y:S01]  /*ecf0*/  MUFU.EX2 R44, R44 ;  /* 0x0000002c002c7308 */ /* 0x000e220000000800 */
[C---:B-1----:R-:W-:Y:S01]  /*ed00*/  FADD.FTZ R21, R15.reuse, R14 ;  /* 0x0000000e0f157221 */ /* 0x042fe20000010000 */
[----:B------:R1:W-:Y:S01]  /*ed10*/  STSM.16.M88.4 [R23], R24 ;  /* 0x0000001817007844 */ /* 0x0003e20000000200 */
[----:B------:R-:W-:-:S03]  /*ed20*/  F2FP.F16.F32.PACK_AB R41, R15, R41 ;  /* 0x000000290f29723e */ /* 0x000fc600000000ff */
[----:B------:R3:W-:Y:S02]  /*ed30*/  STSM.16.M88.4 [R19], R32 ;  /* 0x0000002013007844 */ /* 0x0007e40000000200 */
[----:B------:R-:W4:Y:S01]  /*ed40*/  MUFU.EX2 R49, R49 ;  /* 0x0000003100317308 */ /* 0x000f220000000800 */
[----:B--2---:R-:W-:-:S07]  /*ed50*/  FADD.FTZ R21, R28, R21 ;  /* 0x000000151c157221 */ /* 0x004fce0000010000 */
[----:B------:R-:W2:Y:S01]  /*ed60*/  MUFU.EX2 R45, R45 ;  /* 0x0000002d002d7308 */ /* 0x000ea20000000800 */
[C---:B0-----:R-:W-:Y:S01]  /*ed70*/  FADD.FTZ R30, R44.reuse, R21 ;  /* 0x000000152c1e7221 */ /* 0x041fe20000010000 */
[----:B------:R-:W-:Y:S01]  /*ed80*/  FADD.FTZ R21, R47, R48 ;  /* 0x000000302f157221 */ /* 0x000fe20000010000 */
[----:B------:R-:W-:-:S03]  /*ed90*/  F2FP.F16.F32.PACK_AB R43, R44, R28 ;  /* 0x0000001c2c2b723e */ /* 0x000fc600000000ff */
[----:B------:R-:W-:Y:S01]  /*eda0*/  FADD.FTZ R48, R50, R21 ;  /* 0x0000001532307221 */ /* 0x000fe20000010000 */
[----:B------:R-:W-:Y:S01]  /*edb0*/  F2FP.F16.F32.PACK_AB R50, R51, R50 ;  /* 0x000000323332723e */ /* 0x000fe200000000ff */
[----:B------:R-:W0:Y:S01]  /*edc0*/  MUFU.EX2 R3, R3 ;  /* 0x0000000300037308 */ /* 0x000e220000000800 */
[----:B----4-:R-:W-:Y:S01]  /*edd0*/  FADD.FTZ R30, R49, R30 ;  /* 0x0000001e311e7221 */ /* 0x010fe20000010000 */
[----:B------:R-:W-:Y:S01]  /*ede0*/  FADD.FTZ R29, R51, R48 ;  /* 0x00000030331d7221 */ /* 0x000fe20000010000 */
[----:B------:R-:W-:Y:S01]  /*edf0*/  F2FP.F16.F32.PACK_AB R48, R47, R46 ;  /* 0x0000002e2f30723e */ /* 0x000fe200000000ff */
[----:B------:R3:W-:Y:S02]  /*ee00*/  STSM.16.M88.4 [R18], R40 ;  /* 0x0000002812007844 */ /* 0x0007e40000000200 */
[----:B------:R-:W-:Y:S01]  /*ee10*/  FADD.FTZ R29, R56, R29 ;  /* 0x0000001d381d7221 */ /* 0x000fe20000010000 */
[C---:B------:R-:W-:Y:S01]  /*ee20*/  F2FP.F16.F32.PACK_AB R56, R58.reuse, R56 ;  /* 0x000000383a38723e */ /* 0x040fe200000000ff */
[----:B------:R-:W4:Y:S01]  /*ee30*/  MUFU.EX2 R2, R2 ;  /* 0x0000000200027308 */ /* 0x000f220000000800 */
[C---:B--2---:R-:W-:Y:S01]  /*ee40*/  FADD.FTZ R36, R45.reuse, R30 ;  /* 0x0000001e2d247221 */ /* 0x044fe20000010000 */
[----:B------:R-:W-:Y:S01]  /*ee50*/  FADD.FTZ R29, R58, R29 ;  /* 0x0000001d3a1d7221 */ /* 0x000fe20000010000 */
[----:B------:R-:W-:-:S03]  /*ee60*/  F2FP.F16.F32.PACK_AB R49, R45, R49 ;  /* 0x000000312d31723e */ /* 0x000fc600000000ff */
[----:B------:R-:W-:Y:S02]  /*ee70*/  FADD.FTZ R29, R60, R29 ;  /* 0x0000001d3c1d7221 */ /* 0x000fe40000010000 */
[----:B------:R-:W2:Y:S01]  /*ee80*/  MUFU.EX2 R57, R57 ;  /* 0x0000003900397308 */ /* 0x000ea20000000800 */
[----:B0-----:R-:W-:-:S07]  /*ee90*/  FADD.FTZ R21, R3, R36 ;  /* 0x0000002403157221 */ /* 0x001fce0000010000 */
[----:B------:R-:W1:Y:S01]  /*eea0*/  MUFU.EX2 R20, R20 ;  /* 0x0000001400147308 */ /* 0x000e620000000800 */
[C---:B----4-:R-:W-:Y:S01]  /*eeb0*/  FADD.FTZ R36, R2.reuse, R21 ;  /* 0x0000001502247221 */ /* 0x050fe20000010000 */
[----:B------:R-:W-:-:S05]  /*eec0*/  F2FP.F16.F32.PACK_AB R51, R2, R3 ;  /* 0x000000030233723e */ /* 0x000fca00000000ff */
[----:B------:R3:W-:Y:S01]  /*eed0*/  STSM.16.M88.4 [R17+0x27800], R48 ;  /* 0x0278003011007844 */ /* 0x0007e20000000200 */
[----:B------:R-:W0:Y:S01]  /*eee0*/  MUFU.EX2 R59, R59 ;  /* 0x0000003b003b7308 */ /* 0x000e220000000800 */
[----:B--2---:R-:W-:-:S07]  /*eef0*/  FADD.FTZ R21, R57, R36 ;  /* 0x0000002439157221 */ /* 0x004fce0000010000 */
[----:B------:R-:W2:Y:S01]  /*ef00*/  MUFU.EX2 R62, R62 ;  /* 0x0000003e003e7308 */ /* 0x000ea20000000800 */
[C---:B-1----:R-:W-:Y:S01]  /*ef10*/  FADD.FTZ R24, R20.reuse, R21 ;  /* 0x0000001514187221 */ /* 0x042fe20000010000 */
[----:B------:R-:W-:-:S06]  /*ef20*/  F2FP.F16.F32.PACK_AB R57, R20, R57 ;  /* 0x000000391439723e */ /* 0x000fcc00000000ff */
[----:B------:R-:W1:Y:S01]  /*ef30*/  MUFU.EX2 R86, R86 ;  /* 0x0000005600567308 */ /* 0x000e620000000800 */
[----:B0-----:R-:W-:-:S07]  /*ef40*/  FADD.FTZ R15, R59, R24 ;  /* 0x000000183b0f7221 */ /* 0x001fce0000010000 */
[----:B------:R-:W0:Y:S01]  /*ef50*/  MUFU.EX2 R64, R64 ;  /* 0x0000004000407308 */ /* 0x000e220000000800 */
[C---:B--2---:R-:W-:Y:S01]  /*ef60*/  FADD.FTZ R29, R62.reuse, R29 ;  /* 0x0000001d3e1d7221 */ /* 0x044fe20000010000 */
[----:B------:R-:W-:-:S06]  /*ef70*/  F2FP.F16.F32.PACK_AB R58, R62, R60 ;  /* 0x0000003c3e3a723e */ /* 0x000fcc00000000ff */
[----:B------:R-:W2:Y:S01]  /*ef80*/  MUFU.EX2 R65, R65 ;  /* 0x0000004100417308 */ /* 0x000ea20000000800 */
[C---:B-1----:R-:W-:Y:S01]  /*ef90*/  FADD.FTZ R2, R86.reuse, R15 ;  /* 0x0000000f56027221 */ /* 0x042fe20000010000 */
[----:B------:R-:W-:-:S05]  /*efa0*/  F2FP.F16.F32.PACK_AB R59, R86, R59 ;  /* 0x0000003b563b723e */ /* 0x000fca00000000ff */
[----:B------:R3:W-:Y:S01]  /*efb0*/  STSM.16.M88.4 [R136], R56 ;  /* 0x0000003888007844 */ /* 0x0007e20000000200 */
[----:B------:R-:W1:Y:S01]  /*efc0*/  MUFU.EX2 R66, R66 ;  /* 0x0000004200427308 */ /* 0x000e620000000800 */
[----:B0-----:R-:W-:-:S07]  /*efd0*/  FADD.FTZ R29, R64, R29 ;  /* 0x0000001d401d7221 */ /* 0x001fce0000010000 */
[----:B------:R-:W0:Y:S01]  /*efe0*/  MUFU.EX2 R14, R71 ;  /* 0x00000047000e7308 */ /* 0x000e220000000800 */
[----:B--2---:R-:W-:-:S07]  /*eff0*/  FADD.FTZ R3, R65, R2 ;  /* 0x0000000241037221 */ /* 0x004fce0000010000 */
[----:B------:R-:W2:Y:S01]  /*f000*/  MUFU.EX2 R68, R68 ;  /* 0x0000004400447308 */ /* 0x000ea20000000800 */
[C---:B-1----:R-:W-:Y:S01]  /*f010*/  FADD.FTZ R29, R66.reuse, R29 ;  /* 0x0000001d421d7221 */ /* 0x042fe20000010000 */
[----:B------:R-:W-:-:S06]  /*f020*/  F2FP.F16.F32.PACK_AB R64, R66, R64 ;  /* 0x000000404240723e */ /* 0x000fcc00000000ff */
        /* <DEDUP_REMOVED lines=12> */
[----:B------:R-:W-:-:S05]  /*f0f0*/  F2FP.F16.F32.PACK_AB R67, R30, R67 ;  /* 0x000000431e43723e */ /* 0x000fca00000000ff */
[----:B------:R3:W-:Y:S01]  /*f100*/  STSM.16.M88.4 [R19+0x6000], R64 ;  /* 0x0060004013007844 */ /* 0x0007e20000000200 */
        /* <DEDUP_REMOVED lines=8> */
[C---:B-1----:R-:W-:Y:S01]  /*f190*/  FADD.FTZ R3, R73.reuse, R3 ;  /* 0x0000000349037221 */ /* 0x042fe20000010000 */
[----:B------:R-:W-:-:S06]  /*f1a0*/  F2FP.F16.F32.PACK_AB R73, R73, R26 ;  /* 0x0000001a4949723e */ /* 0x000fcc00000000ff */
[----:B------:R-:W1:Y:S01]  /*f1b0*/  MUFU.EX2 R24, R81 ;  /* 0x0000005100187308 */ /* 0x000e620000000800 */
[----:B0-----:R-:W-:-:S07]  /*f1c0*/  FADD.FTZ R29, R76, R29 ;  /* 0x0000001d4c1d7221 */ /* 0x001fce0000010000 */
[----:B------:R-:W0:Y:S01]  /*f1d0*/  MUFU.EX2 R15, R80 ;  /* 0x00000050000f7308 */ /* 0x000e220000000800 */
[----:B--2---:R-:W-:Y:S01]  /*f1e0*/  F2FP.F16.F32.PACK_AB R74, R78, R76 ;  /* 0x0000004c4e4a723e */ /* 0x004fe200000000ff */
[----:B-1----:R-:W-:Y:S01]  /*f1f0*/  FADD.FTZ R2, R24, R3 ;  /* 0x0000000318027221 */ /* 0x002fe20000010000 */
[----:B------:R-:W-:Y:S01]  /*f200*/  FADD.FTZ R3, R78, R29 ;  /* 0x0000001d4e037221 */ /* 0x000fe20000010000 */
[C---:B0-----:R-:W-:Y:S02]  /*f210*/  F2FP.F16.F32.PACK_AB R75, R15.reuse, R24 ;  /* 0x000000180f4b723e */ /* 0x041fe400000000ff */
[----:B------:R-:W-:-:S03]  /*f220*/  FADD.FTZ R2, R15, R2 ;  /* 0x000000020f027221 */ /* 0x000fc60000010000 */
[----:B------:R3:W-:Y:S01]  /*f230*/  STSM.16.M88.4 [R18+0x6000], R72 ;  /* 0x0060004812007844 */ /* 0x0007e20000000200 */
[----:B------:R0:W-:Y:S06]  /*f240*/  MEMBAR.ALL.CTA ;  /* 0x0000000000007992 */ /* 0x0001ec0000008000 */
[----:B0-----:R-:W0:Y:S02]  /*f250*/  FENCE.VIEW.ASYNC.S ;  /* 0x00000000000073c6 */ /* 0x001e240000000000 */
[----:B0-----:R-:W-:Y:S01]  /*f260*/  NOP ;  /* 0x0000000000007918 */ /* 0x001fe20000000000 */
[----:B------:R-:W-:Y:S05]  /*f270*/  @P2 BRA `(.L_x_914) ;  /* 0xffffffc800042947 */ /* 0x000fea000383ffff */
.L_x_897:
[----:B------:R-:W-:Y:S06]  /*f280*/  BAR.ARV 0x8, 0x1a0 ;  /* 0x0206800000007b1d */ /* 0x000fec0000002000 */
[----:B------:R-:W-:Y:S05]  /*f290*/  @!P0 BRA `(.L_x_915) ;  /* 0x0000000000048947 */ /* 0x000fea0003800000 */
[----:B------:R-:W-:Y:S01]  /*f2a0*/  BPT.TRAP 0x1 ;  /* 0x000000040000795c */ /* 0x000fe20000300000 */
.L_x_915:
[----:B------:R-:W-:Y:S01]  /*f2b0*/  ULEA UR9, UR43, UR42, 0x3 ;  /* 0x0000002a2b097291 */ /* 0x000fe2000f8e183f */
[----:B------:R-:W-:-:S05]  /*f2c0*/  IMAD.U32 R0, RZ, RZ, UR46 ;  /* 0x0000002eff007e24 */ /* 0x000fca000f8e00ff */
[----:B------:R-:W-:-:S04]  /*f2d0*/  SHF.L.U32 R0, R0, 0x1f, RZ ;  /* 0x0000001f00007819 */ /* 0x000fc800000006ff */
[----:B------:R0:W4:Y:S01]  /*f2e0*/  SYNCS.PHASECHK.TRANS64.TRYWAIT P2, [UR9+0x2d850], R0 ;  /* 0x02d85000ff0075a7 */ /* 0x0001220008040149 */
[----:B------:R-:W-:Y:S05]  /*f2f0*/  @!P0 BRA `(.L_x_916) ;  /* 0x0000000000048947 */ /* 0x000fea0003800000 */
[----:B------:R-:W-:Y:S01]  /*f300*/  BPT.TRAP 0x1 ;  /* 0x000000040000795c */ /* 0x000fe20000300000 */
.L_x_916:
[----:B----4-:R-:W-:Y:S05]  /*f310*/  @P2 BRA `(.L_x_917) ;  /* 0x0000000000082947 */ /* 0x010fea0003800000 */
[----:B------:R-:W4:Y:S02]  /*f320*/  SYNCS.PHASECHK.TRANS64.TRYWAIT P0, [UR9+0x2d850], R0 ;  /* 0x02d85000ff0075a7 */ /* 0x000f240008000149 */
[----:B----4-:R-:W-:Y:S05]  /*f330*/  @!P0 BRA `(.L_x_918) ;  /* 0x0000007000788947 */ /* 0x010fea0003800000 */
.L_x_917:
[----:B------:R-:W-:Y:S01]  /*f340*/  UIADD3 UR42, UR42, 0x400, URZ ;  /* 0x000004002a2a7890 */ /* 0x000fe2000fffe03f */
[----:B------:R-:W-:Y:S01]  /*f350*/  WARPGROUP.ARRIVE ;  /* 0x00000000000079c5 */ /* 0x000fe20000000000 */
[----:B------:R-:W-:Y:S01]  /*f360*/  ULOP3.LUT UR37, UR37, 0x10000, URZ, 0xfc, !UPT ;  /* 0x0001000025257892 */ /* 0x000fe2000f8efc3f */
[----:B----4-:R-:W4:Y:S01]  /*f370*/  SHFL.BFLY PT, R5, R2, 0x2, 0x1f ;  /* 0x0c401f0002057f89 */ /* 0x010f2200000e0000 */
[----:B------:R-:W-:Y:S01]  /*f380*/  USHF.R.U32.HI UR42, URZ, 0x4, UR42 ;  /* 0x000000043f2a7899 */ /* 0x000fe2000801162a */
[----:B-12---:R-:W-:Y:S01]  /*f390*/  IMAD.MOV.U32 R9, RZ, RZ, RZ ;  /* 0x000000ffff097224 */ /* 0x006fe200078e00ff */
[----:B------:R-:W-:Y:S01]  /*f3a0*/  UMOV UR5, 0x40000040 ;  /* 0x4000004000057882 */ /* 0x000fe20000000000 */
[----:B------:R-:W-:Y:S01]  /*f3b0*/  UMOV UR7, 0x80000020 ;  /* 0x8000002000077882 */ /* 0x000fe20000000000 */
[----:B------:R-:W-:Y:S01]  /*f3c0*/  ULOP3.LUT UR42, UR42, 0x3fff, URZ, 0xc0, !UPT ;  /* 0x00003fff2a2a7892 */ /* 0x000fe2000f8ec03f */
[----:B0-----:R-:W0:Y:S01]  /*f3d0*/  SHFL.BFLY PT, R0, R3, 0x2, 0x1f ;  /* 0x0c401f0003007f89 */ /* 0x001e2200000e0000 */
[----:B------:R-:W-:Y:S01]  /*f3e0*/  UMOV UR4, UR37 ;  /* 0x0000002500047c82 */ /* 0x000fe20008000000 */
[----:B------:R-:W-:Y:S01]  /*f3f0*/  IMAD.U32 R14, RZ, RZ, UR9 ;  /* 0x00000009ff0e7e24 */ /* 0x000fe2000f8e00ff */
[----:B------:R-:W-:Y:S01]  /*f400*/  ULOP3.LUT UR8, UR42, 0x2000000, URZ, 0xfc, !UPT ;  /* 0x020000002a087892 */ /* 0x000fe2000f8efc3f */
[----:B------:R-:W-:Y:S01]  /*f410*/  IMAD.U32 R11, RZ, RZ, UR34 ;  /* 0x00000022ff0b7e24 */ /* 0x000fe2000f8e00ff */
[----:B------:R-:W-:-:S02]  /*f420*/  UIADD3 UR44, UR44, 0x1, URZ ;  /* 0x000000012c2c7890 */ /* 0x000fc4000fffe03f */
[----:B------:R-:W-:Y:S02]  /*f430*/  UIMAD UR8, UR43, 0x600, UR8 ;  /* 0x000006002b0878a4 */ /* 0x000fe4000f8e0208 */
[----:B------:R-:W-:-:S04]  /*f440*/  UIADD3 UR43, UR43, 0x1, URZ ;  /* 0x000000012b2b7890 */ /* 0x000fc8000fffe03f */
[----:B------:R-:W-:Y:S01]  /*f450*/  UISETP.NE.AND UP0, UPT, UR43, 0x2, UPT ;  /* 0x000000022b00788c */ /* 0x000fe2000bf05270 */
[----:B------:R-:W-:Y:S02]  /*f460*/  UMOV UR6, UR8 ;  /* 0x0000000800067c82 */ /* 0x000fe40008000000 */
[----:B------:R-:W-:Y:S01]  /*f470*/  HGMMA.64x96x16.F32 R88, gdesc[UR4].tnspB, R88, gsb0 ;  /* 0x41600000045879f0 */ /* 0x000fe20008000858 */
[----:B------:R-:W-:Y:S01]  /*f480*/  UIADD3 UR4, UR37, 0x2, URZ ;  /* 0x0000000225047890 */ /* 0x000fe2000fffe03f */
[----:B----4-:R-:W-:Y:S01]  /*f490*/  FADD.FTZ R4, R5, R2 ;  /* 0x0000000205047221 */ /* 0x010fe20000010000 */
[----:B------:R-:W-:Y:S01]  /*f4a0*/  UIADD3 UR6, UR8, 0x40, URZ ;  /* 0x0000004008067890 */ /* 0x000fe2000fffe03f */
[----:B------:R-:W-:Y:S01]  /*f4b0*/  IMAD.MOV.U32 R2, RZ, RZ, -0x800000 ;  /* 0xff800000ff027424 */ /* 0x000fe200078e00ff */
[----:B------:R-:W-:Y:S01]  /*f4c0*/  UMOV UR5, 0x40000040 ;  /* 0x4000004000057882 */ /* 0x000fe20000000000 */
[----:B------:R-:W-:Y:S01]  /*f4d0*/  UMOV UR7, 0x80000020 ;  /* 0x8000002000077882 */ /* 0x000fe20000000000 */
[----:B------:R-:W1:Y:S01]  /*f4e0*/  SHFL.BFLY PT, R7, R4, 0x1, 0x1f ;  /* 0x0c201f0004077f89 */ /* 0x000e6200000e0000 */
[----:B0-----:R-:W-:Y:S01]  /*f4f0*/  FADD.FTZ R0, R0, R3 ;  /* 0x0000000300007221 */ /* 0x001fe20000010000 */
[----:B------:R-:W-:Y:S01]  /*f500*/  IMAD.U32 R3, RZ, RZ, UR34 ;  /* 0x00000022ff037e24 */ /* 0x000fe2000f8e00ff */
[----:B------:R-:W-:-:S03]  /*f510*/  USEL UR43, UR43, URZ, UP0 ;  /* 0x0000003f2b2b7287 */ /* 0x000fc60008000000 */
[----:B------:R-:W0:Y:S01]  /*f520*/  SHFL.BFLY PT, R5, R0, 0x1, 0x1f ;  /* 0x0c201f0000057f89 */ /* 0x000e2200000e0000 */
[----:B-1----:R-:W-:-:S05]  /*f530*/  FADD.FTZ R10, R4, R7 ;  /* 0x00000007040a7221 */ /* 0x002fca0000010000 */
[----:B------:R-:W-:Y:S01]  /*f540*/  FSETP.NE.FTZ.AND P2, PT, R10, RZ, PT ;  /* 0x000000ff0a00720b */ /* 0x000fe20003f55000 */
[----:B0-----:R-:W-:Y:S01]  /*f550*/  FADD.FTZ R8, R0, R5 ;  /* 0x0000000500087221 */ /* 0x001fe20000010000 */
[----:B------:R-:W-:Y:S02]  /*f560*/  IMAD.MOV.U32 R5, RZ, RZ, RZ ;  /* 0x000000ffff057224 */ /* 0x000fe400078e00ff */
[----:B------:R-:W-:Y:S02]  /*f570*/  IMAD.MOV.U32 R0, RZ, RZ, -0x800000 ;  /* 0xff800000ff007424 */ /* 0x000fe400078e00ff */
[----:B------:R-:W-:-:S07]  /*f580*/  FSETP.NE.FTZ.AND P0, PT, R8, RZ, PT ;  /* 0x000000ff0800720b */ /* 0x000fce0003f15000 */
[----:B------:R-:W0:Y:S01]  /*f590*/  @P2 MUFU.LG2 R7, R10 ;  /* 0x0000000a00072308 */ /* 0x000e220000000c00 */
[----:B------:R-:W-:-:S05]  /*f5a0*/  @P2 FMUL.FTZ R11, R11, 0.69314718246459960938 ;  /* 0x3f3172180b0b2820 */ /* 0x000fca0000410000 */
[----:B------:R-:W-:Y:S02]  /*f5b0*/  @P0 FMUL.FTZ R3, R3, 0.69314718246459960938 ;  /* 0x3f31721803030820 */ /* 0x000fe40000410000 */
        /* <DEDUP_REMOVED lines=83> */
[-C--:B0-----:R-:W-:Y:S01]  /*faf0*/  FMUL.FTZ R90, R90, R9.reuse ;  /* 0x000000095a5a7220 */ /* 0x081fe20000410000 */
        /* <DEDUP_REMOVED lines=23> */
.L_x_848:
[----:B------:R-:W0:Y:S08]  /*fc70*/  S2UR UR4, SR_CgaCtaId ;  /* 0x00000000000479c3 */ /* 0x000e300000008800 */
[----:B------:R-:W-:Y:S06]  /*fc80*/  BAR.SYNC.DEFER_BLOCKING 0x5, 0x1a0 ;  /* 0x0146800000007b1d */ /* 0x000fec0000010000 */
[----:B------:R-:W-:Y:S01]  /*fc90*/  UMOV UR42, 0x400 ;  /* 0x00000400002a7882 */ /* 0x000fe20000000000 */
[----:B------:R-:W-:Y:S01]  /*fca0*/  BSSY B0, `(.L_x_919) ;  /* 0x0000179000007945 */ /* 0x000fe20003800000 */
[----:B0-----:R-:W-:-:S09]  /*fcb0*/  ULEA UR42, UR4, UR42, 0x18 ;  /* 0x0000002a042a7291 */ /* 0x001fd2000f8ec03f */
[----:B------:R-:W0:Y:S02]  /*fcc0*/  LDS.128 R144, [UR42+0x2d8d0] ;  /* 0x02d8d02aff907984 */ /* 0x000e240008000c00 */
[----:B0-----:R-:W-:Y:S02]  /*fcd0*/  R2UR UR6, R146 ;  /* 0x00000000920672ca */ /* 0x001fe400000e0000 */
[----:B------:R-:W-:Y:S01]  /*fce0*/  R2UR UR5, R147 ;  /* 0x00000000930572ca */ /* 0x000fe200000e0000 */
[----:B------:R-:W-:Y:S06]  /*fcf0*/  BAR.ARV 0x4, 0x1a0 ;  /* 0x0106800000007b1d */ /* 0x000fec0000002000 */
[----:B------:R-:W-:Y:S08]  /*fd00*/  @P0 BRA `(.L_x_920) ;  /* 0x0000000c00cc0947 */ /* 0x000ff00003800000 */
[----:B------:R-:W0:Y:S08]  /*fd10*/  S2UR UR4, SR_SWINHI ;  /* 0x00000000000479c3 */ /* 0x000e300000002f00 */
[----:B------:R-:W-:Y:S01]  /*fd20*/  BAR.SYNC.DEFER_BLOCKING 0x1, 0x180 ;  /* 0x0046000000007b1d */ /* 0x000fe20000010000 */
[----:B------:R-:W-:Y:S02]  /*fd30*/  F2FP.F16.F32.PACK_AB R6, R6, R3 ;  /* 0x000000030606723e */ /* 0x000fe400000000ff */
[----:B------:R-:W-:-:S02]  /*fd40*/  F2FP.F16.F32.PACK_AB R7, R7, R94 ;  /* 0x0000005e0707723e */ /* 0x000fc400000000ff */
[----:B------:R-:W-:Y:S02]  /*fd50*/  F2FP.F16.F32.PACK_AB R128, R129, R128 ;  /* 0x000000808180723e */ /* 0x000fe400000000ff */
[----:B------:R-:W-:Y:S02]  /*fd60*/  F2FP.F16.F32.PACK_AB R26, R125, R26 ;  /* 0x0000001a7d1a723e */ /* 0x000fe400000000ff */
[----:B------:R-:W-:Y:S02]  /*fd70*/  F2FP.F16.F32.PACK_AB R27, R27, R126 ;  /* 0x0000007e1b1b723e */ /* 0x000fe400000000ff */
[----:B------:R-:W-:Y:S02]  /*fd80*/  F2FP.F16.F32.PACK_AB R129, R131, R130 ;  /* 0x000000828381723e */ /* 0x000fe400000000ff */
[----:B------:R-:W-:Y:S02]  /*fd90*/  F2FP.F16.F32.PACK_AB R130, R133, R132 ;  /* 0x000000848582723e */ /* 0x000fe400000000ff */
[----:B------:R-:W-:Y:S01]  /*fda0*/  F2FP.F16.F32.PACK_AB R131, R135, R134 ;  /* 0x000000868783723e */ /* 0x000fe200000000ff */
[----:B------:R-:W-:Y:S01]  /*fdb0*/  UMOV UR8, UR42 ;  /* 0x0000002a00087c82 */ /* 0x000fe20008000000 */
[----:B0-----:R-:W-:Y:S01]  /*fdc0*/  UMOV UR9, UR4 ;  /* 0x0000000400097c82 */ /* 0x001fe20008000000 */
[----:B------:R-:W-:-:S02]  /*fdd0*/  IMAD.U32 R20, RZ, RZ, UR8 ;  /* 0x00000008ff147e24 */ /* 0x000fc4000f8e00ff */
[----:B------:R-:W-:Y:S01]  /*fde0*/  IMAD.U32 R21, RZ, RZ, UR9 ;  /* 0x00000009ff157e24 */ /* 0x000fe2000f8e00ff */
[----:B------:R-:W-:Y:S02]  /*fdf0*/  ULDC.64 UR8, c[0x0][0xbd8] ;  /* 0x0002f60000087ab9 */ /* 0x000fe40000000a00 */
[----:B------:R-:W-:Y:S01]  /*fe00*/  UISETP.NE.U32.AND UP0, UPT, UR8, URZ, UPT ;  /* 0x0000003f0800728c */ /* 0x000fe2000bf05070 */
[----:B------:R-:W-:-:S03]  /*fe10*/  IMAD.WIDE R4, R153, 0x2, R20 ;  /* 0x0000000299047825 */ /* 0x000fc600078e0214 */
[----:B------:R-:W-:Y:S01]  /*fe20*/  UISETP.NE.AND.EX UP0, UPT, UR9, URZ, UPT, UP0 ;  /* 0x0000003f0900728c */ /* 0x000fe2000bf05300 */
[C---:B------:R-:W-:Y:S02]  /*fe30*/  LOP3.LUT R9, R4.reuse, 0x180, RZ, 0xc0, !PT ;  /* 0x0000018004097812 */ /* 0x040fe400078ec0ff */
[----:B------:R-:W-:Y:S01]  /*fe40*/  ULDC.64 UR8, c[0x0][0xbd8] ;  /* 0x0002f60000087ab9 */ /* 0x000fe20000000a00 */
[C---:B------:R-:W-:Y:S01]  /*fe50*/  IADD3 R25, P0, R4.reuse, 0x6020, RZ ;  /* 0x0000602004197810 */ /* 0x040fe20007f1e0ff */
[----:B------:R-:W-:Y:S01]  /*fe60*/  UIMAD.WIDE UR8, UR40, 0x4, UR8 ;  /* 0x00000004280878a5 */ /* 0x000fe2000f8e0208 */
[----:B------:R-:W-:Y:S02]  /*fe70*/  SHF.R.U64 R9, R9, 0x3, RZ ;  /* 0x0000000309097819 */ /* 0x000fe400000012ff */
[C---:B------:R-:W-:Y:S02]  /*fe80*/  IADD3 R11, P1, R4.reuse, 0x6000, RZ ;  /* 0x00006000040b7810 */ /* 0x040fe40007f3e0ff */
[----:B---3--:R-:W-:-:S02]  /*fe90*/  IADD3 R33, P2, R4, 0x3020, RZ ;  /* 0x0000302004217810 */ /* 0x008fc40007f5e0ff */
[C---:B------:R-:W-:Y:S02]  /*fea0*/  IADD3 R29, P3, R4.reuse, 0x3000, RZ ;  /* 0x00003000041d7810 */ /* 0x040fe40007f7e0ff */
[----:B------:R-:W-:Y:S01]  /*feb0*/  IADD3 R28, P4, R4, 0x20, RZ ;  /* 0x00000020041c7810 */ /* 0x000fe20007f9e0ff */
[--C-:B------:R-:W-:Y:S01]  /*fec0*/  IMAD.X R13, RZ, RZ, R5.reuse, P2 ;  /* 0x000000ffff0d7224 */ /* 0x100fe200010e0605 */
[----:B------:R-:W-:Y:S01]  /*fed0*/  LOP3.LUT R4, R9, R4, RZ, 0x3c, !PT ;  /* 0x0000000409047212 */ /* 0x000fe200078e3cff */
[--C-:B------:R-:W-:Y:S01]  /*fee0*/  IMAD.X R15, RZ, RZ, R5.reuse, P3 ;  /* 0x000000ffff0f7224 */ /* 0x100fe200018e0605 */
[----:B------:R-:W-:Y:S01]  /*fef0*/  LOP3.LUT R24, R25, 0x180, RZ, 0xc0, !PT ;  /* 0x0000018019187812 */ /* 0x000fe200078ec0ff */
[----:B------:R-:W-:Y:S01]  /*ff00*/  IMAD.X R9, RZ, RZ, R5, P4 ;  /* 0x000000ffff097224 */ /* 0x000fe200020e0605 */
[----:B------:R-:W-:Y:S02]  /*ff10*/  LOP3.LUT R10, R11, 0x180, RZ, 0xc0, !PT ;  /* 0x000001800b0a7812 */ /* 0x000fe400078ec0ff */
[----:B------:R-:W-:-:S02]  /*ff20*/  MOV R31, R4 ;  /* 0x00000004001f7202 */ /* 0x000fc40000000f00 */
[----:B------:R-:W-:Y:S02]  /*ff30*/  F2FP.F16.F32.PACK_AB R4, R89, R8 ;  /* 0x000000085904723e */ /* 0x000fe400000000ff */
[----:B------:R-:W-:Y:S02]  /*ff40*/  LOP3.LUT R8, R28, 0x180, RZ, 0xc0, !PT ;  /* 0x000001801c087812 */ /* 0x000fe400078ec0ff */
[----:B------:R-:W-:Y:S02]  /*ff50*/  SHF.R.U64 R24, R24, 0x3, RZ ;  /* 0x0000000318187819 */ /* 0x000fe400000012ff */
[----:B------:R-:W-:Y:S02]  /*ff60*/  SHF.R.U64 R10, R10, 0x3, RZ ;  /* 0x000000030a0a7819 */ /* 0x000fe400000012ff */
[----:B------:R-:W-:Y:S02]  /*ff70*/  LOP3.LUT R12, R33, 0x180, RZ, 0xc0, !PT ;  /* 0x00000180210c7812 */ /* 0x000fe400078ec0ff */
[----:B------:R-:W-:-:S02]  /*ff80*/  LOP3.LUT R14, R29, 0x180, RZ, 0xc0, !PT ;  /* 0x000001801d0e7812 */ /* 0x000fc400078ec0ff */
[----:B------:R-:W-:Y:S02]  /*ff90*/  SHF.R.U64 R3, R8, 0x3, RZ ;  /* 0x0000000308037819 */ /* 0x000fe400000012ff */
[----:B------:R-:W-:Y:S01]  /*ffa0*/  LOP3.LUT R24, R24, R25, RZ, 0x3c, !PT ;  /* 0x0000001918187212 */ /* 0x000fe200078e3cff */
[--C-:B------:R-:W-:Y:S01]  /*ffb0*/  IMAD.X R25, RZ, RZ, R5.reuse, P0 ;  /* 0x000000ffff197224 */ /* 0x100fe200000e0605 */
[----:B------:R-:W-:Y:S01]  /*ffc0*/  LOP3.LUT R10, R10, R11, RZ, 0x3c, !PT ;  /* 0x0000000b0a0a7212 */ /* 0x000fe200078e3cff */
[----:B------:R-:W-:Y:S01]  /*ffd0*/  IMAD.X R11, RZ, RZ, R5, P1 ;  /* 0x000000ffff0b7224 */ /* 0x000fe200008e0605 */
[----:B------:R-:W-:Y:S02]  /*ffe0*/  SHF.R.U64 R12, R12, 0x3, RZ ;  /* 0x000000030c0c7819 */ /* 0x000fe400000012ff */
[----:B------:R-:W-:Y:S02]  /*fff0*/  SHF.R.U64 R14, R14, 0x3, RZ ;  /* 0x000000030e0e7819 */ /* 0x000fe400000012ff */
[----:B------:R-:W-:-:S02]  /*10000*/  F2FP.F16.F32.PACK_AB R5, R91, R90 ;  /* 0x0000005a5b05723e */ /* 0x000fc400000000ff */
[----:B------:R-:W-:Y:S02]  /*10010*/  LOP3.LUT R8, R3, R28, RZ, 0x3c, !PT ;  /* 0x0000001c03087212 */ /* 0x000fe400078e3cff */
[----:B------:R-:W-:Y:S01]  /*10020*/  LOP3.LUT R12, R12, R33, RZ, 0x3c, !PT ;  /* 0x000000210c0c7212 */ /* 0x000fe200078e3cff */
[----:B------:R0:W-:Y:S01]  /*10030*/  STSM.16.M88.4 [R31], R4 ;  /* 0x000000041f007844 */ /* 0x0001e20000000200 */
[----:B------:R-:W-:Y:S02]  /*10040*/  LOP3.LUT R14, R14, R29, RZ, 0x3c, !PT ;  /* 0x0000001d0e0e7212 */ /* 0x000fe400078e3cff */
[----:B------:R-:W-:Y:S02]  /*10050*/  MOV R29, R10 ;  /* 0x0000000a001d7202 */ /* 0x000fe40000000f00 */
[----:B------:R-:W-:Y:S02]  /*10060*/  MOV R3, R8 ;  /* 0x0000000800037202 */ /* 0x000fe40000000f00 */
[----:B------:R-:W-:-:S02]  /*10070*/  F2FP.F16.F32.PACK_AB R8, R97, R96 ;  /* 0x000000606108723e */ /* 0x000fc400000000ff */
[----:B------:R-:W-:Y:S02]  /*10080*/  F2FP.F16.F32.PACK_AB R9, R99, R98 ;  /* 0x000000626309723e */ /* 0x000fe400000000ff */
[----:B------:R-:W-:Y:S02]  /*10090*/  F2FP.F16.F32.PACK_AB R10, R101, R100 ;  /* 0x00000064650a723e */ /* 0x000fe400000000ff */
[----:B------:R-:W-:Y:S02]  /*100a0*/  F2FP.F16.F32.PACK_AB R11, R103, R102 ;  /* 0x00000066670b723e */ /* 0x000fe400000000ff */
[----:B------:R-:W-:Y:S02]  /*100b0*/  MOV R30, R12 ;  /* 0x0000000c001e7202 */ /* 0x000fe40000000f00 */
[----:B0-----:R-:W-:Y:S01]  /*100c0*/  MOV R31, R14 ;  /* 0x0000000e001f7202 */ /* 0x001fe20000000f00 */
[----:B------:R0:W-:Y:S01]  /*100d0*/  STSM.16.M88.4 [R3], R8 ;  /* 0x0000000803007844 */ /* 0x0001e20000000200 */
[----:B------:R-:W-:-:S02]  /*100e0*/  F2FP.F16.F32.PACK_AB R4, R105, R104 ;  /* 0x000000686904723e */ /* 0x000fc400000000ff */
[----:B------:R-:W-:Y:S02]  /*100f0*/  F2FP.F16.F32.PACK_AB R5, R107, R106 ;  /* 0x0000006a6b05723e */ /* 0x000fe400000000ff */
[----:B------:R-:W-:Y:S02]  /*10100*/  F2FP.F16.F32.PACK_AB R6, R109, R108 ;  /* 0x0000006c6d06723e */ /* 0x000fe400000000ff */
[----:B------:R-:W-:Y:S02]  /*10110*/  F2FP.F16.F32.PACK_AB R7, R111, R110 ;  /* 0x0000006e6f07723e */ /* 0x000fe400000000ff */
[----:B------:R-:W-:Y:S02]  /*10120*/  MOV R28, R24 ;  /* 0x00000018001c7202 */ /* 0x000fe40000000f00 */
[----:B------:R-:W-:Y:S01]  /*10130*/  F2FP.F16.F32.PACK_AB R12, R113, R112 ;  /* 0x00000070710c723e */ /* 0x000fe200000000ff */
[----:B------:R1:W-:Y:S01]  /*10140*/  STSM.16.M88.4 [R31], R4 ;  /* 0x000000041f007844 */ /* 0x0003e20000000200 */
[----:B------:R-:W-:-:S02]  /*10150*/  F2FP.F16.F32.PACK_AB R13, R115, R114 ;  /* 0x00000072730d723e */ /* 0x000fc400000000ff */
[----:B------:R-:W-:Y:S01]  /*10160*/  F2FP.F16.F32.PACK_AB R14, R117, R116 ;  /* 0x00000074750e723e */ /* 0x000fe200000000ff */
[----:B0-----:R-:W-:Y:S01]  /*10170*/  IMAD.U32 R8, RZ, RZ, UR8 ;  /* 0x00000008ff087e24 */ /* 0x001fe2000f8e00ff */
[----:B------:R-:W-:Y:S01]  /*10180*/  F2FP.F16.F32.PACK_AB R15, R119, R118 ;  /* 0x00000076770f723e */ /* 0x000fe200000000ff */
[----:B------:R-:W-:Y:S01]  /*10190*/  IMAD.U32 R9, RZ, RZ, UR9 ;  /* 0x00000009ff097e24 */ /* 0x000fe2000f8e00ff */
[----:B------:R-:W-:Y:S01]  /*101a0*/  F2FP.F16.F32.PACK_AB R24, R121, R120 ;  /* 0x000000787918723e */ /* 0x000fe200000000ff */
[----:B------:R-:W-:Y:S01]  /*101b0*/  ULDC.64 UR8, c[0x0][0xbe0] ;  /* 0x0002f80000087ab9 */ /* 0x000fe20000000a00 */
[----:B------:R-:W-:Y:S01]  /*101c0*/  F2FP.F16.F32.PACK_AB R25, R123, R122 ;  /* 0x0000007a7b19723e */ /* 0x000fe200000000ff */
[----:B------:R0:W-:Y:S01]  /*101d0*/  STSM.16.M88.4 [R30], R12 ;  /* 0x0000000c1e007844 */ /* 0x0001e20000000200 */
[----:B------:R-:W2:Y:S01]  /*101e0*/  LDC R38, c[0x0][0xa88] ;  /* 0x0002a200ff267b82 */ /* 0x000ea20000000800 */
[----:B------:R-:W-:Y:S02]  /*101f0*/  PLOP3.LUT P0, PT, PT, PT, UP0, 0x80, 0x0 ;  /* 0x000000000000781c */ /* 0x000fe40003f0f008 */
[----:B------:R0:W-:Y:S04]  /*10200*/  STSM.16.M88.4 [R29], R24 ;  /* 0x000000181d007844 */ /* 0x0001e80000000200 */
[----:B------:R0:W-:Y:S01]  /*10210*/  STSM.16.M88.4 [R28], R128 ;  /* 0x000000801c007844 */ /* 0x0001e20000000200 */
[----:B------:R-:W-:Y:S01]  /*10220*/  UISETP.NE.U32.AND UP1, UPT, UR8, URZ, UPT ;  /* 0x0000003f0800728c */ /* 0x000fe2000bf25070 */
[----:B------:R-:W-:Y:S03]  /*10230*/  BAR.SYNC.DEFER_BLOCKING 0x1, 0x180 ;  /* 0x0046000000007b1d */ /* 0x000fe60000010000 */
[----:B------:R-:W-:-:S06]  /*10240*/  UISETP.NE.AND.EX UP1, UPT, UR9, URZ, UPT, UP1 ;  /* 0x0000003f0900728c */ /* 0x000fcc000bf25310 */
[----:B------:R-:W-:-:S05]  /*10250*/  PLOP3.LUT P1, PT, PT, PT, UP1, 0x80, 0x0 ;  /* 0x000000000000781c */ /* 0x000fca0003f2f018 */
[----:B------:R-:W-:Y:S02]  /*10260*/  @UP1 ULDC.64 UR8, c[0x0][0xbe0] ;  /* 0x0002f80000081ab9 */ /* 0x000fe40000000a00 */
[----:B------:R-:W-:-:S06]  /*10270*/  @UP1 UIMAD.WIDE UR8, UR40, 0x4, UR8 ;  /* 0x00000004280818a5 */ /* 0x000fcc000f8e0208 */
[----:B-1----:R-:W-:Y:S02]  /*10280*/  IMAD.U32 R6, RZ, RZ, UR8 ;  /* 0x00000008ff067e24 */ /* 0x002fe4000f8e00ff */
[----:B------:R-:W-:Y:S01]  /*10290*/  IMAD.U32 R7, RZ, RZ, UR9 ;  /* 0x00000009ff077e24 */ /* 0x000fe2000f8e00ff */
[----:B------:R-:W3:Y:S01]  /*102a0*/  @P0 LDG.E R3, desc[UR48][R8.64] ;  /* 0x0000003008030981 */ /* 0x000ee2000c1e1900 */
[----:B------:R-:W-:Y:S01]  /*102b0*/  IMAD R5, R142, 0x20, R140 ;  /* 0x000000208e057824 */ /* 0x000fe200078e028c */
[----:B------:R-:W-:Y:S02]  /*102c0*/  UMOV UR4, URZ ;  /* 0x0000003f00047c82 */ /* 0x000fe40008000000 */
[----:B--2---:R0:W5:Y:S01]  /*102d0*/  @P1 LDG.E R38, desc[UR48][R6.64] ;  /* 0x0000003006261981 */ /* 0x004162000c1e1900 */
[----:B------:R-:W-:-:S03]  /*102e0*/  IMAD.WIDE R20, R5, 0x2, R20 ;  /* 0x0000000205147825 */ /* 0x000fc600078e0214 */
[----:B------:R-:W-:Y:S02]  /*102f0*/  IADD3 R5, P6, R20, 0x1800, RZ ;  /* 0x0000180014057810 */ /* 0x000fe40007fde0ff */
[----:B---3--:R-:W-:Y:S01]  /*10300*/  @P0 R2UR UR4, R3 ;  /* 0x00000000030402ca */ /* 0x008fe200000e0000 */
[----:B0-----:R-:W-:-:S14]  /*10310*/  @P1 BRA `(.L_x_921) ;  /* 0x0000000000101947 */ /* 0x001fdc0003800000 */
[----:B------:R-:W-:Y:S05]  /*10320*/  @!P0 BRA `(.L_x_921) ;  /* 0x00000000000c8947 */ /* 0x000fea0003800000 */
[----:B------:R-:W2:Y:S04]  /*10330*/  LDG.E R3, desc[UR48][R8.64] ;  /* 0x0000003008037981 */ /* 0x000ea8000c1e1900 */
[----:B-----5:R-:W2:Y:S02]  /*10340*/  LDG.E R38, desc[UR48][R8.64+0x4] ;  /* 0x0000043008267981 */ /* 0x020ea4000c1e1900 */
[----:B--2---:R-:W-:-:S07]  /*10350*/  IMAD.IADD R38, R38, 0x1, -R3 ;  /* 0x0000000126267824 */ /* 0x004fce00078e0a03 */
.L_x_921:
[----:B------:R-:W-:Y:S01]  /*10360*/  USHF.R.S32.HI UR14, URZ, 0x1f, UR41 ;  /* 0x0000001f3f0e7899 */ /* 0x000fe20008011429 */
[----:B------:R-:W-:Y:S01]  /*10370*/  LOP3.LUT R4, R5, 0x180, RZ, 0xc0, !PT ;  /* 0x0000018005047812 */ /* 0x000fe200078ec0ff */
[----:B------:R-:W-:Y:S01]  /*10380*/  ULDC.64 UR12, c[0x0][0xb70] ;  /* 0x0002dc00000c7ab9 */ /* 0x000fe20000000a00 */
[----:B------:R-:W-:Y:S01]  /*10390*/  USHF.R.S32.HI UR11, URZ, 0x1f, UR4 ;  /* 0x0000001f3f0b7899 */ /* 0x000fe20008011404 */
[----:B------:R-:W-:Y:S01]  /*103a0*/  IMAD R7, R149, 0xc0, R151 ;  /* 0x000000c095077824 */ /* 0x000fe200078e0297 */
[----:B------:R-:W-:Y:S01]  /*103b0*/  UIMAD UR7, UR14, UR12, URZ ;  /* 0x0000000c0e0772a4 */ /* 0x000fe2000f8e023f */
[----:B------:R-:W-:Y:S01]  /*103c0*/  SHF.R.U64 R4, R4, 0x3, RZ ;  /* 0x0000000304047819 */ /* 0x000fe200000012ff */
[----:B------:R-:W-:Y:S01]  /*103d0*/  UMOV UR10, UR4 ;  /* 0x00000004000a7c82 */ /* 0x000fe20008000000 */
[----:B------:R-:W-:Y:S01]  /*103e0*/  USEL UR16, UR40, URZ, !UP0 ;  /* 0x0000003f28107287 */ /* 0x000fe2000c000000 */
[----:B------:R-:W-:Y:S01]  /*103f0*/  SHF.R.S32.HI R3, RZ, 0x1f, R7 ;  /* 0x0000001fff037819 */ /* 0x000fe20000011407 */
[----:B------:R-:W-:Y:S01]  /*10400*/  UIMAD.WIDE.U32 UR8, UR41, UR12, UR10 ;  /* 0x0000000c290872a5 */ /* 0x000fe2000f8e000a */
[----:B------:R-:W-:Y:S01]  /*10410*/  LOP3.LUT R4, R4, R5, RZ, 0x3c, !PT ;  /* 0x0000000504047212 */ /* 0x000fe200078e3cff */
[----:B------:R-:W-:Y:S01]  /*10420*/  UIMAD UR10, UR41, UR13, UR7 ;  /* 0x0000000d290a72a4 */ /* 0x000fe2000f8e0207 */
[----:B------:R-:W-:Y:S01]  /*10430*/  LOP3.LUT P0, RZ, R150, 0x3, RZ, 0xc0, !PT ;  /* 0x0000000396ff7812 */ /* 0x000fe2000780c0ff */
[----:B------:R-:W-:Y:S01]  /*10440*/  USHF.R.S32.HI UR7, URZ, 0x1f, UR40 ;  /* 0x0000001f3f077899 */ /* 0x000fe20008011428 */
[C---:B------:R-:W-:Y:S01]  /*10450*/  IADD3 R25, P5, R20.reuse, 0x3000, RZ ;  /* 0x0000300014197810 */ /* 0x040fe20007fbe0ff */
[----:B------:R-:W-:Y:S01]  /*10460*/  ULDC.64 UR12, c[0x0][0xb78] ;  /* 0x0002de00000c7ab9 */ /* 0x000fe20000000a00 */
[----:B------:R-:W-:Y:S01]  /*10470*/  UIADD3 UR9, UR9, UR10, URZ ;  /* 0x0000000a09097290 */ /* 0x000fe2000fffe03f */
[C---:B------:R-:W-:Y:S01]  /*10480*/  IADD3 R13, P4, R20.reuse, 0x4800, RZ ;  /* 0x00004800140d7810 */ /* 0x040fe20007f9e0ff */
[----:B------:R-:W-:Y:S01]  /*10490*/  USEL UR15, UR7, URZ, !UP0 ;  /* 0x0000003f070f7287 */ /* 0x000fe2000c000000 */
[----:B------:R-:W-:Y:S01]  /*104a0*/  IADD3 R33, P3, R20, 0x6000, RZ ;  /* 0x0000600014217810 */ /* 0x000fe20007f7e0ff */
[----:B------:R-:W-:Y:S01]  /*104b0*/  UIMAD.WIDE.U32 UR8, UR16, UR12, UR8 ;  /* 0x0000000c100872a5 */ /* 0x000fe2000f8e0008 */
[----:B------:R-:W-:Y:S01]  /*104c0*/  LOP3.LUT R24, R25, 0x180, RZ, 0xc0, !PT ;  /* 0x0000018019187812 */ /* 0x000fe200078ec0ff */
[----:B------:R-:W-:Y:S01]  /*104d0*/  UIMAD UR7, UR15, UR12, URZ ;  /* 0x0000000c0f0772a4 */ /* 0x000fe2000f8e023f */
[----:B------:R-:W-:-:S02]  /*104e0*/  LOP3.LUT R12, R13, 0x180, RZ, 0xc0, !PT ;  /* 0x000001800d0c7812 */ /* 0x000fc400078ec0ff */
[----:B------:R-:W-:Y:S01]  /*104f0*/  LOP3.LUT R32, R33, 0x180, RZ, 0xc0, !PT ;  /* 0x0000018021207812 */ /* 0x000fe200078ec0ff */
[----:B------:R-:W-:Y:S01]  /*10500*/  UIMAD UR7, UR16, UR13, UR7 ;  /* 0x0000000d100772a4 */ /* 0x000fe2000f8e0207 */
[----:B------:R-:W-:Y:S02]  /*10510*/  IADD3 R5, P1, R7, UR8, RZ ;  /* 0x0000000807057c10 */ /* 0x000fe4000ff3e0ff */
[----:B------:R-:W-:Y:S01]  /*10520*/  ULDC.64 UR12, c[0x0][0xb40] ;  /* 0x0002d000000c7ab9 */ /* 0x000fe20000000a00 */
[----:B------:R-:W-:Y:S02]  /*10530*/  SHF.R.U64 R24, R24, 0x3, RZ ;  /* 0x0000000318187819 */ /* 0x000fe400000012ff */
[----:B------:R-:W-:Y:S01]  /*10540*/  IMAD.U32 R6, RZ, RZ, UR7 ;  /* 0x00000007ff067e24 */ /* 0x000fe2000f8e00ff */
[----:B------:R-:W-:Y:S02]  /*10550*/  LEA R36, P2, R5, UR12, 0x2 ;  /* 0x0000000c05247c11 */ /* 0x000fe4000f8410ff */
[----:B------:R-:W-:-:S02]  /*10560*/  SHF.R.U64 R12, R12, 0x3, RZ ;  /* 0x000000030c0c7819 */ /* 0x000fc400000012ff */
[----:B------:R-:W-:Y:S01]  /*10570*/  IADD3.X R6, R3, UR9, R6, P1, !PT ;  /* 0x0000000903067c10 */ /* 0x000fe20008ffe406 */
[C---:B------:R-:W-:Y:S01]  /*10580*/  VIADD R3, R7.reuse, 0x8 ;  /* 0x0000000807037836 */ /* 0x040fe20000000000 */
[-C--:B-----5:R-:W-:Y:S01]  /*10590*/  ISETP.GE.OR P1, PT, R7, R38.reuse, P0 ;  /* 0x000000260700720c */ /* 0x0a0fe20000726670 */
[----:B------:R-:W-:Y:S01]  /*105a0*/  ULDC.64 UR8, c[0x0][0xaa0] ;  /* 0x0002a80000087ab9 */ /* 0x000fe20000000a00 */
[----:B------:R-:W-:Y:S01]  /*105b0*/  LEA.HI.X R37, R5, UR13, R6, 0x2, P2 ;  /* 0x0000000d05257c11 */ /* 0x000fe200090f1406 */
[--C-:B------:R-:W-:Y:S01]  /*105c0*/  IMAD.X R5, RZ, RZ, R21.reuse, P6 ;  /* 0x000000ffff057224 */ /* 0x100fe200030e0615 */
[----:B------:R-:W-:Y:S02]  /*105d0*/  IADD3 R6, P2, R20, 0x7800, RZ ;  /* 0x0000780014067810 */ /* 0x000fe40007f5e0ff */
[----:B------:R-:W-:Y:S02]  /*105e0*/  ISETP.GE.OR P0, PT, R3, R38, P0 ;  /* 0x000000260300720c */ /* 0x000fe40000706670 */
[----:B------:R-:W-:Y:S01]  /*105f0*/  LOP3.LUT R3, R6, 0x180, RZ, 0xc0, !PT ;  /* 0x0000018006037812 */ /* 0x000fe200078ec0ff */
[----:B------:R-:W-:Y:S01]  /*10600*/  IMAD.X R29, RZ, RZ, R21, P2 ;  /* 0x000000ffff1d7224 */ /* 0x000fe200010e0615 */
[----:B------:R-:W-:-:S02]  /*10610*/  LOP3.LUT R7, R20, 0x180, RZ, 0xc0, !PT ;  /* 0x0000018014077812 */ /* 0x000fc400078ec0ff */
[----:B------:R-:W-:Y:S02]  /*10620*/  SHF.R.U64 R32, R32, 0x3, RZ ;  /* 0x0000000320207819 */ /* 0x000fe400000012ff */
[----:B------:R-:W-:Y:S01]  /*10630*/  LOP3.LUT R24, R24, R25, RZ, 0x3c, !PT ;  /* 0x0000001918187212 */ /* 0x000fe200078e3cff */
[--C-:B------:R-:W-:Y:S01]  /*10640*/  IMAD.X R25, RZ, RZ, R21.reuse, P5 ;  /* 0x000000ffff197224 */ /* 0x100fe200028e0615 */
[----:B------:R-:W-:Y:S02]  /*10650*/  SHF.R.U64 R3, R3, 0x3, RZ ;  /* 0x0000000303037819 */ /* 0x000fe400000012ff */
[----:B------:R-:W-:Y:S01]  /*10660*/  LOP3.LUT R12, R12, R13, RZ, 0x3c, !PT ;  /* 0x0000000d0c0c7212 */ /* 0x000fe200078e3cff */
[--C-:B------:R-:W-:Y:S01]  /*10670*/  IMAD.X R13, RZ, RZ, R21.reuse, P4 ;  /* 0x000000ffff0d7224 */ /* 0x100fe200020e0615 */
[----:B------:R-:W-:Y:S01]  /*10680*/  SHF.R.U64 R7, R7, 0x3, RZ ;  /* 0x0000000307077819 */ /* 0x000fe200000012ff */
[----:B------:R-:W-:Y:S01]  /*10690*/  UIMAD UR7, UR11, UR8, URZ ;  /* 0x000000080b0772a4 */ /* 0x000fe2000f8e023f */
[----:B------:R-:W-:Y:S01]  /*106a0*/  LOP3.LUT R32, R32, R33, RZ, 0x3c, !PT ;  /* 0x0000002120207212 */ /* 0x000fe200078e3cff */
[----:B------:R-:W-:Y:S01]  /*106b0*/  IMAD.X R33, RZ, RZ, R21, P3 ;  /* 0x000000ffff217224 */ /* 0x000fe200018e0615 */
[----:B------:R-:W-:Y:S01]  /*106c0*/  LOP3.LUT R28, R3, R6, RZ, 0x3c, !PT ;  /* 0x00000006031c7212 */ /* 0x000fe200078e3cff */
[----:B------:R-:W-:Y:S01]  /*106d0*/  @!P1 STG.E desc[UR48][R36.64], R0 ;  /* 0x0000000024009986 */ /* 0x000fe2000c101930 */
[----:B------:R-:W-:Y:S01]  /*106e0*/  LOP3.LUT R20, R7, R20, RZ, 0x3c, !PT ;  /* 0x0000001407147212 */ /* 0x000fe200078e3cff */
[----:B------:R-:W-:Y:S01]  /*106f0*/  IMAD.U32 R3, RZ, RZ, UR8 ;  /* 0x00000008ff037e24 */ /* 0x000fe2000f8e00ff */
[----:B------:R-:W-:Y:S01]  /*10700*/  SHF.R.S32.HI R141, RZ, 0x1f, R140 ;  /* 0x0000001fff8d7819 */ /* 0x000fe2000001148c */
[----:B------:R0:W-:Y:S01]  /*10710*/  @!P0 STG.E desc[UR48][R36.64+0x20], R2 ;  /* 0x0000200224008986 */ /* 0x0001e2000c101930 */
[----:B------:R-:W-:-:S03]  /*10720*/  UIMAD UR7, UR4, UR9, UR7 ;  /* 0x00000009040772a4 */ /* 0x000fc6000f8e0207 */
[----:B------:R1:W5:Y:S01]  /*10730*/  LD.E.128 R8, desc[UR48][R20.64] ;  /* 0x0000003014087980 */ /* 0x000362000c101d00 */
[----:B------:R-:W-:-:S03]  /*10740*/  ULDC.64 UR8, c[0x0][0xae0] ;  /* 0x0002b80000087ab9 */ /* 0x000fc60000000a00 */
[----:B------:R-:W5:Y:S04]  /*10750*/  LD.E.128 R4, desc[UR48][R4.64] ;  /* 0x0000003004047980 */ /* 0x000f68000c101d00 */
[----:B------:R-:W5:Y:S01]  /*10760*/  LD.E.128 R24, desc[UR48][R24.64] ;  /* 0x0000003018187980 */ /* 0x000f62000c101d00 */
[----:B0-----:R-:W-:-:S03]  /*10770*/  IMAD.WIDE.U32 R2, R3, UR4, R140 ;  /* 0x0000000403027c25 */ /* 0x001fc6000f8e008c */
[----:B------:R-:W5:Y:S04]  /*10780*/  LD.E.128 R12, desc[UR48][R12.64] ;  /* 0x000000300c0c7980 */ /* 0x000f68000c101d00 */
[----:B------:R-:W5:Y:S04]  /*10790*/  LD.E.128 R32, desc[UR48][R32.64] ;  /* 0x0000003020207980 */ /* 0x000f68000c101d00 */
[----:B------:R-:W5:Y:S01]  /*107a0*/  LD.E.128 R28, desc[UR48][R28.64] ;  /* 0x000000301c1c7980 */ /* 0x000f62000c101d00 */
[----:B------:R-:W-:Y:S01]  /*107b0*/  UIMAD UR4, UR14, UR8, URZ ;  /* 0x000000080e0472a4 */ /* 0x000fe2000f8e023f */
[----:B------:R-:W-:Y:S01]  /*107c0*/  VIADD R3, R3, UR7 ;  /* 0x0000000703037c36 */ /* 0x000fe20008000000 */
[----:B------:R-:W-:Y:S01]  /*107d0*/  SHF.R.S32.HI R143, RZ, 0x1f, R142 ;  /* 0x0000001fff8f7819 */ /* 0x000fe2000001148e */
[----:B------:R-:W-:Y:S01]  /*107e0*/  @!PT LDS RZ, [RZ] ;  /* 0x00000000fffff984 */ /* 0x000fe20000000800 */
[----:B------:R-:W-:Y:S01]  /*107f0*/  @!PT LDS RZ, [RZ] ;  /* 0x00000000fffff984 */ /* 0x000fe20000000800 */
[----:B------:R-:W-:Y:S01]  /*10800*/  @!PT LDS RZ, [RZ] ;  /* 0x00000000fffff984 */ /* 0x000fe20000000800 */
[----:B------:R-:W-:Y:S01]  /*10810*/  @!PT LDS RZ, [RZ] ;  /* 0x00000000fffff984 */ /* 0x000fe20000000800 */
[----:B------:R0:W-:Y:S06]  /*10820*/  MEMBAR.ALL.CTA ;  /* 0x0000000000007992 */ /* 0x0001ec0000008000 */
[----:B0-----:R-:W0:Y:S01]  /*10830*/  FENCE.VIEW.ASYNC.S ;  /* 0x00000000000073c6 */ /* 0x001e220000000000 */
[----:B------:R-:W-:Y:S01]  /*10840*/  IMAD.U32 R37, RZ, RZ, UR8 ;  /* 0x00000008ff257e24 */ /* 0x000fe2000f8e00ff */
[----:B------:R-:W-:Y:S01]  /*10850*/  UIMAD UR7, UR41, UR9, UR4 ;  /* 0x00000009290772a4 */ /* 0x000fe2000f8e0204 */
[----:B-1----:R-:W-:Y:S01]  /*10860*/  IMAD R21, R149, -0xc0, R38 ;  /* 0xffffff4095157824 */ /* 0x002fe200078e0226 */
[----:B------:R-:W-:Y:S01]  /*10870*/  UIADD3 UR4, UR42, 0x2d820, URZ ;  /* 0x0002d8202a047890 */ /* 0x000fe2000fffe03f */
[----:B------:R-:W-:Y:S01]  /*10880*/  IMAD.WIDE.U32 R2, R37, UR41, R2 ;  /* 0x0000002925027c25 */ /* 0x000fe2000f8e0002 */
[----:B------:R-:W-:Y:S01]  /*10890*/  ULDC.64 UR8, c[0x0][0xae8] ;  /* 0x0002ba0000087ab9 */ /* 0x000fe20000000a00 */
[----:B------:R-:W-:Y:S01]  /*108a0*/  BSSY B1, `(.L_x_922) ;  /* 0x0000021000017945 */ /* 0x000fe20003800000 */
[----:B------:R-:W-:Y:S01]  /*108b0*/  ISETP.GE.AND P0, PT, R142, R21, PT ;  /* 0x000000158e00720c */ /* 0x000fe20003f06270 */
[----:B------:R-:W-:Y:S01]  /*108c0*/  VIADD R3, R3, UR7 ;  /* 0x0000000703037c36 */ /* 0x000fe20008000000 */
[----:B------:R-:W-:-:S02]  /*108d0*/  UIMAD UR7, UR15, UR8, URZ ;  /* 0x000000080f0772a4 */ /* 0x000fc4000f8e023f */
[----:B------:R-:W-:Y:S01]  /*108e0*/  IMAD.U32 R37, RZ, RZ, UR8 ;  /* 0x00000008ff257e24 */ /* 0x000fe2000f8e00ff */
[----:B------:R-:W-:Y:S01]  /*108f0*/  UPRMT UR4, URZ, 0x654, UR4 ;  /* 0x000006543f047896 */ /* 0x000fe20008000004 */
[----:B------:R-:W-:Y:S01]  /*10900*/  VIADD R0, R142, 0x60 ;  /* 0x000000608e007836 */ /* 0x000fe20000000000 */
[----:B------:R-:W-:Y:S02]  /*10910*/  UIMAD UR7, UR16, UR9, UR7 ;  /* 0x00000009100772a4 */ /* 0x000fe4000f8e0207 */
[----:B------:R-:W-:Y:S02]  /*10920*/  IMAD.WIDE.U32 R36, R37, UR16, R2 ;  /* 0x0000001025247c25 */ /* 0x000fe4000f8e0002 */
[----:B------:R-:W-:Y:S02]  /*10930*/  ISETP.GE.AND P3, PT, R0, R21, PT ;  /* 0x000000150000720c */ /* 0x000fe40003f66270 */
[----:B------:R-:W-:-:S04]  /*10940*/  IMAD.WIDE R20, R149, 0xc0, R142 ;  /* 0x000000c095147825 */ /* 0x000fc800078e028e */
[----:B------:R-:W-:Y:S01]  /*10950*/  VIADD R41, R37, UR7 ;  /* 0x0000000725297c36 */ /* 0x000fe20008000000 */
[----:B0-----:R-:W-:Y:S01]  /*10960*/  SYNCS.ARRIVE.TRANS64.RED.A1T0 RZ, [UR4], RZ ;  /* 0x000000ffffff79a7 */ /* 0x001fe20008100404 */
[----:B------:R-:W-:Y:S05]  /*10970*/  @P0 BRA `(.L_x_923) ;  /* 0x00000000004c0947 */ /* 0x000fea0003800000 */
        /* <DEDUP_REMOVED lines=19> */
.L_x_923:
[----:B------:R-:W-:Y:S05]  /*10ab0*/  BSYNC B1 ;  /* 0x0000000000017941 */ /* 0x000fea0003800000 */
.L_x_922:
[----:B------:R-:W-:Y:S05]  /*10ac0*/  @P3 BRA `(.L_x_924) ;  /* 0x0000000800583947 */ /* 0x000fea0003800000 */
[----:B0----5:R-:W-:Y:S01]  /*10ad0*/  IADD3 R9, P0, R20, 0x60, RZ ;  /* 0x0000006014097810 */ /* 0x021fe20007f1e0ff */
[----:B------:R-:W-:Y:S01]  /*10ae0*/  ULDC.64 UR8, c[0x0][0xad8] ;  /* 0x0002b60000087ab9 */ /* 0x000fe20000000a00 */
[----:B------:R-:W-:Y:S01]  /*10af0*/  IMAD.MOV.U32 R2, RZ, RZ, R36 ;  /* 0x000000ffff027224 */ /* 0x000fe200078e0024 */
[----:B------:R-:W-:Y:S01]  /*10b00*/  ULDC UR4, c[0x0][0xa8c] ;  /* 0x0002a30000047ab9 */ /* 0x000fe20000000800 */
[----:B------:R-:W-:Y:S01]  /*10b10*/  IMAD.MOV.U32 R3, RZ, RZ, R41 ;  /* 0x000000ffff037224 */ /* 0x000fe200078e0029 */
[C---:B------:R-:W-:Y:S01]  /*10b20*/  ISETP.GE.AND P1, PT, R140.reuse, UR4, PT ;  /* 0x000000048c007c0c */ /* 0x040fe2000bf26270 */
[----:B------:R-:W-:Y:S02]  /*10b30*/  IMAD.X R20, RZ, RZ, R21, P0 ;  /* 0x000000ffff147224 */ /* 0x000fe400000e0615 */
[----:B------:R-:W-:Y:S02]  /*10b40*/  VIADD R0, R140, 0x20 ;  /* 0x000000208c007836 */ /* 0x000fe40000000000 */
[----:B------:R-:W-:-:S02]  /*10b50*/  IMAD R20, R20, UR8, RZ ;  /* 0x0000000814147c24 */ /* 0x000fc4000f8e02ff */
[----:B------:R-:W-:Y:S01]  /*10b60*/  IMAD.WIDE.U32 R2, R9, UR8, R2 ;  /* 0x0000000809027c25 */ /* 0x000fe2000f8e0002 */
[----:B------:R-:W-:-:S03]  /*10b70*/  ISETP.GE.AND P2, PT, R0, UR4, PT ;  /* 0x0000000400007c0c */ /* 0x000fc6000bf46270 */
[----:B------:R-:W-:Y:S01]  /*10b80*/  IMAD R9, R9, UR9, R20 ;  /* 0x0000000909097c24 */ /* 0x000fe2000f8e0214 */
[----:B------:R-:W-:Y:S01]  /*10b90*/  ULDC.64 UR8, c[0x0][0xa80] ;  /* 0x0002a00000087ab9 */ /* 0x000fe20000000a00 */
        /* <DEDUP_REMOVED lines=10> */
.L_x_920:
[----:B------:R-:W-:Y:S01]  /*10c40*/  ULDC.64 UR8, c[0x0][0xbd8] ;  /* 0x0002f60000087ab9 */ /* 0x000fe20000000a00 */
[----:B------:R-:W-:Y:S01]  /*10c50*/  IMAD.MOV.U32 R7, RZ, RZ, RZ ;  /* 0x000000ffff077224 */ /* 0x000fe200078e00ff */
[----:B------:R-:W-:-:S04]  /*10c60*/  UISETP.NE.U32.AND UP0, UPT, UR8, URZ, UPT ;  /* 0x0000003f0800728c */ /* 0x000fc8000bf05070 */
[----:B------:R-:W-:-:S03]  /*10c70*/  UISETP.NE.AND.EX UP0, UPT, UR9, URZ, UPT, UP0 ;  /* 0x0000003f0900728c */ /* 0x000fc6000bf05300 */
[----:B------:R-:W-:Y:S02]  /*10c80*/  ULDC.64 UR8, c[0x0][0xbd8] ;  /* 0x0002f60000087ab9 */ /* 0x000fe40000000a00 */
[----:B------:R-:W-:Y:S01]  /*10c90*/  UIMAD.WIDE UR8, UR40, 0x4, UR8 ;  /* 0x00000004280878a5 */ /* 0x000fe2000f8e0208 */
[----:B------:R-:W0:Y:S01]  /*10ca0*/  LDC R0, c[0x0][0xa88] ;  /* 0x0002a200ff007b82 */ /* 0x000e220000000800 */
[----:B------:R-:W-:-:S04]  /*10cb0*/  PLOP3.LUT P1, PT, PT, PT, UP0, 0x80, 0x0 ;  /* 0x000000000000781c */ /* 0x000fc80003f2f008 */
[----:B------:R-:W-:Y:S02]  /*10cc0*/  IMAD.U32 R2, RZ, RZ, UR8 ;  /* 0x00000008ff027e24 */ /* 0x000fe4000f8e00ff */
[----:B------:R-:W-:Y:S01]  /*10cd0*/  IMAD.U32 R3, RZ, RZ, UR9 ;  /* 0x00000009ff037e24 */ /* 0x000fe2000f8e00ff */
[----:B------:R-:W-:Y:S02]  /*10ce0*/  ULDC.64 UR8, c[0x0][0xbe0] ;  /* 0x0002f80000087ab9 */ /* 0x000fe40000000a00 */
[----:B------:R-:W-:-:S04]  /*10cf0*/  UISETP.NE.U32.AND UP1, UPT, UR8, URZ, UPT ;  /* 0x0000003f0800728c */ /* 0x000fc8000bf25070 */
[----:B------:R-:W-:Y:S01]  /*10d00*/  UISETP.NE.AND.EX UP1, UPT, UR9, URZ, UPT, UP1 ;  /* 0x0000003f0900728c */ /* 0x000fe2000bf25310 */
[----:B------:R1:W5:Y:S05]  /*10d10*/  @P1 LDG.E R7, desc[UR48][R2.64] ;  /* 0x0000003002071981 */ /* 0x00036a000c1e1900 */
[----:B------:R-:W-:-:S05]  /*10d20*/  PLOP3.LUT P2, PT, PT, PT, UP1, 0x80, 0x0 ;  /* 0x000000000000781c */ /* 0x000fca0003f4f018 */
[----:B------:R-:W-:Y:S02]  /*10d30*/  @UP1 ULDC.64 UR8, c[0x0][0xbe0] ;  /* 0x0002f80000081ab9 */ /* 0x000fe40000000a00 */
[----:B------:R-:W-:-:S06]  /*10d40*/  @UP1 UIMAD.WIDE UR8, UR40, 0x4, UR8 ;  /* 0x00000004280818a5 */ /* 0x000fcc000f8e0208 */
[----:B------:R-:W-:Y:S02]  /*10d50*/  IMAD.U32 R4, RZ, RZ, UR8 ;  /* 0x00000008ff047e24 */ /* 0x000fe4000f8e00ff */
[----:B------:R-:W-:-:S05]  /*10d60*/  IMAD.U32 R5, RZ, RZ, UR9 ;  /* 0x00000009ff057e24 */ /* 0x000fca000f8e00ff */
[----:B0-----:R1:W5:Y:S01]  /*10d70*/  @P2 LDG.E R0, desc[UR48][R4.64] ;  /* 0x0000003004002981 */ /* 0x001362000c1e1900 */
[----:B------:R-:W-:Y:S01]  /*10d80*/  USHF.R.S32.HI UR8, URZ, 0x1f, UR41 ;  /* 0x0000001f3f087899 */ /* 0x000fe20008011429 */
[----:B------:R-:W-:Y:S01]  /*10d90*/  ISETP.GT.AND P0, PT, R154, 0xbf, PT ;  /* 0x000000bf9a00780c */ /* 0x000fe20003f04270 */
[----:B------:R-:W-:-:S12]  /*10da0*/  @P2 BRA `(.L_x_925) ;  /* 0x0000000000102947 */ /* 0x000fd80003800000 */
[----:B------:R-:W-:Y:S05]  /*10db0*/  @!P1 BRA `(.L_x_925) ;  /* 0x00000000000c9947 */ /* 0x000fea0003800000 */
[----:B-1----:R-:W2:Y:S04]  /*10dc0*/  LDG.E R5, desc[UR48][R2.64] ;  /* 0x0000003002057981 */ /* 0x002ea8000c1e1900 */
[----:B-----5:R-:W2:Y:S02]  /*10dd0*/  LDG.E R0, desc[UR48][R2.64+0x4] ;  /* 0x0000043002007981 */ /* 0x020ea4000c1e1900 */
[----:B--2---:R-:W-:-:S07]  /*10de0*/  IMAD.IADD R0, R0, 0x1, -R5 ;  /* 0x0000000100007824 */ /* 0x004fce00078e0a05 */
.L_x_925:
[----:B------:R-:W-:Y:S01]  /*10df0*/  USHF.R.S32.HI UR4, URZ, 0x1f, UR40 ;  /* 0x0000001f3f047899 */ /* 0x000fe20008011428 */
[----:B------:R-:W-:Y:S01]  /*10e00*/  BSSY B1, `(.L_x_926) ;  /* 0x000001e000017945 */ /* 0x000fe20003800000 */
[----:B------:R-:W-:Y:S01]  /*10e10*/  USEL UR10, UR40, URZ, !UP0 ;  /* 0x0000003f280a7287 */ /* 0x000fe2000c000000 */
[----:B------:R-:W-:Y:S01]  /*10e20*/  SHF.R.S32.HI R141, RZ, 0x1f, R140 ;  /* 0x0000001fff8d7819 */ /* 0x000fe2000001148c */
[----:B------:R-:W-:Y:S01]  /*10e30*/  USEL UR9, UR4, URZ, !UP0 ;  /* 0x0000003f04097287 */ /* 0x000fe2000c000000 */
[----:B-----5:R-:W-:Y:S01]  /*10e40*/  SHF.R.S32.HI R6, RZ, 0x1f, R7 ;  /* 0x0000001fff067819 */ /* 0x020fe20000011407 */
[----:B------:R-:W-:Y:S10]  /*10e50*/  @P0 BRA `(.L_x_927) ;  /* 0x0000000000600947 */ /* 0x000ff40003800000 */
[----:B-1----:R-:W0:Y:S02]  /*10e60*/  S2R R2, SR_TID.X ;  /* 0x0000000000027919 */ /* 0x002e240000002100 */
[----:B0-----:R-:W-:-:S04]  /*10e70*/  IMAD R2, R149, 0xc0, R2 ;  /* 0x000000c095027824 */ /* 0x001fc800078e0202 */
[----:B------:R-:W-:-:S05]  /*10e80*/  VIADD R3, R2, 0xffffff80 ;  /* 0xffffff8002037836 */ /* 0x000fca0000000000 */
[----:B------:R-:W-:-:S13]  /*10e90*/  ISETP.GE.AND P0, PT, R3, R0, PT ;  /* 0x000000000300720c */ /* 0x000fda0003f06270 */
[----:B------:R-:W-:Y:S05]  /*10ea0*/  @P0 BRA `(.L_x_927) ;  /* 0x00000000004c0947 */ /* 0x000fea0003800000 */
[C---:B------:R-:W-:Y:S01]  /*10eb0*/  IADD3 R2, P0, R3.reuse, R7, RZ ;  /* 0x0000000703027210 */ /* 0x040fe20007f1e0ff */
[----:B------:R-:W-:Y:S02]  /*10ec0*/  ULDC.64 UR12, c[0x0][0xb70] ;  /* 0x0002dc00000c7ab9 */ /* 0x000fe40000000a00 */
[----:B------:R-:W-:Y:S01]  /*10ed0*/  UIMAD UR4, UR8, UR12, URZ ;  /* 0x0000000c080472a4 */ /* 0x000fe2000f8e023f */
[----:B------:R-:W-:Y:S01]  /*10ee0*/  LEA.HI.X.SX32 R3, R3, R6, 0x1, P0 ;  /* 0x0000000603037211 */ /* 0x000fe200000f0eff */
[----:B------:R-:W-:Y:S02]  /*10ef0*/  IMAD.U32 R5, RZ, RZ, UR12 ;  /* 0x0000000cff057e24 */ /* 0x000fe4000f8e00ff */
[----:B------:R-:W-:Y:S02]  /*10f00*/  UIMAD UR4, UR41, UR13, UR4 ;  /* 0x0000000d290472a4 */ /* 0x000fe4000f8e0204 */
[----:B------:R-:W-:Y:S01]  /*10f10*/  IMAD.WIDE.U32 R2, R5, UR41, R2 ;  /* 0x0000002905027c25 */ /* 0x000fe2000f8e0002 */
[----:B------:R-:W-:-:S02]  /*10f20*/  ULDC.64 UR12, c[0x0][0xb78] ;  /* 0x0002de00000c7ab9 */ /* 0x000fc40000000a00 */
[----:B------:R-:W-:Y:S01]  /*10f30*/  UIMAD UR7, UR9, UR12, URZ ;  /* 0x0000000c090772a4 */ /* 0x000fe2000f8e023f */
[----:B------:R-:W-:Y:S02]  /*10f40*/  VIADD R3, R3, UR4 ;  /* 0x0000000403037c36 */ /* 0x000fe40008000000 */
[----:B------:R-:W-:Y:S01]  /*10f50*/  IMAD.U32 R5, RZ, RZ, UR12 ;  /* 0x0000000cff057e24 */ /* 0x000fe2000f8e00ff */
[----:B------:R-:W-:-:S03]  /*10f60*/  UIMAD UR7, UR10, UR13, UR7 ;  /* 0x0000000d0a0772a4 */ /* 0x000fc6000f8e0207 */
[----:B------:R-:W-:Y:S01]  /*10f70*/  IMAD.WIDE.U32 R2, R5, UR10, R2 ;  /* 0x0000000a05027c25 */ /* 0x000fe2000f8e0002 */
[----:B------:R-:W-:-:S03]  /*10f80*/  ULDC.64 UR12, c[0x0][0xb40] ;  /* 0x0002d000000c7ab9 */ /* 0x000fc60000000a00 */
[----:B------:R-:W-:Y:S01]  /*10f90*/  VIADD R3, R3, UR7 ;  /* 0x0000000703037c36 */ /* 0x000fe20008000000 */
[----:B------:R-:W-:-:S04]  /*10fa0*/  LEA R4, P0, R2, UR12, 0x2 ;  /* 0x0000000c02047c11 */ /* 0x000fc8000f8010ff */
[----:B------:R-:W-:Y:S01]  /*10fb0*/  LEA.HI.X R5, R2, UR13, R3, 0x2, P0 ;  /* 0x0000000d02057c11 */ /* 0x000fe200080f1403 */
[----:B------:R-:W-:-:S05]  /*10fc0*/  IMAD.MOV.U32 R3, RZ, RZ, -0x800000 ;  /* 0xff800000ff037424 */ /* 0x000fca00078e00ff */
[----:B------:R0:W-:Y:S03]  /*10fd0*/  STG.E desc[UR48][R4.64], R3 ;  /* 0x0000000304007986 */ /* 0x0001e6000c101930 */
.L_x_927:
[----:B------:R-:W-:Y:S05]  /*10fe0*/  BSYNC B1 ;  /* 0x0000000000017941 */ /* 0x000fea0003800000 */
.L_x_926:
[----:B------:R-:W-:Y:S01]  /*10ff0*/  ULDC.64 UR12, c[0x0][0xaa0] ;  /* 0x0002a800000c7ab9 */ /* 0x000fe20000000a00 */
[----:B------:R-:W-:Y:S01]  /*11000*/  BSSY B1, `(.L_x_928) ;  /* 0x000002c000017945 */ /* 0x000fe20003800000 */
[----:B01----:R-:W-:Y:S02]  /*11010*/  IMAD R4, R6, UR12, RZ ;  /* 0x0000000c06047c24 */ /* 0x003fe4000f8e02ff */
[----:B------:R-:W-:-:S04]  /*11020*/  IMAD.WIDE.U32 R2, R7, UR12, R140 ;  /* 0x0000000c07027c25 */ /* 0x000fc8000f8e008c */
[----:B------:R-:W-:Y:S01]  /*11030*/  IMAD R7, R7, UR13, R4 ;  /* 0x0000000d07077c24 */ /* 0x000fe2000f8e0204 */
[----:B------:R-:W-:Y:S01]  /*11040*/  ULDC.64 UR12, c[0x0][0xae0] ;  /* 0x0002b800000c7ab9 */ /* 0x000fe20000000a00 */
[--C-:B------:R-:W-:Y:S01]  /*11050*/  IMAD.MOV.U32 R6, RZ, RZ, R142.reuse ;  /* 0x000000ffff067224 */ /* 0x100fe200078e008e */
[----:B------:R-:W-:Y:S01]  /*11060*/  UIMAD UR4, UR8, UR12, URZ ;  /* 0x0000000c080472a4 */ /* 0x000fe2000f8e023f */
[----:B------:R-:W-:Y:S01]  /*11070*/  IMAD.IADD R3, R3, 0x1, R7 ;  /* 0x0000000103037824 */ /* 0x000fe200078e0207 */
[----:B------:R-:W-:Y:S01]  /*11080*/  SHF.R.S32.HI R7, RZ, 0x1f, R142 ;  /* 0x0000001fff077819 */ /* 0x000fe2000001148e */
[----:B------:R-:W-:Y:S01]  /*11090*/  IMAD.U32 R5, RZ, RZ, UR12 ;  /* 0x0000000cff057e24 */ /* 0x000fe2000f8e00ff */
[----:B------:R-:W-:-:S03]  /*110a0*/  UIMAD UR4, UR41, UR13, UR4 ;  /* 0x0000000d290472a4 */ /* 0x000fc6000f8e0204 */
[----:B------:R-:W-:Y:S01]  /*110b0*/  IMAD.WIDE.U32 R2, R5, UR41, R2 ;  /* 0x0000002905027c25 */ /* 0x000fe2000f8e0002 */
[----:B------:R-:W-:-:S03]  /*110c0*/  ULDC.64 UR12, c[0x0][0xae8] ;  /* 0x0002ba00000c7ab9 */ /* 0x000fc60000000a00 */
[----:B------:R-:W-:Y:S02]  /*110d0*/  IMAD R5, R149, -0xc0, R0 ;  /* 0xffffff4095057824 */ /* 0x000fe400078e0200 */
[----:B------:R-:W-:Y:S01]  /*110e0*/  VIADD R3, R3, UR4 ;  /* 0x0000000403037c36 */ /* 0x000fe20008000000 */
[----:B------:R-:W-:Y:S01]  /*110f0*/  UIMAD UR4, UR9, UR12, URZ ;  /* 0x0000000c090472a4 */ /* 0x000fe2000f8e023f */
[C---:B------:R-:W-:Y:S01]  /*11100*/  VIADD R0, R142.reuse, 0x60 ;  /* 0x000000608e007836 */ /* 0x040fe20000000000 */
[-C--:B------:R-:W-:Y:S01]  /*11110*/  ISETP.GE.AND P0, PT, R142, R5.reuse, PT ;  /* 0x000000058e00720c */ /* 0x080fe20003f06270 */
[----:B------:R-:W-:Y:S01]  /*11120*/  IMAD.U32 R9, RZ, RZ, UR12 ;  /* 0x0000000cff097e24 */ /* 0x000fe2000f8e00ff */
[----:B------:R-:W-:Y:S01]  /*11130*/  UIMAD UR4, UR10, UR13, UR4 ;  /* 0x0000000d0a0472a4 */ /* 0x000fe2000f8e0204 */
[----:B------:R-:W-:Y:S01]  /*11140*/  IMAD.WIDE R6, R149, 0xc0, R6 ;  /* 0x000000c095067825 */ /* 0x000fe200078e0206 */
[----:B------:R-:W-:-:S03]  /*11150*/  ISETP.GE.AND P1, PT, R0, R5, PT ;  /* 0x000000050000720c */ /* 0x000fc60003f26270 */
[----:B------:R-:W-:-:S04]  /*11160*/  IMAD.WIDE.U32 R4, R9, UR10, R2 ;  /* 0x0000000a09047c25 */ /* 0x000fc8000f8e0002 */
[----:B------:R-:W-:Y:S02]  /*11170*/  VIADD R11, R5, UR4 ;  /* 0x00000004050b7c36 */ /* 0x000fe40008000000 */
        /* <DEDUP_REMOVED lines=20> */
.L_x_929:
[----:B------:R-:W-:Y:S05]  /*112c0*/  BSYNC B1 ;  /* 0x0000000000017941 */ /* 0x000fea0003800000 */
.L_x_928:
        /* <DEDUP_REMOVED lines=22> */
.L_x_924:
[----:B------:R-:W-:Y:S05]  /*11430*/  BSYNC B0 ;  /* 0x0000000000007941 */ /* 0x000fea0003800000 */
.L_x_919:
[----:B------:R-:W-:Y:S02]  /*11440*/  ULDC UR4, c[0x0][0xc14] ;  /* 0x0003050000047ab9 */ /* 0x000fe40000000800 */
[----:B------:R-:W-:-:S06]  /*11450*/  UISETP.GE.AND UP0, UPT, UR5, UR4, UPT ;  /* 0x000000040500728c */ /* 0x000fcc000bf06270 */
[----:B------:R-:W-:-:S13]  /*11460*/  PLOP3.LUT P0, PT, PT, PT, UP0, 0x80, 0x0 ;  /* 0x000000000000781c */ /* 0x000fda0003f0f008 */
[----:B------:R-:W-:Y:S05]  /*11470*/  @!P0 BRA `(.L_x_930) ;  /* 0xfffffef800a08947 */ /* 0x000fea000383ffff */
[----:B------:R-:W-:Y:S05]  /*11480*/  EXIT ;  /* 0x000000000000794d */ /* 0x000fea0003800000 */
.L_x_837:
[----:B------:R-:W-:-:S08]  /*11490*/  NOP ;  /* 0x0000000000007918 */ /* 0x000fd00000000000 */
[----:B------:R-:W0:-:S00]  /*114a0*/  USETMAXREG.DEALLOC.CTAPOOL 0x20 ;  /* 0x00000020000079c8 */ /* 0x000e0000080e0500 */
        /* <DEDUP_REMOVED lines=30> */
[----:B------:R-:W-:-:S03]  /*11690*/  ISETP.GE.U32.AND P0, PT, R27, 0x4, PT ;  /* 0x000000041b00780c */ /* 0x000fc60003f06070 */
[----:B------:R-:W-:-:S05]  /*116a0*/  IMAD.IADD R4, R5, 0x1, R4 ;  /* 0x0000000105047824 */ /* 0x000fca00078e0204 */
[----:B------:R-:W0:Y:S05]  /*116b0*/  SHFL.UP PT, R6, R4, 0x4, RZ ;  /* 0x0480000004067989 */ /* 0x000e2a00000e00ff */
[----:B------:R-:W-:-:S04]  /*116c0*/  @P0 LOP3.LUT R22, R22, 0x8, RZ, 0xfc, !PT ;  /* 0x0000000816160812 */ /* 0x000fc800078efcff */
[----:B------:R-:W-:Y:S02]  /*116d0*/  LOP3.LUT R22, R22, 0xfffffffb, RZ, 0xc0, !PT ;  /* 0xfffffffb16167812 */ /* 0x000fe400078ec0ff */
[----:B0-----:R-:W-:Y:S01]  /*116e0*/  SEL R3, R6, RZ, P0 ;  /* 0x000000ff06037207 */ /* 0x001fe20000000000 */
[----:B------:R-:W-:Y:S01]  /*116f0*/  IMAD.MOV.U32 R6, RZ, RZ, RZ ;  /* 0x000000ffff067224 */ /* 0x000fe200078e00ff */
[----:B------:R-:W-:-:S03]  /*11700*/  ISETP.GE.U32.AND P0, PT, R27, 0x8, PT ;  /* 0x000000081b00780c */ /* 0x000fc60003f06070 */
[----:B------:R-:W-:-:S05]  /*11710*/  IMAD.IADD R3, R4, 0x1, R3 ;  /* 0x0000000104037824 */ /* 0x000fca00078e0203 */
        /* <DEDUP_REMOVED lines=15> */
[----:B------:R-:W-:Y:S01]  /*11810*/  IMAD.MOV.U32 R4, RZ, RZ, R3 ;  /* 0x000000ffff047224 */ /* 0x000fe200078e0003 */
[----:B------:R-:W-:Y:S01]  /*11820*/  ULDC UR5, c[0x0][0xc14] ;  /* 0x0003050000057ab9 */ /* 0x000fe20000000800 */
[----:B------:R-:W-:Y:S01]  /*11830*/  IMAD.MOV.U32 R6, RZ, RZ, RZ ;  /* 0x000000ffff067224 */ /* 0x000fe200078e00ff */
[----:B------:R-:W-:Y:S01]  /*11840*/  ULDC UR7, c[0x0][0xc14] ;  /* 0x0003050000077ab9 */ /* 0x000fe20000000800 */
[----:B------:R-:W-:-:S05]  /*11850*/  ULDC UR4, c[0x0][0xc10] ;  /* 0x0003040000047ab9 */ /* 0x000fca0000000800 */
.L_x_935:
        /* <DEDUP_REMOVED lines=13> */
.L_x_934:
[----:B------:R-:W-:Y:S05]  /*11930*/  BSYNC B0 ;  /* 0x0000000000007941 */ /* 0x000fea0003800000 */
.L_x_933:
        /* <DEDUP_REMOVED lines=25> */
[----:B------:R-:W-:-:S07]  /*11ad0*/  IMAD.MOV.U32 R5, RZ, RZ, R7 ;  /* 0x000000ffff057224 */ /* 0x000fce00078e0007 */
.L_x_931:
[----:B------:R-:W-:-:S04]  /*11ae0*/  IMAD.IADD R11, R4, 0x1, -R3 ;  /* 0x00000001040b7824 */ /* 0x000fc800078e0a03 */
[----:B------:R-:W-:-:S05]  /*11af0*/  IMAD R2, R5, UR4, R11 ;  /* 0x0000000405027c24 */ /* 0x000fca000f8e020b */
[----:B------:R-:W-:Y:S02]  /*11b00*/  ISETP.GT.AND P0, PT, R2, UR6, PT ;  /* 0x0000000602007c0c */ /* 0x000fe4000bf04270 */
[----:B------:R-:W0:Y:S11]  /*11b10*/  LDC.64 R2, c[0x0][0xc68] ;  /* 0x00031a00ff027b82 */ /* 0x000e360000000a00 */
[----:B------:R-:W-:-:S04]  /*11b20*/  VOTE.ANY R8, PT, !P0 ;  /* 0x0000000000087806 */ /* 0x000fc800040e0100 */
[----:B------:R-:W1:Y:S02]  /*11b30*/  POPC R13, R8 ;  /* 0x00000008000d7309 */ /* 0x000e640000000000 */
[----:B-1----:R-:W-:-:S04]  /*11b40*/  IMAD.IADD R19, R13, 0x1, R6 ;  /* 0x000000010d137824 */ /* 0x002fc800078e0206 */
[----:B0-----:R-:W-:-:S05]  /*11b50*/  IMAD.WIDE R2, R19, 0x4, R2 ;  /* 0x0000000413027825 */ /* 0x001fca00078e0202 */
[----:B------:R-:W2:Y:S01]  /*11b60*/  LDG.E R7, desc[UR48][R2.64] ;  /* 0x0000003002077981 */ /* 0x000ea2000c1e1900 */
[----:B------:R-:W-:-:S03]  /*11b70*/  ISETP.NE.AND P0, PT, R8, RZ, PT ;  /* 0x000000ff0800720c */ /* 0x000fc60003f05270 */
[----:B------:R-:W2:Y:S02]  /*11b80*/  SHFL.IDX PT, R0, R0, R13, 0x1f ;  /* 0x00001f0d00007589 */ /* 0x000ea400000e0000 */
[----:B--2---:R-:W-:-:S05]  /*11b90*/  IMAD R4, R0, R7, RZ ;  /* 0x0000000700047224 */ /* 0x004fca00078e02ff */
[----:B------:R-:W-:-:S04]  /*11ba0*/  IABS R6, R4 ;  /* 0x0000000400067213 */ /* 0x000fc80000000000 */
[----:B------:R-:W0:Y:S08]  /*11bb0*/  I2F.RP R9, R6 ;  /* 0x0000000600097306 */ /* 0x000e300000209400 */
[----:B0-----:R-:W0:Y:S02]  /*11bc0*/  MUFU.RCP R9, R9 ;  /* 0x0000000900097308 */ /* 0x001e240000001000 */
[----:B0-----:R-:W-:-:S06]  /*11bd0*/  VIADD R10, R9, 0xffffffe ;  /* 0x0ffffffe090a7836 */ /* 0x001fcc0000000000 */
[----:B------:R0:W1:Y:S01]  /*11be0*/  F2I.FTZ.U32.TRUNC.NTZ R3, R10 ;  /* 0x0000000a00037305 */ /* 0x000062000021f000 */
[----:B------:R-:W-:Y:S05]  /*11bf0*/  @!P0 BRA `(.L_x_936) ;  /* 0x0000000000088947 */ /* 0x000fea0003800000 */
[----:B------:R-:W-:-:S06]  /*11c00*/  VIADD R16, R13, 0xffffffff ;  /* 0xffffffff0d107836 */ /* 0x000fcc0000000000 */
[----:B------:R2:W3:Y:S02]  /*11c10*/  SHFL.IDX PT, R16, R5, R16, 0x1f ;  /* 0x00001f1005107589 */ /* 0x0004e400000e0000 */
.L_x_936:
[----:B---3--:R-:W-:Y:S01]  /*11c20*/  IMAD R16, R16, UR4, R11 ;  /* 0x0000000410107c24 */ /* 0x008fe2000f8e020b */
[----:B------:R-:W-:Y:S01]  /*11c30*/  IABS R2, R4 ;  /* 0x0000000400027213 */ /* 0x000fe20000000000 */
[----:B-1----:R-:W-:-:S03]  /*11c40*/  IMAD.MOV R9, RZ, RZ, -R3 ;  /* 0x000000ffff097224 */ /* 0x002fc600078e0a03 */
[----:B--2---:R-:W-:Y:S01]  /*11c50*/  IADD3 R5, -R16, UR6, RZ ;  /* 0x0000000610057c10 */ /* 0x004fe2000fffe1ff */
[----:B0-----:R-:W-:Y:S02]  /*11c60*/  IMAD.MOV R10, RZ, RZ, -R2 ;  /* 0x000000ffff0a7224 */ /* 0x001fe400078e0a02 */
[----:B------:R-:W-:Y:S01]  /*11c70*/  IMAD R9, R9, R6, RZ ;  /* 0x0000000609097224 */ /* 0x000fe200078e02ff */
[----:B------:R-:W-:Y:S01]  /*11c80*/  IABS R8, R5 ;  /* 0x0000000500087213 */ /* 0x000fe20000000000 */
[----:B------:R-:W-:-:S04]  /*11c90*/  IMAD.MOV.U32 R2, RZ, RZ, RZ ;  /* 0x000000ffff027224 */ /* 0x000fc800078e00ff */
[----:B------:R-:W-:-:S04]  /*11ca0*/  IMAD.HI.U32 R2, R3, R9, R2 ;  /* 0x0000000903027227 */ /* 0x000fc800078e0002 */
[----:B------:R-:W-:Y:S02]  /*11cb0*/  IMAD.MOV.U32 R3, RZ, RZ, R8 ;  /* 0x000000ffff037224 */ /* 0x000fe400078e0008 */
[----:B------:R-:W-:Y:S02]  /*11cc0*/  IMAD.MOV.U32 R8, RZ, RZ, R10 ;  /* 0x000000ffff087224 */ /* 0x000fe400078e000a */
[----:B------:R-:W-:-:S04]  /*11cd0*/  IMAD.HI.U32 R2, R2, R3, RZ ;  /* 0x0000000302027227 */ /* 0x000fc800078e00ff */
[----:B------:R-:W-:-:S05]  /*11ce0*/  IMAD R3, R2, R8, R3 ;  /* 0x0000000802037224 */ /* 0x000fca00078e0203 */
[----:B------:R-:W-:-:S13]  /*11cf0*/  ISETP.GT.U32.AND P0, PT, R6, R3, PT ;  /* 0x000000030600720c */ /* 0x000fda0003f04070 */
[----:B------:R-:W-:Y:S02]  /*11d00*/  @!P0 IMAD.IADD R3, R3, 0x1, -R6 ;  /* 0x0000000103038824 */ /* 0x000fe400078e0a06 */
[----:B------:R-:W-:-:S03]  /*11d10*/  @!P0 VIADD R2, R2, 0x1 ;  /* 0x0000000102028836 */ /* 0x000fc60000000000 */
[----:B------:R-:W-:Y:S02]  /*11d20*/  ISETP.GE.U32.AND P0, PT, R3, R6, PT ;  /* 0x000000060300720c */ /* 0x000fe40003f06070 */
[----:B------:R-:W-:-:S11]  /*11d30*/  LOP3.LUT R3, R5, R4, RZ, 0x3c, !PT ;  /* 0x0000000405037212 */ /* 0x000fd600078e3cff */
[----:B------:R-:W-:Y:S01]  /*11d40*/  @P0 VIADD R2, R2, 0x1 ;  /* 0x0000000102020836 */ /* 0x000fe20000000000 */
[----:B------:R-:W-:-:S13]  /*11d50*/  ISETP.GE.AND P0, PT, R3, RZ, PT ;  /* 0x000000ff0300720c */ /* 0x000fda0003f06270 */
[----:B------:R-:W-:Y:S01]  /*11d60*/  @!P0 IMAD.MOV R2, RZ, RZ, -R2 ;  /* 0x000000ffff028224 */ /* 0x000fe200078e0a02 */
[----:B------:R-:W-:-:S13]  /*11d70*/  ISETP.NE.AND P0, PT, R4, RZ, PT ;  /* 0x000000ff0400720c */ /* 0x000fda0003f05270 */
[----:B------:R-:W-:-:S05]  /*11d80*/  @!P0 LOP3.LUT R2, RZ, R4, RZ, 0x33, !PT ;  /* 0x00000004ff028212 */ /* 0x000fca00078e33ff */
[----:B------:R-:W-:Y:S02]  /*11d90*/  IMAD R6, R7, R2, RZ ;  /* 0x0000000207067224 */ /* 0x000fe400078e02ff */
[----:B------:R-:W-:Y:S02]  /*11da0*/  IMAD.MOV R2, RZ, RZ, -R2 ;  /* 0x000000ffff027224 */ /* 0x000fe400078e0a02 */
[----:B------:R-:W-:Y:S02]  /*11db0*/  IMAD.MOV R8, RZ, RZ, -R6 ;  /* 0x000000ffff087224 */ /* 0x000fe400078e0a06 */
[----:B------:R-:W-:Y:S02]  /*11dc0*/  IMAD R4, R4, R2, R5 ;  /* 0x0000000204047224 */ /* 0x000fe400078e0205 */
[----:B------:R-:W-:Y:S01]  /*11dd0*/  IMAD.MOV.U32 R2, RZ, RZ, RZ ;  /* 0x000000ffff027224 */ /* 0x000fe200078e00ff */
[----:B------:R-:W-:Y:S02]  /*11de0*/  VIADDMNMX R7, R8, UR4, R7, PT ;  /* 0x0000000408077c46 */ /* 0x000fe4000b800107 */
[----:B------:R-:W-:-:S02]  /*11df0*/  IABS R11, R4 ;  /* 0x00000004000b7213 */ /* 0x000fc40000000000 */
[----:B------:R-:W-:-:S04]  /*11e00*/  IABS R8, R7 ;  /* 0x0000000700087213 */ /* 0x000fc80000000000 */
[----:B------:R-:W0:Y:S08]  /*11e10*/  I2F.RP R9, R8 ;  /* 0x0000000800097306 */ /* 0x000e300000209400 */
[----:B0-----:R-:W0:Y:S02]  /*11e20*/  MUFU.RCP R9, R9 ;  /* 0x0000000900097308 */ /* 0x001e240000001000 */
[----:B0-----:R-:W-:-:S06]  /*11e30*/  VIADD R3, R9, 0xffffffe ;  /* 0x0ffffffe09037836 */ /* 0x001fcc0000000000 */
[----:B------:R-:W0:Y:S02]  /*11e40*/  F2I.FTZ.U32.TRUNC.NTZ R3, R3 ;  /* 0x0000000300037305 */ /* 0x000e24000021f000 */
[----:B0-----:R-:W-:-:S04]  /*11e50*/  IMAD.MOV R10, RZ, RZ, -R3 ;  /* 0x000000ffff0a7224 */ /* 0x001fc800078e0a03 */
[----:B------:R-:W-:Y:S01]  /*11e60*/  IMAD.MOV.U32 R5, RZ, RZ, R10 ;  /* 0x000000ffff057224 */ /* 0x000fe200078e000a */
[----:B------:R-:W-:-:S03]  /*11e70*/  IABS R10, R7 ;  /* 0x00000007000a7213 */ /* 0x000fc60000000000 */
[----:B------:R-:W-:-:S04]  /*11e80*/  IMAD R5, R5, R8, RZ ;  /* 0x0000000805057224 */ /* 0x000fc800078e02ff */
[----:B------:R-:W-:-:S04]  /*11e90*/  IMAD.HI.U32 R2, R3, R5, R2 ;  /* 0x0000000503027227 */ /* 0x000fc800078e0002 */
[----:B------:R-:W-:Y:S02]  /*11ea0*/  IMAD.MOV R3, RZ, RZ, -R10 ;  /* 0x000000ffff037224 */ /* 0x000fe400078e0a0a */
        /* <DEDUP_REMOVED lines=8> */
[----:B------:R-:W-:Y:S01]  /*11f30*/  ISETP.GE.AND P0, PT, R3, RZ, PT ;  /* 0x000000ff0300720c */ /* 0x000fe20003f06270 */
[----:B------:R-:W-:-:S12]  /*11f40*/  IMAD.IADD R3, R4, 0x1, R6 ;  /* 0x0000000104037824 */ /* 0x000fd800078e0206 */
[----:B------:R-:W-:Y:S01]  /*11f50*/  @!P0 IMAD.MOV R2, RZ, RZ, -R2 ;  /* 0x000000ffff028224 */ /* 0x000fe200078e0a02 */
[----:B------:R-:W-:-:S13]  /*11f60*/  ISETP.NE.AND P0, PT, R7, RZ, PT ;  /* 0x000000ff0700720c */ /* 0x000fda0003f05270 */
[----:B------:R-:W-:Y:S01]  /*11f70*/  @!P0 LOP3.LUT R2, RZ, R7, RZ, 0x33, !PT ;  /* 0x00000007ff028212 */ /* 0x000fe200078e33ff */
[----:B------:R-:W-:-:S03]  /*11f80*/  IMAD.MOV R7, RZ, RZ, -R7 ;  /* 0x000000ffff077224 */ /* 0x000fc600078e0a07 */
[----:B------:R-:W-:Y:S01]  /*11f90*/  LOP3.LUT R17, RZ, R2, RZ, 0x33, !PT ;  /* 0x00000002ff117212 */ /* 0x000fe200078e33ff */
[----:B------:R-:W-:-:S04]  /*11fa0*/  IMAD R18, R2, R7, R3 ;  /* 0x0000000702127224 */ /* 0x000fc800078e0203 */
[----:B------:R-:W-:Y:S01]  /*11fb0*/  IMAD.IADD R17, R0, 0x1, R17 ;  /* 0x0000000100117824 */ /* 0x000fe200078e0211 */
[----:B------:R-:W-:Y:S06]  /*11fc0*/  BRA `(.L_x_937) ;  /* 0x00000000000c7947 */ /* 0x000fec0003800000 */
.L_x_932:
[----:B------:R-:W-:Y:S02]  /*11fd0*/  IMAD.MOV.U32 R17, RZ, RZ, RZ ;  /* 0x000000ffff117224 */ /* 0x000fe400078e00ff */
[----:B------:R-:W-:Y:S02]  /*11fe0*/  IMAD.U32 R16, RZ, RZ, UR6 ;  /* 0x00000006ff107e24 */ /* 0x000fe4000f8e00ff */
[----:B------:R-:W-:-:S07]  /*11ff0*/  IMAD.MOV.U32 R18, RZ, RZ, RZ ;  /* 0x000000ffff127224 */ /* 0x000fce00078e00ff */
.L_x_937:
[----:B------:R-:W-:Y:S01]  /*12000*/  ISETP.NE.AND P0, PT, R27, RZ, PT ;  /* 0x000000ff1b00720c */ /* 0x000fe20003f05270 */
[----:B------:R-:W-:Y:S02]  /*12010*/  IMAD.MOV.U32 R24, RZ, RZ, 0x1 ;  /* 0x00000001ff187424 */ /* 0x000fe400078e00ff */
[----:B------:R-:W-:Y:S02]  /*12020*/  IMAD.MOV.U32 R22, RZ, RZ, RZ ;  /* 0x000000ffff167224 */ /* 0x000fe400078e00ff */
[----:B------:R-:W-:-:S08]  /*12030*/  IMAD.MOV.U32 R29, RZ, RZ, RZ ;  /* 0x000000ffff1d7224 */ /* 0x000fd000078e00ff */
[----:B------:R-:W0:Y:S01]  /*12040*/  @!P0 S2R R3, SR_CgaCtaId ;  /* 0x0000000000038919 */ /* 0x000e220000008800 */
[----:B------:R-:W-:-:S04]  /*12050*/  @!P0 MOV R0, 0x400 ;  /* 0x0000040000008802 */ /* 0x000fc80000000f00 */
[----:B0-----:R-:W-:-:S05]  /*12060*/  @!P0 LEA R0, R3, R0, 0x18 ;  /* 0x0000000003008211 */ /* 0x001fca00078ec0ff */
[----:B------:R0:W-:Y:S01]  /*12070*/  @!P0 STS.128 [R0+0x2d8d0], R16 ;  /* 0x02d8d01000008388 */ /* 0x0001e20000000c00 */
[----:B------:R-:W-:Y:S06]  /*12080*/  BAR.ARV 0x5, 0x1a0 ;  /* 0x0146800000007b1d */ /* 0x000fec0000002000 */
[----:B------:R-:W-:-:S13]  /*12090*/  ISETP.GE.AND P0, PT, R19, UR5, PT ;  /* 0x0000000513007c0c */ /* 0x000fda000bf06270 */
[----:B------:R-:W-:Y:S05]  /*120a0*/  @P0 BRA `(.L_x_938) ;  /* 0x0000003c007c0947 */ /* 0x000fea0003800000 */
[----:B------:R-:W-:Y:S01]  /*120b0*/  IMAD.MOV.U32 R24, RZ, RZ, 0x1 ;  /* 0x00000001ff187424 */ /* 0x000fe200078e00ff */
[----:B------:R-:W-:Y:S01]  /*120c0*/  ULDC UR37, c[0x0][0xc] ;  /* 0x0000030000257ab9 */ /* 0x000fe20000000800 */
[----:B------:R-:W-:Y:S01]  /*120d0*/  IMAD.MOV.U32 R29, RZ, RZ, RZ ;  /* 0x000000ffff1d7224 */ /* 0x000fe200078e00ff */
[----:B------:R-:W-:Y:S01]  /*120e0*/  ULDC.64 UR38, c[0x0][0x198] ;  /* 0x0000660000267ab9 */ /* 0x000fe20000000a00 */
[----:B------:R-:W-:-:S07]  /*120f0*/  IMAD.MOV.U32 R22, RZ, RZ, RZ ;  /* 0x000000ffff167224 */ /* 0x000fce00078e00ff */
.L_x_1013:
[----:B------:R-:W-:Y:S05]  /*12100*/  YIELD ;  /* 0x0000000000007946 */ /* 0x000fea0003800000 */
[----:B------:R-:W-:Y:S01]  /*12110*/  ULDC.64 UR4, c[0x0][0xa28] ;  /* 0x00028a0000047ab9 */ /* 0x000fe20000000a00 */
[----:B0-----:R-:W-:Y:S01]  /*12120*/  IMAD.MOV.U32 R0, RZ, RZ, RZ ;  /* 0x000000ffff007224 */ /* 0x001fe200078e00ff */
[----:B------:R-:W-:-:S04]  /*12130*/  ISETP.NE.U32.AND P0, PT, RZ, UR4, PT ;  /* 0x00000004ff007c0c */ /* 0x000fc8000bf05070 */
[----:B------:R-:W-:Y:S01]  /*12140*/  ISETP.NE.AND.EX P0, PT, RZ, UR5, PT, P0 ;  /* 0x00000005ff007c0c */ /* 0x000fe2000bf05300 */
[----:B------:R-:W-:-:S12]  /*12150*/  ULDC.64 UR4, c[0x0][0xa00] ;  /* 0x0002800000047ab9 */ /* 0x000fd80000000a00 */
[----:B-1----:R-:W0:Y:S01]  /*12160*/  @P0 LDC.64 R2, c[0x0][0xa28] ;  /* 0x00028a00ff020b82 */ /* 0x002e220000000a00 */
[----:B------:R-:W-:Y:S01]  /*12170*/  ISETP.NE.U32.AND P2, PT, RZ, UR4, PT ;  /* 0x00000004ff007c0c */ /* 0x000fe2000bf45070 */
[----:B0-----:R-:W-:-:S05]  /*12180*/  @P0 IMAD.WIDE R2, R19, 0x4, R2 ;  /* 0x0000000413020825 */ /* 0x001fca00078e0202 */
[----:B------:R0:W5:Y:S01]  /*12190*/  @P0 LDG.E R0, desc[UR48][R2.64] ;  /* 0x0000003002000981 */ /* 0x000162000c1e1900 */
[----:B------:R-:W-:Y:S01]  /*121a0*/  ISETP.NE.AND.EX P2, PT, RZ, UR5, PT, P2 ;  /* 0x00000005ff007c0c */ /* 0x000fe2000bf45320 */
[----:B------:R-:W-:Y:S01]  /*121b0*/  IMAD.MOV.U32 R4, RZ, RZ, RZ ;  /* 0x000000ffff047224 */ /* 0x000fe200078e00ff */
[----:B------:R-:W-:Y:S01]  /*121c0*/  ULDC.64 UR4, c[0x0][0xa18] ;  /* 0x0002860000047ab9 */ /* 0x000fe20000000a00 */
[----:B0-----:R-:W0:Y:S02]  /*121d0*/  LDC.64 R2, c[0x0][0xa00] ;  /* 0x00028000ff027b82 */ /* 0x001e240000000a00 */
[----:B0-----:R-:W-:-:S08]  /*121e0*/  IMAD.WIDE R2, R19, 0x4, R2 ;  /* 0x0000000413027825 */ /* 0x001fd000078e0202 */
[----:B------:R-:W2:Y:S01]  /*121f0*/  @P2 LDG.E R4, desc[UR48][R2.64] ;  /* 0x0000003002042981 */ /* 0x000ea2000c1e1900 */
[----:B------:R-:W-:Y:S01]  /*12200*/  ISETP.NE.U32.AND P1, PT, RZ, UR4, PT ;  /* 0x00000004ff007c0c */ /* 0x000fe2000bf25070 */
[----:B------:R-:W-:Y:S02]  /*12210*/  ULDC UR6, c[0x0][0x288] ;  /* 0x0000a20000067ab9 */ /* 0x000fe40000000800 */
[----:B------:R-:W-:Y:S01]  /*12220*/  IMAD.U32 R6, RZ, RZ, UR6 ;  /* 0x00000006ff067e24 */ /* 0x000fe2000f8e00ff */
[----:B------:R-:W-:Y:S01]  /*12230*/  ISETP.NE.AND.EX P1, PT, RZ, UR5, PT, P1 ;  /* 0x00000005ff007c0c */ /* 0x000fe2000bf25310 */
[----:B------:R-:W-:Y:S01]  /*12240*/  ULDC.64 UR4, c[0x0][0x3f8] ;  /* 0x0000fe0000047ab9 */ /* 0x000fe20000000a00 */
[----:B------:R-:W-:Y:S01]  /*12250*/  ULDC.64 UR6, c[0x0][0xa08] ;  /* 0x0002820000067ab9 */ /* 0x000fe20000000a00 */
[----:B------:R-:W-:-:S03]  /*12260*/  UISETP.NE.U32.AND UP0, UPT, UR4, URZ, UPT ;  /* 0x0000003f0400728c */ /* 0x000fc6000bf05070 */
[----:B------:R-:W-:Y:S01]  /*12270*/  ULDC UR4, c[0x0][0x404] ;  /* 0x0001010000047ab9 */ /* 0x000fe20000000800 */
[----:B--2---:R0:W-:Y:S06]  /*12280*/  STL [R1], R4 ;  /* 0x0000000401007387 */ /* 0x0041ec0000100800 */
[----:B0-----:R-:W0:Y:S02]  /*12290*/  @P1 LDC.64 R4, c[0x0][0xa18] ;  /* 0x00028600ff041b82 */ /* 0x001e240000000a00 */
[----:B0-----:R-:W-:-:S05]  /*122a0*/  @P1 IMAD.WIDE R4, R19, 0x4, R4 ;  /* 0x0000000413041825 */ /* 0x001fca00078e0204 */
[----:B------:R0:W5:Y:S01]  /*122b0*/  @P1 LDG.E R6, desc[UR48][R4.64] ;  /* 0x0000003004061981 */ /* 0x000162000c1e1900 */
[----:B------:R-:W-:Y:S01]  /*122c0*/  UISETP.NE.AND.EX UP0, UPT, UR5, URZ, UPT, UP0 ;  /* 0x0000003f0500728c */ /* 0x000fe2000bf05300 */
[----:B------:R-:W-:Y:S02]  /*122d0*/  ISETP.NE.U32.AND P0, PT, RZ, UR6, PT ;  /* 0x00000006ff007c0c */ /* 0x000fe4000bf05070 */
[----:B------:R-:W-:Y:S01]  /*122e0*/  ULDC UR5, c[0x0][0x2e0] ;  /* 0x0000b80000057ab9 */ /* 0x000fe20000000800 */
[----:B------:R-:W-:Y:S01]  /*122f0*/  USEL UR4, UR4, 0x1, UP0 ;  /* 0x0000000104047887 */ /* 0x000fe20008000000 */
[----:B------:R-:W-:-:S03]  /*12300*/  ISETP.NE.AND.EX P0, PT, RZ, UR7, PT, P0 ;  /* 0x00000007ff007c0c */ /* 0x000fc6000bf05300 */
[----:B------:R-:W-:-:S06]  /*12310*/  UIMAD UR4, UR4, UR5, URZ ;  /* 0x00000005040472a4 */ /* 0x000fcc000f8e023f */
[----:B------:R-:W-:Y:S01]  /*12320*/  IMAD.U32 R7, RZ, RZ, UR4 ;  /* 0x00000004ff077e24 */ /* 0x000fe2000f8e00ff */
[----:B0--3--:R-:W-:Y:S06]  /*12330*/  @P1 BRA `(.L_x_939) ;  /* 0x0000000000101947 */ /* 0x009fec0003800000 */
[----:B------:R-:W-:Y:S05]  /*12340*/  @!P2 BRA `(.L_x_939) ;  /* 0x00000000000ca947 */ /* 0x000fea0003800000 */
[----:B------:R-:W2:Y:S04]  /*12350*/  LDG.E R5, desc[UR48][R2.64] ;  /* 0x0000003002057981 */ /* 0x000ea8000c1e1900 */
[----:B-----5:R-:W2:Y:S02]  /*12360*/  LDG.E R6, desc[UR48][R2.64+0x4] ;  /* 0x0000043002067981 */ /* 0x020ea4000c1e1900 */
[----:B--2---:R-:W-:-:S07]  /*12370*/  IMAD.IADD R6, R6, 0x1, -R5 ;  /* 0x0000000106067824 */ /* 0x004fce00078e0a05 */
.L_x_939:
[----:B------:R-:W0:Y:S01]  /*12380*/  LDC.64 R2, c[0x0][0xa08] ;  /* 0x00028200ff027b82 */ /* 0x000e220000000a00 */
[----:B------:R-:W-:Y:S01]  /*12390*/  IMAD.MOV.U32 R23, RZ, RZ, RZ ;  /* 0x000000ffff177224 */ /* 0x000fe200078e00ff */
[----:B------:R-:W-:Y:S01]  /*123a0*/  ULDC.64 UR4, c[0x0][0xa20] ;  /* 0x0002880000047ab9 */ /* 0x000fe20000000a00 */
[----:B0-----:R-:W-:-:S05]  /*123b0*/  IMAD.WIDE R2, R19, 0x4, R2 ;  /* 0x0000000413027825 */ /* 0x001fca00078e0202 */
[----:B------:R-:W2:Y:S01]  /*123c0*/  @P0 LDG.E R23, desc[UR48][R2.64] ;  /* 0x0000003002170981 */ /* 0x000ea2000c1e1900 */
[----:B------:R-:W-:-:S04]  /*123d0*/  ISETP.NE.U32.AND P1, PT, RZ, UR4, PT ;  /* 0x00000004ff007c0c */ /* 0x000fc8000bf25070 */
[----:B------:R-:W-:Y:S01]  /*123e0*/  ISETP.NE.AND.EX P1, PT, RZ, UR5, PT, P1 ;  /* 0x00000005ff007c0c */ /* 0x000fe2000bf25310 */
[----:B--2--5:R-:W-:-:S12]  /*123f0*/  IMAD.IADD R23, R23, 0x1, R0 ;  /* 0x0000000117177824 */ /* 0x024fd800078e0200 */
[----:B------:R-:W-:Y:S05]  /*12400*/  @!P1 BRA `(.L_x_940) ;  /* 0x0000000000109947 */ /* 0x000fea0003800000 */
[----:B------:R-:W0:Y:S02]  /*12410*/  LDC.64 R2, c[0x0][0xa20] ;  /* 0x00028800ff027b82 */ /* 0x000e240000000a00 */
[----:B0-----:R-:W-:-:S05]  /*12420*/  IMAD.WIDE R2, R19, 0x4, R2 ;  /* 0x0000000413027825 */ /* 0x001fca00078e0202 */
[----:B------:R0:W5:Y:S01]  /*12430*/  LDG.E R7, desc[UR48][R2.64] ;  /* 0x0000003002077981 */ /* 0x000162000c1e1900 */
[----:B------:R-:W-:Y:S05]  /*12440*/  BRA `(.L_x_941) ;  /* 0x0000000000107947 */ /* 0x000fea0003800000 */
.L_x_940:
[----:B------:R-:W-:Y:S05]  /*12450*/  @!P0 BRA `(.L_x_941) ;  /* 0x00000000000c8947 */ /* 0x000fea0003800000 */
[----:B------:R-:W2:Y:S04]  /*12460*/  LDG.E R4, desc[UR48][R2.64] ;  /* 0x0000003002047981 */ /* 0x000ea8000c1e1900 */
[----:B------:R-:W2:Y:S02]  /*12470*/  LDG.E R7, desc[UR48][R2.64+0x4] ;  /* 0x0000043002077981 */ /* 0x000ea4000c1e1900 */
[----:B--2---:R-:W-:-:S07]  /*12480*/  IMAD.IADD R7, R7, 0x1, -R4 ;  /* 0x0000000107077824 */ /* 0x004fce00078e0a04 */
.L_x_941:
[----:B0-----:R-:W0:Y:S01]  /*12490*/  LDC.64 R2, c[0x0][0x9e0] ;  /* 0x00027800ff027b82 */ /* 0x001e220000000a00 */
[----:B------:R-:W-:Y:S02]  /*124a0*/  IMAD R5, R17, 0xc0, RZ ;  /* 0x000000c011057824 */ /* 0x000fe400078e02ff */
[----:B-----5:R-:W-:-:S03]  /*124b0*/  IMAD.IADD R0, R7, 0x1, -R0 ;  /* 0x0000000107007824 */ /* 0x020fc600078e0a00 */
[----:B------:R-:W-:-:S05]  /*124c0*/  IADD3 R5, -R6, 0xc0, R5 ;  /* 0x000000c006057810 */ /* 0x000fca0007ffe105 */
[----:B------:R-:W-:Y:S01]  /*124d0*/  IMAD.IADD R9, R0, 0x1, R5 ;  /* 0x0000000100097824 */ /* 0x000fe200078e0205 */
[----:B0-----:R-:W-:-:S03]  /*124e0*/  ISETP.GE.AND P0, PT, R3, 0x1, PT ;  /* 0x000000010300780c */ /* 0x001fc60003f06270 */
[----:B------:R-:W-:-:S10]  /*124f0*/  IMAD.IADD R2, R9, 0x1, R2 ;  /* 0x0000000109027824 */ /* 0x000fd400078e0202 */
[----:B------:R-:W-:Y:S05]  /*12500*/  @!P0 BRA `(.L_x_942) ;  /* 0x0000000000488947 */ /* 0x000fea0003800000 */
[C---:B------:R-:W-:Y:S01]  /*12510*/  ISETP.GT.AND P1, PT, R9.reuse, RZ, PT ;  /* 0x000000ff0900720c */ /* 0x040fe20003f24270 */
[----:B------:R-:W-:Y:S01]  /*12520*/  BSSY B0, `(.L_x_943) ;  /* 0x000000e000007945 */ /* 0x000fe20003800000 */
[----:B------:R-:W-:-:S11]  /*12530*/  VIADD R7, R9, 0xffffffff ;  /* 0xffffffff09077836 */ /* 0x000fd60000000000 */
        /* <DEDUP_REMOVED lines=8> */
.L_x_944:
[----:B------:R-:W-:-:S13]  /*125c0*/  ISETP.NE.AND P1, PT, R3, 0x1, PT ;  /* 0x000000010300780c */ /* 0x000fda0003f25270 */
[----:B------:R-:W0:Y:S02]  /*125d0*/  @P1 LDC.64 R4, c[0x0][0x9e8] ;  /* 0x00027a00ff041b82 */ /* 0x000e240000000a00 */
[----:B0-----:R-:W-:-:S05]  /*125e0*/  @P1 IMAD.HI.U32 R4, R7, R4, RZ ;  /* 0x0000000407041227 */ /* 0x001fca00078e00ff */
[----:B------:R-:W-:-:S07]  /*125f0*/  @P1 SHF.R.U32.HI R7, RZ, R5, R4 ;  /* 0x00000005ff071219 */ /* 0x000fce0000011604 */
.L_x_945:
[----:B------:R-:W-:Y:S05]  /*12600*/  BSYNC B0 ;  /* 0x0000000000007941 */ /* 0x000fea0003800000 */
.L_x_943:
[----:B------:R-:W-:-:S05]  /*12610*/  IMAD R7, R7, R3, R3 ;  /* 0x0000000307077224 */ /* 0x000fca00078e0203 */
[----:B------:R-:W-:-:S07]  /*12620*/  VIMNMX R2, R2, R7, PT ;  /* 0x0000000702027248 */ /* 0x000fce0003fe0100 */
.L_x_942:
[----:B------:R-:W-:Y:S01]  /*12630*/  VIADD R2, R2, 0x7f ;  /* 0x0000007f02027836 */ /* 0x000fe20000000000 */
[----:B------:R-:W-:Y:S01]  /*12640*/  ULDC UR4, c[0x0][0x9dc] ;  /* 0x0002770000047ab9 */ /* 0x000fe20000000800 */
[----:B------:R-:W-:-:S03]  /*12650*/  IMAD R7, R17, 0xc0, -R6 ;  /* 0x000000c011077824 */ /* 0x000fc600078e0a06 */
[----:B------:R-:W-:Y:S01]  /*12660*/  SHF.R.S32.HI R5, RZ, 0x1f, R2 ;  /* 0x0000001fff057819 */ /* 0x000fe20000011402 */
[----:B------:R-:W-:-:S03]  /*12670*/  IMAD.IADD R7, R0, 0x1, R7 ;  /* 0x0000000100077824 */ /* 0x000fc600078e0207 */
[----:B------:R-:W-:Y:S01]  /*12680*/  LEA.HI R4, R5, R2, RZ, 0x7 ;  /* 0x0000000205047211 */ /* 0x000fe200078f38ff */
[----:B------:R-:W-:Y:S02]  /*12690*/  VIADD R2, R0, 0x7f ;  /* 0x0000007f00027836 */ /* 0x000fe40000000000 */
[----:B------:R-:W-:Y:S01]  /*126a0*/  VIADD R0, R7, -UR4 ;  /* 0x8000000407007c36 */ /* 0x000fe20008000000 */
[----:B------:R-:W-:Y:S02]  /*126b0*/  SHF.R.S32.HI R4, RZ, 0x7, R4 ;  /* 0x00000007ff047819 */ /* 0x000fe40000011404 */
[----:B------:R-:W-:-:S04]  /*126c0*/  SHF.R.S32.HI R5, RZ, 0x1f, R2 ;  /* 0x0000001fff057819 */ /* 0x000fc80000011402 */
[----:B------:R-:W-:-:S04]  /*126d0*/  LEA.HI R5, R5, R2, RZ, 0x7 ;  /* 0x0000000205057211 */ /* 0x000fc800078f38ff */
[----:B------:R-:W-:-:S04]  /*126e0*/  SHF.R.S32.HI R5, RZ, 0x7, R5 ;  /* 0x00000007ff057819 */ /* 0x000fc80000011405 */
[----:B------:R-:W-:Y:S01]  /*126f0*/  VIMNMX R28, R5, R4, PT ;  /* 0x00000004051c7248 */ /* 0x000fe20003fe0100 */
[----:B------:R-:W-:Y:S06]  /*12700*/  @!P0 BRA `(.L_x_946) ;  /* 0x0000000000448947 */ /* 0x000fec0003800000 */
[----:B------:R-:W-:Y:S01]  /*12710*/  ISETP.GT.AND P0, PT, R7, -0x1, PT ;  /* 0xffffffff0700780c */ /* 0x000fe20003f04270 */
[----:B------:R-:W-:-:S12]  /*12720*/  BSSY B0, `(.L_x_947) ;  /* 0x000000d000007945 */ /* 0x000fd80003800000 */
        /* <DEDUP_REMOVED lines=8> */
.L_x_948:
[----:B------:R-:W-:-:S13]  /*127b0*/  ISETP.NE.AND P0, PT, R3, 0x1, PT ;  /* 0x000000010300780c */ /* 0x000fda0003f05270 */
[----:B------:R-:W0:Y:S02]  /*127c0*/  @P0 LDC.64 R4, c[0x0][0x9e8] ;  /* 0x00027a00ff040b82 */ /* 0x000e240000000a00 */
[----:B0-----:R-:W-:-:S05]  /*127d0*/  @P0 IMAD.HI.U32 R4, R7, R4, RZ ;  /* 0x0000000407040227 */ /* 0x001fca00078e00ff */
[----:B------:R-:W-:-:S07]  /*127e0*/  @P0 SHF.R.U32.HI R7, RZ, R5, R4 ;  /* 0x00000005ff070219 */ /* 0x000fce0000011604 */
.L_x_949:
[----:B------:R-:W-:Y:S05]  /*127f0*/  BSYNC B0 ;  /* 0x0000000000007941 */ /* 0x000fea0003800000 */
.L_x_947:
[----:B------:R-:W-:-:S05]  /*12800*/  IMAD R3, R7, R3, RZ ;  /* 0x0000000307037224 */ /* 0x000fca00078e02ff */
[----:B------:R-:W-:-:S07]  /*12810*/  VIMNMX R0, R0, R3, !PT ;  /* 0x0000000300007248 */ /* 0x000fce0007fe0100 */
.L_x_946:
[----:B------:R-:W-:Y:S01]  /*12820*/  SHF.R.S32.HI R3, RZ, 0x1f, R0 ;  /* 0x0000001fff037819 */ /* 0x000fe20000011400 */
[----:B------:R-:W-:Y:S03]  /*12830*/  BSSY B6, `(.L_x_950) ;  /* 0x00002ac000067945 */ /* 0x000fe60003800000 */
[----:B------:R-:W-:-:S04]  /*12840*/  LEA.HI R3, R3, R0, RZ, 0x7 ;  /* 0x0000000003037211 */ /* 0x000fc800078f38ff */
[----:B------:R-:W-:-:S04]  /*12850*/  SHF.R.S32.HI R3, RZ, 0x7, R3 ;  /* 0x00000007ff037819 */ /* 0x000fc80000011403 */
[----:B------:R-:W-:-:S04]  /*12860*/  VIMNMX R26, RZ, R3, !PT ;  /* 0x00000003ff1a7248 */ /* 0x000fc80007fe0100 */
[----:B------:R-:W-:-:S13]  /*12870*/  ISETP.GT.AND P0, PT, R28, R26, PT ;  /* 0x0000001a1c00720c */ /* 0x000fda0003f04270 */
[----:B------:R-:W-:Y:S05]  /*12880*/  @P0 BRA `(.L_x_951) ;  /* 0x00000000003c0947 */ /* 0x000fea0003800000 */
[----:B------:R-:W-:-:S13]  /*12890*/  ISETP.NE.AND P1, PT, R27, RZ, PT ;  /* 0x000000ff1b00720c */ /* 0x000fda0003f25270 */
[----:B------:R-:W-:Y:S05]  /*128a0*/  @P1 BRA `(.L_x_952) ;  /* 0x0000002800901947 */ /* 0x000fea0003800000 */
[----:B------:R-:W0:Y:S01]  /*128b0*/  S2R R7, SR_LANEID ;  /* 0x0000000000077919 */ /* 0x000e220000000000 */
[----:B------:R-:W-:Y:S01]  /*128c0*/  VOTEU.ANY UR4, UPT, PT ;  /* 0x0000000000047886 */ /* 0x000fe200038e0100 */
[----:B------:R-:W1:Y:S01]  /*128d0*/  LDC.64 R2, c[0x0][0xc38] ;  /* 0x00030e00ff027b82 */ /* 0x000e620000000a00 */
[----:B------:R-:W0:Y:S08]  /*128e0*/  FLO.U32 R0, UR4 ;  /* 0x0000000400007d00 */ /* 0x000e3000080e0000 */
[----:B------:R-:W1:Y:S01]  /*128f0*/  POPC R5, UR4 ;  /* 0x0000000400057d09 */ /* 0x000e620008000000 */
[----:B0-----:R-:W-:-:S13]  /*12900*/  ISETP.EQ.U32.AND P0, PT, R0, R7, PT ;  /* 0x000000070000720c */ /* 0x001fda0003f02070 */
[----:B-1----:R-:W2:Y:S01]  /*12910*/  @P0 ATOMG.E.ADD.STRONG.GPU PT, R3, desc[UR48][R2.64], R5 ;  /* 0x00000005020309a8 */ /* 0x002ea200081ee1f0 */
[----:B------:R-:W0:Y:S02]  /*12920*/  S2R R4, SR_LTMASK ;  /* 0x0000000000047919 */ /* 0x000e240000003900 */
[----:B0-----:R-:W-:-:S04]  /*12930*/  LOP3.LUT R4, R4, UR4, RZ, 0xc0, !PT ;  /* 0x0000000404047c12 */ /* 0x001fc8000f8ec0ff */
[----:B------:R-:W0:Y:S01]  /*12940*/  POPC R7, R4 ;  /* 0x0000000400077309 */ /* 0x000e220000000000 */
[----:B--2---:R-:W0:Y:S02]  /*12950*/  SHFL.IDX PT, R0, R3, R0, 0x1f ;  /* 0x00001f0003007589 */ /* 0x004e2400000e0000 */
[----:B0-----:R-:W-:Y:S01]  /*12960*/  IADD3 R16, R0, UR37, R7 ;  /* 0x0000002500107c10 */ /* 0x001fe2000fffe007 */
[----:B------:R-:W-:Y:S06]  /*12970*/  BRA `(.L_x_952) ;  /* 0x00000028005c7947 */ /* 0x000fec0003800000 */
.L_x_951:
        /* <DEDUP_REMOVED lines=10> */
[----:B------:R-:W-:Y:S02]  /*12a20*/  IMAD.U32 R4, RZ, RZ, UR6 ;  /* 0x00000006ff047e24 */ /* 0x000fe4000f8e00ff */
[----:B------:R-:W0:Y:S01]  /*12a30*/  LDC.64 R2, c[0x4][R2] ;  /* 0x0100000002027b82 */ /* 0x000e220000000a00 */
[----:B------:R-:W-:Y:S02]  /*12a40*/  IMAD.U32 R5, RZ, RZ, UR7 ;  /* 0x00000007ff057e24 */ /* 0x000fe4000f8e00ff */
        /* <DEDUP_REMOVED lines=8> */
[----:B0-----:R-:W-:Y:S05]  /*12ad0*/  CALL.ABS.NOINC R2 ;  /* 0x0000000002007343 */ /* 0x001fea0003c00000 */
.L_x_953:
[----:B------:R-:W-:-:S05]  /*12ae0*/  VIADD R0, R25, 0x400 ;  /* 0x0000040019007836 */ /* 0x000fca0000000000 */
[----:B------:R-:W-:-:S13]  /*12af0*/  LOP3.LUT P0, RZ, R0, 0x1bf, RZ, 0xc0, !PT ;  /* 0x000001bf00ff7812 */ /* 0x000fda000780c0ff */
[----:B------:R-:W-:Y:S05]  /*12b00*/  @!P0 BRA `(.L_x_954) ;  /* 0x0000000000808947 */ /* 0x000fea0003800000 */
[----:B------:R-:W-:Y:S01]  /*12b10*/  MOV R0, 0x0 ;  /* 0x0000000000007802 */ /* 0x000fe20000000f00 */
[----:B------:R-:W-:Y:S01]  /*12b20*/  ULDC.64 UR6, c[0x4][0xa8] ;  /* 0x01002a0000067ab9 */ /* 0x000fe20000000a00 */
[----:B------:R-:W-:Y:S01]  /*12b30*/  ULDC.64 UR8, c[0x4][0xb0] ;  /* 0x01002c0000087ab9 */ /* 0x000fe20000000a00 */
[----:B------:R-:W-:Y:S01]  /*12b40*/  ULDC.64 UR4, c[0x4][0x38] ;  /* 0x01000e0000047ab9 */ /* 0x000fe20000000a00 */
[----:B------:R0:W1:Y:S01]  /*12b50*/  LDC.64 R2, c[0x4][R0] ;  /* 0x0100000000027b82 */ /* 0x0000620000000a00 */
[----:B------:R-:W-:Y:S02]  /*12b60*/  IMAD.U32 R4, RZ, RZ, UR6 ;  /* 0x00000006ff047e24 */ /* 0x000fe4000f8e00ff */
[----:B------:R-:W-:Y:S02]  /*12b70*/  IMAD.U32 R5, RZ, RZ, UR7 ;  /* 0x00000007ff057e24 */ /* 0x000fe4000f8e00ff */
[----:B------:R-:W-:Y:S02]  /*12b80*/  IMAD.U32 R6, RZ, RZ, UR8 ;  /* 0x00000008ff067e24 */ /* 0x000fe4000f8e00ff */
[----:B------:R-:W-:-:S02]  /*12b90*/  IMAD.U32 R7, RZ, RZ, UR9 ;  /* 0x00000009ff077e24 */ /* 0x000fc4000f8e00ff */
[----:B------:R-:W-:Y:S02]  /*12ba0*/  IMAD.U32 R10, RZ, RZ, UR4 ;  /* 0x00000004ff0a7e24 */ /* 0x000fe4000f8e00ff */
[----:B------:R-:W-:Y:S02]  /*12bb0*/  IMAD.U32 R11, RZ, RZ, UR5 ;  /* 0x00000005ff0b7e24 */ /* 0x000fe4000f8e00ff */
[----:B------:R-:W-:Y:S02]  /*12bc0*/  IMAD.MOV.U32 R8, RZ, RZ, 0x70 ;  /* 0x00000070ff087424 */ /* 0x000fe400078e00ff */
[----:B------:R-:W-:Y:S02]  /*12bd0*/  IMAD.MOV.U32 R12, RZ, RZ, 0x1 ;  /* 0x00000001ff0c7424 */ /* 0x000fe400078e00ff */
[----:B0-----:R-:W-:-:S07]  /*12be0*/  IMAD.MOV.U32 R13, RZ, RZ, RZ ;  /* 0x000000ffff0d7224 */ /* 0x001fce00078e00ff */
[----:B------:R-:W-:-:S07]  /*12bf0*/  LEPC R20, `(.L_x_955) ;  /* 0x000000001014794e */ /* 0x000fce0000000000 */
[----:B-1----:R-:W-:Y:S05]  /*12c00*/  CALL.ABS.NOINC R2 ;  /* 0x0000000002007343 */ /* 0x002fea0003c00000 */
.L_x_955:
        /* <DEDUP_REMOVED lines=16> */
.L_x_954:
[----:B------:R-:W2:Y:S01]  /*12d10*/  LDL.LU R20, [R1] ;  /* 0x0000000001147983 */ /* 0x000ea20000300800 */
[----:B------:R-:W-:Y:S01]  /*12d20*/  ULDC.64 UR4, c[0x0][0x9f8] ;  /* 0x00027e0000047ab9 */ /* 0x000fe20000000a00 */
[----:B------:R-:W0:Y:S01]  /*12d30*/  LDC R0, c[0x0][0x428] ;  /* 0x00010a00ff007b82 */ /* 0x000e220000000800 */
[----:B------:R-:W-:Y:S01]  /*12d40*/  ISETP.NE.U32.AND P0, PT, RZ, UR4, PT ;  /* 0x00000004ff007c0c */ /* 0x000fe2000bf05070 */
[----:B------:R-:W-:-:S03]  /*12d50*/  IMAD.MOV.U32 R6, RZ, RZ, R19 ;  /* 0x000000ffff067224 */ /* 0x000fc600078e0013 */
[----:B------:R-:W-:Y:S01]  /*12d60*/  ISETP.NE.AND.EX P0, PT, RZ, UR5, PT, P0 ;  /* 0x00000005ff007c0c */ /* 0x000fe2000bf05300 */
[----:B------:R-:W-:-:S12]  /*12d70*/  ULDC.64 UR4, c[0x0][0xa00] ;  /* 0x0002800000047ab9 */ /* 0x000fd80000000a00 */
[----:B------:R-:W1:Y:S02]  /*12d80*/  @P0 LDC.64 R2, c[0x0][0x9f8] ;  /* 0x00027e00ff020b82 */ /* 0x000e640000000a00 */
[----:B-1----:R-:W-:-:S05]  /*12d90*/  @P0 IMAD.WIDE R2, R19, 0x4, R2 ;  /* 0x0000000413020825 */ /* 0x002fca00078e0202 */
[----:B------:R1:W5:Y:S01]  /*12da0*/  @P0 LDG.E R6, desc[UR48][R2.64] ;  /* 0x0000003002060981 */ /* 0x000362000c1e1900 */
[----:B0-----:R-:W-:Y:S01]  /*12db0*/  ISETP.NE.AND P0, PT, R0, 0x1, PT ;  /* 0x000000010000780c */ /* 0x001fe20003f05270 */
[----:B------:R-:W-:Y:S01]  /*12dc0*/  IMAD.MOV.U32 R0, RZ, RZ, R18 ;  /* 0x000000ffff007224 */ /* 0x000fe200078e0012 */
[----:B------:R-:W-:-:S04]  /*12dd0*/  ISETP.NE.AND P6, PT, R27, RZ, PT ;  /* 0x000000ff1b00720c */ /* 0x000fc80003fc5270 */
[----:B------:R-:W-:-:S07]  /*12de0*/  PLOP3.LUT P1, PT, P6, PT, PT, 0x8, 0x0 ;  /* 0x000000000000781c */ /* 0x000fce000372e170 */
[----:B------:R-:W0:Y:S02]  /*12df0*/  @P0 LDC R5, c[0x0][0x42c] ;  /* 0x00010b00ff050b82 */ /* 0x000e240000000800 */
[----:B------:R-:W-:-:S05]  /*12e00*/  VOTEU.ALL UP1, P6 ;  /* 0x00000000003f7886 */ /* 0x000fca0003020000 */
[----:B------:R-:W-:Y:S01]  /*12e10*/  @!UP1 UIADD3 UR8, UP0, UR38, 0x270, URZ ;  /* 0x0000027026089890 */ /* 0x000fe2000ff1e03f */
[----:B------:R-:W3:Y:S03]  /*12e20*/  @P0 LDC R7, c[0x0][0x430] ;  /* 0x00010c00ff070b82 */ /* 0x000ee60000000800 */
[----:B------:R-:W-:-:S03]  /*12e30*/  @!UP1 UIADD3.X UR9, URZ, UR39, URZ, UP0, !UPT ;  /* 0x000000273f099290 */ /* 0x000fc600087fe43f */
[----:B------:R-:W-:Y:S01]  /*12e40*/  VOTEU.ALL UP0, P6 ;  /* 0x00000000003f7886 */ /* 0x000fe20003000000 */
[----:B0-----:R-:W-:-:S05]  /*12e50*/  @P0 IMAD.HI.U32 R4, R18, R5, RZ ;  /* 0x0000000512040227 */ /* 0x001fca00078e00ff */
[----:B---3--:R-:W-:Y:S02]  /*12e60*/  @P0 SHF.R.U32.HI R0, RZ, R7, R4 ;  /* 0x00000007ff000219 */ /* 0x008fe40000011604 */
[----:B------:R-:W-:-:S04]  /*12e70*/  ISETP.NE.U32.AND P0, PT, RZ, UR4, PT ;  /* 0x00000004ff007c0c */ /* 0x000fc8000bf05070 */
[----:B------:R-:W-:-:S04]  /*12e80*/  ISETP.NE.AND.EX P0, PT, RZ, UR5, PT, P0 ;  /* 0x00000005ff007c0c */ /* 0x000fc8000bf05300 */
[----:B------:R-:W-:Y:S01]  /*12e90*/  SEL R10, R19, RZ, !P0 ;  /* 0x000000ff130a7207 */ /* 0x000fe20004000000 */
[----:B-12---:R-:W-:-:S08]  /*12ea0*/  IMAD R17, R17, 0xc0, R20 ;  /* 0x000000c011117824 */ /* 0x006fd000078e0214 */
.L_x_956:
        /* <DEDUP_REMOVED lines=14> */
.L_x_957:
        /* <DEDUP_REMOVED lines=13> */
.L_x_958:
        /* <DEDUP_REMOVED lines=10> */
[----:B------:R-:W-:Y:S01]  /*13100*/  ULDC.64 UR4, c[0x0][0xa08] ;  /* 0x0002820000047ab9 */ /* 0x000fe20000000a00 */
[----:B------:R-:W-:Y:S01]  /*13110*/  VIADD R7, R28, 0xffffffff ;  /* 0xffffffff1c077836 */ /* 0x000fe20000000000 */
[----:B0-----:R-:W-:Y:S01]  /*13120*/  LOP3.LUT P0, RZ, R2, UR4, RZ, 0xfc, !PT ;  /* 0x0000000402ff7c12 */ /* 0x001fe2000f80fcff */
[----:B------:R-:W-:-:S03]  /*13130*/  UMOV UR4, 0xffffffff ;  /* 0xffffffff00047882 */ /* 0x000fc60000000000 */
[----:B------:R-:W-:-:S04]  /*13140*/  LOP3.LUT P0, RZ, R3, UR5, RZ, 0xfc, P0 ;  /* 0x0000000503ff7c12 */ /* 0x000fc8000800fcff */
[----:B-----5:R-:W-:Y:S01]  /*13150*/  SEL R8, R6, RZ, !P0 ;  /* 0x000000ff06087207 */ /* 0x020fe20004000000 */
[----:B------:R-:W-:Y:S08]  /*13160*/  BRA.DIV UR4, `(.L_x_959) ;  /* 0x0000003604047947 */ /* 0x000ff0000b800000 */
.L_x_1029:
[----:B------:R-:W-:Y:S01]  /*13170*/  UMOV UR4, 0xffffffff ;  /* 0xffffffff00047882 */ /* 0x000fe20000000000 */
[----:B------:R-:W-:Y:S02]  /*13180*/  SHF.R.S32.HI R9, RZ, 0x1f, R6 ;  /* 0x0000001fff097819 */ /* 0x000fe40000011406 */
[----:B------:R-:W-:Y:S05]  /*13190*/  BRA.DIV UR4, `(.L_x_960) ;  /* 0x00000036042c7947 */ /* 0x000fea000b800000 */
[----:B------:R-:W-:-:S13]  /*131a0*/  ELECT P6, URZ, PT ;  /* 0x00000000003f782f */ /* 0x000fda00038c0000 */
.L_x_1032:
[----:B------:R-:W-:Y:S05]  /*131b0*/  @!P6 BRA `(.L_x_961) ;  /* 0x0000000000f8e947 */ /* 0x000fea0003800000 */
[----:B------:R-:W-:-:S04]  /*131c0*/  ISETP.NE.U32.AND P0, PT, R2, RZ, PT ;  /* 0x000000ff0200720c */ /* 0x000fc80003f05070 */
        /* <DEDUP_REMOVED lines=20> */
.L_x_962:
[----:B------:R-:W-:Y:S01]  /*13310*/  IMAD R5, R22, 0x8, R25 ;  /* 0x0000000816057824 */ /* 0x000fe200078e0219 */
[----:B------:R-:W-:-:S04]  /*13320*/  SHF.L.U32 R4, R24, 0x1f, RZ ;  /* 0x0000001f18047819 */ /* 0x000fc800000006ff */
[----:B------:R-:W1:Y:S02]  /*13330*/  SYNCS.PHASECHK.TRANS64.TRYWAIT P0, [R5+URZ+0x2d840], R4 ;  /* 0x02d84004050075a7 */ /* 0x000e64000800017f */
[----:B-1----:R-:W-:Y:S05]  /*13340*/  @!P0 BRA `(.L_x_963) ;  /* 0x0000003000e08947 */ /* 0x002fea0003800000 */
.L_x_1033:
[----:B------:R-:W2:Y:S02]  /*13350*/  S2R R11, SR_TID.X ;  /* 0x00000000000b7919 */ /* 0x000ea40000002100 */
[----:B--2---:R-:W-:-:S04]  /*13360*/  LOP3.LUT R11, R11, 0x7f, RZ, 0xc0, !PT ;  /* 0x0000007f0b0b7812 */ /* 0x004fc800078ec0ff */
[----:B------:R-:W-:-:S13]  /*13370*/  ISETP.NE.AND P0, PT, R11, RZ, PT ;  /* 0x000000ff0b00720c */ /* 0x000fda0003f05270 */
[----:B------:R-:W-:Y:S05]  /*13380*/  @P0 BRA `(.L_x_964) ;  /* 0x0000000000140947 */ /* 0x000fea0003800000 */
[----:B------:R-:W-:Y:S01]  /*13390*/  ISETP.NE.AND P1, PT, R27, RZ, PT ;  /* 0x000000ff1b00720c */ /* 0x000fe20003f25270 */
[----:B-1----:R-:W-:-:S04]  /*133a0*/  IMAD.MOV.U32 R4, RZ, RZ, 0x6000 ;  /* 0x00006000ff047424 */ /* 0x002fc800078e00ff */
[----:B------:R2:W-:Y:S08]  /*133b0*/  SYNCS.ARRIVE.TRANS64 RZ, [R5+URZ+0x2d830], R4 ;  /* 0x02d8300405ff79a7 */ /* 0x0005f0000800003f */
[----:B------:R-:W-:Y:S05]  /*133c0*/  @!P1 BRA `(.L_x_964) ;  /* 0x0000000000049947 */ /* 0x000fea0003800000 */
[----:B------:R-:W-:Y:S01]  /*133d0*/  BPT.TRAP 0x1 ;  /* 0x000000040000795c */ /* 0x000fe20000300000 */
.L_x_964:
[----:B-12---:R-:W-:Y:S01]  /*133e0*/  IMAD R4, R22, 0x6000, R25 ;  /* 0x0000600016047824 */ /* 0x006fe200078e0219 */
        /* <DEDUP_REMOVED lines=11> */
[----:B------:R-:W-:Y:S02]  /*134a0*/  ULEA UR11, UR11, UR5, 0x7 ;  /* 0x000000050b0b7291 */ /* 0x000fe4000f8e383f */
        /* <DEDUP_REMOVED lines=8> */
[----:B-1----:R-:W-:Y:S01]  /*13530*/  UMOV UR8, UR15 ;  /* 0x0000000f00087c82 */ /* 0x002fe20008000000 */
[----:B------:R-:W-:Y:S02]  /*13540*/  UMOV UR10, UR16 ;  /* 0x00000010000a7c82 */ /* 0x000fe40008000000 */
[----:B------:R1:W-:Y:S02]  /*13550*/  UTMALDG.4D [UR8], [UR4], desc[UR6] ;  /* 0x00000608040075b4 */ /* 0x0003e40008019000 */
[----:B-1----:R-:W-:Y:S01]  /*13560*/  UMOV UR8, UR17 ;  /* 0x0000001100087c82 */ /* 0x002fe20008000000 */
[----:B------:R-:W-:-:S02]  /*13570*/  UMOV UR10, UR14 ;  /* 0x0000000e000a7c82 */ /* 0x000fc40008000000 */
[----:B------:R1:W-:Y:S02]  /*13580*/  UTMALDG.4D [UR8], [UR4], desc[UR6] ;  /* 0x00000608040075b4 */ /* 0x0003e40008019000 */
[----:B-1----:R-:W-:Y:S01]  /*13590*/  NOP ;  /* 0x0000000000007918 */ /* 0x002fe20000000000 */
.L_x_961:
[----:B------:R-:W-:Y:S05]  /*135a0*/  WARPSYNC.ALL ;  /* 0x0000000000007948 */ /* 0x000fea0003800000 */
[----:B------:R-:W-:Y:S01]  /*135b0*/  BAR.SYNC.DEFER_BLOCKING 0x8, 0x1a0 ;  /* 0x0206800000007b1d */ /* 0x000fe20000010000 */
[----:B------:R-:W-:Y:S02]  /*135c0*/  R2UR UR24, R25 ;  /* 0x00000000191872ca */ /* 0x000fe400000e0000 */
[----:B------:R-:W-:-:S13]  /*135d0*/  ELECT P0, URZ, PT ;  /* 0x00000000003f782f */ /* 0x000fda0003800000 */
[----:B------:R-:W-:Y:S01]  /*135e0*/  @P0 R2UR UR13, R10 ;  /* 0x000000000a0d02ca */ /* 0x000fe200000e0000 */
[----:B------:R-:W-:Y:S01]  /*135f0*/  UIADD3 UR4, UP0, UR38, 0x270, URZ ;  /* 0x0000027026047890 */ /* 0x000fe2000ff1e03f */
[----:B------:R-:W-:Y:S01]  /*13600*/  @P0 R2UR UR12, R18 ;  /* 0x00000000120c02ca */ /* 0x000fe200000e0000 */
[----:B------:R-:W-:Y:S01]  /*13610*/  VIADD R29, R29, 0x1 ;  /* 0x000000011d1d7836 */ /* 0x000fe20000000000 */
[C---:B------:R-:W-:Y:S01]  /*13620*/  @P0 R2UR UR11, R17.reuse ;  /* 0x00000000110b02ca */ /* 0x040fe200000e0000 */
[----:B------:R-:W-:Y:S01]  /*13630*/  UIADD3.X UR5, URZ, UR39, URZ, UP0, !UPT ;  /* 0x000000273f057290 */ /* 0x000fe200087fe43f */
[----:B------:R-:W-:Y:S01]  /*13640*/  @P0 R2UR UR21, R10 ;  /* 0x000000000a1502ca */ /* 0x000fe200000e0000 */
[----:B------:R-:W-:Y:S01]  /*13650*/  UMOV UR6, 0x0 ;  /* 0x0000000000067882 */ /* 0x000fe20000000000 */
[----:B------:R-:W-:Y:S01]  /*13660*/  UMOV UR7, 0x12f00000 ;  /* 0x12f0000000077882 */ /* 0x000fe20000000000 */
[----:B------:R-:W-:Y:S01]  /*13670*/  UMOV UR10, URZ ;  /* 0x0000003f000a7c82 */ /* 0x000fe20008000000 */
[----:B------:R-:W-:Y:S01]  /*13680*/  @P0 R2UR UR20, R18 ;  /* 0x00000000121402ca */ /* 0x000fe200000e0000 */
        /* <DEDUP_REMOVED lines=13> */
[----:B------:R-:W-:-:S03]  /*13760*/  UMOV UR23, 0x12f00000 ;  /* 0x12f0000000177882 */ /* 0x000fc60000000000 */
[----:B------:R3:W-:Y:S01]  /*13770*/  UTMALDG.4D [UR16], [UR4], desc[UR14] ;  /* 0x00000e10040075b4 */ /* 0x0007e20008019000 */
[----:B-1----:R-:W-:-:S04]  /*13780*/  LEA.HI R4, R29, R29, RZ, 0x1 ;  /* 0x0000001d1d047211 */ /* 0x002fc800078f08ff */
[----:B------:R-:W-:-:S05]  /*13790*/  LOP3.LUT R4, R4, 0xfffffffe, RZ, 0xc0, !PT ;  /* 0xfffffffe04047812 */ /* 0x000fca00078ec0ff */
[----:B------:R-:W-:-:S05]  /*137a0*/  IMAD.IADD R4, R29, 0x1, -R4 ;  /* 0x000000011d047824 */ /* 0x000fca00078e0a04 */
[----:B------:R-:W-:Y:S02]  /*137b0*/  SHF.L.U32 R4, R4, 0x1f, RZ ;  /* 0x0000001f04047819 */ /* 0x000fe400000006ff */
[----:B--2---:R-:W-:Y:S01]  /*137c0*/  @P0 R2UR UR13, R10 ;  /* 0x000000000a0d02ca */ /* 0x004fe200000e0000 */
[----:B------:R-:W-:Y:S01]  /*137d0*/  UIADD3 UR8, UR24, 0x12400, URZ ;  /* 0x0001240018087890 */ /* 0x000fe2000fffe03f */
[----:B------:R-:W-:Y:S01]  /*137e0*/  @P0 R2UR UR12, R18 ;  /* 0x00000000120c02ca */ /* 0x000fe200000e0000 */
[----:B------:R-:W-:Y:S01]  /*137f0*/  UMOV UR10, 0x40 ;  /* 0x00000040000a7882 */ /* 0x000fe20000000000 */
[----:B------:R-:W-:-:S13]  /*13800*/  @P0 R2UR UR11, R17 ;  /* 0x00000000110b02ca */ /* 0x000fda00000e0000 */
[----:B------:R3:W-:Y:S01]  /*13810*/  UTMALDG.4D [UR8], [UR4], desc[UR22] ;  /* 0x00001608040075b4 */ /* 0x0007e20008019000 */
[----:B------:R-:W1:Y:S02]  /*13820*/  SYNCS.PHASECHK.TRANS64.TRYWAIT P0, [R25+URZ+0x2d820], R4 ;  /* 0x02d82004190075a7 */ /* 0x000e64000800017f */
[----:B-1-3--:R-:W-:Y:S05]  /*13830*/  @!P0 BRA `(.L_x_966) ;  /* 0x0000002c00b88947 */ /* 0x00afea0003800000 */
.L_x_1034:
[----:B------:R-:W-:Y:S05]  /*13840*/  BSYNC B0 ;  /* 0x0000000000007941 */ /* 0x000fea0003800000 */
.L_x_965:
[----:B------:R-:W-:Y:S01]  /*13850*/  VIADD R10, R28, 0xfffffffe ;  /* 0xfffffffe1c0a7836 */ /* 0x000fe20000000000 */
[----:B------:R-:W-:Y:S04]  /*13860*/  BSSY B0, `(.L_x_967) ;  /* 0x0000167000007945 */ /* 0x000fe80003800000 */
[----:B------:R-:W-:-:S13]  /*13870*/  ISETP.GE.AND P0, PT, R10, R26, PT ;  /* 0x0000001a0a00720c */ /* 0x000fda0003f06270 */
[----:B------:R-:W-:Y:S05]  /*13880*/  @!P0 BRA `(.L_x_968) ;  /* 0x0000001400908947 */ /* 0x000fea0003800000 */
[----:B-1----:R-:W-:Y:S01]  /*13890*/  IMAD.MOV R4, RZ, RZ, -R28 ;  /* 0x000000ffff047224 */ /* 0x002fe200078e0a1c */
[----:B------:R-:W-:Y:S01]  /*138a0*/  LOP3.LUT R11, RZ, R26, RZ, 0x33, !PT ;  /* 0x0000001aff0b7212 */ /* 0x000fe200078e33ff */
[----:B------:R-:W-:Y:S03]  /*138b0*/  BSSY B1, `(.L_x_969) ;  /* 0x0000078000017945 */ /* 0x000fe60003800000 */
[----:B------:R-:W-:-:S05]  /*138c0*/  VIADDMNMX R11, R4, 0x1, R11, !PT ;  /* 0x00000001040b7846 */ /* 0x000fca000780010b */
[----:B------:R-:W-:-:S05]  /*138d0*/  IMAD.IADD R4, R28, 0x1, R11 ;  /* 0x000000011c047824 */ /* 0x000fca00078e020b */
[----:B------:R-:W-:-:S04]  /*138e0*/  LOP3.LUT R4, R4, 0x1, RZ, 0xc0, !PT ;  /* 0x0000000104047812 */ /* 0x000fc800078ec0ff */
[----:B------:R-:W-:-:S13]  /*138f0*/  ISETP.NE.U32.AND P0, PT, R4, 0x1, PT ;  /* 0x000000010400780c */ /* 0x000fda0003f05070 */
[----:B------:R-:W-:Y:S05]  /*13900*/  @P0 BRA `(.L_x_970) ;  /* 0x0000000400c80947 */ /* 0x000fea0003800000 */
[----:B0-----:R-:W-:Y:S01]  /*13910*/  VIADD R12, R22, 0x1 ;  /* 0x00000001160c7836 */ /* 0x001fe20000000000 */
        /* <DEDUP_REMOVED lines=28> */
.L_x_973:
[----:B0-----:R-:W-:Y:S01]  /*13ae0*/  IMAD R3, R12, 0x8, R25 ;  /* 0x000000080c037824 */ /* 0x001fe200078e0219 */
[----:B------:R-:W-:-:S04]  /*13af0*/  SHF.L.U32 R2, R13, 0x1f, RZ ;  /* 0x0000001f0d027819 */ /* 0x000fc800000006ff */
[----:B------:R-:W0:Y:S02]  /*13b00*/  SYNCS.PHASECHK.TRANS64.TRYWAIT P0, [R3+URZ+0x2d840], R2 ;  /* 0x02d84002030075a7 */ /* 0x000e24000800017f */
[----:B0-----:R-:W-:Y:S05]  /*13b10*/  @!P0 BRA `(.L_x_974) ;  /* 0x0000002c00148947 */ /* 0x001fea0003800000 */
.L_x_1035:
[----:B------:R-:W1:Y:S02]  /*13b20*/  S2R R5, SR_TID.X ;  /* 0x0000000000057919 */ /* 0x000e640000002100 */
[----:B-1----:R-:W-:-:S04]  /*13b30*/  LOP3.LUT R5, R5, 0x7f, RZ, 0xc0, !PT ;  /* 0x0000007f05057812 */ /* 0x002fc800078ec0ff */
[----:B------:R-:W-:-:S13]  /*13b40*/  ISETP.NE.AND P1, PT, R5, RZ, PT ;  /* 0x000000ff0500720c */ /* 0x000fda0003f25270 */
[----:B------:R-:W-:Y:S05]  /*13b50*/  @P1 BRA `(.L_x_975) ;  /* 0x0000000000141947 */ /* 0x000fea0003800000 */
[----:B------:R-:W-:Y:S01]  /*13b60*/  ISETP.NE.AND P0, PT, R27, RZ, PT ;  /* 0x000000ff1b00720c */ /* 0x000fe20003f05270 */
[----:B0-----:R-:W-:-:S04]  /*13b70*/  IMAD.MOV.U32 R2, RZ, RZ, 0x6000 ;  /* 0x00006000ff027424 */ /* 0x001fc800078e00ff */
[----:B------:R1:W-:Y:S08]  /*13b80*/  SYNCS.ARRIVE.TRANS64 RZ, [R3+URZ+0x2d830], R2 ;  /* 0x02d8300203ff79a7 */ /* 0x0003f0000800003f */
[----:B------:R-:W-:Y:S05]  /*13b90*/  @!P0 BRA `(.L_x_975) ;  /* 0x0000000000048947 */ /* 0x000fea0003800000 */
[----:B------:R-:W-:Y:S01]  /*13ba0*/  BPT.TRAP 0x1 ;  /* 0x000000040000795c */ /* 0x000fe20000300000 */
.L_x_975:
[----:B01----:R-:W-:Y:S01]  /*13bb0*/  IMAD R2, R12, 0x6000, R25 ;  /* 0x000060000c027824 */ /* 0x003fe200078e0219 */
        /* <DEDUP_REMOVED lines=14> */
[----:B------:R-:W-:Y:S01]  /*13ca0*/  ULEA UR11, UR11, UR5, 0x7 ;  /* 0x000000050b0b7291 */ /* 0x000fe2000f8e383f */
        /* <DEDUP_REMOVED lines=13> */
[----:B------:R-:W1:Y:S02]  /*13d80*/  SYNCS.PHASECHK.TRANS64.TRYWAIT P0, [R2+URZ+0x60], R5 ;  /* 0x00006005020075a7 */ /* 0x000e64000800017f */
[----:B01----:R-:W-:Y:S05]  /*13d90*/  @!P0 BRA `(.L_x_976) ;  /* 0x0000002800888947 */ /* 0x003fea0003800000 */
.L_x_1036:
[----:B------:R-:W-:Y:S05]  /*13da0*/  @P1 BRA `(.L_x_977) ;  /* 0x0000000000181947 */ /* 0x000fea0003800000 */
[----:B------:R-:W-:Y:S01]  /*13db0*/  ISETP.NE.AND P0, PT, R27, RZ, PT ;  /* 0x000000ff1b00720c */ /* 0x000fe20003f05270 */
[----:B0-----:R-:W-:Y:S02]  /*13dc0*/  IMAD R2, R22, 0x8, R25 ;  /* 0x0000000816027824 */ /* 0x001fe400078e0219 */
[----:B------:R-:W-:-:S04]  /*13dd0*/  IMAD.MOV.U32 R3, RZ, RZ, 0x6000 ;  /* 0x00006000ff037424 */ /* 0x000fc800078e00ff */
[----:B------:R1:W-:Y:S06]  /*13de0*/  SYNCS.ARRIVE.TRANS64 RZ, [R2+URZ+0x2d850], R3 ;  /* 0x02d8500302ff79a7 */ /* 0x0003ec000800003f */
[----:B------:R-:W-:Y:S05]  /*13df0*/  @!P0 BRA `(.L_x_977) ;  /* 0x0000000000048947 */ /* 0x000fea0003800000 */
[----:B------:R-:W-:Y:S01]  /*13e00*/  BPT.TRAP 0x1 ;  /* 0x000000040000795c */ /* 0x000fe20000300000 */
.L_x_977:
[C-C-:B01----:R-:W-:Y:S01]  /*13e10*/  IMAD R2, R22.reuse, 0x8, R25.reuse ;  /* 0x0000000816027824 */ /* 0x143fe200078e0219 */
        /* <DEDUP_REMOVED lines=14> */
[----:B------:R-:W-:Y:S02]  /*13f00*/  ULEA UR11, UR11, UR5, 0x7 ;  /* 0x000000050b0b7291 */ /* 0x000fe4000f8e383f */
        /* <DEDUP_REMOVED lines=14> */
.L_x_972:
[----:B------:R-:W-:Y:S05]  /*13ff0*/  BSYNC B2 ;  /* 0x0000000000027941 */ /* 0x000fea0003800000 */
.L_x_971:
[----:B------:R-:W-:Y:S02]  /*14000*/  IMAD.MOV.U32 R22, RZ, RZ, R12 ;  /* 0x000000ffff167224 */ /* 0x000fe400078e000c */
[----:B------:R-:W-:Y:S02]  /*14010*/  IMAD.MOV.U32 R24, RZ, RZ, R13 ;  /* 0x000000ffff187224 */ /* 0x000fe400078e000d */
[----:B------:R-:W-:-:S07]  /*14020*/  VIADD R10, R28, 0xfffffffd ;  /* 0xfffffffd1c0a7836 */ /* 0x000fce0000000000 */
.L_x_970:
[----:B------:R-:W-:Y:S05]  /*14030*/  BSYNC B1 ;  /* 0x0000000000017941 */ /* 0x000fea0003800000 */
.L_x_969:
[----:B------:R-:W-:Y:S01]  /*14040*/  VIADD R11, R11, 0xfffffffe ;  /* 0xfffffffe0b0b7836 */ /* 0x000fe20000000000 */
[----:B------:R-:W-:-:S04]  /*14050*/  LOP3.LUT R28, RZ, R28, RZ, 0x33, !PT ;  /* 0x0000001cff1c7212 */ /* 0x000fc800078e33ff */
[----:B------:R-:W-:-:S13]  /*14060*/  ISETP.NE.AND P0, PT, R11, R28, PT ;  /* 0x0000001c0b00720c */ /* 0x000fda0003f05270 */
[----:B------:R-:W-:Y:S05]  /*14070*/  @!P0 BRA `(.L_x_968) ;  /* 0x0000000c00948947 */ /* 0x000fea0003800000 */
[----:B------:R-:W-:-:S07]  /*14080*/  IMAD.MOV.U32 R4, RZ, RZ, R8 ;  /* 0x000000ffff047224 */ /* 0x000fce00078e0008 */
.L_x_992:
[----:B------:R-:W-:Y:S01]  /*14090*/  VIADD R11, R22, 0x1 ;  /* 0x00000001160b7836 */ /* 0x000fe20000000000 */
[----:B------:R-:W-:Y:S05]  /*140a0*/  YIELD ;  /* 0x0000000000007946 */ /* 0x000fea0003800000 */
[----:B------:R-:W-:Y:S01]  /*140b0*/  ISETP.NE.AND P0, PT, R11, 0x2, PT ;  /* 0x000000020b00780c */ /* 0x000fe20003f05270 */
[----:B------:R-:W-:Y:S03]  /*140c0*/  BSSY B1, `(.L_x_978) ;  /* 0x000006c000017945 */ /* 0x000fe60003800000 */
[----:B01----:R-:W-:-:S02]  /*140d0*/  SEL R3, RZ, 0x1, P0 ;  /* 0x00000001ff037807 */ /* 0x003fc40000000000 */
[----:B------:R-:W-:Y:S02]  /*140e0*/  SEL R11, R11, RZ, P0 ;  /* 0x000000ff0b0b7207 */ /* 0x000fe40000000000 */
[----:B0-----:R-:W-:Y:S01]  /*140f0*/  LOP3.LUT R12, R24, R3, RZ, 0x3c, !PT ;  /* 0x00000003180c7212 */ /* 0x001fe200078e3cff */
[----:B------:R-:W-:Y:S06]  /*14100*/  @!P6 BRA `(.L_x_979) ;  /* 0x00000004009ce947 */ /* 0x000fec0003800000 */
[----:B------:R-:W-:Y:S01]  /*14110*/  ULDC.64 UR4, c[0x0][0x3f8] ;  /* 0x0000fe0000047ab9 */ /* 0x000fe20000000a00 */
[----:B------:R-:W-:Y:S01]  /*14120*/  IMAD.MOV.U32 R13, RZ, RZ, R10 ;  /* 0x000000ffff0d7224 */ /* 0x000fe200078e000a */
        /* <DEDUP_REMOVED lines=21> */
.L_x_980:
[----:B------:R-:W-:Y:S01]  /*14280*/  IMAD R3, R11, 0x8, R25 ;  /* 0x000000080b037824 */ /* 0x000fe200078e0219 */
[----:B------:R-:W-:-:S04]  /*14290*/  SHF.L.U32 R2, R12, 0x1f, RZ ;  /* 0x0000001f0c027819 */ /* 0x000fc800000006ff */
[----:B------:R-:W1:Y:S02]  /*142a0*/  SYNCS.PHASECHK.TRANS64.TRYWAIT P0, [R3+URZ+0x2d840], R2 ;  /* 0x02d84002030075a7 */ /* 0x000e64000800017f */
[----:B-1----:R-:W-:Y:S05]  /*142b0*/  @!P0 BRA `(.L_x_981) ;  /* 0x0000002400548947 */ /* 0x002fea0003800000 */
.L_x_1037:
[----:B0-----:R-:W0:Y:S02]  /*142c0*/  S2R R5, SR_TID.X ;  /* 0x0000000000057919 */ /* 0x001e240000002100 */
[----:B0-----:R-:W-:-:S04]  /*142d0*/  LOP3.LUT R5, R5, 0x7f, RZ, 0xc0, !PT ;  /* 0x0000007f05057812 */ /* 0x001fc800078ec0ff */
[----:B------:R-:W-:-:S13]  /*142e0*/  ISETP.NE.AND P0, PT, R5, RZ, PT ;  /* 0x000000ff0500720c */ /* 0x000fda0003f05270 */
[----:B------:R-:W-:Y:S05]  /*142f0*/  @P0 BRA `(.L_x_982) ;  /* 0x0000000000140947 */ /* 0x000fea0003800000 */
[----:B------:R-:W-:Y:S01]  /*14300*/  ISETP.NE.AND P1, PT, R27, RZ, PT ;  /* 0x000000ff1b00720c */ /* 0x000fe20003f25270 */
[----:B-1----:R-:W-:-:S04]  /*14310*/  IMAD.MOV.U32 R2, RZ, RZ, 0x6000 ;  /* 0x00006000ff027424 */ /* 0x002fc800078e00ff */
[----:B------:R0:W-:Y:S08]  /*14320*/  SYNCS.ARRIVE.TRANS64 RZ, [R3+URZ+0x2d830], R2 ;  /* 0x02d8300203ff79a7 */ /* 0x0001f0000800003f */
[----:B------:R-:W-:Y:S05]  /*14330*/  @!P1 BRA `(.L_x_982) ;  /* 0x0000000000049947 */ /* 0x000fea0003800000 */
[----:B------:R-:W-:Y:S01]  /*14340*/  BPT.TRAP 0x1 ;  /* 0x000000040000795c */ /* 0x000fe20000300000 */
.L_x_982:
        /* <DEDUP_REMOVED lines=31> */
.L_x_1038:
[----:B------:R-:W-:Y:S05]  /*14540*/  @P0 BRA `(.L_x_984) ;  /* 0x0000000000140947 */ /* 0x000fea0003800000 */
[----:B------:R-:W-:Y:S01]  /*14550*/  ISETP.NE.AND P1, PT, R27, RZ, PT ;  /* 0x000000ff1b00720c */ /* 0x000fe20003f25270 */
[----:B------:R-:W-:-:S04]  /*14560*/  IMAD.MOV.U32 R2, RZ, RZ, 0x6000 ;  /* 0x00006000ff027424 */ /* 0x000fc800078e00ff */
[----:B------:R1:W-:Y:S08]  /*14570*/  SYNCS.ARRIVE.TRANS64 RZ, [R3+URZ+0x50], R2 ;  /* 0x0000500203ff79a7 */ /* 0x0003f0000800003f */
[----:B------:R-:W-:Y:S05]  /*14580*/  @!P1 BRA `(.L_x_984) ;  /* 0x0000000000049947 */ /* 0x000fea0003800000 */
[----:B------:R-:W-:Y:S01]  /*14590*/  BPT.TRAP 0x1 ;  /* 0x000000040000795c */ /* 0x000fe20000300000 */
.L_x_984:
        /* <DEDUP_REMOVED lines=14> */
[----:B------:R-:W-:Y:S02]  /*14680*/  ULEA UR11, UR11, UR5, 0x7 ;  /* 0x000000050b0b7291 */ /* 0x000fe4000f8e383f */
        /* <DEDUP_REMOVED lines=15> */
.L_x_979:
[----:B------:R-:W-:Y:S05]  /*14780*/  BSYNC B1 ;  /* 0x0000000000017941 */ /* 0x000fea0003800000 */
.L_x_978:
[----:B------:R-:W-:Y:S01]  /*14790*/  VIADD R22, R11, 0x1 ;  /* 0x000000010b167836 */ /* 0x000fe20000000000 */
[----:B------:R-:W-:Y:S01]  /*147a0*/  BSSY B1, `(.L_x_985) ;  /* 0x000006f000017945 */ /* 0x000fe20003800000 */
[----:B------:R-:W-:-:S03]  /*147b0*/  VIADD R13, R10, 0xffffffff ;  /* 0xffffffff0a0d7836 */ /* 0x000fc60000000000 */
[----:B------:R-:W-:-:S04]  /*147c0*/  ISETP.NE.AND P0, PT, R22, 0x2, PT ;  /* 0x000000021600780c */ /* 0x000fc80003f05270 */
[----:B01----:R-:W-:Y:S02]  /*147d0*/  SEL R3, RZ, 0x1, P0 ;  /* 0x00000001ff037807 */ /* 0x003fe40000000000 */
        /* <DEDUP_REMOVED lines=26> */
.L_x_987:
[----:B------:R-:W-:Y:S01]  /*14980*/  IMAD R2, R22, 0x8, R25 ;  /* 0x0000000816027824 */ /* 0x000fe200078e0219 */
[----:B------:R-:W-:-:S04]  /*14990*/  SHF.L.U32 R3, R24, 0x1f, RZ ;  /* 0x0000001f18037819 */ /* 0x000fc800000006ff */
[----:B------:R-:W1:Y:S02]  /*149a0*/  SYNCS.PHASECHK.TRANS64.TRYWAIT P0, [R2+URZ+0x2d840], R3 ;  /* 0x02d84003020075a7 */ /* 0x000e64000800017f */
[----:B-1----:R-:W-:Y:S05]  /*149b0*/  @!P0 BRA `(.L_x_988) ;  /* 0x0000001c00bc8947 */ /* 0x002fea0003800000 */
.L_x_1039:
        /* <DEDUP_REMOVED lines=9> */
.L_x_989:
[----:B01----:R-:W-:Y:S01]  /*14a50*/  IMAD R2, R22, 0x6000, R25 ;  /* 0x0000600016027824 */ /* 0x003fe200078e0219 */
[----:B------:R-:W-:Y:S01]  /*14a60*/  R2UR UR11, R14 ;  /* 0x000000000e0b72ca */ /* 0x000fe200000e0000 */
[----:B------:R-:W-:Y:S01]  /*14a70*/  UIADD3 UR4, UP0, UR38, 0x370, URZ ;  /* 0x0000037026047890 */ /* 0x000fe2000ff1e03f */
[----:B------:R-:W-:Y:S01]  /*14a80*/  R2UR UR5, R23 ;  /* 0x00000000170572ca */ /* 0x000fe200000e0000 */
[----:B------:R-:W-:Y:S01]  /*14a90*/  UMOV UR10, URZ ;  /* 0x0000003f000a7c82 */ /* 0x000fe20008000000 */
[----:B------:R-:W-:Y:S01]  /*14aa0*/  R2UR UR8, R2 ;  /* 0x00000000020872ca */ /* 0x000fe200000e0000 */
[----:B------:R-:W-:Y:S01]  /*14ab0*/  VIADD R2, R25, 0x2d800 ;  /* 0x0002d80019027836 */ /* 0x000fe20000000000 */
[----:B------:R-:W-:Y:S01]  /*14ac0*/  R2UR UR12, R0 ;  /* 0x00000000000c72ca */ /* 0x000fe200000e0000 */
[----:B------:R-:W-:Y:S01]  /*14ad0*/  UMOV UR6, 0x0 ;  /* 0x0000000000067882 */ /* 0x000fe20000000000 */
[----:B-----5:R-:W-:Y:S01]  /*14ae0*/  R2UR UR13, R4 ;  /* 0x00000000040d72ca */ /* 0x020fe200000e0000 */
[--C-:B------:R-:W-:Y:S01]  /*14af0*/  IMAD R3, R22, 0x8, R2.reuse ;  /* 0x0000000816037824 */ /* 0x100fe200078e0202 */
[----:B------:R-:W-:Y:S01]  /*14b00*/  UMOV UR7, 0x14f00000 ;  /* 0x14f0000000077882 */ /* 0x000fe20000000000 */
[----:B------:R-:W-:Y:S01]  /*14b10*/  UMOV UR17, 0x20 ;  /* 0x0000002000117882 */ /* 0x000fe20000000000 */
[----:B------:R-:W-:Y:S01]  /*14b20*/  UMOV UR18, 0x40 ;  /* 0x0000004000127882 */ /* 0x000fe20000000000 */
[----:B------:R-:W-:Y:S01]  /*14b30*/  IMAD R2, R11, 0x8, R2 ;  /* 0x000000080b027824 */ /* 0x000fe200078e0202 */
[----:B------:R-:W-:Y:S01]  /*14b40*/  R2UR UR9, R3 ;  /* 0x00000000030972ca */ /* 0x000fe200000e0000 */
[----:B------:R-:W-:Y:S01]  /*14b50*/  ULEA UR11, UR11, UR5, 0x7 ;  /* 0x000000050b0b7291 */ /* 0x000fe2000f8e383f */
[----:B------:R-:W-:Y:S01]  /*14b60*/  SHF.L.U32 R3, R12, 0x1f, RZ ;  /* 0x0000001f0c037819 */ /* 0x000fe200000006ff */
[----:B------:R-:W-:-:S02]  /*14b70*/  UIADD3 UR14, UR8, 0x15400, URZ ;  /* 0x00015400080e7890 */ /* 0x000fc4000fffe03f */
[----:B------:R-:W-:Y:S02]  /*14b80*/  UIADD3.X UR5, URZ, UR39, URZ, UP0, !UPT ;  /* 0x000000273f057290 */ /* 0x000fe400087fe43f */
[----:B------:R-:W-:Y:S02]  /*14b90*/  UIADD3 UR15, UR8, 0x17400, URZ ;  /* 0x00017400080f7890 */ /* 0x000fe4000fffe03f */
[----:B------:R-:W-:-:S03]  /*14ba0*/  UIADD3 UR16, UR8, 0x19400, URZ ;  /* 0x0001940008107890 */ /* 0x000fc6000fffe03f */
[----:B------:R-:W-:Y:S01]  /*14bb0*/  UMOV UR8, UR14 ;  /* 0x0000000e00087c82 */ /* 0x000fe20008000000 */
        /* <DEDUP_REMOVED lines=10> */
.L_x_1040:
[----:B------:R-:W-:Y:S05]  /*14c60*/  @P0 BRA `(.L_x_991) ;  /* 0x0000000000140947 */ /* 0x000fea0003800000 */
[----:B------:R-:W-:Y:S01]  /*14c70*/  ISETP.NE.AND P1, PT, R27, RZ, PT ;  /* 0x000000ff1b00720c */ /* 0x000fe20003f25270 */
[----:B0-----:R-:W-:-:S04]  /*14c80*/  IMAD.MOV.U32 R3, RZ, RZ, 0x6000 ;  /* 0x00006000ff037424 */ /* 0x001fc800078e00ff */
[----:B------:R1:W-:Y:S08]  /*14c90*/  SYNCS.ARRIVE.TRANS64 RZ, [R2+URZ+0x50], R3 ;  /* 0x0000500302ff79a7 */ /* 0x0003f0000800003f */
[----:B------:R-:W-:Y:S05]  /*14ca0*/  @!P1 BRA `(.L_x_991) ;  /* 0x0000000000049947 */ /* 0x000fea0003800000 */
[----:B------:R-:W-:Y:S01]  /*14cb0*/  BPT.TRAP 0x1 ;  /* 0x000000040000795c */ /* 0x000fe20000300000 */
.L_x_991:
        /* <DEDUP_REMOVED lines=27> */
[----:B------:R2:W-:Y:S02]  /*14e70*/  UTMALDG.4D [UR8], [UR4], desc[UR6] ;  /* 0x00000608040075b4 */ /* 0x0005e40008019000 */
[----:B--2---:R-:W-:Y:S01]  /*14e80*/  NOP ;  /* 0x0000000000007918 */ /* 0x004fe20000000000 */
.L_x_986:
[----:B------:R-:W-:Y:S05]  /*14e90*/  BSYNC B1 ;  /* 0x0000000000017941 */ /* 0x000fea0003800000 */
.L_x_985:
[----:B------:R-:W-:Y:S01]  /*14ea0*/  ISETP.GT.AND P0, PT, R13, R26, PT ;  /* 0x0000001a0d00720c */ /* 0x000fe20003f04270 */
[----:B------:R-:W-:-:S12]  /*14eb0*/  VIADD R10, R10, 0xfffffffe ;  /* 0xfffffffe0a0a7836 */ /* 0x000fd80000000000 */
[----:B------:R-:W-:Y:S05]  /*14ec0*/  @P0 BRA `(.L_x_992) ;  /* 0xfffffff000700947 */ /* 0x000fea000383ffff */
.L_x_968:
[----:B------:R-:W-:Y:S05]  /*14ed0*/  BSYNC B0 ;  /* 0x0000000000007941 */ /* 0x000fea0003800000 */
.L_x_967:
[----:B------:R-:W-:Y:S01]  /*14ee0*/  ISETP.NE.AND P0, PT, R27, RZ, PT ;  /* 0x000000ff1b00720c */ /* 0x000fe20003f05270 */
[----:B------:R-:W-:-:S12]  /*14ef0*/  BSSY B0, `(.L_x_993) ;  /* 0x000000e000007945 */ /* 0x000fd80003800000 */
[----:B------:R-:W-:Y:S05]  /*14f00*/  @P0 BRA `(.L_x_994) ;  /* 0x0000000000300947 */ /* 0x000fea0003800000 */
[----:B------:R-:W2:Y:S01]  /*14f10*/  S2R R9, SR_LANEID ;  /* 0x0000000000097919 */ /* 0x000ea20000000000 */
[----:B------:R-:W-:Y:S01]  /*14f20*/  VOTEU.ANY UR4, UPT, PT ;  /* 0x0000000000047886 */ /* 0x000fe200038e0100 */
[----:B01----:R-:W0:Y:S01]  /*14f30*/  LDC.64 R2, c[0x0][0xc38] ;  /* 0x00030e00ff027b82 */ /* 0x003e220000000a00 */
[----:B------:R-:W2:Y:S08]  /*14f40*/  FLO.U32 R4, UR4 ;  /* 0x0000000400047d00 */ /* 0x000eb000080e0000 */
[----:B------:R-:W0:Y:S01]  /*14f50*/  POPC R5, UR4 ;  /* 0x0000000400057d09 */ /* 0x000e220008000000 */
[----:B--2---:R-:W-:-:S13]  /*14f60*/  ISETP.EQ.U32.AND P0, PT, R4, R9, PT ;  /* 0x000000090400720c */ /* 0x004fda0003f02070 */
[----:B0-----:R-:W2:Y:S01]  /*14f70*/  @P0 ATOMG.E.ADD.STRONG.GPU PT, R3, desc[UR48][R2.64], R5 ;  /* 0x00000005020309a8 */ /* 0x001ea200081ee1f0 */
[----:B------:R-:W0:Y:S02]  /*14f80*/  S2R R6, SR_LTMASK ;  /* 0x0000000000067919 */ /* 0x000e240000003900 */
[----:B0-----:R-:W-:-:S04]  /*14f90*/  LOP3.LUT R6, R6, UR4, RZ, 0xc0, !PT ;  /* 0x0000000406067c12 */ /* 0x001fc8000f8ec0ff */
[----:B------:R-:W0:Y:S01]  /*14fa0*/  POPC R9, R6 ;  /* 0x0000000600097309 */ /* 0x000e220000000000 */
[----:B--2---:R-:W0:Y:S02]  /*14fb0*/  SHFL.IDX PT, R4, R3, R4, 0x1f ;  /* 0x00001f0403047589 */ /* 0x004e2400000e0000 */
[----:B0-----:R-:W-:-:S07]  /*14fc0*/  IADD3 R16, R4, UR37, R9 ;  /* 0x0000002504107c10 */ /* 0x001fce000fffe009 */
.L_x_994:
[----:B------:R-:W-:Y:S05]  /*14fd0*/  BSYNC B0 ;  /* 0x0000000000007941 */ /* 0x000fea0003800000 */
.L_x_993:
[----:B------:R-:W-:Y:S04]  /*14fe0*/  BSSY B0, `(.L_x_995) ;  /* 0x000002b000007945 */ /* 0x000fe80003800000 */
[----:B------:R-:W-:Y:S05]  /*14ff0*/  @!P6 BRA `(.L_x_996) ;  /* 0x0000000000a4e947 */ /* 0x000fea0003800000 */
[----:B01----:R-:W-:Y:S01]  /*15000*/  IMAD R3, R22, 0x8, R25 ;  /* 0x0000000816037824 */ /* 0x003fe200078e0219 */
[----:B------:R-:W-:-:S04]  /*15010*/  SHF.L.U32 R2, R24, 0x1f, RZ ;  /* 0x0000001f18027819 */ /* 0x000fc800000006ff */
[----:B------:R-:W0:Y:S02]  /*15020*/  SYNCS.PHASECHK.TRANS64.TRYWAIT P0, [R3+URZ+0x2d860], R2 ;  /* 0x02d86002030075a7 */ /* 0x000e24000800017f */
[----:B0-----:R-:W-:Y:S05]  /*15030*/  @!P0 BRA `(.L_x_997) ;  /* 0x0000001800448947 */ /* 0x001fea0003800000 */
.L_x_1041:
        /* <DEDUP_REMOVED lines=9> */
.L_x_998:
        /* <DEDUP_REMOVED lines=28> */
.L_x_996:
[----:B------:R-:W-:Y:S05]  /*15290*/  BSYNC B0 ;  /* 0x0000000000007941 */ /* 0x000fea0003800000 */
.L_x_995:
[----:B------:R-:W-:-:S05]  /*152a0*/  VIADD R22, R22, 0x1 ;  /* 0x0000000116167836 */ /* 0x000fca0000000000 */
[----:B------:R-:W-:-:S04]  /*152b0*/  ISETP.NE.AND P0, PT, R22, 0x2, PT ;  /* 0x000000021600780c */ /* 0x000fc80003f05270 */
[----:B01----:R-:W-:Y:S02]  /*152c0*/  SEL R3, RZ, 0x1, P0 ;  /* 0x00000001ff037807 */ /* 0x003fe40000000000 */
[----:B------:R-:W-:Y:S02]  /*152d0*/  SEL R22, R22, RZ, P0 ;  /* 0x000000ff16167207 */ /* 0x000fe40000000000 */
[----:B------:R-:W-:-:S07]  /*152e0*/  LOP3.LUT R24, R24, R3, RZ, 0x3c, !PT ;  /* 0x0000000318187212 */ /* 0x000fce00078e3cff */
.L_x_952:
[----:B------:R-:W-:Y:S05]  /*152f0*/  BSYNC B6 ;  /* 0x0000000000067941 */ /* 0x000fea0003800000 */
.L_x_950:
[----:B------:R-:W-:-:S03]  /*15300*/  UMOV UR4, 0xffffffff ;  /* 0xffffffff00047882 */ /* 0x000fc60000000000 */
[----:B------:R-:W-:Y:S05]  /*15310*/  BRA.DIV UR4, `(.L_x_999) ;  /* 0x0000001604a07947 */ /* 0x000fea000b800000 */
[----:B------:R0:W1:Y:S04]  /*15320*/  SHFL.IDX PT, R5, R16, RZ, 0x1f ;  /* 0x00001fff10057589 */ /* 0x00006800000e0000 */
[----:B------:R0:W2:Y:S02]  /*15330*/  SHFL.IDX PT, R4, R16, 0x1, 0x1f ;  /* 0x00201f0010047f89 */ /* 0x0000a400000e0000 */
.L_x_1045:
        /* <DEDUP_REMOVED lines=8> */
[----:B------:R-:W3:Y:S02]  /*153c0*/  LDC.64 R2, c[0x0][0xc58] ;  /* 0x00031600ff027b82 */ /* 0x000ee40000000a00 */
[----:B---3--:R-:W-:-:S06]  /*153d0*/  IMAD.WIDE R2, R7, 0x4, R2 ;  /* 0x0000000407027825 */ /* 0x008fcc00078e0202 */
[----:B------:R3:W5:Y:S02]  /*153e0*/  LDG.E R2, desc[UR48][R2.64] ;  /* 0x0000003002027981 */ /* 0x000764000c1e1900 */
.L_x_1001:
[----:B------:R-:W-:Y:S05]  /*153f0*/  BSYNC B0 ;  /* 0x0000000000007941 */ /* 0x000fea0003800000 */
.L_x_1000:
[----:B------:R-:W-:-:S03]  /*15400*/  UMOV UR4, 0xffffffff ;  /* 0xffffffff00047882 */ /* 0x000fc60000000000 */
[----:B------:R-:W-:Y:S05]  /*15410*/  BRA.DIV UR4, `(.L_x_1002) ;  /* 0x0000001604ac7947 */ /* 0x000fea000b800000 */
[----:B-----5:R-:W4:Y:S01]  /*15420*/  SHFL.UP PT, R14, R2, 0x1, RZ ;  /* 0x04200000020e7989 */ /* 0x020f2200000e00ff */
[C---:B------:R-:W-:Y:S02]  /*15430*/  ISETP.NE.AND P0, PT, R27.reuse, RZ, PT ;  /* 0x000000ff1b00720c */ /* 0x040fe40003f05270 */
[C---:B------:R-:W-:Y:S02]  /*15440*/  ISETP.GE.U32.AND P1, PT, R27.reuse, 0x2, PT ;  /* 0x000000021b00780c */ /* 0x040fe40003f26070 */
[----:B----4-:R-:W-:Y:S02]  /*15450*/  SEL R13, R14, RZ, P0 ;  /* 0x000000ff0e0d7207 */ /* 0x010fe40000000000 */
[----:B------:R-:W-:-:S03]  /*15460*/  ISETP.GE.U32.AND P0, PT, R27, 0x4, PT ;  /* 0x000000041b00780c */ /* 0x000fc60003f06070 */
[----:B------:R-:W-:-:S05]  /*15470*/  IMAD.IADD R13, R2, 0x1, R13 ;  /* 0x00000001020d7824 */ /* 0x000fca00078e020d */
[----:B------:R-:W4:Y:S02]  /*15480*/  SHFL.UP PT, R14, R13, 0x2, RZ ;  /* 0x044000000d0e7989 */ /* 0x000f2400000e00ff */
[----:B----4-:R-:W-:Y:S02]  /*15490*/  SEL R14, R14, RZ, P1 ;  /* 0x000000ff0e0e7207 */ /* 0x010fe40000800000 */
[----:B------:R-:W-:-:S03]  /*154a0*/  ISETP.GE.U32.AND P1, PT, R27, 0x8, PT ;  /* 0x000000081b00780c */ /* 0x000fc60003f26070 */
[----:B---3--:R-:W-:-:S05]  /*154b0*/  IMAD.IADD R3, R13, 0x1, R14 ;  /* 0x000000010d037824 */ /* 0x008fca00078e020e */
[----:B------:R-:W3:Y:S02]  /*154c0*/  SHFL.UP PT, R14, R3, 0x4, RZ ;  /* 0x04800000030e7989 */ /* 0x000ee400000e00ff */
[----:B---3--:R-:W-:Y:S02]  /*154d0*/  SEL R6, R14, RZ, P0 ;  /* 0x000000ff0e067207 */ /* 0x008fe40000000000 */
[----:B------:R-:W-:-:S03]  /*154e0*/  ISETP.GE.U32.AND P0, PT, R27, 0x10, PT ;  /* 0x000000101b00780c */ /* 0x000fc60003f06070 */
[----:B------:R-:W-:-:S05]  /*154f0*/  IMAD.IADD R6, R3, 0x1, R6 ;  /* 0x0000000103067824 */ /* 0x000fca00078e0206 */
[----:B------:R-:W3:Y:S02]  /*15500*/  SHFL.UP PT, R14, R6, 0x8, RZ ;  /* 0x05000000060e7989 */ /* 0x000ee400000e00ff */
[----:B---3--:R-:W-:-:S05]  /*15510*/  SEL R7, R14, RZ, P1 ;  /* 0x000000ff0e077207 */ /* 0x008fca0000800000 */
[----:B------:R-:W-:-:S05]  /*15520*/  IMAD.IADD R7, R6, 0x1, R7 ;  /* 0x0000000106077824 */ /* 0x000fca00078e0207 */
[----:B------:R-:W3:Y:S02]  /*15530*/  SHFL.UP PT, R14, R7, 0x10, RZ ;  /* 0x06000000070e7989 */ /* 0x000ee400000e00ff */
[----:B---3--:R-:W-:-:S05]  /*15540*/  SEL R8, R14, RZ, P0 ;  /* 0x000000ff0e087207 */ /* 0x008fca0000000000 */
[----:B------:R-:W-:-:S05]  /*15550*/  IMAD.IADD R8, R7, 0x1, R8 ;  /* 0x0000000107087824 */ /* 0x000fca00078e0208 */
[----:B------:R3:W4:Y:S02]  /*15560*/  SHFL.IDX PT, R14, R8, 0x1f, 0x1f ;  /* 0x03e01f00080e7f89 */ /* 0x00072400000e0000 */
.L_x_1053:
[----:B------:R-:W-:Y:S02]  /*15570*/  ULDC UR4, c[0x0][0xc10] ;  /* 0x0003040000047ab9 */ /* 0x000fe40000000800 */
[----:B------:R-:W-:-:S04]  /*15580*/  IMAD.U32 R6, RZ, RZ, UR4 ;  /* 0x00000004ff067e24 */ /* 0x000fc8000f8e00ff */
[----:B----4-:R-:W-:-:S04]  /*15590*/  IMAD R7, R14, R6, RZ ;  /* 0x000000060e077224 */ /* 0x010fc800078e02ff */
[----:B--2---:R-:W-:-:S05]  /*155a0*/  IMAD.IADD R4, R4, 0x1, R7 ;  /* 0x0000000104047824 */ /* 0x004fca00078e0207 */
[----:B-1----:R-:W-:-:S13]  /*155b0*/  ISETP.GT.AND P0, PT, R4, R5, PT ;  /* 0x000000050400720c */ /* 0x002fda0003f04270 */
[----:B------:R-:W-:Y:S05]  /*155c0*/  @P0 BRA `(.L_x_1003) ;  /* 0x0000000000ac0947 */ /* 0x000fea0003800000 */
[----:B------:R-:W1:Y:S02]  /*155d0*/  LDC R0, c[0x0][0xc14] ;  /* 0x00030500ff007b82 */ /* 0x000e640000000800 */
.L_x_1008:
[----:B------:R-:W-:-:S05]  /*155e0*/  VIADD R19, R19, 0x1f ;  /* 0x0000001f13137836 */ /* 0x000fca0000000000 */
[----:B-1----:R-:W-:-:S13]  /*155f0*/  ISETP.GE.AND P0, PT, R19, R0, PT ;  /* 0x000000001300720c */ /* 0x002fda0003f06270 */
[----:B------:R-:W-:Y:S05]  /*15600*/  @P0 BRA `(.L_x_1004) ;  /* 0x0000000400e00947 */ /* 0x000fea0003800000 */
[C---:B------:R-:W-:Y:S01]  /*15610*/  IMAD.IADD R7, R27.reuse, 0x1, R19 ;  /* 0x000000011b077824 */ /* 0x040fe200078e0213 */
[----:B------:R-:W-:Y:S01]  /*15620*/  ISETP.NE.AND P1, PT, R27, 0x1f, PT ;  /* 0x0000001f1b00780c */ /* 0x000fe20003f25270 */
[----:B------:R-:W-:Y:S01]  /*15630*/  BSSY B0, `(.L_x_1005) ;  /* 0x0000007000007945 */ /* 0x000fe20003800000 */
[----:B------:R-:W-:Y:S02]  /*15640*/  IMAD.MOV.U32 R2, RZ, RZ, RZ ;  /* 0x000000ffff027224 */ /* 0x000fe400078e00ff */
[----:B------:R-:W-:-:S13]  /*15650*/  ISETP.GE.OR P0, PT, R7, R0, !P1 ;  /* 0x000000000700720c */ /* 0x000fda0004f06670 */
[----:B------:R-:W-:Y:S05]  /*15660*/  @P0 BRA `(.L_x_1006) ;  /* 0x00000000000c0947 */ /* 0x000fea0003800000 */
[----:B------:R-:W1:Y:S02]  /*15670*/  LDC.64 R2, c[0x0][0xc58] ;  /* 0x00031600ff027b82 */ /* 0x000e640000000a00 */
[----:B-1----:R-:W-:-:S06]  /*15680*/  IMAD.WIDE R2, R7, 0x4, R2 ;  /* 0x0000000407027825 */ /* 0x002fcc00078e0202 */
[----:B------:R1:W5:Y:S02]  /*15690*/  LDG.E R2, desc[UR48][R2.64] ;  /* 0x0000003002027981 */ /* 0x000364000c1e1900 */
.L_x_1006:
[----:B------:R-:W-:Y:S05]  /*156a0*/  BSYNC B0 ;  /* 0x0000000000007941 */ /* 0x000fea0003800000 */
.L_x_1005:
[----:B------:R-:W-:-:S03]  /*156b0*/  UMOV UR4, 0xffffffff ;  /* 0xffffffff00047882 */ /* 0x000fc60000000000 */
[----:B------:R-:W-:Y:S05]  /*156c0*/  BRA.DIV UR4, `(.L_x_1007) ;  /* 0x0000001604d07947 */ /* 0x000fea000b800000 */
[----:B-----5:R-:W2:Y:S01]  /*156d0*/  SHFL.UP PT, R14, R2, 0x1, RZ ;  /* 0x04200000020e7989 */ /* 0x020ea200000e00ff */
[C---:B------:R-:W-:Y:S02]  /*156e0*/  ISETP.NE.AND P0, PT, R27.reuse, RZ, PT ;  /* 0x000000ff1b00720c */ /* 0x040fe40003f05270 */
[C---:B------:R-:W-:Y:S02]  /*156f0*/  ISETP.GE.U32.AND P1, PT, R27.reuse, 0x2, PT ;  /* 0x000000021b00780c */ /* 0x040fe40003f26070 */
[----:B--2---:R-:W-:Y:S02]  /*15700*/  SEL R13, R14, RZ, P0 ;  /* 0x000000ff0e0d7207 */ /* 0x004fe40000000000 */
[----:B------:R-:W-:-:S03]  /*15710*/  ISETP.GE.U32.AND P0, PT, R27, 0x4, PT ;  /* 0x000000041b00780c */ /* 0x000fc60003f06070 */
[----:B------:R-:W-:-:S05]  /*15720*/  IMAD.IADD R13, R2, 0x1, R13 ;  /* 0x00000001020d7824 */ /* 0x000fca00078e020d */
[----:B------:R-:W2:Y:S02]  /*15730*/  SHFL.UP PT, R14, R13, 0x2, RZ ;  /* 0x044000000d0e7989 */ /* 0x000ea400000e00ff */
[----:B--2---:R-:W-:Y:S02]  /*15740*/  SEL R14, R14, RZ, P1 ;  /* 0x000000ff0e0e7207 */ /* 0x004fe40000800000 */
[----:B------:R-:W-:-:S03]  /*15750*/  ISETP.GE.U32.AND P1, PT, R27, 0x8, PT ;  /* 0x000000081b00780c */ /* 0x000fc60003f26070 */
[----:B-1----:R-:W-:-:S05]  /*15760*/  IMAD.IADD R3, R13, 0x1, R14 ;  /* 0x000000010d037824 */ /* 0x002fca00078e020e */
[----:B------:R-:W1:Y:S02]  /*15770*/  SHFL.UP PT, R14, R3, 0x4, RZ ;  /* 0x04800000030e7989 */ /* 0x000e6400000e00ff */
[----:B-1----:R-:W-:Y:S02]  /*15780*/  SEL R6, R14, RZ, P0 ;  /* 0x000000ff0e067207 */ /* 0x002fe40000000000 */
[----:B------:R-:W-:-:S03]  /*15790*/  ISETP.GE.U32.AND P0, PT, R27, 0x10, PT ;  /* 0x000000101b00780c */ /* 0x000fc60003f06070 */
[----:B------:R-:W-:-:S05]  /*157a0*/  IMAD.IADD R6, R3, 0x1, R6 ;  /* 0x0000000103067824 */ /* 0x000fca00078e0206 */
[----:B------:R-:W1:Y:S02]  /*157b0*/  SHFL.UP PT, R14, R6, 0x8, RZ ;  /* 0x05000000060e7989 */ /* 0x000e6400000e00ff */
[----:B-1----:R-:W-:-:S05]  /*157c0*/  SEL R7, R14, RZ, P1 ;  /* 0x000000ff0e077207 */ /* 0x002fca0000800000 */
[----:B------:R-:W-:-:S05]  /*157d0*/  IMAD.IADD R7, R6, 0x1, R7 ;  /* 0x0000000106077824 */ /* 0x000fca00078e0207 */
[----:B------:R-:W3:Y:S02]  /*157e0*/  SHFL.UP PT, R14, R7, 0x10, RZ ;  /* 0x06000000070e7989 */ /* 0x000ee400000e00ff */
[----:B---3--:R-:W-:-:S05]  /*157f0*/  SEL R8, R14, RZ, P0 ;  /* 0x000000ff0e087207 */ /* 0x008fca0000000000 */
[----:B------:R-:W-:-:S05]  /*15800*/  IMAD.IADD R8, R7, 0x1, R8 ;  /* 0x0000000107087824 */ /* 0x000fca00078e0208 */
[----:B------:R1:W2:Y:S02]  /*15810*/  SHFL.IDX PT, R14, R8, 0x1f, 0x1f ;  /* 0x03e01f00080e7f89 */ /* 0x0002a400000e0000 */
.L_x_1061:
[----:B------:R-:W-:Y:S02]  /*15820*/  ULDC UR4, c[0x0][0xc10] ;  /* 0x0003040000047ab9 */ /* 0x000fe40000000800 */
[----:B------:R-:W-:-:S04]  /*15830*/  IMAD.U32 R6, RZ, RZ, UR4 ;  /* 0x00000004ff067e24 */ /* 0x000fc8000f8e00ff */
[----:B--2---:R-:W-:-:S04]  /*15840*/  IMAD R7, R14, R6, RZ ;  /* 0x000000060e077224 */ /* 0x004fc800078e02ff */
[----:B------:R-:W-:-:S05]  /*15850*/  IMAD.IADD R4, R7, 0x1, R4 ;  /* 0x0000000107047824 */ /* 0x000fca00078e0204 */
[----:B------:R-:W-:-:S13]  /*15860*/  ISETP.GT.AND P0, PT, R4, R5, PT ;  /* 0x000000050400720c */ /* 0x000fda0003f04270 */
[----:B------:R-:W-:Y:S05]  /*15870*/  @!P0 BRA `(.L_x_1008) ;  /* 0xfffffffc00588947 */ /* 0x000fea000383ffff */
.L_x_1003:
[----:B------:R-:W-:Y:S01]  /*15880*/  IMAD.IADD R7, R4, 0x1, -R7 ;  /* 0x0000000104077824 */ /* 0x000fe200078e0a07 */
[----:B------:R-:W-:-:S03]  /*15890*/  UMOV UR4, 0xffffffff ;  /* 0xffffffff00047882 */ /* 0x000fc60000000000 */
[----:B------:R-:W-:-:S05]  /*158a0*/  IMAD R4, R8, R6, R7 ;  /* 0x0000000608047224 */ /* 0x000fca00078e0207 */
[----:B------:R-:W-:Y:S01]  /*158b0*/  ISETP.GT.AND P6, PT, R4, R5, PT ;  /* 0x000000050400720c */ /* 0x000fe20003fc4270 */
[----:B------:R-:W-:-:S12]  /*158c0*/  BRA.DIV UR4, `(.L_x_1009) ;  /* 0x0000001a04207947 */ /* 0x000fd8000b800000 */
[----:B------:R-:W-:-:S04]  /*158d0*/  VOTE.ANY R3, PT, !P6 ;  /* 0x0000000000037806 */ /* 0x000fc800070e0100 */
[----:B------:R-:W2:Y:S02]  /*158e0*/  POPC R4, R3 ;  /* 0x0000000300047309 */ /* 0x000ea40000000000 */
[----:B--2---:R2:W4:Y:S02]  /*158f0*/  SHFL.IDX PT, R17, R2, R4, 0x1f ;  /* 0x00001f0402117589 */ /* 0x00452400000e0000 */
.L_x_1065:
[----:B------:R-:W-:Y:S01]  /*15900*/  ISETP.NE.AND P0, PT, R3, RZ, PT ;  /* 0x000000ff0300720c */ /* 0x000fe20003f05270 */
[----:B------:R-:W-:-:S12]  /*15910*/  IMAD.MOV.U32 R14, RZ, RZ, RZ ;  /* 0x000000ffff0e7224 */ /* 0x000fd800078e00ff */
[----:B------:R-:W-:Y:S05]  /*15920*/  @!P0 BRA `(.L_x_1010) ;  /* 0x0000000000108947 */ /* 0x000fea0003800000 */
[----:B------:R-:W-:Y:S01]  /*15930*/  UMOV UR4, 0xffffffff ;  /* 0xffffffff00047882 */ /* 0x000fe20000000000 */
[----:B------:R-:W-:Y:S02]  /*15940*/  VIADD R12, R4, 0xffffffff ;  /* 0xffffffff040c7836 */ /* 0x000fe40000000000 */
[----:B------:R-:W-:Y:S05]  /*15950*/  BRA.DIV UR4, `(.L_x_1011) ;  /* 0x0000001a04447947 */ /* 0x000fea000b800000 */
[----:B------:R0:W0:Y:S02]  /*15960*/  SHFL.IDX PT, R14, R8, R12, 0x1f ;  /* 0x00001f0c080e7589 */ /* 0x00002400000e0000 */
.L_x_1010:
[----:B--2---:R-:W2:Y:S01]  /*15970*/  LDC.64 R2, c[0x0][0xc68] ;  /* 0x00031a00ff027b82 */ /* 0x004ea20000000a00 */
[----:B------:R-:W-:-:S04]  /*15980*/  IMAD.IADD R19, R4, 0x1, R19 ;  /* 0x0000000104137824 */ /* 0x000fc800078e0213 */
[----:B--2---:R-:W-:-:S05]  /*15990*/  IMAD.WIDE R2, R19, 0x4, R2 ;  /* 0x0000000413027825 */ /* 0x004fca00078e0202 */
[----:B01-3--:R0:W4:Y:S01]  /*159a0*/  LDG.E R8, desc[UR48][R2.64] ;  /* 0x0000003002087981 */ /* 0x00b122000c1e1900 */
[----:B------:R-:W-:-:S04]  /*159b0*/  IMAD R16, R14, R6, R7 ;  /* 0x000000060e107224 */ /* 0x000fc800078e0207 */
[----:B------:R-:W-:Y:S02]  /*159c0*/  IMAD.IADD R5, R5, 0x1, -R16 ;  /* 0x0000000105057824 */ /* 0x000fe400078e0a10 */
[----:B0-----:R-:W-:Y:S02]  /*159d0*/  IMAD.MOV.U32 R2, RZ, RZ, RZ ;  /* 0x000000ffff027224 */ /* 0x001fe400078e00ff */
[----:B----4-:R-:W-:-:S05]  /*159e0*/  IMAD R4, R17, R8, RZ ;  /* 0x0000000811047224 */ /* 0x010fca00078e02ff */
[----:B------:R-:W-:-:S04]  /*159f0*/  IABS R9, R4 ;  /* 0x0000000400097213 */ /* 0x000fc80000000000 */
[----:B------:R-:W0:Y:S08]  /*15a00*/  I2F.RP R10, R9 ;  /* 0x00000009000a7306 */ /* 0x000e300000209400 */
[----:B0-----:R-:W0:Y:S02]  /*15a10*/  MUFU.RCP R10, R10 ;  /* 0x0000000a000a7308 */ /* 0x001e240000001000 */
[----:B0-----:R-:W-:-:S06]  /*15a20*/  VIADD R11, R10, 0xffffffe ;  /* 0x0ffffffe0a0b7836 */ /* 0x001fcc0000000000 */
[----:B------:R-:W0:Y:S02]  /*15a30*/  F2I.FTZ.U32.TRUNC.NTZ R3, R11 ;  /* 0x0000000b00037305 */ /* 0x000e24000021f000 */
[----:B0-----:R-:W-:-:S04]  /*15a40*/  IMAD.MOV R12, RZ, RZ, -R3 ;  /* 0x000000ffff0c7224 */ /* 0x001fc800078e0a03 */
[----:B------:R-:W-:-:S04]  /*15a50*/  IMAD R7, R12, R9, RZ ;  /* 0x000000090c077224 */ /* 0x000fc800078e02ff */
[----:B------:R-:W-:Y:S01]  /*15a60*/  IMAD.HI.U32 R2, R3, R7, R2 ;  /* 0x0000000703027227 */ /* 0x000fe200078e0002 */
[----:B------:R-:W-:Y:S02]  /*15a70*/  IABS R3, R5 ;  /* 0x0000000500037213 */ /* 0x000fe40000000000 */
[----:B------:R-:W-:-:S03]  /*15a80*/  IABS R7, R4 ;  /* 0x0000000400077213 */ /* 0x000fc60000000000 */
[----:B------:R-:W-:-:S04]  /*15a90*/  IMAD.HI.U32 R2, R2, R3, RZ ;  /* 0x0000000302027227 */ /* 0x000fc800078e00ff */
[----:B------:R-:W-:-:S04]  /*15aa0*/  IMAD.MOV R10, RZ, RZ, -R7 ;  /* 0x000000ffff0a7224 */ /* 0x000fc800078e0a07 */
        /* <DEDUP_REMOVED lines=16> */
[----:B------:R-:W-:Y:S01]  /*15bb0*/  VIADDMNMX R6, R3, R6, R8, PT ;  /* 0x0000000603067246 */ /* 0x000fe20003800108 */
[----:B------:R-:W-:-:S03]  /*15bc0*/  IMAD.IADD R7, R4, 0x1, R7 ;  /* 0x0000000104077824 */ /* 0x000fc600078e0207 */
[----:B------:R-:W-:-:S04]  /*15bd0*/  IABS R8, R6 ;  /* 0x0000000600087213 */ /* 0x000fc80000000000 */
[----:B------:R-:W0:Y:S08]  /*15be0*/  I2F.RP R9, R8 ;  /* 0x0000000800097306 */ /* 0x000e300000209400 */
[----:B0-----:R-:W0:Y:S02]  /*15bf0*/  MUFU.RCP R9, R9 ;  /* 0x0000000900097308 */ /* 0x001e240000001000 */
[----:B0-----:R-:W-:Y:S01]  /*15c00*/  VIADD R3, R9, 0xffffffe ;  /* 0x0ffffffe09037836 */ /* 0x001fe20000000000 */
[----:B------:R-:W-:-:S05]  /*15c10*/  IABS R9, R6 ;  /* 0x0000000600097213 */ /* 0x000fca0000000000 */
[----:B------:R-:W0:Y:S02]  /*15c20*/  F2I.FTZ.U32.TRUNC.NTZ R3, R3 ;  /* 0x0000000300037305 */ /* 0x000e24000021f000 */
[----:B0-----:R-:W-:-:S04]  /*15c30*/  IMAD.MOV R11, RZ, RZ, -R3 ;  /* 0x000000ffff0b7224 */ /* 0x001fc800078e0a03 */
[----:B------:R-:W-:-:S04]  /*15c40*/  IMAD R5, R11, R8, RZ ;  /* 0x000000080b057224 */ /* 0x000fc800078e02ff */
[----:B------:R-:W-:Y:S01]  /*15c50*/  IMAD.HI.U32 R2, R3, R5, R2 ;  /* 0x0000000503027227 */ /* 0x000fe200078e0002 */
[----:B------:R-:W-:-:S03]  /*15c60*/  IABS R5, R4 ;  /* 0x0000000400057213 */ /* 0x000fc60000000000 */
        /* <DEDUP_REMOVED lines=18> */
.L_x_1004:
[----:B------:R-:W-:Y:S01]  /*15d90*/  UMOV UR4, URZ ;  /* 0x0000003f00047c82 */ /* 0x000fe20008000000 */
[----:B------:R-:W-:Y:S01]  /*15da0*/  UMOV UR5, URZ ;  /* 0x0000003f00057c82 */ /* 0x000fe20008000000 */
[----:B------:R-:W-:Y:S01]  /*15db0*/  ULDC UR6, c[0x0][0xc14] ;  /* 0x0003050000067ab9 */ /* 0x000fe20000000800 */
[----:B0-----:R-:W-:Y:S02]  /*15dc0*/  IMAD.MOV.U32 R16, RZ, RZ, R5 ;  /* 0x000000ffff107224 */ /* 0x001fe400078e0005 */
[----:B------:R-:W-:Y:S02]  /*15dd0*/  IMAD.U32 R17, RZ, RZ, UR4 ;  /* 0x00000004ff117e24 */ /* 0x000fe4000f8e00ff */
[----:B------:R-:W-:Y:S02]  /*15de0*/  IMAD.U32 R18, RZ, RZ, UR5 ;  /* 0x00000005ff127e24 */ /* 0x000fe4000f8e00ff */
[----:B------:R-:W-:-:S07]  /*15df0*/  IMAD.U32 R19, RZ, RZ, UR6 ;  /* 0x00000006ff137e24 */ /* 0x000fce000f8e00ff */
.L_x_1012:
[----:B------:R-:W-:Y:S01]  /*15e00*/  ISETP.NE.AND P0, PT, R27, RZ, PT ;  /* 0x000000ff1b00720c */ /* 0x000fe20003f05270 */
[----:B------:R-:W-:Y:S05]  /*15e10*/  WARPSYNC.ALL ;  /* 0x0000000000007948 */ /* 0x000fea0003800000 */
[----:B------:R-:W-:Y:S07]  /*15e20*/  BAR.SYNC.DEFER_BLOCKING 0x4, 0x1a0 ;  /* 0x0106800000007b1d */ /* 0x000fee0000010000 */
[----:B------:R-:W-:Y:S01]  /*15e30*/  @!P0 MOV R2, 0x400 ;  /* 0x0000040000028802 */ /* 0x000fe20000000f00 */
[----:B------:R-:W0:Y:S03]  /*15e40*/  @!P0 S2R R3, SR_CgaCtaId ;  /* 0x0000000000038919 */ /* 0x000e260000008800 */
[----:B0-----:R-:W-:-:S05]  /*15e50*/  @!P0 LEA R2, R3, R2, 0x18 ;  /* 0x0000000203028211 */ /* 0x001fca00078ec0ff */
[----:B------:R1:W-:Y:S01]  /*15e60*/  @!P0 STS.128 [R2+0x2d8d0], R16 ;  /* 0x02d8d01002008388 */ /* 0x0003e20000000c00 */
[----:B------:R-:W-:Y:S06]  /*15e70*/  BAR.ARV 0x5, 0x1a0 ;  /* 0x0146800000007b1d */ /* 0x000fec0000002000 */
[----:B------:R-:W-:-:S13]  /*15e80*/  ISETP.GE.AND P0, PT, R19, R0, PT ;  /* 0x000000001300720c */ /* 0x000fda0003f06270 */
[----:B------:R-:W-:Y:S05]  /*15e90*/  @!P0 BRA `(.L_x_1013) ;  /* 0xffffffc000988947 */ /* 0x000fea000383ffff */
.L_x_938:
[----:B------:R-:W2:Y:S01]  /*15ea0*/  S2R R3, SR_CgaCtaId ;  /* 0x0000000000037919 */ /* 0x000ea20000008800 */
[----:B------:R-:W-:Y:S01]  /*15eb0*/  VIADD R29, R29, 0x1 ;  /* 0x000000011d1d7836 */ /* 0x000fe20000000000 */
[----:B-1----:R-:W-:Y:S01]  /*15ec0*/  MOV R2, 0x400 ;  /* 0x0000040000027802 */ /* 0x002fe20000000f00 */
[----:B------:R-:W-:Y:S03]  /*15ed0*/  BSSY B0, `(.L_x_1014) ;  /* 0x0000008000007945 */ /* 0x000fe60003800000 */
[----:B0-----:R-:W-:-:S04]  /*15ee0*/  LEA.HI R0, R29, R29, RZ, 0x1 ;  /* 0x0000001d1d007211 */ /* 0x001fc800078f08ff */
[----:B------:R-:W-:-:S05]  /*15ef0*/  LOP3.LUT R0, R0, 0xfffffffe, RZ, 0xc0, !PT ;  /* 0xfffffffe00007812 */ /* 0x000fca00078ec0ff */
[----:B------:R-:W-:-:S05]  /*15f00*/  IMAD.IADD R0, R29, 0x1, -R0 ;  /* 0x000000011d007824 */ /* 0x000fca00078e0a00 */
[----:B------:R-:W-:Y:S02]  /*15f10*/  SHF.L.U32 R0, R0, 0x1f, RZ ;  /* 0x0000001f00007819 */ /* 0x000fe400000006ff */
[----:B--2---:R-:W-:-:S04]  /*15f20*/  LEA R9, R3, R2, 0x18 ;  /* 0x0000000203097211 */ /* 0x004fc800078ec0ff */
[----:B------:R-:W0:Y:S02]  /*15f30*/  SYNCS.PHASECHK.TRANS64.TRYWAIT P0, [R9+URZ+0x2d820], R0 ;  /* 0x02d82000090075a7 */ /* 0x000e24000800017f */
[----:B0-----:R-:W-:Y:S05]  /*15f40*/  @!P0 BRA `(.L_x_1015) ;  /* 0x0000001000ec8947 */ /* 0x001fea0003800000 */
.L_x_1068:
[----:B------:R-:W-:Y:S05]  /*15f50*/  BSYNC B0 ;  /* 0x0000000000007941 */ /* 0x000fea0003800000 */
.L_x_1014:
[----:B------:R-:W-:-:S03]  /*15f60*/  UMOV UR4, 0xffffffff ;  /* 0xffffffff00047882 */ /* 0x000fc60000000000 */
[----:B------:R-:W-:Y:S05]  /*15f70*/  BRA.DIV UR4, `(.L_x_1016) ;  /* 0x0000001204f47947 */ /* 0x000fea000b800000 */
[----:B0-----:R-:W0:Y:S02]  /*15f80*/  S2R R0, SR_TID.X ;  /* 0x0000000000007919 */ /* 0x001e240000002100 */
[----:B0-----:R-:W-:-:S04]  /*15f90*/  SHF.R.U32.HI R0, RZ, 0x5, R0 ;  /* 0x00000005ff007819 */ /* 0x001fc80000011600 */
[----:B------:R-:W-:-:S05]  /*15fa0*/  LOP3.LUT R0, R0, 0x3, RZ, 0xc0, !PT ;  /* 0x0000000300007812 */ /* 0x000fca00078ec0ff */
[----:B------:R0:W1:Y:S02]  /*15fb0*/  SHFL.IDX PT, R14, R0, RZ, 0x1f ;  /* 0x00001fff000e7589 */ /* 0x00006400000e0000 */
.L_x_1071:
[----:B-1----:R-:W-:Y:S01]  /*15fc0*/  ISETP.NE.AND P0, PT, R14, RZ, PT ;  /* 0x000000ff0e00720c */ /* 0x002fe20003f05270 */
[----:B------:R-:W-:-:S12]  /*15fd0*/  BSSY B0, `(.L_x_1017) ;  /* 0x0000024000007945 */ /* 0x000fd80003800000 */
[----:B------:R-:W-:Y:S05]  /*15fe0*/  @P0 BRA `(.L_x_1018) ;  /* 0x0000000000880947 */ /* 0x000fea0003800000 */
[----:B------:R-:W-:-:S03]  /*15ff0*/  UMOV UR4, 0xffffffff ;  /* 0xffffffff00047882 */ /* 0x000fc60000000000 */
[----:B------:R-:W-:Y:S05]  /*16000*/  BRA.DIV UR4, `(.L_x_1019) ;  /* 0x0000001604047947 */ /* 0x000fea000b800000 */
[----:B------:R-:W-:-:S13]  /*16010*/  ELECT P6, URZ, PT ;  /* 0x00000000003f782f */ /* 0x000fda00038c0000 */
.L_x_1074:
[----:B------:R-:W-:Y:S05]  /*16020*/  @!P6 BRA `(.L_x_1018) ;  /* 0x000000000078e947 */ /* 0x000fea0003800000 */
[----:B------:R-:W-:-:S06]  /*16030*/  ULOP3.LUT UR4, UR36, 0x2, URZ, 0xfc, !UPT ;  /* 0x0000000224047892 */ /* 0x000fcc000f8efc3f */
[----:B0-----:R-:W-:-:S05]  /*16040*/  IMAD.U32 R0, RZ, RZ, UR4 ;  /* 0x00000004ff007e24 */ /* 0x001fca000f8e00ff */
[----:B------:R-:W-:-:S13]  /*16050*/  ISETP.NE.AND P2, PT, R0, 0x3, PT ;  /* 0x000000030000780c */ /* 0x000fda0003f45270 */
[----:B------:R-:W-:Y:S05]  /*16060*/  @!P2 BRA `(.L_x_1020) ;  /* 0x000000000004a947 */ /* 0x000fea0003800000 */
[----:B------:R-:W-:Y:S01]  /*16070*/  BPT.TRAP 0x1 ;  /* 0x000000040000795c */ /* 0x000fe20000300000 */
.L_x_1020:
        /* <DEDUP_REMOVED lines=8> */
[----:B------:R-:W-:-:S03]  /*16100*/  LOP3.LUT R0, R24, R5, RZ, 0x3c, !PT ;  /* 0x0000000518007212 */ /* 0x000fc600078e3cff */
[----:B------:R-:W-:Y:S01]  /*16110*/  IMAD R3, R4, 0x8, R3 ;  /* 0x0000000804037824 */ /* 0x000fe200078e0203 */
[----:B------:R-:W-:Y:S01]  /*16120*/  SHF.L.U32 R0, R0, 0x1f, RZ ;  /* 0x0000001f00007819 */ /* 0x000fe200000006ff */
[----:B0-----:R-:W-:Y:S06]  /*16130*/  @!P0 BRA `(.L_x_1021) ;  /* 0x0000001000d88947 */ /* 0x001fec0003800000 */
.L_x_1075:
[----:B------:R-:W1:Y:S02]  /*16140*/  SYNCS.PHASECHK.TRANS64.TRYWAIT P0, [R3+URZ], R0 ;  /* 0x00000000030075a7 */ /* 0x000e64000800017f */
[----:B-1----:R-:W-:Y:S05]  /*16150*/  @!P0 BRA `(.L_x_1022) ;  /* 0x0000001000e48947 */ /* 0x002fea0003800000 */
.L_x_1076:
[----:B------:R-:W-:Y:S05]  /*16160*/  @!P2 BRA `(.L_x_1023) ;  /* 0x000000000004a947 */ /* 0x000fea0003800000 */
[----:B------:R-:W-:Y:S01]  /*16170*/  BPT.TRAP 0x1 ;  /* 0x000000040000795c */ /* 0x000fe20000300000 */
.L_x_1023:
[----:B-1----:R-:W-:-:S04]  /*16180*/  VIADD R3, R9, 0x2d860 ;  /* 0x0002d86009037836 */ /* 0x002fc80000000000 */
[----:B------:R-:W-:-:S04]  /*16190*/  IMAD R5, R22, 0x8, R3 ;  /* 0x0000000816057824 */ /* 0x000fc800078e0203 */
[----:B------:R-:W1:Y:S02]  /*161a0*/  SYNCS.PHASECHK.TRANS64.TRYWAIT P0, [R5+URZ], R2 ;  /* 0x00000002050075a7 */ /* 0x000e64000800017f */
[----:B-1----:R-:W-:Y:S05]  /*161b0*/  @!P0 BRA `(.L_x_1024) ;  /* 0x0000001000e08947 */ /* 0x002fea0003800000 */
.L_x_1077:
[----:B------:R-:W-:-:S07]  /*161c0*/  IMAD R3, R4, 0x8, R3 ;  /* 0x0000000804037824 */ /* 0x000fce00078e0203 */
.L_x_1025:
[----:B--2---:R2:W4:Y:S02]  /*161d0*/  SYNCS.PHASECHK.TRANS64.TRYWAIT P0, [R3+URZ], R0 ;  /* 0x00000000030075a7 */ /* 0x004524000800017f */
[----:B----4-:R-:W-:Y:S05]  /*161e0*/  @!P0 NANOSLEEP.SYNCS 0x989680 ;  /* 0x009896800000895d */ /* 0x010fea0003900000 */
[----:B------:R-:W4:Y:S02]  /*161f0*/  @!P0 SYNCS.PHASECHK.TRANS64 P0, [R3+URZ], R0 ;  /* 0x00000000030085a7 */ /* 0x000f24000800007f */
[----:B----4-:R-:W-:Y:S05]  /*16200*/  @!P0 BRA `(.L_x_1025) ;  /* 0xfffffffc00f08947 */ /* 0x010fea000383ffff */
.L_x_1018:
[----:B------:R-:W-:Y:S05]  /*16210*/  BSYNC B0 ;  /* 0x0000000000007941 */ /* 0x000fea0003800000 */
.L_x_1017:
[----:B------:R-:W-:Y:S05]  /*16220*/  EXIT ;  /* 0x000000000000794d */ /* 0x000fea0003800000 */
.L_x_850:
[----:B0-----:R-:W-:-:S04]  /*16230*/  IMAD.U32 R3, RZ, RZ, UR42 ;  /* 0x0000002aff037e24 */ /* 0x001fc8000f8e00ff */
[----:B------:R0:W1:Y:S03]  /*16240*/  SYNCS.PHASECHK.TRANS64.TRYWAIT P1, [R3+URZ+0x2d800], R0 ;  /* 0x02d80000030075a7 */ /* 0x000066000802017f */
[----:B-1----:R-:W-:Y:S05]  /*16250*/  @!P1 NANOSLEEP.SYNCS 0x989680 ;  /* 0x009896800000995d */ /* 0x002fea0003900000 */
[----:B------:R-:W1:Y:S02]  /*16260*/  @!P1 SYNCS.PHASECHK.TRANS64 P1, [R3+URZ+0x2d800], R0 ;  /* 0x02d80000030095a7 */ /* 0x000e64000802007f */
[----:B-1----:R-:W-:Y:S05]  /*16270*/  @!P1 BRA `(.L_x_850) ;  /* 0xfffffffc00ec9947 */ /* 0x002fea000383ffff */
[----:B------:R-:W-:Y:S05]  /*16280*/  BRA `(.L_x_1026) ;  /* 0xfffffeb8002c7947 */ /* 0x000fea000383ffff */
.L_x_854:
[----:B-1----:R1:W2:Y:S02]  /*16290*/  SYNCS.PHASECHK.TRANS64.TRYWAIT P2, [R4+URZ+0x2d830], R3 ;  /* 0x02d83003040075a7 */ /* 0x0022a4000804017f */
[----:B--2---:R-:W-:Y:S05]  /*162a0*/  @!P2 NANOSLEEP.SYNCS 0x989680 ;  /* 0x009896800000a95d */ /* 0x004fea0003900000 */
[----:B------:R-:W2:Y:S02]  /*162b0*/  @!P2 SYNCS.PHASECHK.TRANS64 P2, [R4+URZ+0x2d830], R3 ;  /* 0x02d830030400a5a7 */ /* 0x000ea4000804007f */
[----:B--2---:R-:W-:Y:S05]  /*162c0*/  @!P2 BRA `(.L_x_854) ;  /* 0xfffffffc00f0a947 */ /* 0x004fea000383ffff */
[----:B------:R-:W-:Y:S05]  /*162d0*/  BRA `(.L_x_853) ;  /* 0xfffffeb800507947 */ /* 0x000fea000383ffff */
.L_x_870:
[----:B-1----:R-:W-:-:S04]  /*162e0*/  IMAD.U32 R11, RZ, RZ, UR6 ;  /* 0x00000006ff0b7e24 */ /* 0x002fc8000f8e00ff */
[----:B------:R1:W2:Y:S03]  /*162f0*/  SYNCS.PHASECHK.TRANS64.TRYWAIT P2, [R11+URZ+0x2d830], R10 ;  /* 0x02d8300a0b0075a7 */ /* 0x0002a6000804017f */
[----:B--2---:R-:W-:Y:S05]  /*16300*/  @!P2 NANOSLEEP.SYNCS 0x989680 ;  /* 0x009896800000a95d */ /* 0x004fea0003900000 */
[----:B------:R-:W2:Y:S02]  /*16310*/  @!P2 SYNCS.PHASECHK.TRANS64 P2, [R11+URZ+0x2d830], R10 ;  /* 0x02d8300a0b00a5a7 */ /* 0x000ea4000804007f */
[----:B--2---:R-:W-:Y:S05]  /*16320*/  @!P2 BRA `(.L_x_870) ;  /* 0xfffffffc00eca947 */ /* 0x004fea000383ffff */
[----:B------:R-:W-:Y:S05]  /*16330*/  BRA `(.L_x_867) ;  /* 0xfffffef4000c7947 */ /* 0x000fea000383ffff */
.L_x_874:
[----:B-1----:R-:W-:-:S04]  /*16340*/  IMAD.U32 R11, RZ, RZ, UR6 ;  /* 0x00000006ff0b7e24 */ /* 0x002fc8000f8e00ff */
[----:B------:R1:W2:Y:S03]  /*16350*/  SYNCS.PHASECHK.TRANS64.TRYWAIT P2, [R11+URZ+0x2d850], R10 ;  /* 0x02d8500a0b0075a7 */ /* 0x0002a6000804017f */
[----:B--2---:R-:W-:Y:S05]  /*16360*/  @!P2 NANOSLEEP.SYNCS 0x989680 ;  /* 0x009896800000a95d */ /* 0x004fea0003900000 */
[----:B------:R-:W2:Y:S02]  /*16370*/  @!P2 SYNCS.PHASECHK.TRANS64 P2, [R11+URZ+0x2d850], R10 ;  /* 0x02d8500a0b00a5a7 */ /* 0x000ea4000804007f */
[----:B--2---:R-:W-:Y:S05]  /*16380*/  @!P2 BRA `(.L_x_874) ;  /* 0xfffffffc00eca947 */ /* 0x004fea000383ffff */
[----:B------:R-:W-:Y:S05]  /*16390*/  BRA `(.L_x_871) ;  /* 0xfffffef400ac7947 */ /* 0x000fea000383ffff */
.L_x_891:
[----:B-1----:R-:W-:-:S04]  /*163a0*/  IMAD.U32 R9, RZ, RZ, UR6 ;  /* 0x00000006ff097e24 */ /* 0x002fc8000f8e00ff */
[----:B------:R1:W2:Y:S03]  /*163b0*/  SYNCS.PHASECHK.TRANS64.TRYWAIT P2, [R9+URZ+0x2d830], R8 ;  /* 0x02d83008090075a7 */ /* 0x0002a6000804017f */
[----:B--2---:R-:W-:Y:S05]  /*163c0*/  @!P2 NANOSLEEP.SYNCS 0x989680 ;  /* 0x009896800000a95d */ /* 0x004fea0003900000 */
[----:B------:R-:W2:Y:S02]  /*163d0*/  @!P2 SYNCS.PHASECHK.TRANS64 P2, [R9+URZ+0x2d830], R8 ;  /* 0x02d830080900a5a7 */ /* 0x000ea4000804007f */
[----:B--2---:R-:W-:Y:S05]  /*163e0*/  @!P2 BRA `(.L_x_891) ;  /* 0xfffffffc00eca947 */ /* 0x004fea000383ffff */
[----:B------:R-:W-:Y:S05]  /*163f0*/  BRA `(.L_x_888) ;  /* 0xffffff2c00a07947 */ /* 0x000fea000383ffff */
.L_x_895:
[----:B-1----:R-:W-:-:S04]  /*16400*/  IMAD.U32 R9, RZ, RZ, UR6 ;  /* 0x00000006ff097e24 */ /* 0x002fc8000f8e00ff */
[----:B------:R1:W2:Y:S03]  /*16410*/  SYNCS.PHASECHK.TRANS64.TRYWAIT P2, [R9+URZ+0x2d850], R8 ;  /* 0x02d85008090075a7 */ /* 0x0002a6000804017f */
[----:B--2---:R-:W-:Y:S05]  /*16420*/  @!P2 NANOSLEEP.SYNCS 0x989680 ;  /* 0x009896800000a95d */ /* 0x004fea0003900000 */
[----:B------:R-:W2:Y:S02]  /*16430*/  @!P2 SYNCS.PHASECHK.TRANS64 P2, [R9+URZ+0x2d850], R8 ;  /* 0x02d850080900a5a7 */ /* 0x000ea4000804007f */
[----:B--2---:R-:W-:Y:S05]  /*16440*/  @!P2 BRA `(.L_x_895) ;  /* 0xfffffffc00eca947 */ /* 0x004fea000383ffff */
[----:B------:R-:W-:Y:S05]  /*16450*/  BRA `(.L_x_892) ;  /* 0xffffff3000407947 */ /* 0x000fea000383ffff */
.L_x_901:
[----:B-1----:R-:W-:-:S04]  /*16460*/  IMAD.U32 R13, RZ, RZ, UR6 ;  /* 0x00000006ff0d7e24 */ /* 0x002fc8000f8e00ff */
[----:B------:R1:W2:Y:S03]  /*16470*/  SYNCS.PHASECHK.TRANS64.TRYWAIT P2, [R13+URZ+0x2d830], R12 ;  /* 0x02d8300c0d0075a7 */ /* 0x0002a6000804017f */
[----:B--2---:R-:W-:Y:S05]  /*16480*/  @!P2 NANOSLEEP.SYNCS 0x989680 ;  /* 0x009896800000a95d */ /* 0x004fea0003900000 */
[----:B------:R-:W2:Y:S02]  /*16490*/  @!P2 SYNCS.PHASECHK.TRANS64 P2, [R13+URZ+0x2d830], R12 ;  /* 0x02d8300c0d00a5a7 */ /* 0x000ea4000804007f */
[----:B--2---:R-:W-:Y:S05]  /*164a0*/  @!P2 BRA `(.L_x_901) ;  /* 0xfffffffc00eca947 */ /* 0x004fea000383ffff */
[----:B------:R-:W-:Y:S05]  /*164b0*/  BRA `(.L_x_898) ;  /* 0xffffff5400bc7947 */ /* 0x000fea000383ffff */
.L_x_905:
[----:B-1----:R-:W-:-:S04]  /*164c0*/  IMAD.U32 R13, RZ, RZ, UR6 ;  /* 0x00000006ff0d7e24 */ /* 0x002fc8000f8e00ff */
[----:B------:R1:W2:Y:S03]  /*164d0*/  SYNCS.PHASECHK.TRANS64.TRYWAIT P2, [R13+URZ+0x2d850], R12 ;  /* 0x02d8500c0d0075a7 */ /* 0x0002a6000804017f */
[----:B--2---:R-:W-:Y:S05]  /*164e0*/  @!P2 NANOSLEEP.SYNCS 0x989680 ;  /* 0x009896800000a95d */ /* 0x004fea0003900000 */
[----:B------:R-:W2:Y:S02]  /*164f0*/  @!P2 SYNCS.PHASECHK.TRANS64 P2, [R13+URZ+0x2d850], R12 ;  /* 0x02d8500c0d00a5a7 */ /* 0x000ea4000804007f */
[----:B--2---:R-:W-:Y:S05]  /*16500*/  @!P2 BRA `(.L_x_905) ;  /* 0xfffffffc00eca947 */ /* 0x004fea000383ffff */
[----:B------:R-:W-:Y:S05]  /*16510*/  BRA `(.L_x_902) ;  /* 0xffffff58005c7947 */ /* 0x000fea000383ffff */
.L_x_918:
[----:B----4-:R-:W-:-:S04]  /*16520*/  IMAD.U32 R5, RZ, RZ, UR9 ;  /* 0x00000009ff057e24 */ /* 0x010fc8000f8e00ff */
[----:B------:R4:W0:Y:S03]  /*16530*/  SYNCS.PHASECHK.TRANS64.TRYWAIT P0, [R5+URZ+0x2d850], R0 ;  /* 0x02d85000050075a7 */ /* 0x000826000800017f */
[----:B0-----:R-:W-:Y:S05]  /*16540*/  @!P0 NANOSLEEP.SYNCS 0x989680 ;  /* 0x009896800000895d */ /* 0x001fea0003900000 */
[----:B------:R-:W0:Y:S02]  /*16550*/  @!P0 SYNCS.PHASECHK.TRANS64 P0, [R5+URZ+0x2d850], R0 ;  /* 0x02d85000050085a7 */ /* 0x000e24000800007f */
[----:B0-----:R-:W-:Y:S05]  /*16560*/  @!P0 BRA `(.L_x_918) ;  /* 0xfffffffc00ec8947 */ /* 0x001fea000383ffff */
[----:B------:R-:W-:Y:S05]  /*16570*/  BRA `(.L_x_917) ;  /* 0xffffff8c00707947 */ /* 0x000fea000383ffff */
.L_x_959:
[----:B------:R-:W0:Y:S01]  /*16580*/  S2R R4, SR_TID.X ;  /* 0x0000000000047919 */ /* 0x000e220000002100 */
[----:B------:R-:W-:Y:S01]  /*16590*/  BSSY B0, `(.L_x_1027) ;  /* 0x000000a000007945 */ /* 0x000fe20003800000 */
[----:B------:R-:W-:Y:S02]  /*165a0*/  IMAD.MOV.U32 R12, RZ, RZ, RZ ;  /* 0x000000ffff0c7224 */ /* 0x000fe400078e00ff */
[----:B------:R-:W-:Y:S02]  /*165b0*/  IMAD.MOV.U32 R11, RZ, RZ, 0x1f ;  /* 0x0000001fff0b7424 */ /* 0x000fe400078e00ff */
[----:B------:R-:W-:Y:S01]  /*165c0*/  IMAD.MOV.U32 R15, RZ, RZ, -0x1 ;  /* 0xffffffffff0f7424 */ /* 0x000fe200078e00ff */
[----:B0-----:R-:W-:-:S04]  /*165d0*/  SHF.R.U32.HI R4, RZ, 0x5, R4 ;  /* 0x00000005ff047819 */ /* 0x001fc80000011604 */
[----:B------:R-:W-:-:S05]  /*165e0*/  LOP3.LUT R4, R4, 0x3, RZ, 0xc0, !PT ;  /* 0x0000000304047812 */ /* 0x000fca00078ec0ff */
[----:B------:R-:W-:-:S07]  /*165f0*/  IMAD.MOV.U32 R13, RZ, RZ, R4 ;  /* 0x000000ffff0d7224 */ /* 0x000fce00078e0004 */
[----:B------:R-:W-:Y:S05]  /*16600*/  WARPSYNC.COLLECTIVE R15, `(.L_x_1028) ;  /* 0x000000000f087348 */ /* 0x000fea0003c00000 */
[----:B------:R0:W1:Y:S02]  /*16610*/  SHFL.IDX P6, R14, R13, R12, R11 ;  /* 0x0000000c0d0e7389 */ /* 0x00006400000c000b */
[----:B01----:R-:W-:Y:S01]  /*16620*/  ENDCOLLECTIVE ;  /* 0x000000000000791b */ /* 0x003fe20003800000 */
.L_x_1028:
[----:B------:R-:W-:Y:S05]  /*16630*/  BSYNC B0 ;  /* 0x0000000000007941 */ /* 0x000fea0003800000 */
.L_x_1027:
[----:B------:R-:W-:Y:S05]  /*16640*/  BRA `(.L_x_1029) ;  /* 0xffffffc800c87947 */ /* 0x000fea000383ffff */
.L_x_960:
[----:B------:R-:W-:Y:S01]  /*16650*/  BSSY B0, `(.L_x_1030) ;  /* 0x0000006000007945 */ /* 0x000fe20003800000 */
[----:B------:R-:W-:-:S07]  /*16660*/  IMAD.MOV.U32 R15, RZ, RZ, -0x1 ;  /* 0xffffffffff0f7424 */ /* 0x000fce00078e00ff */
[----:B------:R-:W-:Y:S05]  /*16670*/  WARPSYNC.COLLECTIVE R15, `(.L_x_1031) ;  /* 0x000000000f0c7348 */ /* 0x000fea0003c00000 */
[----:B------:R-:W-:Y:S02]  /*16680*/  ELECT P6, UR62, PT ;  /* 0x00000000003e782f */ /* 0x000fe400038c0000 */
[----:B------:R-:W-:Y:S01]  /*16690*/  MOV R14, UR62 ;  /* 0x0000003e000e7c02 */ /* 0x000fe20008000f00 */
[----:B------:R-:W-:Y:S10]  /*166a0*/  ENDCOLLECTIVE ;  /* 0x000000000000791b */ /* 0x000ff40003800000 */
.L_x_1031:
[----:B------:R-:W-:Y:S05]  /*166b0*/  BSYNC B0 ;  /* 0x0000000000007941 */ /* 0x000fea0003800000 */
.L_x_1030:
[----:B------:R-:W-:Y:S05]  /*166c0*/  BRA `(.L_x_1032) ;  /* 0xffffffc800b87947 */ /* 0x000fea000383ffff */
.L_x_963:
[----:B-1----:R1:W2:Y:S02]  /*166d0*/  SYNCS.PHASECHK.TRANS64.TRYWAIT P0, [R5+URZ+0x2d840], R4 ;  /* 0x02d84004050075a7 */ /* 0x0022a4000800017f */
[----:B--2---:R-:W-:Y:S05]  /*166e0*/  @!P0 NANOSLEEP.SYNCS 0x989680 ;  /* 0x009896800000895d */ /* 0x004fea0003900000 */
[----:B------:R-:W2:Y:S02]  /*166f0*/  @!P0 SYNCS.PHASECHK.TRANS64 P0, [R5+URZ+0x2d840], R4 ;  /* 0x02d84004050085a7 */ /* 0x000ea4000800007f */
[----:B--2---:R-:W-:Y:S05]  /*16700*/  @!P0 BRA `(.L_x_963) ;  /* 0xfffffffc00f08947 */ /* 0x004fea000383ffff */
[----:B------:R-:W-:Y:S05]  /*16710*/  BRA `(.L_x_1033) ;  /* 0xffffffcc000c7947 */ /* 0x000fea000383ffff */
.L_x_966:
[----:B-1----:R1:W2:Y:S02]  /*16720*/  SYNCS.PHASECHK.TRANS64.TRYWAIT P0, [R25+URZ+0x2d820], R4 ;  /* 0x02d82004190075a7 */ /* 0x0022a4000800017f */
[----:B--2---:R-:W-:Y:S05]  /*16730*/  @!P0 NANOSLEEP.SYNCS 0x989680 ;  /* 0x009896800000895d */ /* 0x004fea0003900000 */
[----:B------:R-:W2:Y:S02]  /*16740*/  @!P0 SYNCS.PHASECHK.TRANS64 P0, [R25+URZ+0x2d820], R4 ;  /* 0x02d82004190085a7 */ /* 0x000ea4000800007f */
[----:B--2---:R-:W-:Y:S05]  /*16750*/  @!P0 BRA `(.L_x_966) ;  /* 0xfffffffc00f08947 */ /* 0x004fea000383ffff */
[----:B------:R-:W-:Y:S05]  /*16760*/  BRA `(.L_x_1034) ;  /* 0xffffffd000347947 */ /* 0x000fea000383ffff */
.L_x_974:
[----:B0-----:R0:W1:Y:S02]  /*16770*/  SYNCS.PHASECHK.TRANS64.TRYWAIT P0, [R3+URZ+0x2d840], R2 ;  /* 0x02d84002030075a7 */ /* 0x001064000800017f */
[----:B-1----:R-:W-:Y:S05]  /*16780*/  @!P0 NANOSLEEP.SYNCS 0x989680 ;  /* 0x009896800000895d */ /* 0x002fea0003900000 */
[----:B------:R-:W1:Y:S02]  /*16790*/  @!P0 SYNCS.PHASECHK.TRANS64 P0, [R3+URZ+0x2d840], R2 ;  /* 0x02d84002030085a7 */ /* 0x000e64000800007f */
[----:B-1----:R-:W-:Y:S05]  /*167a0*/  @!P0 BRA `(.L_x_974) ;  /* 0xfffffffc00f08947 */ /* 0x002fea000383ffff */
[----:B------:R-:W-:Y:S05]  /*167b0*/  BRA `(.L_x_1035) ;  /* 0xffffffd000d87947 */ /* 0x000fea000383ffff */
.L_x_976:
[----:B0-----:R0:W1:Y:S02]  /*167c0*/  SYNCS.PHASECHK.TRANS64.TRYWAIT P0, [R2+URZ+0x60], R5 ;  /* 0x00006005020075a7 */ /* 0x001064000800017f */
[----:B-1----:R-:W-:Y:S05]  /*167d0*/  @!P0 NANOSLEEP.SYNCS 0x989680 ;  /* 0x009896800000895d */ /* 0x002fea0003900000 */
[----:B------:R-:W1:Y:S02]  /*167e0*/  @!P0 SYNCS.PHASECHK.TRANS64 P0, [R2+URZ+0x60], R5 ;  /* 0x00006005020085a7 */ /* 0x000e64000800007f */
[----:B-1----:R-:W-:Y:S05]  /*167f0*/  @!P0 BRA `(.L_x_976) ;  /* 0xfffffffc00f08947 */ /* 0x002fea000383ffff */
[----:B------:R-:W-:Y:S05]  /*16800*/  BRA `(.L_x_1036) ;  /* 0xffffffd400647947 */ /* 0x000fea000383ffff */
.L_x_981:
[----:B-1----:R1:W2:Y:S02]  /*16810*/  SYNCS.PHASECHK.TRANS64.TRYWAIT P0, [R3+URZ+0x2d840], R2 ;  /* 0x02d84002030075a7 */ /* 0x0022a4000800017f */
[----:B--2---:R-:W-:Y:S05]  /*16820*/  @!P0 NANOSLEEP.SYNCS 0x989680 ;  /* 0x009896800000895d */ /* 0x004fea0003900000 */
[----:B------:R-:W2:Y:S02]  /*16830*/  @!P0 SYNCS.PHASECHK.TRANS64 P0, [R3+URZ+0x2d840], R2 ;  /* 0x02d84002030085a7 */ /* 0x000ea4000800007f */
[----:B--2---:R-:W-:Y:S05]  /*16840*/  @!P0 BRA `(.L_x_981) ;  /* 0xfffffffc00f08947 */ /* 0x004fea000383ffff */
[----:B------:R-:W-:Y:S05]  /*16850*/  BRA `(.L_x_1037) ;  /* 0xffffffd800987947 */ /* 0x000fea000383ffff */
.L_x_983:
[----:B0-----:R0:W1:Y:S02]  /*16860*/  SYNCS.PHASECHK.TRANS64.TRYWAIT P1, [R3+URZ+0x60], R24 ;  /* 0x00006018030075a7 */ /* 0x001064000802017f */
[----:B-1----:R-:W-:Y:S05]  /*16870*/  @!P1 NANOSLEEP.SYNCS 0x989680 ;  /* 0x009896800000995d */ /* 0x002fea0003900000 */
[----:B------:R-:W1:Y:S02]  /*16880*/  @!P1 SYNCS.PHASECHK.TRANS64 P1, [R3+URZ+0x60], R24 ;  /* 0x00006018030095a7 */ /* 0x000e64000802007f */
[----:B-1----:R-:W-:Y:S05]  /*16890*/  @!P1 BRA `(.L_x_983) ;  /* 0xfffffffc00f09947 */ /* 0x002fea000383ffff */
[----:B------:R-:W-:Y:S05]  /*168a0*/  BRA `(.L_x_1038) ;  /* 0xffffffdc00247947 */ /* 0x000fea000383ffff */
.L_x_988:
[----:B-1----:R1:W2:Y:S02]  /*168b0*/  SYNCS.PHASECHK.TRANS64.TRYWAIT P0, [R2+URZ+0x2d840], R3 ;  /* 0x02d84003020075a7 */ /* 0x0022a4000800017f */
[----:B--2---:R-:W-:Y:S05]  /*168c0*/  @!P0 NANOSLEEP.SYNCS 0x989680 ;  /* 0x009896800000895d */ /* 0x004fea0003900000 */
[----:B------:R-:W2:Y:S02]  /*168d0*/  @!P0 SYNCS.PHASECHK.TRANS64 P0, [R2+URZ+0x2d840], R3 ;  /* 0x02d84003020085a7 */ /* 0x000ea4000800007f */
[----:B--2---:R-:W-:Y:S05]  /*168e0*/  @!P0 BRA `(.L_x_988) ;  /* 0xfffffffc00f08947 */ /* 0x004fea000383ffff */
[----:B------:R-:W-:Y:S05]  /*168f0*/  BRA `(.L_x_1039) ;  /* 0xffffffe000307947 */ /* 0x000fea000383ffff */
.L_x_990:
[----:B0-----:R0:W1:Y:S02]  /*16900*/  SYNCS.PHASECHK.TRANS64.TRYWAIT P1, [R2+URZ+0x60], R3 ;  /* 0x00006003020075a7 */ /* 0x001064000802017f */
[----:B-1----:R-:W-:Y:S05]  /*16910*/  @!P1 NANOSLEEP.SYNCS 0x989680 ;  /* 0x009896800000995d */ /* 0x002fea0003900000 */
[----:B------:R-:W1:Y:S02]  /*16920*/  @!P1 SYNCS.PHASECHK.TRANS64 P1, [R2+URZ+0x60], R3 ;  /* 0x00006003020095a7 */ /* 0x000e64000802007f */
[----:B-1----:R-:W-:Y:S05]  /*16930*/  @!P1 BRA `(.L_x_990) ;  /* 0xfffffffc00f09947 */ /* 0x002fea000383ffff */
[----:B------:R-:W-:Y:S05]  /*16940*/  BRA `(.L_x_1040) ;  /* 0xffffffe000c47947 */ /* 0x000fea000383ffff */
.L_x_997:
[----:B0-----:R0:W1:Y:S02]  /*16950*/  SYNCS.PHASECHK.TRANS64.TRYWAIT P0, [R3+URZ+0x2d860], R2 ;  /* 0x02d86002030075a7 */ /* 0x001064000800017f */
[----:B-1----:R-:W-:Y:S05]  /*16960*/  @!P0 NANOSLEEP.SYNCS 0x989680 ;  /* 0x009896800000895d */ /* 0x002fea0003900000 */
[----:B------:R-:W1:Y:S02]  /*16970*/  @!P0 SYNCS.PHASECHK.TRANS64 P0, [R3+URZ+0x2d860], R2 ;  /* 0x02d86002030085a7 */ /* 0x000e64000800007f */
[----:B-1----:R-:W-:Y:S05]  /*16980*/  @!P0 BRA `(.L_x_997) ;  /* 0xfffffffc00f08947 */ /* 0x002fea000383ffff */
[----:B------:R-:W-:Y:S05]  /*16990*/  BRA `(.L_x_1041) ;  /* 0xffffffe400a87947 */ /* 0x000fea000383ffff */
.L_x_999:
[----:B------:R-:W-:Y:S01]  /*169a0*/  BSSY B0, `(.L_x_1042) ;  /* 0x0000008000007945 */ /* 0x000fe20003800000 */
[----:B------:R-:W-:Y:S02]  /*169b0*/  IMAD.MOV.U32 R13, RZ, RZ, R16 ;  /* 0x000000ffff0d7224 */ /* 0x000fe400078e0010 */
[----:B------:R-:W-:Y:S02]  /*169c0*/  IMAD.MOV.U32 R12, RZ, RZ, RZ ;  /* 0x000000ffff0c7224 */ /* 0x000fe400078e00ff */
[----:B------:R-:W-:Y:S02]  /*169d0*/  IMAD.MOV.U32 R11, RZ, RZ, 0x1f ;  /* 0x0000001fff0b7424 */ /* 0x000fe400078e00ff */
[----:B------:R-:W-:-:S07]  /*169e0*/  IMAD.MOV.U32 R15, RZ, RZ, -0x1 ;  /* 0xffffffffff0f7424 */ /* 0x000fce00078e00ff */
[----:B------:R-:W-:Y:S05]  /*169f0*/  WARPSYNC.COLLECTIVE R15, `(.L_x_1043) ;  /* 0x000000000f087348 */ /* 0x000fea0003c00000 */
[----:B------:R0:W1:Y:S02]  /*16a00*/  SHFL.IDX P6, R14, R13, R12, R11 ;  /* 0x0000000c0d0e7389 */ /* 0x00006400000c000b */
[----:B01----:R-:W-:Y:S01]  /*16a10*/  ENDCOLLECTIVE ;  /* 0x000000000000791b */ /* 0x003fe20003800000 */
.L_x_1043:
[----:B------:R-:W-:Y:S05]  /*16a20*/  BSYNC B0 ;  /* 0x0000000000007941 */ /* 0x000fea0003800000 */
.L_x_1042:
[----:B------:R-:W-:Y:S02]  /*16a30*/  IMAD.MOV.U32 R13, RZ, RZ, R16 ;  /* 0x000000ffff0d7224 */ /* 0x000fe400078e0010 */
[----:B------:R-:W-:Y:S02]  /*16a40*/  IMAD.MOV.U32 R12, RZ, RZ, 0x1 ;  /* 0x00000001ff0c7424 */ /* 0x000fe400078e00ff */
[----:B------:R-:W-:Y:S02]  /*16a50*/  IMAD.MOV.U32 R11, RZ, RZ, 0x1f ;  /* 0x0000001fff0b7424 */ /* 0x000fe400078e00ff */
[----:B------:R-:W-:Y:S02]  /*16a60*/  IMAD.MOV.U32 R15, RZ, RZ, -0x1 ;  /* 0xffffffffff0f7424 */ /* 0x000fe400078e00ff */
[----:B------:R-:W-:-:S07]  /*16a70*/  IMAD.MOV.U32 R5, RZ, RZ, R14 ;  /* 0x000000ffff057224 */ /* 0x000fce00078e000e */
[----:B------:R-:W-:Y:S05]  /*16a80*/  WARPSYNC.COLLECTIVE R15, `(.L_x_1044) ;  /* 0x000000000f087348 */ /* 0x000fea0003c00000 */
[----:B------:R0:W1:Y:S02]  /*16a90*/  SHFL.IDX P6, R14, R13, R12, R11 ;  /* 0x0000000c0d0e7389 */ /* 0x00006400000c000b */
[----:B01----:R-:W-:Y:S01]  /*16aa0*/  ENDCOLLECTIVE ;  /* 0x000000000000791b */ /* 0x003fe20003800000 */
.L_x_1044:
[----:B------:R-:W-:Y:S01]  /*16ab0*/  IMAD.MOV.U32 R4, RZ, RZ, R14 ;  /* 0x000000ffff047224 */ /* 0x000fe200078e000e */
[----:B------:R-:W-:Y:S06]  /*16ac0*/  BRA `(.L_x_1045) ;  /* 0xffffffe8001c7947 */ /* 0x000fec000383ffff */
.L_x_1002:
[----:B------:R-:W-:Y:S01]  /*16ad0*/  BSSY B0, `(.L_x_1046) ;  /* 0x0000008000007945 */ /* 0x000fe20003800000 */
[----:B-----5:R-:W-:Y:S02]  /*16ae0*/  IMAD.MOV.U32 R13, RZ, RZ, R2 ;  /* 0x000000ffff0d7224 */ /* 0x020fe400078e0002 */
[----:B------:R-:W-:Y:S02]  /*16af0*/  IMAD.MOV.U32 R12, RZ, RZ, 0x1 ;  /* 0x00000001ff0c7424 */ /* 0x000fe400078e00ff */
[----:B------:R-:W-:Y:S02]  /*16b00*/  IMAD.MOV.U32 R11, RZ, RZ, RZ ;  /* 0x000000ffff0b7224 */ /* 0x000fe400078e00ff */
[----:B------:R-:W-:-:S07]  /*16b10*/  IMAD.MOV.U32 R15, RZ, RZ, -0x1 ;  /* 0xffffffffff0f7424 */ /* 0x000fce00078e00ff */
[----:B0123--:R-:W-:Y:S05]  /*16b20*/  WARPSYNC.COLLECTIVE R15, `(.L_x_1047) ;  /* 0x000000000f087348 */ /* 0x00ffea0003c00000 */
[----:B------:R4:W0:Y:S02]  /*16b30*/  SHFL.UP P6, R14, R13, R12, R11 ;  /* 0x0400000c0d0e7389 */ /* 0x00082400000c000b */
[----:B01234-:R-:W-:Y:S01]  /*16b40*/  ENDCOLLECTIVE ;  /* 0x000000000000791b */ /* 0x01ffe20003800000 */
.L_x_1047:
[----:B------:R-:W-:Y:S05]  /*16b50*/  BSYNC B0 ;  /* 0x0000000000007941 */ /* 0x000fea0003800000 */
.L_x_1046:
        /* <DEDUP_REMOVED lines=10> */
.L_x_1048:
        /* <DEDUP_REMOVED lines=8> */
.L_x_1049:
        /* <DEDUP_REMOVED lines=8> */
.L_x_1050:
        /* <DEDUP_REMOVED lines=8> */
.L_x_1051:
        /* <DEDUP_REMOVED lines=8> */
.L_x_1052:
[----:B------:R-:W-:Y:S05]  /*16e00*/  BRA `(.L_x_1053) ;  /* 0xffffffe400d87947 */ /* 0x000fea000383ffff */
.L_x_1007:
[----:B------:R-:W-:Y:S01]  /*16e10*/  BSSY B0, `(.L_x_1054) ;  /* 0x0000008000007945 */ /* 0x000fe20003800000 */
[----:B-----5:R-:W-:Y:S02]  /*16e20*/  IMAD.MOV.U32 R13, RZ, RZ, R2 ;  /* 0x000000ffff0d7224 */ /* 0x020fe400078e0002 */
[----:B------:R-:W-:Y:S02]  /*16e30*/  IMAD.MOV.U32 R12, RZ, RZ, 0x1 ;  /* 0x00000001ff0c7424 */ /* 0x000fe400078e00ff */
[----:B------:R-:W-:Y:S02]  /*16e40*/  IMAD.MOV.U32 R11, RZ, RZ, RZ ;  /* 0x000000ffff0b7224 */ /* 0x000fe400078e00ff */
[----:B------:R-:W-:-:S07]  /*16e50*/  IMAD.MOV.U32 R15, RZ, RZ, -0x1 ;  /* 0xffffffffff0f7424 */ /* 0x000fce00078e00ff */
[----:B01-3--:R-:W-:Y:S05]  /*16e60*/  WARPSYNC.COLLECTIVE R15, `(.L_x_1055) ;  /* 0x000000000f087348 */ /* 0x00bfea0003c00000 */
[----:B------:R2:W4:Y:S02]  /*16e70*/  SHFL.UP P6, R14, R13, R12, R11 ;  /* 0x0400000c0d0e7389 */ /* 0x00052400000c000b */
[----:B01234-:R-:W-:Y:S01]  /*16e80*/  ENDCOLLECTIVE ;  /* 0x000000000000791b */ /* 0x01ffe20003800000 */
.L_x_1055:
[----:B------:R-:W-:Y:S05]  /*16e90*/  BSYNC B0 ;  /* 0x0000000000007941 */ /* 0x000fea0003800000 */
.L_x_1054:
        /* <DEDUP_REMOVED lines=10> */
.L_x_1056:
        /* <DEDUP_REMOVED lines=8> */
.L_x_1057:
        /* <DEDUP_REMOVED lines=8> */
.L_x_1058:
        /* <DEDUP_REMOVED lines=8> */
.L_x_1059:
        /* <DEDUP_REMOVED lines=8> */
.L_x_1060:
[----:B------:R-:W-:Y:S05]  /*17140*/  BRA `(.L_x_1061) ;  /* 0xffffffe400b47947 */ /* 0x000fea000383ffff */
.L_x_1009:
[----:B------:R-:W-:Y:S01]  /*17150*/  BSSY B0, `(.L_x_1062) ;  /* 0x0000006000007945 */ /* 0x000fe20003800000 */
[----:B------:R-:W-:Y:S01]  /*17160*/  PLOP3.LUT P6, PT, P6, PT, PT, 0x8, 0x0 ;  /* 0x000000000000781c */ /* 0x000fe200037ce170 */
[----:B------:R-:W-:-:S12]  /*17170*/  IMAD.MOV.U32 R15, RZ, RZ, -0x1 ;  /* 0xffffffffff0f7424 */ /* 0x000fd800078e00ff */
[----:B01-3--:R-:W-:Y:S05]  /*17180*/  WARPSYNC.COLLECTIVE R15, `(.L_x_1063) ;  /* 0x000000000f087348 */ /* 0x00bfea0003c00000 */
[----:B------:R-:W-:Y:S01]  /*17190*/  VOTE.ANY R14, PT, P6 ;  /* 0x00000000000e7806 */ /* 0x000fe200030e0100 */
[----:B01-3--:R-:W-:Y:S06]  /*171a0*/  ENDCOLLECTIVE ;  /* 0x000000000000791b */ /* 0x00bfec0003800000 */
.L_x_1063:
[----:B------:R-:W-:Y:S05]  /*171b0*/  BSYNC B0 ;  /* 0x0000000000007941 */ /* 0x000fea0003800000 */
.L_x_1062:
[----:B------:R-:W-:Y:S02]  /*171c0*/  IMAD.MOV.U32 R3, RZ, RZ, R14 ;  /* 0x000000ffff037224 */ /* 0x000fe400078e000e */
[----:B------:R-:W-:Y:S02]  /*171d0*/  IMAD.MOV.U32 R13, RZ, RZ, R2 ;  /* 0x000000ffff0d7224 */ /* 0x000fe400078e0002 */
[----:B------:R-:W0:Y:S01]  /*171e0*/  POPC R4, R3 ;  /* 0x0000000300047309 */ /* 0x000e220000000000 */
[----:B------:R-:W-:Y:S02]  /*171f0*/  IMAD.MOV.U32 R11, RZ, RZ, 0x1f ;  /* 0x0000001fff0b7424 */ /* 0x000fe400078e00ff */
[----:B------:R-:W-:Y:S02]  /*17200*/  IMAD.MOV.U32 R15, RZ, RZ, -0x1 ;  /* 0xffffffffff0f7424 */ /* 0x000fe400078e00ff */
[----:B0-----:R-:W-:-:S07]  /*17210*/  IMAD.MOV.U32 R12, RZ, RZ, R4 ;  /* 0x000000ffff0c7224 */ /* 0x001fce00078e0004 */
[----:B------:R-:W-:Y:S05]  /*17220*/  WARPSYNC.COLLECTIVE R15, `(.L_x_1064) ;  /* 0x000000000f087348 */ /* 0x000fea0003c00000 */
[----:B------:R0:W1:Y:S02]  /*17230*/  SHFL.IDX P6, R14, R13, R12, R11 ;  /* 0x0000000c0d0e7389 */ /* 0x00006400000c000b */
[----:B01----:R-:W-:Y:S01]  /*17240*/  ENDCOLLECTIVE ;  /* 0x000000000000791b */ /* 0x003fe20003800000 */
.L_x_1064:
[----:B------:R-:W-:Y:S01]  /*17250*/  IMAD.MOV.U32 R17, RZ, RZ, R14 ;  /* 0x000000ffff117224 */ /* 0x000fe200078e000e */
[----:B------:R-:W-:Y:S06]  /*17260*/  BRA `(.L_x_1065) ;  /* 0xffffffe400a47947 */ /* 0x000fec000383ffff */
.L_x_1011:
[----:B------:R-:W-:Y:S01]  /*17270*/  BSSY B0, `(.L_x_1066) ;  /* 0x0000007000007945 */ /* 0x000fe20003800000 */
[----:B------:R-:W-:Y:S02]  /*17280*/  IMAD.MOV.U32 R13, RZ, RZ, R8 ;  /* 0x000000ffff0d7224 */ /* 0x000fe400078e0008 */
[----:B------:R-:W-:Y:S02]  /*17290*/  IMAD.MOV.U32 R11, RZ, RZ, 0x1f ;  /* 0x0000001fff0b7424 */ /* 0x000fe400078e00ff */
[----:B------:R-:W-:-:S07]  /*172a0*/  IMAD.MOV.U32 R15, RZ, RZ, -0x1 ;  /* 0xffffffffff0f7424 */ /* 0x000fce00078e00ff */
[----:B01234-:R-:W-:Y:S05]  /*172b0*/  WARPSYNC.COLLECTIVE R15, `(.L_x_1067) ;  /* 0x000000000f087348 */ /* 0x01ffea0003c00000 */
[----:B------:R0:W0:Y:S02]  /*172c0*/  SHFL.IDX P6, R14, R13, R12, R11 ;  /* 0x0000000c0d0e7389 */ /* 0x00002400000c000b */
[----:B01234-:R-:W-:Y:S01]  /*172d0*/  ENDCOLLECTIVE ;  /* 0x000000000000791b */ /* 0x01ffe20003800000 */
.L_x_1067:
[----:B------:R-:W-:Y:S05]  /*172e0*/  BSYNC B0 ;  /* 0x0000000000007941 */ /* 0x000fea0003800000 */
.L_x_1066:
[----:B------:R-:W-:Y:S05]  /*172f0*/  BRA `(.L_x_1010) ;  /* 0xffffffe4009c7947 */ /* 0x000fea000383ffff */
.L_x_1015:
[----:B0-----:R0:W1:Y:S02]  /*17300*/  SYNCS.PHASECHK.TRANS64.TRYWAIT P0, [R9+URZ+0x2d820], R0 ;  /* 0x02d82000090075a7 */ /* 0x001064000800017f */
[----:B-1----:R-:W-:Y:S05]  /*17310*/  @!P0 NANOSLEEP.SYNCS 0x989680 ;  /* 0x009896800000895d */ /* 0x002fea0003900000 */
[----:B------:R-:W1:Y:S02]  /*17320*/  @!P0 SYNCS.PHASECHK.TRANS64 P0, [R9+URZ+0x2d820], R0 ;  /* 0x02d82000090085a7 */ /* 0x000e64000800007f */
[----:B-1----:R-:W-:Y:S05]  /*17330*/  @!P0 BRA `(.L_x_1015) ;  /* 0xfffffffc00f08947 */ /* 0x002fea000383ffff */
[----:B------:R-:W-:Y:S05]  /*17340*/  BRA `(.L_x_1068) ;  /* 0xffffffec00007947 */ /* 0x000fea000383ffff */
.L_x_1016:
[----:B------:R-:W1:Y:S01]  /*17350*/  S2R R2, SR_TID.X ;  /* 0x0000000000027919 */ /* 0x000e620000002100 */
[----:B------:R-:W-:Y:S01]  /*17360*/  BSSY B0, `(.L_x_1069) ;  /* 0x000000a000007945 */ /* 0x000fe20003800000 */
[----:B------:R-:W-:Y:S02]  /*17370*/  IMAD.MOV.U32 R12, RZ, RZ, RZ ;  /* 0x000000ffff0c7224 */ /* 0x000fe400078e00ff */
[----:B------:R-:W-:Y:S02]  /*17380*/  IMAD.MOV.U32 R11, RZ, RZ, 0x1f ;  /* 0x0000001fff0b7424 */ /* 0x000fe400078e00ff */
[----:B------:R-:W-:Y:S01]  /*17390*/  IMAD.MOV.U32 R15, RZ, RZ, -0x1 ;  /* 0xffffffffff0f7424 */ /* 0x000fe200078e00ff */
[----:B-1----:R-:W-:-:S04]  /*173a0*/  SHF.R.U32.HI R2, RZ, 0x5, R2 ;  /* 0x00000005ff027819 */ /* 0x002fc80000011602 */
[----:B------:R-:W-:-:S05]  /*173b0*/  LOP3.LUT R2, R2, 0x3, RZ, 0xc0, !PT ;  /* 0x0000000302027812 */ /* 0x000fca00078ec0ff */
[----:B------:R-:W-:-:S07]  /*173c0*/  IMAD.MOV.U32 R13, RZ, RZ, R2 ;  /* 0x000000ffff0d7224 */ /* 0x000fce00078e0002 */
[----:B0--3--:R-:W-:Y:S05]  /*173d0*/  WARPSYNC.COLLECTIVE R15, `(.L_x_1070) ;  /* 0x000000000f087348 */ /* 0x009fea0003c00000 */
[----:B------:R1:W2:Y:S02]  /*173e0*/  SHFL.IDX P6, R14, R13, R12, R11 ;  /* 0x0000000c0d0e7389 */ /* 0x0002a400000c000b */
[----:B0123--:R-:W-:Y:S01]  /*173f0*/  ENDCOLLECTIVE ;  /* 0x000000000000791b */ /* 0x00ffe20003800000 */
.L_x_1070:
[----:B------:R-:W-:Y:S05]  /*17400*/  BSYNC B0 ;  /* 0x0000000000007941 */ /* 0x000fea0003800000 */
.L_x_1069:
[----:B------:R-:W-:Y:S05]  /*17410*/  BRA `(.L_x_1071) ;  /* 0xffffffe800e87947 */ /* 0x000fea000383ffff */
.L_x_1019:
[----:B------:R-:W-:Y:S01]  /*17420*/  BSSY B1, `(.L_x_1072) ;  /* 0x0000006000017945 */ /* 0x000fe20003800000 */
[----:B------:R-:W-:-:S07]  /*17430*/  IMAD.MOV.U32 R15, RZ, RZ, -0x1 ;  /* 0xffffffffff0f7424 */ /* 0x000fce00078e00ff */
[----:B0--3--:R-:W-:Y:S05]  /*17440*/  WARPSYNC.COLLECTIVE R15, `(.L_x_1073) ;  /* 0x000000000f0c7348 */ /* 0x009fea0003c00000 */
[----:B------:R-:W-:Y:S02]  /*17450*/  ELECT P6, UR62, PT ;  /* 0x00000000003e782f */ /* 0x000fe400038c0000 */
[----:B------:R-:W-:Y:S01]  /*17460*/  MOV R14, UR62 ;  /* 0x0000003e000e7c02 */ /* 0x000fe20008000f00 */
[----:B0--3--:R-:W-:Y:S10]  /*17470*/  ENDCOLLECTIVE ;  /* 0x000000000000791b */ /* 0x009ff40003800000 */
.L_x_1073:
[----:B------:R-:W-:Y:S05]  /*17480*/  BSYNC B1 ;  /* 0x0000000000017941 */ /* 0x000fea0003800000 */
.L_x_1072:
[----:B------:R-:W-:Y:S05]  /*17490*/  BRA `(.L_x_1074) ;  /* 0xffffffe800e07947 */ /* 0x000fea000383ffff */
.L_x_1021:
[----:B0-----:R0:W1:Y:S02]  /*174a0*/  SYNCS.PHASECHK.TRANS64.TRYWAIT P0, [R7+URZ], R2 ;  /* 0x00000002070075a7 */ /* 0x001064000800017f */
[----:B-1----:R-:W-:Y:S05]  /*174b0*/  @!P0 NANOSLEEP.SYNCS 0x989680 ;  /* 0x009896800000895d */ /* 0x002fea0003900000 */
[----:B------:R-:W1:Y:S02]  /*174c0*/  @!P0 SYNCS.PHASECHK.TRANS64 P0, [R7+URZ], R2 ;  /* 0x00000002070085a7 */ /* 0x000e64000800007f */
[----:B-1----:R-:W-:Y:S05]  /*174d0*/  @!P0 BRA `(.L_x_1021) ;  /* 0xfffffffc00f08947 */ /* 0x002fea000383ffff */
[----:B------:R-:W-:Y:S05]  /*174e0*/  BRA `(.L_x_1075) ;  /* 0xffffffec00147947 */ /* 0x000fea000383ffff */
.L_x_1022:
[----:B-1----:R1:W2:Y:S02]  /*174f0*/  SYNCS.PHASECHK.TRANS64.TRYWAIT P0, [R3+URZ], R0 ;  /* 0x00000000030075a7 */ /* 0x0022a4000800017f */
[----:B--2---:R-:W-:Y:S05]  /*17500*/  @!P0 NANOSLEEP.SYNCS 0x989680 ;  /* 0x009896800000895d */ /* 0x004fea0003900000 */
[----:B------:R-:W2:Y:S02]  /*17510*/  @!P0 SYNCS.PHASECHK.TRANS64 P0, [R3+URZ], R0 ;  /* 0x00000000030085a7 */ /* 0x000ea4000800007f */
[----:B--2---:R-:W-:Y:S05]  /*17520*/  @!P0 BRA `(.L_x_1022) ;  /* 0xfffffffc00f08947 */ /* 0x004fea000383ffff */
[----:B------:R-:W-:Y:S05]  /*17530*/  BRA `(.L_x_1076) ;  /* 0xffffffec00087947 */ /* 0x000fea000383ffff */
.L_x_1024:
[----:B-1----:R1:W2:Y:S02]  /*17540*/  SYNCS.PHASECHK.TRANS64.TRYWAIT P0, [R5+URZ], R2 ;  /* 0x00000002050075a7 */ /* 0x0022a4000800017f */
[----:B--2---:R-:W-:Y:S05]  /*17550*/  @!P0 NANOSLEEP.SYNCS 0x989680 ;  /* 0x009896800000895d */ /* 0x004fea0003900000 */
[----:B------:R-:W2:Y:S02]  /*17560*/  @!P0 SYNCS.PHASECHK.TRANS64 P0, [R5+URZ], R2 ;  /* 0x00000002050085a7 */ /* 0x000ea4000800007f */
[----:B--2---:R-:W-:Y:S05]  /*17570*/  @!P0 BRA `(.L_x_1024) ;  /* 0xfffffffc00f08947 */ /* 0x004fea000383ffff */
[----:B------:R-:W-:Y:S05]  /*17580*/  BRA `(.L_x_1077) ;  /* 0xffffffec000c7947 */ /* 0x000fea000383ffff */
.L_x_1078:
        /* <DEDUP_REMOVED lines=15> */
.L_x_2208:


//--------------------- .text._ZN7cutlass13device_kernelIN5flash11enable_sm90INS1_16FlashAttnFwdSm90INS1_25CollectiveMainloopFwdSm90ILi2EN4cute5tupleIJNS5_1CILi1EEES8_S8_EEENS6_IJNS7_ILi192EEENS7_ILi128EEENS7_ILi96EEEEEELi96ENS_6half_tEfNS_4arch4Sm90ELb0ELb1ELb1ELb1ELb0ELb1ELb0ELb0ELb1ELb0ELb0ELb0EEENS1_21CollectiveEpilogueFwdINS6_IJSA_SC_SB_EEES9_SE_SG_Li384ELb1ELb0ELb0ELb0EEENS1_36VarlenDynamicPersistentTileSchedulerILi192ELi128ELi384ELi32ELb0ELb0ELb1ELb1ELb0ELb1EEEEEEEEEvNT_6ParamsE --------------------------
	.section	.text._ZN7cutlass13device_kernelIN5flash11enable_sm90INS1_16FlashAttnFwdSm90INS1_25CollectiveMainloopFwdSm90ILi2EN4cute5tupleIJNS5_1CILi1EEES8_S8_EEENS6_IJNS7_ILi192EEENS7_ILi128EEENS7_ILi96EEEEEELi96ENS_6half_tEfNS_4arch4Sm90ELb0ELb1ELb1ELb1ELb0ELb1ELb0ELb0ELb1ELb0ELb0ELb0EEENS1_21CollectiveEpilogueFwdINS6_IJSA_SC_SB_EEES9_SE_SG_Li384ELb1ELb0ELb0ELb0EEENS1_36VarlenDynamicPersistentTileSchedulerILi192ELi128ELi384ELi32ELb0ELb0ELb1ELb1ELb0ELb1EEEEEEEEEvNT_6ParamsE,"ax",@progbits
	.align	128
.text._ZN7cutlass13device_kernelIN5flash11enable_sm90INS1_16FlashAttnFwdSm90INS1_25CollectiveMainloopFwdSm90ILi2EN4cute5tupleIJNS5_1CILi1EEES8_S8_EEENS6_IJNS7_ILi192EEENS7_ILi128EEENS7_ILi96EEEEEELi96ENS_6half_tEfNS_4arch4Sm90ELb0ELb1ELb1ELb1ELb0ELb1ELb0ELb0ELb1ELb0ELb0ELb0EEENS1_21CollectiveEpilogueFwdINS6_IJSA_SC_SB_EEES9_SE_SG_Li384ELb1ELb0ELb0ELb0EEENS1_36VarlenDynamicPersistentTileSchedulerILi192ELi128ELi384ELi32ELb0ELb0ELb1ELb1ELb0ELb1EEEEEEEEEvNT_6ParamsE:
        .type           _ZN7cutlass13device_kernelIN5flash11enable_sm90INS1_16FlashAttnFwdSm90INS1_25CollectiveMainloopFwdSm90ILi2EN4cute5tupleIJNS5_1CILi1EEES8_S8_EEENS6_IJNS7_ILi192EEENS7_ILi128EEENS7_ILi96EEEEEELi96ENS_6half_tEfNS_4arch4Sm90ELb0ELb1ELb1ELb1ELb0ELb1ELb0ELb0ELb1ELb0ELb0ELb0EEENS1_21CollectiveEpilogueFwdINS6_IJSA_SC_SB_EEES9_SE_SG_Li384ELb1ELb0ELb0ELb0EEENS1_36VarlenDynamicPersistentTileSchedulerILi192ELi128ELi384ELi32ELb0ELb0ELb1ELb1ELb0ELb1EEEEEEEEEvNT_6ParamsE,@function
        .size           _ZN7cutlass13device_kernelIN5flash11enable_sm90INS1_16FlashAttnFwdSm90INS1_25CollectiveMainloopFwdSm90ILi2EN4cute5tupleIJNS5_1CILi1EEES8_S8_EEENS6_IJNS7_ILi192EEENS7_ILi128EEENS7_ILi96EEEEEELi96ENS_6half_tEfNS_4arch4Sm90ELb0ELb1ELb1ELb1ELb0ELb1ELb0ELb0ELb1ELb0ELb0ELb0EEENS1_21CollectiveEpilogueFwdINS6_IJSA_SC_SB_EEES9_SE_SG_Li384ELb1ELb0ELb0ELb0EEENS1_36VarlenDynamicPersistentTileSchedulerILi192ELi128ELi384ELi32ELb0ELb0ELb1ELb1ELb0ELb1EEEEEEEEEvNT_6ParamsE,(.L_x_2209 - _ZN7cutlass13device_kernelIN5flash11enable_sm90INS1_16FlashAttnFwdSm90INS1_25CollectiveMainloopFwdSm90ILi2EN4cute5tupleIJNS5_1CILi1EEES8_S8_EEENS6_IJNS7_ILi192EEENS7_ILi128EEENS7_ILi96EEEEEELi96ENS_6half_tEfNS_4arch4Sm90ELb0ELb1ELb1ELb1ELb0ELb1ELb0ELb0ELb1ELb0ELb0ELb0EEENS1_21CollectiveEpilogueFwdINS6_IJSA_SC_SB_EEES9_SE_SG_Li384ELb1ELb0ELb0ELb0EEENS1_36VarlenDynamicPersistentTileSchedulerILi192ELi128ELi384ELi32ELb0ELb0ELb1ELb1ELb0ELb1EEEEEEEEEvNT_6ParamsE)
        .other          _ZN7cutlass13device_kernelIN5flash11enable_sm90INS1_16FlashAttnFwdSm90INS1_25CollectiveMainloopFwdSm90ILi2EN4cute5tupleIJNS5_1CILi1EEES8_S8_EEENS6_IJNS7_ILi192EEENS7_ILi128EEENS7_ILi96EEEEEELi96ENS_6half_tEfNS_4arch4Sm90ELb0ELb1ELb1ELb1ELb0ELb1ELb0ELb0ELb1ELb0ELb0ELb0EEENS1_21CollectiveEpilogueFwdINS6_IJSA_SC_SB_EEES9_SE_SG_Li384ELb1ELb0ELb0ELb0EEENS1_36VarlenDynamicPersistentTileSchedulerILi192ELi128ELi384ELi32ELb0ELb0ELb1ELb1ELb0ELb1EEEEEEEEEvNT_6ParamsE,@"STO_CUDA_ENTRY STV_DEFAULT"
_ZN7cutlass13device_kernelIN5flash11enable_sm90INS1_16FlashAttnFwdSm90INS1_25CollectiveMainloopFwdSm90ILi2EN4cute5tupleIJNS5_1CILi1EEES8_S8_EEENS6_IJNS7_ILi192EEENS7_ILi128EEENS7_ILi96EEEEEELi96ENS_6half_tEfNS_4arch4Sm90ELb0ELb1ELb1ELb1ELb0ELb1ELb0ELb0ELb1ELb0ELb0ELb0EEENS1_21CollectiveEpilogueFwdINS6_IJSA_SC_SB_EEES9_SE_SG_Li384ELb1ELb0ELb0ELb0EEENS1_36VarlenDynamicPersistentTileSchedulerILi192ELi128ELi384ELi32ELb0ELb0ELb1ELb1ELb0ELb1EEEEEEEEEvNT_6ParamsE:
        /* <DEDUP_REMOVED lines=27> */
.L_x_1080:
[----:B------:R-:W-:Y:S05]  /*01b0*/  BSYNC B0 ;  /* 0x0000000000007941 */ /* 0x000fea0003800000 */
.L_x_1079:
        /* <DEDUP_REMOVED lines=41> */
.L_x_1081:
        /* <DEDUP_REMOVED lines=22> */
.L_x_1082:
        /* <DEDUP_REMOVED lines=18> */
.L_x_1083:
        /* <DEDUP_REMOVED lines=22> */
.L_x_1084:
        /* <DEDUP_REMOVED lines=22> */
.L_x_1085:
[----:B------:R-:W-:Y:S01]  /*0990*/  PLOP3.LUT P0, PT, PT, PT, UP0, 0x80, 0x0 ;  /* 0x000000000000781c */ /* 0x000fe20003f0f008 */
[----:B------:R-:W-:Y:S01]  /*09a0*/  UMOV UR36, 0x1 ;  /* 0x0000000100247882 */ /* 0x000fe20000000000 */
[----:B------:R-:W-:Y:S01]  /*09b0*/  NOP ;  /* 0x0000000000007918 */ /* 0x000fe20000000000 */
[----:B------:R-:W-:Y:S01]  /*09c0*/  USEL UR36, UR36, 0x2, !UP0 ;  /* 0x0000000224247887 */ /* 0x000fe2000c000000 */
[----:B------:R-:W-:Y:S01]  /*09d0*/  BSSY B7, `(.L_x_1086) ;  /* 0x0002118000077945 */ /* 0x000fe20003800000 */
[----:B------:R-:W-:Y:S01]  /*09e0*/  ULDC.64 UR52, c[0x0][0x208] ;  /* 0x0000820000347ab9 */ /* 0x000fe20000000a00 */
[----:B012-4-:R-:W-:Y:S07]  /*09f0*/  BAR.SYNC.DEFER_BLOCKING 0x0 ;  /* 0x0000000000007b1d */ /* 0x017fee0000010000 */
[----:B------:R-:W-:Y:S05]  /*0a00*/  @!P0 BRA `(.L_x_1087) ;  /* 0x000001b000748947 */ /* 0x000fea0003800000 */
.L_x_1088:
[----:B------:R-:W-:-:S08]  /*0a10*/  NOP ;  /* 0x0000000000007918 */ /* 0x000fd00000000000 */
[----:B------:R-:W0:Y:S02]  /*0a20*/  USETMAXREG.TRY_ALLOC.CTAPOOL UP0, 0xa0 ;  /* 0x000000a0000079c8 */ /* 0x000e240008000600 */
[----:B0-----:R-:W-:-:S13]  /*0a30*/  PLOP3.LUT P0, PT, PT, PT, UP0, 0x80, 0x0 ;  /* 0x000000000000781c */ /* 0x001fda0003f0f008 */
[----:B------:R-:W-:Y:S05]  /*0a40*/  @!P0 BRA `(.L_x_1088) ;  /* 0xfffffffc00f08947 */ /* 0x000fea000383ffff */
[----:B------:R-:W2:Y:S01]  /*0a50*/  LDL.LU R0, [R1] ;  /* 0x0000000001007983 */ /* 0x000ea20000300800 */
[----:B------:R-:W0:Y:S01]  /*0a60*/  S2R R2, SR_TID.X ;  /* 0x0000000000027919 */ /* 0x000e220000002100 */
        /* <DEDUP_REMOVED lines=14> */
[----:B------:R1:W-:Y:S01]  /*0b50*/  STL [R1], R0 ;  /* 0x0000000001007387 */ /* 0x0003e20000100800 */
[----:B0-----:R-:W-:-:S13]  /*0b60*/  ISETP.GE.AND P0, PT, R11, UR4, PT ;  /* 0x000000040b007c0c */ /* 0x001fda000bf06270 */
[----:B-1----:R-:W-:Y:S05]  /*0b70*/  @P0 BRA `(.L_x_1089) ;  /* 0x0000020c00f40947 */ /* 0x002fea0003800000 */
[----:B------:R-:W0:Y:S01]  /*0b80*/  S2R R0, SR_TID.X ;  /* 0x0000000000007919 */ /* 0x000e220000002100 */
[----:B------:R-:W-:Y:S01]  /*0b90*/  R2UR UR38, R2 ;  /* 0x00000000022672ca */ /* 0x000fe200000e0000 */
[----:B------:R-:W-:Y:S01]  /*0ba0*/  IMAD.MOV.U32 R138, RZ, RZ, 0x40 ;  /* 0x00000040ff8a7424 */ /* 0x000fe200078e00ff */
[----:B------:R-:W-:Y:S01]  /*0bb0*/  ULOP3.LUT UR37, UR36, 0x1, URZ, 0xfc, !UPT ;  /* 0x0000000124257892 */ /* 0x000fe2000f8efc3f */
[----:B------:R-:W-:Y:S01]  /*0bc0*/  STL [R1+0x34], R9 ;  /* 0x0000340901007387 */ /* 0x000fe20000100800 */
[----:B------:R-:W-:Y:S02]  /*0bd0*/  IMAD.MOV.U32 R18, RZ, RZ, RZ ;  /* 0x000000ffff127224 */ /* 0x000fe400078e00ff */
[----:B------:R-:W-:Y:S01]  /*0be0*/  IMAD.MOV.U32 R157, RZ, RZ, RZ ;  /* 0x000000ffff9d7224 */ /* 0x000fe200078e00ff */
[----:B------:R-:W-:Y:S01]  /*0bf0*/  STL [R1+0x38], R10 ;  /* 0x0000380a01007387 */ /* 0x000fe20000100800 */
[----:B------:R-:W-:Y:S02]  /*0c00*/  IMAD.MOV.U32 R22, RZ, RZ, RZ ;  /* 0x000000ffff167224 */ /* 0x000fe400078e00ff */
[----:B------:R-:W-:Y:S01]  /*0c10*/  IMAD.MOV.U32 R17, RZ, RZ, RZ ;  /* 0x000000ffff117224 */ /* 0x000fe200078e00ff */
[----:B------:R-:W-:Y:S02]  /*0c20*/  STL [R1+0x3c], R11 ;  /* 0x00003c0b01007387 */ /* 0x000fe40000100800 */
[----:B------:R-:W-:-:S02]  /*0c30*/  UIADD3 UR38, UR38, 0xc400, URZ ;  /* 0x0000c40026267890 */ /* 0x000fc4000fffe03f */
[----:B------:R-:W-:Y:S01]  /*0c40*/  STL [R1+0x4c], RZ ;  /* 0x00004cff01007387 */ /* 0x000fe20000100800 */
[----:B0-----:R-:W-:-:S05]  /*0c50*/  VIADD R0, R0, 0xffffff80 ;  /* 0xffffff8000007836 */ /* 0x001fca0000000000 */
[----:B------:R-:W-:Y:S02]  /*0c60*/  SHF.R.S32.HI R3, RZ, 0x1f, R0 ;  /* 0x0000001fff037819 */ /* 0x000fe40000011400 */
[-C--:B------:R-:W-:Y:S02]  /*0c70*/  LEA.HI R12, R0, R0.reuse, RZ, 0x1 ;  /* 0x00000000000c7211 */ /* 0x080fe400078f08ff */
[CC--:B------:R-:W-:Y:S02]  /*0c80*/  LEA.HI R4, R3.reuse, R0.reuse, RZ, 0x4 ;  /* 0x0000000003047211 */ /* 0x0c0fe400078f20ff */
[CC--:B------:R-:W-:Y:S02]  /*0c90*/  LEA.HI R7, R3.reuse, R0.reuse, RZ, 0x5 ;  /* 0x0000000003077211 */ /* 0x0c0fe400078f28ff */
[----:B------:R-:W-:Y:S02]  /*0ca0*/  LOP3.LUT R5, R4, 0xfffffff0, RZ, 0xc0, !PT ;  /* 0xfffffff004057812 */ /* 0x000fe400078ec0ff */
[----:B------:R-:W-:-:S02]  /*0cb0*/  LEA.HI R6, R3, R0, RZ, 0x2 ;  /* 0x0000000003067211 */ /* 0x000fc400078f10ff */
[----:B------:R-:W-:Y:S01]  /*0cc0*/  LEA.HI R3, R3, R0, RZ, 0x7 ;  /* 0x0000000003037211 */ /* 0x000fe200078f38ff */
[C---:B------:R-:W-:Y:S01]  /*0cd0*/  IMAD.IADD R5, R0.reuse, 0x1, -R5 ;  /* 0x0000000100057824 */ /* 0x040fe200078e0a05 */
[--C-:B------:R-:W-:Y:S02]  /*0ce0*/  SHF.R.S32.HI R8, RZ, 0x2, R6.reuse ;  /* 0x00000002ff087819 */ /* 0x100fe40000011406 */
[----:B------:R-:W-:Y:S02]  /*0cf0*/  LOP3.LUT R3, R3, 0xffffff80, RZ, 0xc0, !PT ;  /* 0xffffff8003037812 */ /* 0x000fe400078ec0ff */
[----:B------:R-:W-:Y:S02]  /*0d00*/  SHF.R.S32.HI R15, RZ, 0x1f, R6 ;  /* 0x0000001fff0f7819 */ /* 0x000fe40000011406 */
[----:B------:R-:W-:Y:S01]  /*0d10*/  SHF.R.S32.HI R6, RZ, 0x1f, R5 ;  /* 0x0000001fff067819 */ /* 0x000fe20000011405 */
[----:B------:R-:W-:Y:S01]  /*0d20*/  IMAD.IADD R136, R0, 0x1, -R3 ;  /* 0x0000000100887824 */ /* 0x000fe200078e0a03 */
[----:B------:R-:W-:-:S02]  /*0d30*/  LOP3.LUT R13, R12, 0xfffffffe, RZ, 0xc0, !PT ;  /* 0xfffffffe0c0d7812 */ /* 0x000fc400078ec0ff */
[----:B------:R-:W-:Y:S02]  /*0d40*/  SHF.R.S32.HI R3, RZ, 0x4, R4 ;  /* 0x00000004ff037819 */ /* 0x000fe40000011404 */
[----:B------:R-:W-:Y:S01]  /*0d50*/  LEA.HI R6, R6, R5, RZ, 0x3 ;  /* 0x0000000506067211 */ /* 0x000fe200078f18ff */
[----:B------:R-:W-:Y:S01]  /*0d60*/  IMAD.IADD R16, R0, 0x1, -R13 ;  /* 0x0000000100107824 */ /* 0x000fe200078e0a0d */
[----:B------:R-:W-:Y:S02]  /*0d70*/  LEA.HI R4, R4, R3, RZ, 0x1 ;  /* 0x0000000304047211 */ /* 0x000fe400078f08ff */
[C---:B------:R-:W-:Y:S01]  /*0d80*/  LOP3.LUT R0, R6.reuse, 0xfffffff8, RZ, 0xc0, !PT ;  /* 0xfffffff806007812 */ /* 0x040fe200078ec0ff */
[----:B------:R-:W-:Y:S01]  /*0d90*/  IMAD.SHL.U32 R6, R6, 0x40, RZ ;  /* 0x0000004006067824 */ /* 0x000fe200078e00ff */
[----:B------:R-:W-:Y:S01]  /*0da0*/  LOP3.LUT R4, R4, 0x1ffffffe, RZ, 0xc0, !PT ;  /* 0x1ffffffe04047812 */ /* 0x000fe200078ec0ff */
[----:B------:R-:W-:Y:S01]  /*0db0*/  IMAD.SHL.U32 R19, R16, 0x8, RZ ;  /* 0x0000000810137824 */ /* 0x000fe200078e00ff */
[----:B------:R-:W-:Y:S01]  /*0dc0*/  LEA.HI R15, R15, R8, RZ, 0x2 ;  /* 0x000000080f0f7211 */ /* 0x000fe200078f10ff */
[----:B------:R-:W-:Y:S01]  /*0dd0*/  IMAD.IADD R0, R5, 0x1, -R0 ;  /* 0x0000000105007824 */ /* 0x000fe200078e0a00 */
[----:B------:R-:W-:Y:S01]  /*0de0*/  SHF.R.S32.HI R23, RZ, 0x1, R12 ;  /* 0x00000001ff177819 */ /* 0x000fe2000001140c */
[----:B------:R-:W-:Y:S01]  /*0df0*/  IMAD.IADD R4, R3, 0x1, -R4 ;  /* 0x0000000103047824 */ /* 0x000fe200078e0a04 */
[----:B------:R-:W-:Y:S01]  /*0e00*/  LOP3.LUT R15, R15, 0xfffffffc, RZ, 0xc0, !PT ;  /* 0xfffffffc0f0f7812 */ /* 0x000fe200078ec0ff */
[----:B------:R-:W-:Y:S01]  /*0e10*/  IMAD.SHL.U32 R5, R0, 0x40, RZ ;  /* 0x0000004000057824 */ /* 0x000fe200078e00ff */
[----:B------:R-:W-:Y:S01]  /*0e20*/  LEA.HI R12, R12, R23, RZ, 0x1 ;  /* 0x000000170c0c7211 */ /* 0x000fe200078f08ff */
[----:B------:R-:W-:Y:S01]  /*0e30*/  IMAD.SHL.U32 R4, R4, 0x8, RZ ;  /* 0x0000000804047824 */ /* 0x000fe200078e00ff */
[----:B------:R-:W-:Y:S01]  /*0e40*/  SHF.R.S32.HI R7, RZ, 0x5, R7 ;  /* 0x00000005ff077819 */ /* 0x000fe20000011407 */
[----:B------:R-:W-:Y:S01]  /*0e50*/  IMAD.IADD R15, R8, 0x1, -R15 ;  /* 0x00000001080f7824 */ /* 0x000fe200078e0a0f */
[----:B------:R-:W-:Y:S01]  /*0e60*/  LOP3.LUT R5, R5, 0x1c0, RZ, 0xc0, !PT ;  /* 0x000001c005057812 */ /* 0x000fe200078ec0ff */
[----:B------:R-:W-:Y:S01]  /*0e70*/  IMAD.SHL.U32 R16, R16, 0x4, RZ ;  /* 0x0000000410107824 */ /* 0x000fe200078e00ff */
[----:B------:R-:W-:Y:S01]  /*0e80*/  LOP3.LUT R6, R6, 0x7ffffe00, RZ, 0xc0, !PT ;  /* 0x7ffffe0006067812 */ /* 0x000fe200078ec0ff */
[----:B------:R-:W-:Y:S01]  /*0e90*/  IMAD.SHL.U32 R15, R15, 0x40, RZ ;  /* 0x000000400f0f7824 */ /* 0x000fe200078e00ff */
[----:B------:R-:W-:-:S02]  /*0ea0*/  LOP3.LUT R4, R5, 0x8, R4, 0xf8, !PT ;  /* 0x0000000805047812 */ /* 0x000fc400078ef804 */
[----:B------:R-:W-:Y:S01]  /*0eb0*/  LOP3.LUT R12, R12, 0x7fffffe, RZ, 0xc0, !PT ;  /* 0x07fffffe0c0c7812 */ /* 0x000fe200078ec0ff */
[----:B------:R-:W-:Y:S01]  /*0ec0*/  IMAD R6, R7, 0x400, R6 ;  /* 0x0000040007067824 */ /* 0x000fe200078e0206 */
[----:B------:R-:W-:Y:S02]  /*0ed0*/  SHF.R.U32.HI R5, RZ, 0x3, R5 ;  /* 0x00000003ff057819 */ /* 0x000fe40000011605 */
[----:B------:R-:W-:Y:S01]  /*0ee0*/  R2P PR, R0, 0x6 ;  /* 0x0000000600007804 */ /* 0x000fe20000000000 */
[----:B------:R-:W-:Y:S01]  /*0ef0*/  IMAD.IADD R12, R23, 0x1, -R12 ;  /* 0x00000001170c7824 */ /* 0x000fe200078e0a0c */
[----:B------:R-:W-:Y:S01]  /*0f00*/  LOP3.LUT R5, R4, R5, RZ, 0x3c, !PT ;  /* 0x0000000504057212 */ /* 0x000fe200078e3cff */
[----:B------:R-:W-:Y:S01]  /*0f10*/  VIADD R4, R19, 0x10 ;  /* 0x0000001013047836 */ /* 0x000fe20000000000 */
[----:B------:R-:W-:Y:S01]  /*0f20*/  SHF.R.S32.HI R0, RZ, 0x1f, R23 ;  /* 0x0000001fff007819 */ /* 0x000fe20000011417 */
[----:B------:R-:W-:Y:S01]  /*0f30*/  IMAD R12, R3, 0x8, R12 ;  /* 0x00000008030c7824 */ /* 0x000fe200078e020c */
[----:B------:R-:W-:-:S02]  /*0f40*/  IADD3 R5, R6, R5, RZ ;  /* 0x0000000506057210 */ /* 0x000fc40007ffe0ff */
[----:B------:R-:W-:Y:S01]  /*0f50*/  LOP3.LUT R3, R15, 0xc0, RZ, 0xc0, !PT ;  /* 0x000000c00f037812 */ /* 0x000fe200078ec0ff */
[----:B------:R-:W-:Y:S01]  /*0f60*/  IMAD.SHL.U32 R4, R12, 0x20, RZ ;  /* 0x000000200c047824 */ /* 0x000fe200078e00ff */
[----:B------:R-:W-:Y:S01]  /*0f70*/  SHF.R.S32.HI R13, RZ, 0x1f, R136 ;  /* 0x0000001fff0d7819 */ /* 0x000fe20000011488 */
[----:B------:R-:W-:Y:S01]  /*0f80*/  IMAD R137, R5, 0x2, R2 ;  /* 0x0000000205897824 */ /* 0x000fe200078e0202 */
[----:B------:R-:W-:Y:S01]  /*0f90*/  LOP3.LUT R0, R3, 0x8, R19, 0xf8, !PT ;  /* 0x0000000803007812 */ /* 0x000fe200078ef813 */
[----:B------:R0:W-:Y:S01]  /*0fa0*/  STL [R1+0xc], R3 ;  /* 0x00000c0301007387 */ /* 0x0001e20000100800 */
[----:B------:R-:W-:Y:S01]  /*0fb0*/  SHF.R.U32.HI R5, RZ, 0x3, R3 ;  /* 0x00000003ff057819 */ /* 0x000fe20000011603 */
[----:B------:R-:W-:Y:S01]  /*0fc0*/  VIADD R139, R137, 0x21800 ;  /* 0x00021800898b7836 */ /* 0x000fe20000000000 */
[----:B------:R-:W-:Y:S02]  /*0fd0*/  LEA.HI R13, R13, R136, RZ, 0x2 ;  /* 0x000000880d0d7211 */ /* 0x000fe400078f10ff */
[----:B------:R-:W-:Y:S01]  /*0fe0*/  LOP3.LUT R0, R0, R5, RZ, 0x3c, !PT ;  /* 0x0000000500007212 */ /* 0x000fe200078e3cff */
[----:B------:R1:W-:Y:S01]  /*0ff0*/  STL [R1+0x10], R5 ;  /* 0x0000100501007387 */ /* 0x0003e20000100800 */
[----:B------:R-:W-:-:S02]  /*1000*/  LOP3.LUT R13, R13, 0x7ffffffc, RZ, 0xc0, !PT ;  /* 0x7ffffffc0d0d7812 */ /* 0x000fc400078ec0ff */
[----:B------:R-:W-:Y:S01]  /*1010*/  SEL R138, R138, 0xffffffc0, !P2 ;  /* 0xffffffc08a8a7807 */ /* 0x000fe20005000000 */
[----:B0-----:R-:W-:Y:S01]  /*1020*/  VIADD R3, R137, 0x21820 ;  /* 0x0002182089037836 */ /* 0x001fe20000000000 */
[----:B------:R-:W-:Y:S01]  /*1030*/  STL [R1+0x14], R4 ;  /* 0x0000140401007387 */ /* 0x000fe20000100800 */
[C---:B------:R-:W-:Y:S01]  /*1040*/  @P1 VIADD R3, R139.reuse, 0xffffffe0 ;  /* 0xffffffe08b031836 */ /* 0x040fe20000000000 */
[----:B------:R-:W-:Y:S01]  /*1050*/  IADD3 R139, R139, R138, RZ ;  /* 0x0000008a8b8b7210 */ /* 0x000fe20007ffe0ff */
[----:B------:R-:W-:Y:S02]  /*1060*/  IMAD.IADD R0, R4, 0x1, R0 ;  /* 0x0000000104007824 */ /* 0x000fe400078e0200 */
[----:B------:R-:W-:Y:S01]  /*1070*/  IMAD.IADD R136, R136, 0x1, -R13 ;  /* 0x0000000188887824 */ /* 0x000fe200078e0a0d */
[----:B------:R-:W-:Y:S01]  /*1080*/  STL [R1+0x1c], R3 ;  /* 0x00001c0301007387 */ /* 0x000fe20000100800 */
[----:B-1----:R-:W-:Y:S02]  /*1090*/  VIADD R5, R19, 0x20 ;  /* 0x0000002013057836 */ /* 0x002fe40000000000 */
[----:B------:R-:W-:Y:S01]  /*10a0*/  IMAD.IADD R138, R138, 0x1, R3 ;  /* 0x000000018a8a7824 */ /* 0x000fe200078e0203 */
[----:B------:R0:W-:Y:S02]  /*10b0*/  STL [R1+0x40], R0 ;  /* 0x0000400001007387 */ /* 0x0001e40000100800 */
[----:B0-----:R-:W-:-:S05]  /*10c0*/  VIADD R0, R3, 0x6000 ;  /* 0x0000600003007836 */ /* 0x001fca0000000000 */
[----:B------:R0:W-:Y:S02]  /*10d0*/  STL [R1+0x20], R0 ;  /* 0x0000200001007387 */ /* 0x0001e40000100800 */
.L_x_1298:
[----:B0-2--5:R-:W2:Y:S01]  /*10e0*/  LDL R30, [R1+0x3c] ;  /* 0x00003c00011e7983 */ /* 0x025ea20000100800 */
[----:B------:R-:W-:Y:S05]  /*10f0*/  YIELD ;  /* 0x0000000000007946 */ /* 0x000fea0003800000 */
[----:B------:R-:W-:Y:S01]  /*1100*/  ULDC.64 UR4, c[0x0][0xa28] ;  /* 0x00028a0000047ab9 */ /* 0x000fe20000000a00 */
[----:B-1-3--:R-:W2:Y:S01]  /*1110*/  LDC.64 R6, c[0x0][0xa08] ;  /* 0x00028200ff067b82 */ /* 0x00aea20000000a00 */
[----:B------:R-:W-:Y:S01]  /*1120*/  ISETP.NE.U32.AND P1, PT, RZ, UR4, PT ;  /* 0x00000004ff007c0c */ /* 0x000fe2000bf25070 */
[----:B0-----:R-:W-:Y:S02]  /*1130*/  IMAD.MOV.U32 R0, RZ, RZ, RZ ;  /* 0x000000ffff007224 */ /* 0x001fe400078e00ff */
[----:B------:R-:W-:Y:S01]  /*1140*/  IMAD.MOV.U32 R72, RZ, RZ, RZ ;  /* 0x000000ffff487224 */ /* 0x000fe200078e00ff */
[----:B------:R-:W-:Y:S01]  /*1150*/  ISETP.NE.AND.EX P1, PT, RZ, UR5, PT, P1 ;  /* 0x00000005ff007c0c */ /* 0x000fe2000bf25310 */
[----:B------:R-:W-:-:S02]  /*1160*/  ULDC.64 UR4, c[0x0][0xa18] ;  /* 0x0002860000047ab9 */ /* 0x000fc40000000a00 */
[----:B------:R-:W-:-:S04]  /*1170*/  ISETP.NE.U32.AND P2, PT, RZ, UR4, PT ;  /* 0x00000004ff007c0c */ /* 0x000fc8000bf45070 */
[----:B------:R-:W-:Y:S01]  /*1180*/  ISETP.NE.AND.EX P2, PT, RZ, UR5, PT, P2 ;  /* 0x00000005ff007c0c */ /* 0x000fe2000bf45320 */
[----:B------:R-:W-:Y:S02]  /*1190*/  ULDC.64 UR4, c[0x0][0xa08] ;  /* 0x0002820000047ab9 */ /* 0x000fe40000000a00 */
[----:B------:R-:W-:-:S03]  /*11a0*/  ISETP.NE.U32.AND P0, PT, RZ, UR4, PT ;  /* 0x00000004ff007c0c */ /* 0x000fc6000bf05070 */
[----:B------:R-:W0:Y:S08]  /*11b0*/  @P1 LDC.64 R4, c[0x0][0xa28] ;  /* 0x00028a00ff041b82 */ /* 0x000e300000000a00 */
[----:B------:R-:W1:Y:S01]  /*11c0*/  @P2 LDC.64 R8, c[0x0][0xa18] ;  /* 0x00028600ff082b82 */ /* 0x000e620000000a00 */
[----:B------:R-:W-:Y:S01]  /*11d0*/  ULDC UR4, c[0x0][0x288] ;  /* 0x0000a20000047ab9 */ /* 0x000fe20000000800 */
[----:B------:R-:W-:Y:S01]  /*11e0*/  ISETP.NE.AND.EX P0, PT, RZ, UR5, PT, P0 ;  /* 0x00000005ff007c0c */ /* 0x000fe2000bf05300 */
[----:B------:R-:W-:Y:S01]  /*11f0*/  IMAD.U32 R3, RZ, RZ, UR4 ;  /* 0x00000004ff037e24 */ /* 0x000fe2000f8e00ff */
[----:B------:R-:W-:Y:S01]  /*1200*/  ULDC.64 UR4, c[0x0][0x3f8] ;  /* 0x0000fe0000047ab9 */ /* 0x000fe20000000a00 */
[----:B--2---:R-:W-:-:S04]  /*1210*/  IMAD.WIDE R10, R30, 0x4, R6 ;  /* 0x000000041e0a7825 */ /* 0x004fc800078e0206 */
[----:B-1----:R-:W-:-:S06]  /*1220*/  @P2 IMAD.WIDE R6, R30, 0x4, R8 ;  /* 0x000000041e062825 */ /* 0x002fcc00078e0208 */
[----:B------:R1:W5:Y:S01]  /*1230*/  @P0 LDG.E R72, desc[UR52][R10.64] ;  /* 0x000000340a480981 */ /* 0x000362000c1e1900 */
[----:B0-----:R-:W-:-:S03]  /*1240*/  @P1 IMAD.WIDE R4, R30, 0x4, R4 ;  /* 0x000000041e041825 */ /* 0x001fc600078e0204 */
[----:B------:R-:W2:Y:S04]  /*1250*/  @P2 LDG.E R3, desc[UR52][R6.64] ;  /* 0x0000003406032981 */ /* 0x000ea8000c1e1900 */
        /* <DEDUP_REMOVED lines=8> */
[----:B------:R-:W-:Y:S02]  /*12e0*/  IMAD.U32 R24, RZ, RZ, UR5 ;  /* 0x00000005ff187e24 */ /* 0x000fe4000f8e00ff */
[----:B------:R-:W-:Y:S01]  /*12f0*/  IMAD.U32 R27, RZ, RZ, UR4 ;  /* 0x00000004ff1b7e24 */ /* 0x000fe2000f8e00ff */
[----:B--2---:R1:W-:Y:S01]  /*1300*/  STL [R1+0x30], R3 ;  /* 0x0000300301007387 */ /* 0x0043e20000100800 */
[----:B------:R-:W-:Y:S01]  /*1310*/  IMAD.MOV.U32 R14, RZ, RZ, R3 ;  /* 0x000000ffff0e7224 */ /* 0x000fe200078e0003 */
[----:B------:R-:W-:Y:S06]  /*1320*/  @P2 BRA `(.L_x_1090) ;  /* 0x0000000000282947 */ /* 0x000fec0003800000 */
[----:B------:R-:W-:Y:S02]  /*1330*/  ULDC.64 UR4, c[0x0][0xa00] ;  /* 0x0002800000047ab9 */ /* 0x000fe40000000a00 */
[----:B------:R-:W-:-:S04]  /*1340*/  ISETP.NE.U32.AND P1, PT, RZ, UR4, PT ;  /* 0x00000004ff007c0c */ /* 0x000fc8000bf25070 */
[----:B------:R-:W-:-:S13]  /*1350*/  ISETP.NE.AND.EX P1, PT, RZ, UR5, PT, P1 ;  /* 0x00000005ff007c0c */ /* 0x000fda000bf25310 */
[----:B------:R-:W-:Y:S05]  /*1360*/  @!P1 BRA `(.L_x_1090) ;  /* 0x0000000000189947 */ /* 0x000fea0003800000 */
[----:B-1----:R-:W0:Y:S02]  /*1370*/  LDC.64 R4, c[0x0][0xa00] ;  /* 0x00028000ff047b82 */ /* 0x002e240000000a00 */
[----:B0-----:R-:W-:-:S05]  /*1380*/  IMAD.WIDE R4, R30, 0x4, R4 ;  /* 0x000000041e047825 */ /* 0x001fca00078e0204 */
[----:B------:R-:W2:Y:S04]  /*1390*/  LDG.E R3, desc[UR52][R4.64] ;  /* 0x0000003404037981 */ /* 0x000ea8000c1e1900 */
[----:B------:R-:W2:Y:S02]  /*13a0*/  LDG.E R6, desc[UR52][R4.64+0x4] ;  /* 0x0000043404067981 */ /* 0x000ea4000c1e1900 */
[----:B--2---:R-:W-:-:S05]  /*13b0*/  IMAD.IADD R14, R6, 0x1, -R3 ;  /* 0x00000001060e7824 */ /* 0x004fca00078e0a03 */
[----:B------:R0:W-:Y:S02]  /*13c0*/  STL [R1+0x30], R14 ;  /* 0x0000300e01007387 */ /* 0x0001e40000100800 */
.L_x_1090:
[----:B------:R-:W2:Y:S01]  /*13d0*/  LDL R13, [R1+0x34] ;  /* 0x00003400010d7983 */ /* 0x000ea20000100800 */
[----:B------:R-:W-:-:S03]  /*13e0*/  ULDC.64 UR4, c[0x0][0xa20] ;  /* 0x0002880000047ab9 */ /* 0x000fc60000000a00 */
[----:B------:R-:W3:Y:S01]  /*13f0*/  LDL R29, [R1+0x38] ;  /* 0x00003800011d7983 */ /* 0x000ee20000100800 */
[----:B------:R-:W-:-:S04]  /*1400*/  ISETP.NE.U32.AND P1, PT, RZ, UR4, PT ;  /* 0x00000004ff007c0c */ /* 0x000fc8000bf25070 */
[----:B------:R-:W-:Y:S01]  /*1410*/  ISETP.NE.AND.EX P1, PT, RZ, UR5, PT, P1 ;  /* 0x00000005ff007c0c */ /* 0x000fe2000bf25310 */
[----:B--2---:R2:W-:Y:S04]  /*1420*/  STL [R1+0x50], R13 ;  /* 0x0000500d01007387 */ /* 0x0045e80000100800 */
[----:B---3--:R2:W-:Y:S04]  /*1430*/  STL [R1+0x44], R29 ;  /* 0x0000441d01007387 */ /* 0x0085e80000100800 */
[----:B------:R2:W-:Y:S04]  /*1440*/  STL [R1+0x48], R30 ;  /* 0x0000481e01007387 */ /* 0x0005e80000100800 */
[----:B------:R-:W-:Y:S05]  /*1450*/  @!P1 BRA `(.L_x_1091) ;  /* 0x0000000000109947 */ /* 0x000fea0003800000 */
[----:B-1----:R-:W1:Y:S02]  /*1460*/  LDC.64 R4, c[0x0][0xa20] ;  /* 0x00028800ff047b82 */ /* 0x002e640000000a00 */
[----:B-1----:R-:W-:-:S05]  /*1470*/  IMAD.WIDE R4, R30, 0x4, R4 ;  /* 0x000000041e047825 */ /* 0x002fca00078e0204 */
[----:B------:R3:W5:Y:S01]  /*1480*/  LDG.E R27, desc[UR52][R4.64] ;  /* 0x00000034041b7981 */ /* 0x000762000c1e1900 */
[----:B------:R-:W-:Y:S05]  /*1490*/  BRA `(.L_x_1092) ;  /* 0x0000000000107947 */ /* 0x000fea0003800000 */
.L_x_1091:
[----:B------:R-:W-:Y:S05]  /*14a0*/  @!P0 BRA `(.L_x_1092) ;  /* 0x00000000000c8947 */ /* 0x000fea0003800000 */
[----:B-1----:R-:W3:Y:S04]  /*14b0*/  LDG.E R4, desc[UR52][R10.64] ;  /* 0x000000340a047981 */ /* 0x002ee8000c1e1900 */
[----:B------:R-:W3:Y:S02]  /*14c0*/  LDG.E R27, desc[UR52][R10.64+0x4] ;  /* 0x000004340a1b7981 */ /* 0x000ee4000c1e1900 */
[----:B---3--:R-:W-:-:S07]  /*14d0*/  IMAD.IADD R27, R27, 0x1, -R4 ;  /* 0x000000011b1b7824 */ /* 0x008fce00078e0a04 */
.L_x_1092:
[----:B------:R-:W-:Y:S01]  /*14e0*/  ULDC.64 UR4, c[0x0][0xa10] ;  /* 0x0002840000047ab9 */ /* 0x000fe20000000a00 */
[----:B-1----:R-:W1:Y:S01]  /*14f0*/  LDC.64 R10, c[0x0][0x9e0] ;  /* 0x00027800ff0a7b82 */ /* 0x002e620000000a00 */
[----:B------:R-:W-:-:S04]  /*1500*/  ISETP.NE.U32.AND P0, PT, RZ, UR4, PT ;  /* 0x00000004ff007c0c */ /* 0x000fc8000bf05070 */
[----:B------:R-:W-:Y:S01]  /*1510*/  ISETP.NE.AND.EX P0, PT, RZ, UR5, PT, P0 ;  /* 0x00000005ff007c0c */ /* 0x000fe2000bf05300 */
[----:B------:R-:W-:Y:S02]  /*1520*/  ULDC.64 UR4, c[0x0][0xa30] ;  /* 0x00028c0000047ab9 */ /* 0x000fe40000000a00 */
[----:B------:R-:W-:-:S04]  /*1530*/  ISETP.NE.U32.AND P1, PT, RZ, UR4, PT ;  /* 0x00000004ff007c0c */ /* 0x000fc8000bf25070 */
[----:B------:R-:W-:-:S06]  /*1540*/  ISETP.NE.AND.EX P1, PT, RZ, UR5, PT, P1 ;  /* 0x00000005ff007c0c */ /* 0x000fcc000bf25310 */
[----:B---3--:R-:W3:Y:S08]  /*1550*/  @P0 LDC.64 R4, c[0x0][0xa10] ;  /* 0x00028400ff040b82 */ /* 0x008ef00000000a00 */
[----:B------:R-:W4:Y:S01]  /*1560*/  @P1 LDC.64 R6, c[0x0][0xa30] ;  /* 0x00028c00ff061b82 */ /* 0x000f220000000a00 */
[----:B---3--:R-:W-:-:S05]  /*1570*/  @P0 IMAD.WIDE R4, R30, 0x4, R4 ;  /* 0x000000041e040825 */ /* 0x008fca00078e0204 */
[----:B------:R-:W3:Y:S04]  /*1580*/  @P0 LDG.E R3, desc[UR52][R4.64] ;  /* 0x0000003404030981 */ /* 0x000ee8000c1e1900 */
[----:B------:R-:W3:Y:S01]  /*1590*/  @P0 LDG.E R8, desc[UR52][R4.64+0x4] ;  /* 0x0000043404080981 */ /* 0x000ee2000c1e1900 */
[----:B-----5:R-:W-:Y:S02]  /*15a0*/  IMAD.IADD R9, R27, 0x1, -R0 ;  /* 0x000000011b097824 */ /* 0x020fe400078e0a00 */
[----:B------:R-:W-:Y:S02]  /*15b0*/  IMAD.MOV.U32 R105, RZ, RZ, R27 ;  /* 0x000000ffff697224 */ /* 0x000fe400078e001b */
[----:B----4-:R-:W-:-:S05]  /*15c0*/  @P1 IMAD.WIDE R6, R30, 0x4, R6 ;  /* 0x000000041e061825 */ /* 0x010fca00078e0206 */
[----:B------:R4:W5:Y:S01]  /*15d0*/  @P1 LDG.E R105, desc[UR52][R6.64] ;  /* 0x0000003406691981 */ /* 0x000962000c1e1900 */
[----:B-1----:R-:W-:Y:S01]  /*15e0*/  ISETP.GE.AND P1, PT, R11, 0x1, PT ;  /* 0x000000010b00780c */ /* 0x002fe20003f26270 */
[----:B------:R-:W-:-:S04]  /*15f0*/  IMAD.MOV.U32 R108, RZ, RZ, 0xc0 ;  /* 0x000000c0ff6c7424 */ /* 0x000fc800078e00ff */
[----:B------:R-:W-:Y:S02]  /*1600*/  IMAD R108, R13, R108, 0xc0 ;  /* 0x000000c00d6c7424 */ /* 0x000fe400078e026c */
[----:B---3--:R-:W-:-:S04]  /*1610*/  @P0 IMAD.IADD R24, R8, 0x1, -R3 ;  /* 0x0000000108180824 */ /* 0x008fc800078e0a03 */
[----:B------:R-:W-:-:S04]  /*1620*/  IMAD.IADD R12, R9, 0x1, R24 ;  /* 0x00000001090c7824 */ /* 0x000fc800078e0218 */
[C---:B------:R-:W-:Y:S01]  /*1630*/  VIADD R0, R12.reuse, 0x7f ;  /* 0x0000007f0c007836 */ /* 0x040fe20000000000 */
[----:B------:R4:W-:Y:S01]  /*1640*/  STL [R1+0x28], R12 ;  /* 0x0000280c01007387 */ /* 0x0009e20000100800 */
[----:B------:R-:W-:-:S03]  /*1650*/  IADD3 R108, R12, R108, -R14 ;  /* 0x0000006c0c6c7210 */ /* 0x000fc60007ffe80e */
[----:B------:R-:W-:-:S04]  /*1660*/  SHF.R.S32.HI R3, RZ, 0x1f, R0 ;  /* 0x0000001fff037819 */ /* 0x000fc80000011400 */
[----:B------:R-:W-:Y:S02]  /*1670*/  LEA.HI R3, R3, R0, RZ, 0x7 ;  /* 0x0000000003037211 */ /* 0x000fe400078f38ff */
[----:B------:R-:W-:Y:S02]  /*1680*/  IADD3 R0, R108, R10, RZ ;  /* 0x0000000a6c007210 */ /* 0x000fe40007ffe0ff */
[----:B------:R-:W-:Y:S01]  /*1690*/  SHF.R.S32.HI R110, RZ, 0x7, R3 ;  /* 0x00000007ff6e7819 */ /* 0x000fe20000011403 */
[----:B----4-:R-:W-:Y:S06]  /*16a0*/  @!P1 BRA `(.L_x_1093) ;  /* 0x0000000000489947 */ /* 0x010fec0003800000 */
[C---:B------:R-:W-:Y:S01]  /*16b0*/  ISETP.GT.AND P0, PT, R108.reuse, RZ, PT ;  /* 0x000000ff6c00720c */ /* 0x040fe20003f04270 */
[----:B------:R-:W-:Y:S01]  /*16c0*/  BSSY B0, `(.L_x_1094) ;  /* 0x000000e000007945 */ /* 0x000fe20003800000 */
[----:B------:R-:W-:-:S11]  /*16d0*/  VIADD R3, R108, 0xffffffff ;  /* 0xffffffff6c037836 */ /* 0x000fd60000000000 */
[----:B------:R-:W-:Y:S05]  /*16e0*/  @P0 BRA `(.L_x_1095) ;  /* 0x00000000001c0947 */ /* 0x000fea0003800000 */
[----:B------:R-:W-:Y:S01]  /*16f0*/  ISETP.NE.AND P0, PT, R11, 0x1, PT ;  /* 0x000000010b00780c */ /* 0x000fe20003f05270 */
[----:B------:R-:W-:-:S12]  /*1700*/  IMAD.MOV R3, RZ, RZ, -R108 ;  /* 0x000000ffff037224 */ /* 0x000fd800078e0a6c */
[----:B------:R-:W1:Y:S02]  /*1710*/  @P0 LDC.64 R4, c[0x0][0x9e8] ;  /* 0x00027a00ff040b82 */ /* 0x000e640000000a00 */
[----:B-1----:R-:W-:-:S05]  /*1720*/  @P0 IMAD.HI.U32 R4, R3, R4, RZ ;  /* 0x0000000403040227 */ /* 0x002fca00078e00ff */
[----:B------:R-:W-:-:S04]  /*1730*/  @P0 SHF.R.U32.HI R3, RZ, R5, R4 ;  /* 0x00000005ff030219 */ /* 0x000fc80000011604 */
[----:B------:R-:W-:Y:S01]  /*1740*/  LOP3.LUT R3, RZ, R3, RZ, 0x33, !PT ;  /* 0x00000003ff037212 */ /* 0x000fe200078e33ff */
[----:B------:R-:W-:Y:S06]  /*1750*/  BRA `(.L_x_1096) ;  /* 0x0000000000107947 */ /* 0x000fec0003800000 */
.L_x_1095:
[----:B------:R-:W-:-:S13]  /*1760*/  ISETP.NE.AND P0, PT, R11, 0x1, PT ;  /* 0x000000010b00780c */ /* 0x000fda0003f05270 */
[----:B------:R-:W1:Y:S02]  /*1770*/  @P0 LDC.64 R4, c[0x0][0x9e8] ;  /* 0x00027a00ff040b82 */ /* 0x000e640000000a00 */
[----:B-1----:R-:W-:-:S05]  /*1780*/  @P0 IMAD.HI.U32 R4, R3, R4, RZ ;  /* 0x0000000403040227 */ /* 0x002fca00078e00ff */
[----:B------:R-:W-:-:S07]  /*1790*/  @P0 SHF.R.U32.HI R3, RZ, R5, R4 ;  /* 0x00000005ff030219 */ /* 0x000fce0000011604 */
.L_x_1096:
[----:B------:R-:W-:Y:S05]  /*17a0*/  BSYNC B0 ;  /* 0x0000000000007941 */ /* 0x000fea0003800000 */
.L_x_1094:
[----:B------:R-:W-:-:S05]  /*17b0*/  IMAD R3, R3, R11, R11 ;  /* 0x0000000b03037224 */ /* 0x000fca00078e020b */
[----:B------:R-:W-:-:S07]  /*17c0*/  VIMNMX R0, R0, R3, PT ;  /* 0x0000000300007248 */ /* 0x000fce0003fe0100 */
.L_x_1093:
[----:B------:R-:W-:Y:S01]  /*17d0*/  IMAD R106, R13, 0xc0, -R14 ;  /* 0x000000c00d6a7824 */ /* 0x000fe200078e0a0e */
[----:B------:R-:W-:-:S03]  /*17e0*/  ULDC UR4, c[0x0][0x9dc] ;  /* 0x0002770000047ab9 */ /* 0x000fc60000000800 */
[----:B------:R-:W-:-:S04]  /*17f0*/  IMAD.IADD R106, R12, 0x1, R106 ;  /* 0x000000010c6a7824 */ /* 0x000fc800078e026a */
[----:B------:R-:W-:Y:S01]  /*1800*/  VIADD R3, R106, -UR4 ;  /* 0x800000046a037c36 */ /* 0x000fe20008000000 */
[----:B------:R-:W-:Y:S06]  /*1810*/  @!P1 BRA `(.L_x_1097) ;  /* 0x0000000000489947 */ /* 0x000fec0003800000 */
[----:B------:R-:W-:Y:S01]  /*1820*/  ISETP.GT.AND P0, PT, R106, -0x1, PT ;  /* 0xffffffff6a00780c */ /* 0x000fe20003f04270 */
[----:B------:R-:W-:-:S12]  /*1830*/  BSSY B0, `(.L_x_1098) ;  /* 0x000000e000007945 */ /* 0x000fd80003800000 */
[----:B------:R-:W-:Y:S05]  /*1840*/  @P0 BRA `(.L_x_1099) ;  /* 0x00000000001c0947 */ /* 0x000fea0003800000 */
[----:B------:R-:W-:Y:S02]  /*1850*/  ISETP.NE.AND P0, PT, R11, 0x1, PT ;  /* 0x000000010b00780c */ /* 0x000fe40003f05270 */
[----:B------:R-:W-:-:S11]  /*1860*/  LOP3.LUT R5, RZ, R106, RZ, 0x33, !PT ;  /* 0x0000006aff057212 */ /* 0x000fd600078e33ff */
[----:B------:R-:W1:Y:S02]  /*1870*/  @P0 LDC.64 R6, c[0x0][0x9e8] ;  /* 0x00027a00ff060b82 */ /* 0x000e640000000a00 */
[----:B-1----:R-:W-:-:S05]  /*1880*/  @P0 IMAD.HI.U32 R4, R5, R6, RZ ;  /* 0x0000000605040227 */ /* 0x002fca00078e00ff */
[----:B------:R-:W-:-:S04]  /*1890*/  @P0 SHF.R.U32.HI R5, RZ, R7, R4 ;  /* 0x00000007ff050219 */ /* 0x000fc80000011604 */
[----:B------:R-:W-:Y:S01]  /*18a0*/  LOP3.LUT R4, RZ, R5, RZ, 0x33, !PT ;  /* 0x00000005ff047212 */ /* 0x000fe200078e33ff */
[----:B------:R-:W-:Y:S06]  /*18b0*/  BRA `(.L_x_1100) ;  /* 0x0000000000147947 */ /* 0x000fec0003800000 */
.L_x_1099:
[----:B------:R-:W-:Y:S01]  /*18c0*/  ISETP.NE.AND P0, PT, R11, 0x1, PT ;  /* 0x000000010b00780c */ /* 0x000fe20003f05270 */
[----:B------:R-:W-:-:S12]  /*18d0*/  IMAD.MOV.U32 R4, RZ, RZ, R106 ;  /* 0x000000ffff047224 */ /* 0x000fd800078e006a */
[----:B------:R-:W1:Y:S02]  /*18e0*/  @P0 LDC.64 R6, c[0x0][0x9e8] ;  /* 0x00027a00ff060b82 */ /* 0x000e640000000a00 */
[----:B-1----:R-:W-:-:S05]  /*18f0*/  @P0 IMAD.HI.U32 R6, R106, R6, RZ ;  /* 0x000000066a060227 */ /* 0x002fca00078e00ff */
[----:B------:R-:W-:-:S07]  /*1900*/  @P0 SHF.R.U32.HI R4, RZ, R7, R6 ;  /* 0x00000007ff040219 */ /* 0x000fce0000011606 */
.L_x_1100:
[----:B------:R-:W-:Y:S05]  /*1910*/  BSYNC B0 ;  /* 0x0000000000007941 */ /* 0x000fea0003800000 */
.L_x_1098:
[----:B------:R-:W-:-:S05]  /*1920*/  IMAD R4, R4, R11, RZ ;  /* 0x0000000b04047224 */ /* 0x000fca00078e02ff */
[----:B------:R-:W-:-:S07]  /*1930*/  VIMNMX R3, R3, R4, !PT ;  /* 0x0000000403037248 */ /* 0x000fce0007fe0100 */
.L_x_1097:
[----:B------:R-:W-:Y:S01]  /*1940*/  VIADD R0, R0, 0x7f ;  /* 0x0000007f00007836 */ /* 0x000fe20000000000 */
[----:B------:R-:W-:-:S04]  /*1950*/  SHF.R.S32.HI R4, RZ, 0x1f, R3 ;  /* 0x0000001fff047819 */ /* 0x000fc80000011403 */
[----:B------:R-:W-:Y:S02]  /*1960*/  SHF.R.S32.HI R5, RZ, 0x1f, R0 ;  /* 0x0000001fff057819 */ /* 0x000fe40000011400 */
[----:B------:R-:W-:Y:S02]  /*1970*/  LEA.HI R4, R4, R3, RZ, 0x7 ;  /* 0x0000000304047211 */ /* 0x000fe400078f38ff */
[----:B------:R-:W-:Y:S02]  /*1980*/  LEA.HI R5, R5, R0, RZ, 0x7 ;  /* 0x0000000005057211 */ /* 0x000fe400078f38ff */
[----:B------:R-:W-:Y:S02]  /*1990*/  SHF.R.S32.HI R4, RZ, 0x7, R4 ;  /* 0x00000007ff047819 */ /* 0x000fe40000011404 */
[----:B------:R-:W-:Y:S02]  /*19a0*/  SHF.R.S32.HI R5, RZ, 0x7, R5 ;  /* 0x00000007ff057819 */ /* 0x000fe40000011405 */
[----:B------:R-:W-:-:S02]  /*19b0*/  VIMNMX R4, RZ, R4, !PT ;  /* 0x00000004ff047248 */ /* 0x000fc40007fe0100 */
[----:B------:R-:W-:-:S03]  /*19c0*/  VIMNMX R5, R110, R5, PT ;  /* 0x000000056e057248 */ /* 0x000fc60003fe0100 */
[--C-:B------:R-:W-:Y:S02]  /*19d0*/  IMAD R4, R4, 0x80, -R9.reuse ;  /* 0x0000008004047824 */ /* 0x100fe400078e0a09 */
[----:B------:R-:W-:-:S03]  /*19e0*/  IMAD R5, R5, 0x80, -R9 ;  /* 0x0000008005057824 */ /* 0x000fc600078e0a09 */
[----:B------:R-:W-:Y:S02]  /*19f0*/  VIMNMX R4, RZ, R4, !PT ;  /* 0x00000004ff047248 */ /* 0x000fe40007fe0100 */
[----:B------:R-:W-:Y:S02]  /*1a00*/  VIMNMX R5, R5, R24, PT ;  /* 0x0000001805057248 */ /* 0x000fe40003fe0100 */
[----:B------:R-:W-:Y:S02]  /*1a10*/  SHF.R.U32.HI R76, RZ, 0x7, R4 ;  /* 0x00000007ff4c7819 */ /* 0x000fe40000011604 */
[----:B------:R-:W-:-:S03]  /*1a20*/  ISETP.GT.AND P0, PT, R5, R4, PT ;  /* 0x000000040500720c */ /* 0x000fc60003f04270 */
[----:B------:R-:W-:-:S10]  /*1a30*/  IMAD.MOV.U32 R25, RZ, RZ, R76 ;  /* 0x000000ffff197224 */ /* 0x000fd400078e004c */
[----:B------:R-:W-:-:S05]  /*1a40*/  @P0 VIADD R0, R5, 0x7f ;  /* 0x0000007f05000836 */ /* 0x000fca0000000000 */
[----:B------:R-:W-:-:S04]  /*1a50*/  @P0 SHF.R.S32.HI R3, RZ, 0x1f, R0 ;  /* 0x0000001fff030819 */ /* 0x000fc80000011400 */
[----:B------:R-:W-:-:S04]  /*1a60*/  @P0 LEA.HI R3, R3, R0, RZ, 0x7 ;  /* 0x0000000003030211 */ /* 0x000fc800078f38ff */
[----:B------:R-:W-:Y:S02]  /*1a70*/  @P0 SHF.R.S32.HI R25, RZ, 0x7, R3 ;  /* 0x00000007ff190819 */ /* 0x000fe40000011403 */
[----:B------:R-:W-:Y:S02]  /*1a80*/  PLOP3.LUT P0, PT, PT, PT, PT, 0x80, 0x0 ;  /* 0x000000000000781c */ /* 0x000fe40003f0f070 */
[----:B------:R-:W-:-:S13]  /*1a90*/  ISETP.GT.AND P1, PT, R25, R76, PT ;  /* 0x0000004c1900720c */ /* 0x000fda0003f24270 */
[----:B------:R-:W-:Y:S05]  /*1aa0*/  @!P1 BRA `(.L_x_1101) ;  /* 0x0000005000349947 */ /* 0x000fea0003800000 */
        /* <DEDUP_REMOVED lines=8> */
[----:B0-----:R0:W1:Y:S01]  /*1b30*/  LDC.64 R14, c[0x4][R0] ;  /* 0x01000000000e7b82 */ /* 0x0010620000000a00 */
        /* <DEDUP_REMOVED lines=8> */
[----:B0-2---:R-:W-:-:S07]  /*1bc0*/  IMAD.MOV.U32 R13, RZ, RZ, RZ ;  /* 0x000000ffff0d7224 */ /* 0x005fce00078e00ff */
[----:B------:R-:W-:-:S07]  /*1bd0*/  LEPC R20, `(.L_x_1103) ;  /* 0x000000001014794e */ /* 0x000fce0000000000 */
[----:B-1---5:R-:W-:Y:S05]  /*1be0*/  CALL.ABS.NOINC R14 ;  /* 0x000000000e007343 */ /* 0x022fea0003c00000 */
.L_x_1103:
[----:B------:R-:W-:Y:S05]  /*1bf0*/  BSYNC B6 ;  /* 0x0000000000067941 */ /* 0x000fea0003800000 */
.L_x_1102:
        /* <DEDUP_REMOVED lines=17> */
[----:B0-2---:R-:W-:-:S07]  /*1d10*/  IMAD.MOV.U32 R13, RZ, RZ, RZ ;  /* 0x000000ffff0d7224 */ /* 0x005fce00078e00ff */
[----:B------:R-:W-:-:S07]  /*1d20*/  LEPC R20, `(.L_x_1105) ;  /* 0x000000001014794e */ /* 0x000fce0000000000 */
[----:B-1---5:R-:W-:Y:S05]  /*1d30*/  CALL.ABS.NOINC R14 ;  /* 0x000000000e007343 */ /* 0x022fea0003c00000 */
.L_x_1105:
[----:B------:R-:W-:Y:S05]  /*1d40*/  BSYNC B6 ;  /* 0x0000000000067941 */ /* 0x000fea0003800000 */
.L_x_1104:
[----:B------:R-:W-:Y:S01]  /*1d50*/  ULDC.64 UR4, c[0x0][0x9f8] ;  /* 0x00027e0000047ab9 */ /* 0x000fe20000000a00 */
[----:B------:R-:W-:Y:S01]  /*1d60*/  IMAD.MOV.U32 R3, RZ, RZ, R30 ;  /* 0x000000ffff037224 */ /* 0x000fe200078e001e */
[----:B------:R-:W-:Y:S01]  /*1d70*/  ISETP.NE.U32.AND P0, PT, RZ, UR4, PT ;  /* 0x00000004ff007c0c */ /* 0x000fe2000bf05070 */
[----:B------:R-:W3:Y:S01]  /*1d80*/  LDL.LU R38, [R1] ;  /* 0x0000000001267983 */ /* 0x000ee20000300800 */
[----:B------:R-:W1:Y:S01]  /*1d90*/  LDC R0, c[0x0][0x428] ;  /* 0x00010a00ff007b82 */ /* 0x000e620000000800 */
[----:B------:R-:W4:Y:S01]  /*1da0*/  S2R R20, SR_TID.X ;  /* 0x0000000000147919 */ /* 0x000f220000002100 */
[----:B------:R-:W-:-:S06]  /*1db0*/  ISETP.NE.AND.EX P0, PT, RZ, UR5, PT, P0 ;  /* 0x00000005ff007c0c */ /* 0x000fcc000bf05300 */
[----:B------:R-:W0:Y:S01]  /*1dc0*/  LDC.64 R6, c[0x0][0x2f0] ;  /* 0x0000bc00ff067b82 */ /* 0x000e220000000a00 */
[----:B------:R-:W-:Y:S01]  /*1dd0*/  IMAD.IADD R72, R72, 0x1, R27 ;  /* 0x0000000148487824 */ /* 0x000fe200078e021b */
[----:B------:R-:W-:Y:S01]  /*1de0*/  ULDC.64 UR6, c[0x0][0xa08] ;  /* 0x0002820000067ab9 */ /* 0x000fe20000000a00 */
[----:B------:R-:W-:Y:S01]  /*1df0*/  IMAD.MOV.U32 R15, RZ, RZ, R29 ;  /* 0x000000ffff0f7224 */ /* 0x000fe200078e001d */
[----:B------:R-:W-:Y:S01]  /*1e00*/  ULDC.64 UR4, c[0x0][0x2f8] ;  /* 0x0000be0000047ab9 */ /* 0x000fe20000000a00 */
[----:B------:R-:W-:Y:S01]  /*1e10*/  SHF.R.S32.HI R32, RZ, 0x1f, R23 ;  /* 0x0000001fff207819 */ /* 0x000fe20000011417 */
[C---:B------:R-:W-:Y:S01]  /*1e20*/  VIADD R37, R19.reuse, 0x10 ;  /* 0x0000001013257836 */ /* 0x040fe20000000000 */
[----:B------:R-:W3:Y:S01]  /*1e30*/  LDL R36, [R1+0xc] ;  /* 0x00000c0001247983 */ /* 0x000ee20000100800 */
[C---:B------:R-:W-:Y:S01]  /*1e40*/  VIADD R103, R19.reuse, 0x30 ;  /* 0x0000003013677836 */ /* 0x040fe20000000000 */
[----:B------:R-:W2:Y:S01]  /*1e50*/  @P0 LDC.64 R4, c[0x0][0x9f8] ;  /* 0x00027e00ff040b82 */ /* 0x000ea20000000a00 */
[----:B------:R-:W-:Y:S01]  /*1e60*/  VIADD R31, R19, 0x20 ;  /* 0x00000020131f7836 */ /* 0x000fe20000000000 */
[----:B------:R-:W3:Y:S06]  /*1e70*/  LDL R35, [R1+0x10] ;  /* 0x0000100001237983 */ /* 0x000eec0000100800 */
[----:B------:R-:W3:Y:S01]  /*1e80*/  LDC R104, c[0x0][0x3d4] ;  /* 0x0000f500ff687b82 */ /* 0x000ee20000000800 */
[----:B--2---:R-:W-:-:S05]  /*1e90*/  @P0 IMAD.WIDE R4, R30, 0x4, R4 ;  /* 0x000000041e040825 */ /* 0x004fca00078e0204 */
[----:B------:R2:W3:Y:S01]  /*1ea0*/  @P0 LDG.E R3, desc[UR52][R4.64] ;  /* 0x0000003404030981 */ /* 0x0004e2000c1e1900 */
[----:B-1----:R-:W-:Y:S02]  /*1eb0*/  ISETP.NE.AND P0, PT, R0, 0x1, PT ;  /* 0x000000010000780c */ /* 0x002fe40003f05270 */
[----:B------:R-:W-:Y:S02]  /*1ec0*/  SHF.R.S32.HI R13, RZ, 0x1f, R72 ;  /* 0x0000001fff0d7819 */ /* 0x000fe40000011448 */
[----:B----4-:R-:W-:-:S03]  /*1ed0*/  SHF.R.U32.HI R34, RZ, 0x7, R20 ;  /* 0x00000007ff227819 */ /* 0x010fc60000011614 */
[-C--:B0-----:R-:W-:Y:S02]  /*1ee0*/  IMAD R8, R13, R6.reuse, RZ ;  /* 0x000000060d087224 */ /* 0x081fe400078e02ff */
[----:B--2---:R-:W-:-:S04]  /*1ef0*/  IMAD.WIDE.U32 R4, R72, R6, RZ ;  /* 0x0000000648047225 */ /* 0x004fc800078e00ff */
[----:B------:R-:W0:Y:S08]  /*1f00*/  @P0 LDC R0, c[0x0][0x42c] ;  /* 0x00010b00ff000b82 */ /* 0x000e300000000800 */
[----:B------:R-:W1:Y:S01]  /*1f10*/  @P0 LDC R9, c[0x0][0x430] ;  /* 0x00010c00ff090b82 */ /* 0x000e620000000800 */
[----:B0-----:R-:W-:-:S05]  /*1f20*/  @P0 IMAD.HI.U32 R0, R29, R0, RZ ;  /* 0x000000001d000227 */ /* 0x001fca00078e00ff */
[----:B-1----:R-:W-:Y:S01]  /*1f30*/  @P0 SHF.R.U32.HI R15, RZ, R9, R0 ;  /* 0x00000009ff0f0219 */ /* 0x002fe20000011600 */
[----:B------:R-:W-:Y:S01]  /*1f40*/  IMAD R9, R72, R7, R8 ;  /* 0x0000000748097224 */ /* 0x000fe200078e0208 */
[----:B------:R-:W-:Y:S02]  /*1f50*/  IADD3 R0, R20, -0x80, RZ ;  /* 0xffffff8014007810 */ /* 0x000fe40007ffe0ff */
[----:B------:R-:W-:Y:S01]  /*1f60*/  SHF.R.S32.HI R10, RZ, 0x1f, R15 ;  /* 0x0000001fff0a7819 */ /* 0x000fe2000001140f */
[----:B------:R-:W-:Y:S01]  /*1f70*/  IMAD.IADD R5, R5, 0x1, R9 ;  /* 0x0000000105057824 */ /* 0x000fe200078e0209 */
[----:B------:R-:W-:Y:S02]  /*1f80*/  SHF.R.S32.HI R11, RZ, 0x1f, R0 ;  /* 0x0000001fff0b7819 */ /* 0x000fe40000011400 */
[----:B------:R-:W-:Y:S01]  /*1f90*/  ISETP.NE.U32.AND P0, PT, RZ, UR6, PT ;  /* 0x00000006ff007c0c */ /* 0x000fe2000bf05070 */
[----:B------:R-:W-:Y:S01]  /*1fa0*/  IMAD R8, R10, UR4, RZ ;  /* 0x000000040a087c24 */ /* 0x000fe2000f8e02ff */
[----:B------:R-:W-:Y:S01]  /*1fb0*/  LEA.HI R11, R11, R0, RZ, 0x2 ;  /* 0x000000000b0b7211 */ /* 0x000fe200078f10ff */
[----:B------:R-:W-:Y:S01]  /*1fc0*/  IMAD.WIDE.U32 R4, R15, UR4, R4 ;  /* 0x000000040f047c25 */ /* 0x000fe2000f8e0004 */
[----:B------:R-:W-:-:S02]  /*1fd0*/  ISETP.NE.AND.EX P0, PT, RZ, UR7, PT, P0 ;  /* 0x00000007ff007c0c */ /* 0x000fc4000bf05300 */
[----:B------:R-:W-:Y:S01]  /*1fe0*/  ISETP.NE.AND P6, PT, R34, 0x1, PT ;  /* 0x000000012200780c */ /* 0x000fe20003fc5270 */
[----:B------:R-:W-:Y:S01]  /*1ff0*/  IMAD R9, R15, UR5, R8 ;  /* 0x000000050f097c24 */ /* 0x000fe2000f8e0208 */
[----:B------:R-:W-:Y:S01]  /*2000*/  ULDC.64 UR4, c[0x0][0x300] ;  /* 0x0000c00000047ab9 */ /* 0x000fe20000000a00 */
[----:B------:R-:W-:Y:S02]  /*2010*/  SHF.R.S32.HI R21, RZ, 0x2, R11 ;  /* 0x00000002ff157819 */ /* 0x000fe4000001140b */
[----:B------:R-:W-:Y:S01]  /*2020*/  IMAD.IADD R5, R5, 0x1, R9 ;  /* 0x0000000105057824 */ /* 0x000fe200078e0209 */
[----:B------:R-:W-:-:S04]  /*2030*/  SHF.R.S32.HI R8, RZ, 0x1f, R11 ;  /* 0x0000001fff087819 */ /* 0x000fc8000001140b */
[----:B------:R-:W-:-:S04]  /*2040*/  LEA.HI R8, R8, R21, RZ, 0x2 ;  /* 0x0000001508087211 */ /* 0x000fc800078f10ff */
[----:B------:R-:W-:-:S05]  /*2050*/  LOP3.LUT R8, R8, 0xfffffffc, RZ, 0xc0, !PT ;  /* 0xfffffffc08087812 */ /* 0x000fca00078ec0ff */
[----:B------:R-:W-:Y:S01]  /*2060*/  IMAD.IADD R21, R21, 0x1, -R8 ;  /* 0x0000000115157824 */ /* 0x000fe200078e0a08 */
[----:B---3--:R-:W-:Y:S02]  /*2070*/  LOP3.LUT R38, R38, 0xfffffffd, RZ, 0xc0, !PT ;  /* 0xfffffffd26267812 */ /* 0x008fe400078ec0ff */
[----:B------:R-:W-:Y:S02]  /*2080*/  SHF.R.S32.HI R0, RZ, 0x1f, R3 ;  /* 0x0000001fff007819 */ /* 0x000fe40000011403 */
[----:B------:R-:W-:Y:S02]  /*2090*/  SEL R63, R3, RZ, !P0 ;  /* 0x000000ff033f7207 */ /* 0x000fe40004000000 */
[----:B------:R-:W-:-:S05]  /*20a0*/  SEL R30, R0, RZ, !P0 ;  /* 0x000000ff001e7207 */ /* 0x000fca0004000000 */
[----:B------:R-:W-:Y:S02]  /*20b0*/  IMAD R0, R30, UR4, RZ ;  /* 0x000000041e007c24 */ /* 0x000fe4000f8e02ff */
[----:B------:R-:W-:-:S04]  /*20c0*/  IMAD.WIDE.U32 R60, R63, UR4, R4 ;  /* 0x000000043f3c7c25 */ /* 0x000fc8000f8e0004 */
[----:B------:R-:W-:Y:S01]  /*20d0*/  IMAD R3, R63, UR5, R0 ;  /* 0x000000053f037c24 */ /* 0x000fe2000f8e0200 */
[----:B------:R-:W-:Y:S05]  /*20e0*/  @!P6 WARPSYNC.ALL ;  /* 0x000000000000e948 */ /* 0x000fea0003800000 */
[----:B------:R-:W-:Y:S01]  /*20f0*/  ULDC.64 UR4, c[0x0][0x320] ;  /* 0x0000c80000047ab9 */ /* 0x000fe20000000a00 */
[--C-:B------:R-:W-:Y:S01]  /*2100*/  SHF.R.S32.HI R5, RZ, 0x1f, R19.reuse ;  /* 0x0000001fff057819 */ /* 0x100fe20000011413 */
[----:B------:R-:W-:Y:S01]  /*2110*/  IMAD R0, R10, UR4, RZ ;  /* 0x000000040a007c24 */ /* 0x000fe2000f8e02ff */
[----:B------:R-:W-:Y:S01]  /*2120*/  ULDC.64 UR6, c[0x0][0x328] ;  /* 0x0000ca0000067ab9 */ /* 0x000fe20000000a00 */
[----:B------:R-:W-:Y:S01]  /*2130*/  IMAD.MOV.U32 R4, RZ, RZ, R19 ;  /* 0x000000ffff047224 */ /* 0x000fe200078e0013 */
[----:B------:R-:W0:Y:S01]  /*2140*/  LDC.64 R10, c[0x0][0x3e8] ;  /* 0x0000fa00ff0a7b82 */ /* 0x000e220000000a00 */
[----:B------:R-:W-:-:S02]  /*2150*/  IMAD R27, R15, UR5, R0 ;  /* 0x000000050f1b7c24 */ /* 0x000fc4000f8e0200 */
[----:B------:R-:W-:Y:S01]  /*2160*/  IMAD.WIDE.U32 R14, R15, UR4, R4 ;  /* 0x000000040f0e7c25 */ /* 0x000fe2000f8e0004 */
[----:B------:R-:W-:-:S03]  /*2170*/  ULDC UR4, c[0x0][0x2e4] ;  /* 0x0000b90000047ab9 */ /* 0x000fc60000000800 */
[-C--:B------:R-:W-:Y:S01]  /*2180*/  IMAD R0, R32, R6.reuse, RZ ;  /* 0x0000000620007224 */ /* 0x080fe200078e02ff */
[----:B------:R-:W-:Y:S02]  /*2190*/  ISETP.GE.AND P0, PT, R19, UR4, PT ;  /* 0x0000000413007c0c */ /* 0x000fe4000bf06270 */
[----:B------:R-:W-:Y:S01]  /*21a0*/  ISETP.GE.AND P1, PT, R37, UR4, PT ;  /* 0x0000000425007c0c */ /* 0x000fe2000bf26270 */
[----:B------:R-:W-:Y:S02]  /*21b0*/  IMAD R83, R23, R7, R0 ;  /* 0x0000000717537224 */ /* 0x000fe400078e0200 */
[----:B------:R-:W-:Y:S01]  /*21c0*/  IMAD.IADD R0, R61, 0x1, R3 ;  /* 0x000000013d007824 */ /* 0x000fe200078e0203 */
[----:B------:R-:W-:Y:S02]  /*21d0*/  SEL R3, RZ, 0x1, P0 ;  /* 0x00000001ff037807 */ /* 0x000fe40000000000 */
[----:B------:R-:W-:Y:S02]  /*21e0*/  LOP3.LUT P0, RZ, R21, 0x2, RZ, 0xc0, !PT ;  /* 0x0000000215ff7812 */ /* 0x000fe4000780c0ff */
[----:B------:R-:W-:Y:S01]  /*21f0*/  SEL R12, RZ, 0xffffffff, P1 ;  /* 0xffffffffff0c7807 */ /* 0x000fe20000800000 */
[----:B------:R-:W-:-:S04]  /*2200*/  IMAD.WIDE.U32 R8, R23, R6, R4 ;  /* 0x0000000617087225 */ /* 0x000fc800078e0004 */
[----:B------:R-:W-:Y:S01]  /*2210*/  IMAD.SHL.U32 R12, R12, 0x2, RZ ;  /* 0x000000020c0c7824 */ /* 0x000fe200078e00ff */
[----:B------:R-:W-:-:S04]  /*2220*/  IADD3 R84, P1, R60, R8, RZ ;  /* 0x000000083c547210 */ /* 0x000fc80007f3e0ff */
[----:B------:R-:W-:Y:S01]  /*2230*/  LOP3.LUT R3, R12, 0x2, R3, 0xe2, !PT ;  /* 0x000000020c037812 */ /* 0x000fe200078ee203 */
[----:B0-----:R-:W-:Y:S01]  /*2240*/  IMAD R12, R32, R10, RZ ;  /* 0x0000000a200c7224 */ /* 0x001fe200078e02ff */
[----:B------:R-:W-:Y:S02]  /*2250*/  IADD3.X R83, R0, R9, R83, P1, !PT ;  /* 0x0000000900537210 */ /* 0x000fe40000ffe453 */
[----:B------:R-:W-:Y:S01]  /*2260*/  @P0 LOP3.LUT R38, R38, 0x2, RZ, 0xfc, !PT ;  /* 0x0000000226260812 */ /* 0x000fe200078efcff */
[----:B------:R-:W-:Y:S01]  /*2270*/  IMAD.IADD R15, R15, 0x1, R27 ;  /* 0x000000010f0f7824 */ /* 0x000fe200078e021b */
[----:B------:R-:W-:Y:S01]  /*2280*/  ISETP.GE.AND P0, PT, R31, UR4, PT ;  /* 0x000000041f007c0c */ /* 0x000fe2000bf06270 */
[----:B------:R-:W0:Y:S01]  /*2290*/  LDC.64 R8, c[0x0][0x3d8] ;  /* 0x0000f600ff087b82 */ /* 0x000e220000000a00 */
[----:B------:R-:W-:Y:S01]  /*22a0*/  ISETP.GE.AND P1, PT, R103, UR4, PT ;  /* 0x0000000467007c0c */ /* 0x000fe2000bf26270 */
[----:B------:R-:W-:Y:S01]  /*22b0*/  IMAD R27, R23, R11, R12 ;  /* 0x0000000b171b7224 */ /* 0x000fe200078e020c */
[----:B------:R-:W-:-:S02]  /*22c0*/  SEL R12, RZ, 0x4, P0 ;  /* 0x00000004ff0c7807 */ /* 0x000fc40000000000 */
[----:B------:R-:W-:-:S04]  /*22d0*/  SEL R20, RZ, 0x8, P1 ;  /* 0x00000008ff147807 */ /* 0x000fc80000800000 */
[----:B------:R-:W-:Y:S01]  /*22e0*/  LOP3.LUT R3, R20, R3, R12, 0xfe, !PT ;  /* 0x0000000314037212 */ /* 0x000fe200078efe0c */
[----:B------:R-:W-:Y:S02]  /*22f0*/  IMAD R20, R30, UR6, RZ ;  /* 0x000000061e147c24 */ /* 0x000fe4000f8e02ff */
[----:B------:R-:W2:Y:S01]  /*2300*/  LDL R30, [R1+0x14] ;  /* 0x00001400011e7983 */ /* 0x000ea20000100800 */
[----:B------:R-:W-:-:S05]  /*2310*/  VIADD R102, R19, 0x40 ;  /* 0x0000004013667836 */ /* 0x000fca0000000000 */
[----:B------:R-:W-:Y:S01]  /*2320*/  ISETP.GE.AND P0, PT, R102, UR4, PT ;  /* 0x0000000466007c0c */ /* 0x000fe2000bf06270 */
[C---:B------:R-:W-:Y:S01]  /*2330*/  IMAD R33, R63.reuse, UR7, R20 ;  /* 0x000000073f217c24 */ /* 0x040fe2000f8e0214 */
[----:B------:R-:W-:Y:S01]  /*2340*/  SHF.R.S32.HI R29, RZ, 0x1f, R16 ;  /* 0x0000001fff1d7819 */ /* 0x000fe20000011410 */
[----:B------:R-:W-:Y:S01]  /*2350*/  IMAD.WIDE.U32 R62, R63, UR6, R14 ;  /* 0x000000063f3e7c25 */ /* 0x000fe2000f8e000e */
[----:B------:R-:W-:Y:S02]  /*2360*/  SEL R12, RZ, 0x10, P0 ;  /* 0x00000010ff0c7807 */ /* 0x000fe40000000000 */
[-C--:B------:R-:W-:Y:S01]  /*2370*/  ISETP.GE.AND P0, PT, R19, R104.reuse, PT ;  /* 0x000000681300720c */ /* 0x080fe20003f06270 */
[----:B------:R-:W-:Y:S01]  /*2380*/  IMAD.MOV.U32 R28, RZ, RZ, R16 ;  /* 0x000000ffff1c7224 */ /* 0x000fe200078e0010 */
[----:B------:R-:W-:Y:S01]  /*2390*/  ISETP.GE.AND P1, PT, R37, R104, PT ;  /* 0x000000682500720c */ /* 0x000fe20003f26270 */
[----:B0-----:R-:W-:Y:S01]  /*23a0*/  IMAD R14, R32, R8, RZ ;  /* 0x00000008200e7224 */ /* 0x001fe200078e02ff */
[----:B------:R-:W-:Y:S01]  /*23b0*/  ISETP.GE.AND P2, PT, R31, R104, PT ;  /* 0x000000681f00720c */ /* 0x000fe20003f46270 */
[----:B------:R-:W-:Y:S01]  /*23c0*/  IMAD.WIDE.U32 R64, R23, R10, R4 ;  /* 0x0000000a17407225 */ /* 0x000fe200078e0004 */
[----:B------:R-:W-:-:S03]  /*23d0*/  LOP3.LUT R12, R3, R12, RZ, 0xfc, !PT ;  /* 0x0000000c030c7212 */ /* 0x000fc600078efcff */
[CC--:B------:R-:W-:Y:S01]  /*23e0*/  IMAD.WIDE.U32 R68, R23.reuse, R8.reuse, R4 ;  /* 0x0000000817447225 */ /* 0x0c0fe200078e0004 */
[C---:B------:R-:W-:Y:S02]  /*23f0*/  SEL R4, R104.reuse, RZ, P0 ;  /* 0x000000ff68047207 */ /* 0x040fe40000000000 */
[C---:B------:R-:W-:Y:S01]  /*2400*/  SEL R3, R104.reuse, RZ, P1 ;  /* 0x000000ff68037207 */ /* 0x040fe20000800000 */
[C---:B------:R-:W-:Y:S01]  /*2410*/  IMAD R15, R23.reuse, R9, R14 ;  /* 0x00000009170f7224 */ /* 0x040fe200078e020e */
[----:B------:R-:W-:Y:S01]  /*2420*/  SEL R5, R104, RZ, P2 ;  /* 0x000000ff68057207 */ /* 0x000fe20001000000 */
[----:B------:R-:W-:Y:S01]  /*2430*/  IMAD.WIDE.U32 R70, R23, R8, R28 ;  /* 0x0000000817467225 */ /* 0x000fe200078e001c */
[----:B------:R-:W-:-:S03]  /*2440*/  IADD3 R4, R19, R4, RZ ;  /* 0x0000000413047210 */ /* 0x000fc60007ffe0ff */
[----:B------:R-:W-:-:S04]  /*2450*/  IMAD.WIDE.U32 R66, R23, R10, R28 ;  /* 0x0000000a17427225 */ /* 0x000fc800078e001c */
[----:B------:R-:W-:Y:S02]  /*2460*/  IMAD.IADD R69, R69, 0x1, R15 ;  /* 0x0000000145457824 */ /* 0x000fe400078e020f */
[----:B------:R-:W-:Y:S02]  /*2470*/  IMAD.IADD R71, R15, 0x1, R71 ;  /* 0x000000010f477824 */ /* 0x000fe400078e0247 */
[----:B------:R-:W-:Y:S02]  /*2480*/  IMAD.IADD R65, R65, 0x1, R27 ;  /* 0x0000000141417824 */ /* 0x000fe400078e021b */
[----:B------:R-:W-:Y:S02]  /*2490*/  IMAD.IADD R67, R27, 0x1, R67 ;  /* 0x000000011b437824 */ /* 0x000fe400078e0243 */
[----:B------:R-:W-:Y:S02]  /*24a0*/  IMAD.IADD R15, R37, 0x1, R3 ;  /* 0x00000001250f7824 */ /* 0x000fe400078e0203 */
[----:B------:R-:W-:Y:S01]  /*24b0*/  IMAD.IADD R27, R31, 0x1, R5 ;  /* 0x000000011f1b7824 */ /* 0x000fe200078e0205 */
[----:B------:R-:W-:-:S02]  /*24c0*/  SHF.R.S32.HI R5, RZ, 0x1f, R4 ;  /* 0x0000001fff057819 */ /* 0x000fc40000011404 */
[----:B------:R-:W-:Y:S02]  /*24d0*/  SHF.R.S32.HI R20, RZ, 0x1f, R15 ;  /* 0x0000001fff147819 */ /* 0x000fe4000001140f */
[CC--:B------:R-:W-:Y:S02]  /*24e0*/  LEA.HI R14, R5.reuse, R4.reuse, RZ, 0x5 ;  /* 0x00000004050e7211 */ /* 0x0c0fe400078f28ff */
[----:B------:R-:W-:Y:S02]  /*24f0*/  LEA.HI R3, R5, R4, RZ, 0x3 ;  /* 0x0000000405037211 */ /* 0x000fe400078f18ff */
[CC--:B------:R-:W-:Y:S02]  /*2500*/  LEA.HI R4, R20.reuse, R15.reuse, RZ, 0x3 ;  /* 0x0000000f14047211 */ /* 0x0c0fe400078f18ff */
[----:B------:R-:W-:Y:S01]  /*2510*/  LEA.HI R20, R20, R15, RZ, 0x5 ;  /* 0x0000000f14147211 */ /* 0x000fe200078f28ff */
[----:B------:R-:W-:Y:S01]  /*2520*/  IMAD.SHL.U32 R15, R14, 0x80, RZ ;  /* 0x000000800e0f7824 */ /* 0x000fe200078e00ff */
[----:B------:R-:W-:-:S02]  /*2530*/  LOP3.LUT R38, R38, 0xfffffffe, RZ, 0xc0, !PT ;  /* 0xfffffffe26267812 */ /* 0x000fc400078ec0ff */
[----:B------:R-:W-:Y:S02]  /*2540*/  LOP3.LUT R14, R36, 0x18, R3, 0xf8, !PT ;  /* 0x00000018240e7812 */ /* 0x000fe400078ef803 */
[----:B------:R-:W-:Y:S02]  /*2550*/  @P2 LOP3.LUT R38, R38, 0x1, RZ, 0xfc, !PT ;  /* 0x0000000126262812 */ /* 0x000fe400078efcff */
[----:B-----5:R-:W-:Y:S02]  /*2560*/  SHF.R.S32.HI R31, RZ, 0x1f, R105 ;  /* 0x0000001fff1f7819 */ /* 0x020fe40000011469 */
[----:B------:R-:W-:Y:S02]  /*2570*/  LOP3.LUT R15, R15, 0xfffff000, RZ, 0xc0, !PT ;  /* 0xfffff0000f0f7812 */ /* 0x000fe400078ec0ff */
[----:B------:R-:W-:Y:S01]  /*2580*/  LOP3.LUT R14, R14, R35, RZ, 0x3c, !PT ;  /* 0x000000230e0e7212 */ /* 0x000fe200078e3cff */
[----:B------:R0:W-:Y:S01]  /*2590*/  STL [R1], R38 ;  /* 0x0000002601007387 */ /* 0x0001e20000100800 */
[----:B------:R-:W-:Y:S01]  /*25a0*/  SHF.R.S32.HI R28, RZ, 0x1f, R27 ;  /* 0x0000001fff1c7819 */ /* 0x000fe2000001141b */
[----:B------:R-:W-:Y:S01]  /*25b0*/  VIADD R101, R19, 0x50 ;  /* 0x0000005013657836 */ /* 0x000fe20000000000 */
[----:B------:R-:W-:-:S02]  /*25c0*/  IADD3 R72, P2, R23, R72, RZ ;  /* 0x0000004817487210 */ /* 0x000fc40007f5e0ff */
[CC--:B------:R-:W-:Y:S02]  /*25d0*/  LEA.HI R5, R28.reuse, R27.reuse, RZ, 0x3 ;  /* 0x0000001b1c057211 */ /* 0x0c0fe400078f18ff */
[----:B------:R-:W-:Y:S01]  /*25e0*/  LEA.HI R28, R28, R27, RZ, 0x5 ;  /* 0x0000001b1c1c7211 */ /* 0x000fe200078f28ff */
[----:B------:R-:W-:Y:S01]  /*25f0*/  IMAD.SHL.U32 R27, R20, 0x80, RZ ;  /* 0x00000080141b7824 */ /* 0x000fe200078e00ff */
[----:B------:R-:W-:Y:S01]  /*2600*/  LOP3.LUT R20, R36, 0x18, R4, 0xf8, !PT ;  /* 0x0000001824147812 */ /* 0x000fe200078ef804 */
[----:B------:R-:W-:Y:S01]  /*2610*/  IMAD.X R73, R32, 0x1, R13, P2 ;  /* 0x0000000120497824 */ /* 0x000fe200010e060d */
[----:B------:R-:W-:Y:S01]  /*2620*/  ISETP.GE.AND P2, PT, R101, UR4, PT ;  /* 0x0000000465007c0c */ /* 0x000fe2000bf46270 */
[----:B------:R-:W-:Y:S01]  /*2630*/  IMAD.SHL.U32 R29, R28, 0x80, RZ ;  /* 0x000000801c1d7824 */ /* 0x000fe200078e00ff */
[----:B------:R-:W-:Y:S02]  /*2640*/  SHF.L.U64.HI R93, R8, 0x7, R9 ;  /* 0x00000007085d7819 */ /* 0x000fe40000010209 */
[----:B------:R-:W-:-:S02]  /*2650*/  LOP3.LUT R27, R27, 0xfffff000, RZ, 0xc0, !PT ;  /* 0xfffff0001b1b7812 */ /* 0x000fc400078ec0ff */
[-C--:B------:R-:W-:Y:S02]  /*2660*/  LOP3.LUT R20, R20, R35.reuse, RZ, 0x3c, !PT ;  /* 0x0000002314147212 */ /* 0x080fe400078e3cff */
[----:B------:R-:W-:Y:S01]  /*2670*/  LOP3.LUT R28, R36, 0x18, R5, 0xf8, !PT ;  /* 0x00000018241c7812 */ /* 0x000fe200078ef805 */
[----:B------:R-:W-:Y:S01]  /*2680*/  IMAD.WIDE.U32 R68, R105, R8, R68 ;  /* 0x0000000869447225 */ /* 0x000fe200078e0044 */
[----:B------:R-:W-:Y:S02]  /*2690*/  LOP3.LUT R29, R29, 0xfffff000, RZ, 0xc0, !PT ;  /* 0xfffff0001d1d7812 */ /* 0x000fe400078ec0ff */
[----:B------:R-:W-:Y:S01]  /*26a0*/  LOP3.LUT R28, R28, R35, RZ, 0x3c, !PT ;  /* 0x000000231c1c7212 */ /* 0x000fe200078e3cff */
[-C--:B------:R-:W-:Y:S01]  /*26b0*/  IMAD.WIDE.U32 R64, R105, R10.reuse, R64 ;  /* 0x0000000a69407225 */ /* 0x080fe200078e0040 */
[----:B------:R-:W-:Y:S02]  /*26c0*/  LOP3.LUT R75, R3, 0xfffffff8, RZ, 0xc0, !PT ;  /* 0xfffffff8034b7812 */ /* 0x000fe400078ec0ff */
[----:B------:R-:W-:Y:S01]  /*26d0*/  LOP3.LUT R74, R4, 0xfffffff8, RZ, 0xc0, !PT ;  /* 0xfffffff8044a7812 */ /* 0x000fe200078ec0ff */
[----:B------:R-:W-:Y:S01]  /*26e0*/  IMAD.WIDE.U32 R66, R105, R10, R66 ;  /* 0x0000000a69427225 */ /* 0x000fe200078e0042 */
[----:B------:R-:W-:-:S03]  /*26f0*/  SHF.L.U64.HI R87, R6, 0x7, R7 ;  /* 0x0000000706577819 */ /* 0x000fc60000010207 */
[----:B------:R-:W-:Y:S01]  /*2700*/  IMAD.WIDE.U32 R70, R105, R8, R70 ;  /* 0x0000000869467225 */ /* 0x000fe200078e0046 */
[----:B------:R-:W-:-:S03]  /*2710*/  SHF.L.U64.HI R92, R10, 0x7, R11 ;  /* 0x000000070a5c7819 */ /* 0x000fc6000001020b */
[----:B------:R-:W-:Y:S01]  /*2720*/  IMAD.SHL.U32 R7, R10, 0x80, RZ ;  /* 0x000000800a077824 */ /* 0x000fe200078e00ff */
[----:B------:R-:W-:Y:S01]  /*2730*/  SHF.R.S32.HI R96, RZ, 0x1f, R75 ;  /* 0x0000001fff607819 */ /* 0x000fe2000001144b */
[----:B------:R-:W-:Y:S01]  /*2740*/  IMAD.SHL.U32 R6, R6, 0x80, RZ ;  /* 0x0000008006067824 */ /* 0x000fe200078e00ff */
[----:B------:R-:W-:Y:S01]  /*2750*/  SHF.R.S32.HI R95, RZ, 0x1f, R74 ;  /* 0x0000001fff5f7819 */ /* 0x000fe2000001144a */
[----:B------:R-:W-:Y:S01]  /*2760*/  VIADD R109, R34, 0x8 ;  /* 0x00000008226d7836 */ /* 0x000fe20000000000 */
[----:B------:R-:W-:Y:S01]  /*2770*/  IADD3 R82, R63, R33, RZ ;  /* 0x000000213f527210 */ /* 0x000fe20007ffe0ff */
[----:B------:R-:W-:Y:S01]  /*2780*/  IMAD.SHL.U32 R107, R104, 0x2, RZ ;  /* 0x00000002686b7824 */ /* 0x000fe200078e00ff */
[----:B--2---:R-:W-:Y:S01]  /*2790*/  IADD3 R100, R14, R15, R30 ;  /* 0x0000000f0e647210 */ /* 0x004fe20007ffe01e */
[----:B------:R-:W-:-:S04]  /*27a0*/  IMAD R14, R31, R10, RZ ;  /* 0x0000000a1f0e7224 */ /* 0x000fc800078e02ff */
[----:B------:R-:W-:Y:S02]  /*27b0*/  IMAD R15, R105, R11, R14 ;  /* 0x0000000b690f7224 */ /* 0x000fe400078e020e */
[----:B------:R-:W-:-:S04]  /*27c0*/  IMAD R14, R31, R8, RZ ;  /* 0x000000081f0e7224 */ /* 0x000fc800078e02ff */
[----:B------:R-:W-:Y:S01]  /*27d0*/  IMAD R77, R105, R9, R14 ;  /* 0x00000009694d7224 */ /* 0x000fe200078e020e */
[----:B------:R-:W-:Y:S02]  /*27e0*/  SEL R9, RZ, 0x20, P2 ;  /* 0x00000020ff097807 */ /* 0x000fe40001000000 */
[----:B------:R-:W-:Y:S02]  /*27f0*/  IADD3 R98, R20, R27, R30 ;  /* 0x0000001b14627210 */ /* 0x000fe40007ffe01e */
[C---:B------:R-:W-:Y:S02]  /*2800*/  LOP3.LUT R14, R12.reuse, R9, RZ, 0xfc, !PT ;  /* 0x000000090c0e7212 */ /* 0x040fe400078efcff */
[----:B------:R-:W-:Y:S01]  /*2810*/  LOP3.LUT R27, R5, 0xfffffff8, RZ, 0xc0, !PT ;  /* 0xfffffff8051b7812 */ /* 0x000fe200078ec0ff */
[----:B------:R-:W-:Y:S01]  /*2820*/  IMAD.IADD R79, R69, 0x1, R77 ;  /* 0x00000001454f7824 */ /* 0x000fe200078e024d */
[----:B------:R-:W-:Y:S01]  /*2830*/  LOP3.LUT R9, R12, 0x1, RZ, 0xc0, !PT ;  /* 0x000000010c097812 */ /* 0x000fe200078ec0ff */
[----:B------:R-:W-:Y:S01]  /*2840*/  IMAD.SHL.U32 R8, R8, 0x80, RZ ;  /* 0x0000008008087824 */ /* 0x000fe200078e00ff */
[C---:B------:R-:W-:Y:S01]  /*2850*/  LOP3.LUT R10, R14.reuse, 0x2, RZ, 0xc0, !PT ;  /* 0x000000020e0a7812 */ /* 0x040fe200078ec0ff */
[----:B------:R-:W-:Y:S01]  /*2860*/  IMAD.IADD R81, R65, 0x1, R15 ;  /* 0x0000000141517824 */ /* 0x000fe200078e020f */
[C---:B------:R-:W-:Y:S01]  /*2870*/  LOP3.LUT R11, R14.reuse, 0x4, RZ, 0xc0, !PT ;  /* 0x000000040e0b7812 */ /* 0x040fe200078ec0ff */
[----:B------:R-:W-:Y:S01]  /*2880*/  IMAD.IADD R78, R15, 0x1, R67 ;  /* 0x000000010f4e7824 */ /* 0x000fe200078e0243 */
[C---:B------:R-:W-:Y:S01]  /*2890*/  LOP3.LUT R12, R14.reuse, 0x8, RZ, 0xc0, !PT ;  /* 0x000000080e0c7812 */ /* 0x040fe200078ec0ff */
[----:B------:R-:W-:Y:S01]  /*28a0*/  IMAD.IADD R77, R77, 0x1, R71 ;  /* 0x000000014d4d7824 */ /* 0x000fe200078e0247 */
[----:B------:R-:W-:-:S02]  /*28b0*/  LOP3.LUT R13, R14, 0x10, RZ, 0xc0, !PT ;  /* 0x000000100e0d7812 */ /* 0x000fc400078ec0ff */
[----:B------:R-:W-:Y:S02]  /*28c0*/  IADD3 R97, R28, R29, R30 ;  /* 0x0000001d1c617210 */ /* 0x000fe40007ffe01e */
[----:B------:R-:W-:Y:S02]  /*28d0*/  SHF.R.S32.HI R94, RZ, 0x1f, R27 ;  /* 0x0000001fff5e7819 */ /* 0x000fe4000001141b */
[----:B------:R-:W-:Y:S01]  /*28e0*/  LOP3.LUT R14, R14, 0x20, RZ, 0xc0, !PT ;  /* 0x000000200e0e7812 */ /* 0x000fe200078ec0ff */
[----:B0-----:R-:W-:Y:S06]  /*28f0*/  @!P6 BAR.SYNC.DEFER_BLOCKING 0x9, 0x100 ;  /* 0x024400000000eb1d */ /* 0x001fec0000010000 */
.L_x_1161:
[----:B-1-3--:R-:W2:Y:S01]  /*2900*/  LDL R28, [R1+0x40] ;  /* 0x00004000011c7983 */ /* 0x00aea20000100800 */
[----:B0-----:R-:W0:Y:S01]  /*2910*/  LDC.64 R88, c[0x0][0x2d8] ;  /* 0x0000b600ff587b82 */ /* 0x001e220000000a00 */
[----:B------:R-:W-:Y:S01]  /*2920*/  VIADD R31, R25, 0xffffffff ;  /* 0xffffffff191f7836 */ /* 0x000fe20000000000 */
[----:B------:R-:W-:Y:S01]  /*2930*/  LOP3.LUT P4, RZ, R21, 0x2, RZ, 0xc0, !PT ;  /* 0x0000000215ff7812 */ /* 0x000fe2000788c0ff */
[----:B------:R-:W-:Y:S05]  /*2940*/  YIELD ;  /* 0x0000000000007946 */ /* 0x000fea0003800000 */
[----:B------:R-:W1:Y:S01]  /*2950*/  LDC R99, c[0x0][0x3d4] ;  /* 0x0000f500ff637b82 */ /* 0x000e620000000800 */
[----:B------:R-:W-:Y:S01]  /*2960*/  SHF.R.S32.HI R30, RZ, 0x1f, R31 ;  /* 0x0000001fff1e7819 */ /* 0x000fe2000001141f */
[-C--:B------:R-:W-:Y:S01]  /*2970*/  IMAD R15, R87, R31.reuse, RZ ;  /* 0x0000001f570f7224 */ /* 0x080fe200078e02ff */
[----:B------:R-:W-:Y:S01]  /*2980*/  BSSY B0, `(.L_x_1106) ;  /* 0x00003d0000007945 */ /* 0x000fe20003800000 */
[----:B------:R-:W-:-:S04]  /*2990*/  IMAD.WIDE.U32 R56, R6, R31, RZ ;  /* 0x0000001f06387225 */ /* 0x000fc800078e00ff */
[----:B------:R-:W-:Y:S01]  /*29a0*/  IMAD R15, R30, R6, R15 ;  /* 0x000000061e0f7224 */ /* 0x000fe200078e020f */
[----:B------:R-:W-:-:S03]  /*29b0*/  IADD3 R20, P2, R84, R56, RZ ;  /* 0x0000003854147210 */ /* 0x000fc60007f5e0ff */
[----:B------:R-:W-:-:S04]  /*29c0*/  IMAD.IADD R91, R57, 0x1, R15 ;  /* 0x00000001395b7824 */ /* 0x000fc800078e020f */
[----:B------:R-:W-:Y:S01]  /*29d0*/  IMAD.X R25, R91, 0x1, R83, P2 ;  /* 0x000000015b197824 */ /* 0x000fe200010e0653 */
[C---:B0-----:R-:W-:Y:S02]  /*29e0*/  LEA R32, P3, R20.reuse, R88, 0x1 ;  /* 0x0000005814207211 */ /* 0x041fe400078608ff */
[----:B------:R-:W-:Y:S02]  /*29f0*/  ISETP.GT.AND P2, PT, R31, R76, PT ;  /* 0x0000004c1f00720c */ /* 0x000fe40003f44270 */
[----:B------:R-:W-:Y:S01]  /*2a00*/  LEA.HI.X R33, R20, R89, R25, 0x1, P3 ;  /* 0x0000005914217211 */ /* 0x000fe200018f0c19 */
[----:B------:R-:W-:Y:S01]  /*2a10*/  IMAD.MOV.U32 R25, RZ, RZ, R31 ;  /* 0x000000ffff197224 */ /* 0x000fe200078e001f */
[----:B-1----:R-:W-:Y:S01]  /*2a20*/  ISETP.GE.AND P3, PT, R99, 0x1, PT ;  /* 0x000000016300780c */ /* 0x002fe20003f66270 */
[----:B--2---:R-:W-:-:S04]  /*2a30*/  IMAD R15, R18, 0x3000, R28 ;  /* 0x00003000120f7824 */ /* 0x004fc800078e021c */
[C---:B------:R-:W-:Y:S02]  /*2a40*/  VIADD R29, R15.reuse, 0x10 ;  /* 0x000000100f1d7836 */ /* 0x040fe40000000000 */
[C---:B------:R-:W-:Y:S02]  /*2a50*/  @P4 VIADD R29, R15.reuse, 0xfffffff0 ;  /* 0xfffffff00f1d4836 */ /* 0x040fe40000000000 */
[--C-:B------:R-:W-:Y:S02]  /*2a60*/  IMAD R80, R15, 0x2, R26.reuse ;  /* 0x000000020f507824 */ /* 0x100fe400078e021a */
[----:B------:R-:W-:Y:S02]  /*2a70*/  IMAD R20, R29, 0x2, R26 ;  /* 0x000000021d147824 */ /* 0x000fe400078e021a */
[----:B------:R-:W-:Y:S05]  /*2a80*/  @!P3 BRA `(.L_x_1107) ;  /* 0x00000038007cb947 */ /* 0x000fea0003800000 */
[----:B------:R-:W-:Y:S01]  /*2a90*/  ULDC.U8 UR4, c[0x0][0x3f0] ;  /* 0x0000fc0000047ab9 */ /* 0x000fe20000000000 */
[-C--:B------:R-:W-:Y:S01]  /*2aa0*/  IMAD R15, R93, R31.reuse, RZ ;  /* 0x0000001f5d0f7224 */ /* 0x080fe200078e02ff */
[----:B------:R-:W-:Y:S01]  /*2ab0*/  ISETP.NE.AND P3, PT, RZ, UR4, PT ;  /* 0x00000004ff007c0c */ /* 0x000fe2000bf65270 */
[-C--:B------:R-:W-:Y:S02]  /*2ac0*/  IMAD R28, R92, R31.reuse, RZ ;  /* 0x0000001f5c1c7224 */ /* 0x080fe400078e02ff */
[----:B------:R-:W-:Y:S02]  /*2ad0*/  IMAD R15, R30, R8, R15 ;  /* 0x000000081e0f7224 */ /* 0x000fe400078e020f */
[----:B------:R-:W-:Y:S02]  /*2ae0*/  IMAD R85, R25, -0x80, R24 ;  /* 0xffffff8019557824 */ /* 0x000fe400078e0218 */
[----:B------:R-:W-:-:S03]  /*2af0*/  IMAD.WIDE.U32 R54, R8, R31, RZ ;  /* 0x0000001f08367225 */ /* 0x000fc600078e00ff */
[----:B------:R-:W-:Y:S01]  /*2b00*/  VIMNMX R85, R85, 0x80, PT ;  /* 0x0000008055557848 */ /* 0x000fe20003fe0100 */
[----:B------:R-:W-:Y:S02]  /*2b10*/  IMAD R29, R30, R7, R28 ;  /* 0x000000071e1d7224 */ /* 0x000fe400078e021c */
        /* <DEDUP_REMOVED lines=24> */
[----:B------:R-:W-:-:S05]  /*2ca0*/  IADD3 R52, P3, R66, R52, RZ ;  /* 0x0000003442347210 */ /* 0x000fca0007f7e0ff */
[----:B------:R-:W-:Y:S01]  /*2cb0*/  IMAD.X R15, R15, 0x1, R78, P3 ;  /* 0x000000010f0f7824 */ /* 0x000fe200018e064e */
        /* <DEDUP_REMOVED lines=29> */
[----:B------:R-:W-:Y:S02]  /*2e90*/  ISETP.GE.AND P3, PT, R34, R99, PT ;  /* 0x000000632200720c */ /* 0x000fe40003f66270 */
[----:B------:R-:W-:Y:S02]  /*2ea0*/  IADD3 R52, R16, 0x28, RZ ;  /* 0x0000002810347810 */ /* 0x000fe40007ffe0ff */
[----:B------:R-:W-:Y:S02]  /*2eb0*/  CS2R R34, SRZ ;  /* 0x0000000000227805 */ /* 0x000fe4000001ff00 */
[----:B------:R-:W-:-:S07]  /*2ec0*/  CS2R R36, SRZ ;  /* 0x0000000000247805 */ /* 0x000fce000001ff00 */
[----:B------:R0:W5:Y:S04]  /*2ed0*/  @!P3 LDG.E.64 R38, desc[UR52][R28.64+0x40] ;  /* 0x000040341c26b981 */ /* 0x000168000c1e1b00 */
[----:B------:R0:W5:Y:S01]  /*2ee0*/  @!P3 LDG.E.64 R40, desc[UR52][R30.64+0x40] ;  /* 0x000040341e28b981 */ /* 0x000162000c1e1b00 */
[----:B------:R-:W-:-:S13]  /*2ef0*/  ISETP.GE.AND P3, PT, R52, R99, PT ;  /* 0x000000633400720c */ /* 0x000fda0003f66270 */
[----:B------:R0:W5:Y:S04]  /*2f00*/  @!P3 LDG.E.64 R34, desc[UR52][R28.64+0x50] ;  /* 0x000050341c22b981 */ /* 0x000168000c1e1b00 */
[----:B------:R0:W5:Y:S02]  /*2f10*/  @!P3 LDG.E.64 R36, desc[UR52][R30.64+0x50] ;  /* 0x000050341e24b981 */ /* 0x000164000c1e1b00 */
.L_x_1110:
[----:B------:R-:W-:Y:S05]  /*2f20*/  BSYNC B1 ;  /* 0x0000000000017941 */ /* 0x000fea0003800000 */
.L_x_1109:
[----:B-----5:R-:W-:Y:S01]  /*2f30*/  IMAD.MOV.U32 R15, RZ, RZ, R34 ;  /* 0x000000ffff0f7224 */ /* 0x020fe200078e0022 */
[----:B------:R-:W-:Y:S01]  /*2f40*/  UISETP.NE.AND UP0, UPT, UR37, 0x3, UPT ;  /* 0x000000032500788c */ /* 0x000fe2000bf05270 */
[----:B0-----:R-:W-:Y:S02]  /*2f50*/  IMAD.MOV.U32 R28, RZ, RZ, R35 ;  /* 0x000000ffff1c7224 */ /* 0x001fe400078e0023 */
[----:B------:R-:W-:Y:S02]  /*2f60*/  IMAD.MOV.U32 R29, RZ, RZ, R38 ;  /* 0x000000ffff1d7224 */ /* 0x000fe400078e0026 */
[----:B------:R-:W-:Y:S01]  /*2f70*/  IMAD.MOV.U32 R30, RZ, RZ, R39 ;  /* 0x000000ffff1e7224 */ /* 0x000fe200078e0027 */
[----:B------:R-:W-:Y:S01]  /*2f80*/  PRMT R52, R15, 0x5410, R28 ;  /* 0x000054100f347816 */ /* 0x000fe2000000001c */
[----:B------:R-:W-:Y:S01]  /*2f90*/  IMAD.MOV.U32 R15, RZ, RZ, R42 ;  /* 0x000000ffff0f7224 */ /* 0x000fe200078e002a */
[----:B------:R-:W-:Y:S01]  /*2fa0*/  PLOP3.LUT P3, PT, PT, PT, UP0, 0x80, 0x0 ;  /* 0x000000000000781c */ /* 0x000fe20003f6f008 */
[----:B------:R-:W-:Y:S01]  /*2fb0*/  IMAD.MOV.U32 R28, RZ, RZ, R43 ;  /* 0x000000ffff1c7224 */ /* 0x000fe200078e002b */
[----:B------:R-:W-:Y:S01]  /*2fc0*/  PRMT R54, R29, 0x5410, R30 ;  /* 0x000054101d367816 */ /* 0x000fe2000000001e */
[----:B------:R-:W-:-:S02]  /*2fd0*/  IMAD.MOV.U32 R29, RZ, RZ, R46 ;  /* 0x000000ffff1d7224 */ /* 0x000fc400078e002e */
[----:B------:R-:W-:Y:S01]  /*2fe0*/  IMAD.MOV.U32 R30, RZ, RZ, R47 ;  /* 0x000000ffff1e7224 */ /* 0x000fe200078e002f */
[----:B------:R-:W-:Y:S01]  /*2ff0*/  PRMT R90, R15, 0x5410, R28 ;  /* 0x000054100f5a7816 */ /* 0x000fe2000000001c */
[----:B------:R-:W-:Y:S02]  /*3000*/  IMAD.MOV.U32 R15, RZ, RZ, R50 ;  /* 0x000000ffff0f7224 */ /* 0x000fe400078e0032 */
[----:B------:R-:W-:Y:S01]  /*3010*/  IMAD.MOV.U32 R28, RZ, RZ, R51 ;  /* 0x000000ffff1c7224 */ /* 0x000fe200078e0033 */
[----:B------:R-:W-:Y:S01]  /*3020*/  PRMT R111, R29, 0x5410, R30 ;  /* 0x000054101d6f7816 */ /* 0x000fe2000000001e */
[----:B------:R-:W-:Y:S02]  /*3030*/  IMAD.MOV.U32 R29, RZ, RZ, R58 ;  /* 0x000000ffff1d7224 */ /* 0x000fe400078e003a */
[----:B------:R-:W-:Y:S01]  /*3040*/  IMAD.MOV.U32 R30, RZ, RZ, R59 ;  /* 0x000000ffff1e7224 */ /* 0x000fe200078e003b */
[----:B------:R-:W-:Y:S01]  /*3050*/  PRMT R113, R28, 0x5410, R15 ;  /* 0x000054101c717816 */ /* 0x000fe2000000000f */
[----:B------:R-:W-:Y:S01]  /*3060*/  IMAD.MOV.U32 R15, RZ, RZ, R36 ;  /* 0x000000ffff0f7224 */ /* 0x000fe200078e0024 */
[----:B------:R-:W-:Y:S01]  /*3070*/  PRMT R117, R29, 0x7610, R117 ;  /* 0x000076101d757816 */ /* 0x000fe20000000075 */
[----:B------:R-:W-:Y:S01]  /*3080*/  IMAD.MOV.U32 R28, RZ, RZ, R37 ;  /* 0x000000ffff1c7224 */ /* 0x000fe200078e0025 */
[----:B------:R-:W-:Y:S01]  /*3090*/  PRMT R119, R30, 0x7610, R119 ;  /* 0x000076101e777816 */ /* 0x000fe20000000077 */
[----:B------:R-:W-:-:S02]  /*30a0*/  IMAD.MOV.U32 R29, RZ, RZ, R40 ;  /* 0x000000ffff1d7224 */ /* 0x000fc400078e0028 */
[----:B------:R-:W-:Y:S01]  /*30b0*/  IMAD.MOV.U32 R30, RZ, RZ, R41 ;  /* 0x000000ffff1e7224 */ /* 0x000fe200078e0029 */
[----:B------:R-:W-:Y:S01]  /*30c0*/  PRMT R53, R15, 0x5410, R28 ;  /* 0x000054100f357816 */ /* 0x000fe2000000001c */
[----:B------:R-:W-:Y:S01]  /*30d0*/  IMAD.MOV.U32 R28, RZ, RZ, R45 ;  /* 0x000000ffff1c7224 */ /* 0x000fe200078e002d */
[----:B------:R-:W-:Y:S02]  /*30e0*/  MOV R15, R44 ;  /* 0x0000002c000f7202 */ /* 0x000fe40000000f00 */
[----:B------:R-:W-:Y:S01]  /*30f0*/  PRMT R55, R29, 0x5410, R30 ;  /* 0x000054101d377816 */ /* 0x000fe2000000001e */
[----:B------:R-:W-:Y:S01]  /*3100*/  IMAD.MOV.U32 R29, RZ, RZ, R48 ;  /* 0x000000ffff1d7224 */ /* 0x000fe200078e0030 */
[----:B------:R-:W-:Y:S01]  /*3110*/  PRMT R91, R15, 0x5410, R28 ;  /* 0x000054100f5b7816 */ /* 0x000fe2000000001c */
[----:B------:R-:W-:Y:S02]  /*3120*/  IMAD.MOV.U32 R30, RZ, RZ, R49 ;  /* 0x000000ffff1e7224 */ /* 0x000fe400078e0031 */
[----:B------:R-:W-:-:S02]  /*3130*/  IMAD.MOV.U32 R15, RZ, RZ, R56 ;  /* 0x000000ffff0f7224 */ /* 0x000fc400078e0038 */
[----:B------:R-:W-:Y:S01]  /*3140*/  IMAD.MOV.U32 R28, RZ, RZ, R57 ;  /* 0x000000ffff1c7224 */ /* 0x000fe200078e0039 */
[----:B------:R-:W-:Y:S01]  /*3150*/  PRMT R112, R29, 0x5410, R30 ;  /* 0x000054101d707816 */ /* 0x000fe2000000001e */
[----:B------:R-:W-:Y:S02]  /*3160*/  IMAD.MOV.U32 R29, RZ, RZ, R88 ;  /* 0x000000ffff1d7224 */ /* 0x000fe400078e0058 */
[----:B------:R-:W-:Y:S01]  /*3170*/  IMAD.MOV.U32 R30, RZ, RZ, R89 ;  /* 0x000000ffff1e7224 */ /* 0x000fe200078e0059 */
[----:B------:R-:W-:Y:S02]  /*3180*/  PRMT R114, R28, 0x5410, R15 ;  /* 0x000054101c727816 */ /* 0x000fe4000000000f */
[----:B------:R-:W-:Y:S02]  /*3190*/  PRMT R117, R117, 0x5410, R29 ;  /* 0x0000541075757816 */ /* 0x000fe4000000001d */
[----:B------:R-:W-:Y:S01]  /*31a0*/  PRMT R119, R119, 0x5410, R30 ;  /* 0x0000541077777816 */ /* 0x000fe2000000001e */
[----:B------:R-:W-:Y:S06]  /*31b0*/  @!P3 BRA `(.L_x_1111) ;  /* 0x000000000004b947 */ /* 0x000fec0003800000 */
[----:B------:R-:W-:Y:S01]  /*31c0*/  BPT.TRAP 0x1 ;  /* 0x000000040000795c */ /* 0x000fe20000300000 */
.L_x_1111:
[----:B------:R-:W-:Y:S01]  /*31d0*/  IMAD R15, R18, 0x8, R2 ;  /* 0x00000008120f7824 */ /* 0x000fe200078e0202 */
[----:B------:R-:W-:Y:S01]  /*31e0*/  SHF.L.U32 R86, R157, 0x1f, RZ ;  /* 0x0000001f9d567819 */ /* 0x000fe200000006ff */
[----:B------:R-:W-:Y:S03]  /*31f0*/  BSSY B1, `(.L_x_1112) ;  /* 0x0000003000017945 */ /* 0x000fe60003800000 */
[----:B------:R-:W0:Y:S02]  /*3200*/  SYNCS.PHASECHK.TRANS64.TRYWAIT P5, [R15+URZ+0x2d890], R86 ;  /* 0x02d890560f0075a7 */ /* 0x000e2400080a017f */
[----:B0-----:R-:W-:Y:S05]  /*3210*/  @!P5 BRA `(.L_x_1113) ;  /* 0x000001e80054d947 */ /* 0x001fea0003800000 */
.L_x_1419:
[----:B------:R-:W-:Y:S05]  /*3220*/  BSYNC B1 ;  /* 0x0000000000017941 */ /* 0x000fea0003800000 */
.L_x_1112:
        /* <DEDUP_REMOVED lines=9> */
[--C-:B--2---:R-:W-:Y:S01]  /*32c0*/  HADD2.F32 R120, -RZ, R29.reuse.H0_H0 ;  /* 0x2000001dff787230 */ /* 0x104fe20000004100 */
[----:B------:R-:W-:Y:S02]  /*32d0*/  SHF.R.U64 R88, R88, 0x10, R89 ;  /* 0x0000001058587819 */ /* 0x000fe40000001259 */
[----:B------:R-:W-:Y:S01]  /*32e0*/  SHF.R.U32.HI R58, RZ, 0x10, R59 ;  /* 0x00000010ff3a7819 */ /* 0x000fe2000001163b */
[----:B------:R-:W-:Y:S01]  /*32f0*/  IMAD.MOV.U32 R59, RZ, RZ, R31 ;  /* 0x000000ffff3b7224 */ /* 0x000fe200078e001f */
[----:B------:R-:W-:Y:S01]  /*3300*/  SHF.R.U32.HI R118, RZ, 0x10, R89 ;  /* 0x00000010ff767819 */ /* 0x000fe20000011659 */
[----:B------:R-:W-:Y:S02]  /*3310*/  HADD2.F32 R89, -RZ, R88.H0_H0 ;  /* 0x20000058ff597230 */ /* 0x000fe40000004100 */
[----:B------:R-:W-:Y:S02]  /*3320*/  HADD2.F32 R88, -RZ, R29.H1_H1 ;  /* 0x3000001dff587230 */ /* 0x000fe40000004100 */
[----:B------:R-:W-:-:S02]  /*3330*/  HADD2.F32 R118, -RZ, R118.H0_H0 ;  /* 0x20000076ff767230 */ /* 0x000fc40000004100 */
[--C-:B------:R-:W-:Y:S02]  /*3340*/  HADD2.F32 R29, -RZ, R59.reuse.H1_H1 ;  /* 0x3000003bff1d7230 */ /* 0x100fe40000004100 */
[----:B------:R-:W-:Y:S02]  /*3350*/  HADD2.F32 R59, -RZ, R59.H0_H0 ;  /* 0x2000003bff3b7230 */ /* 0x000fe40000004100 */
[----:B------:R-:W-:Y:S02]  /*3360*/  HADD2.F32 R116, -RZ, R58.H0_H0 ;  /* 0x2000003aff747230 */ /* 0x000fe40000004100 */
[-C--:B------:R-:W-:Y:S01]  /*3370*/  FMUL.FTZ R122, R29, R118.reuse ;  /* 0x000000761d7a7220 */ /* 0x080fe20000410000 */
[----:B------:R-:W-:Y:S02]  /*3380*/  HADD2.F32 R31, -RZ, R115.H0_H0 ;  /* 0x20000073ff1f7230 */ /* 0x000fe40000004100 */
[-C--:B------:R-:W-:Y:S01]  /*3390*/  FMUL.FTZ R115, R88, R89.reuse ;  /* 0x0000005958737220 */ /* 0x080fe20000410000 */
[C---:B------:R-:W-:Y:S01]  /*33a0*/  FMUL.FTZ R118, R59.reuse, R118 ;  /* 0x000000763b767220 */ /* 0x040fe20000410000 */
[C---:B------:R-:W-:Y:S01]  /*33b0*/  FMUL.FTZ R89, R120.reuse, R89 ;  /* 0x0000005978597220 */ /* 0x040fe20000410000 */
[-C--:B------:R-:W-:Y:S01]  /*33c0*/  FFMA.FTZ R59, R59, R116.reuse, -R122 ;  /* 0x000000743b3b7223 */ /* 0x080fe2000001087a */
[-C--:B------:R-:W-:Y:S01]  /*33d0*/  FFMA.FTZ R58, R120, R31.reuse, -R115 ;  /* 0x0000001f783a7223 */ /* 0x080fe20000010873 */
[----:B------:R-:W-:Y:S01]  /*33e0*/  FFMA.FTZ R116, R29, R116, R118 ;  /* 0x000000741d747223 */ /* 0x000fe20000010076 */
[----:B------:R-:W-:Y:S01]  /*33f0*/  FFMA.FTZ R31, R88, R31, R89 ;  /* 0x0000001f581f7223 */ /* 0x000fe20000010059 */
[----:B------:R-:W-:-:S02]  /*3400*/  HADD2.F32 R29, -RZ, R117.H0_H0 ;  /* 0x20000075ff1d7230 */ /* 0x000fc40000004100 */
[----:B------:R-:W-:Y:S02]  /*3410*/  HADD2.F32 R117, -RZ, R117.H1_H1 ;  /* 0x30000075ff757230 */ /* 0x000fe40000004100 */
[--C-:B------:R-:W-:Y:S02]  /*3420*/  HADD2.F32 R88, -RZ, R28.reuse.H1_H1 ;  /* 0x3000001cff587230 */ /* 0x100fe40000004100 */
[----:B------:R-:W-:Y:S02]  /*3430*/  HADD2.F32 R118, -RZ, R28.H0_H0 ;  /* 0x2000001cff767230 */ /* 0x000fe40000004100 */
[----:B------:R-:W-:Y:S02]  /*3440*/  HADD2.F32 R89, -RZ, R119.H1_H1 ;  /* 0x30000077ff597230 */ /* 0x000fe40000004100 */
[--C-:B------:R-:W-:Y:S02]  /*3450*/  HADD2.F32 R28, -RZ, R30.reuse.H1_H1 ;  /* 0x3000001eff1c7230 */ /* 0x100fe40000004100 */
[----:B------:R-:W-:Y:S01]  /*3460*/  FMUL.FTZ R121, R118, R117 ;  /* 0x0000007576797220 */ /* 0x000fe20000410000 */
[----:B------:R-:W-:-:S02]  /*3470*/  HADD2.F32 R30, -RZ, R30.H0_H0 ;  /* 0x2000001eff1e7230 */ /* 0x000fc40000004100 */
[----:B------:R-:W-:Y:S02]  /*3480*/  HADD2.F32 R115, -RZ, R119.H0_H0 ;  /* 0x20000077ff737230 */ /* 0x000fe40000004100 */
[----:B------:R-:W-:Y:S01]  /*3490*/  FMUL.FTZ R119, R88, R117 ;  /* 0x0000007558777220 */ /* 0x000fe20000410000 */
[-C--:B------:R-:W-:Y:S01]  /*34a0*/  FMUL.FTZ R117, R28, R89.reuse ;  /* 0x000000591c757220 */ /* 0x080fe20000410000 */
[----:B------:R-:W-:Y:S01]  /*34b0*/  FMUL.FTZ R89, R30, R89 ;  /* 0x000000591e597220 */ /* 0x000fe20000410000 */
[-C--:B------:R-:W-:Y:S01]  /*34c0*/  FFMA.FTZ R121, R88, R29.reuse, R121 ;  /* 0x0000001d58797223 */ /* 0x080fe20000010079 */
[----:B------:R-:W-:Y:S01]  /*34d0*/  FFMA.FTZ R118, R118, R29, -R119 ;  /* 0x0000001d76767223 */ /* 0x000fe20000010877 */
[-C--:B------:R-:W-:Y:S01]  /*34e0*/  FFMA.FTZ R117, R30, R115.reuse, -R117 ;  /* 0x000000731e757223 */ /* 0x080fe20000010875 */
[----:B------:R-:W-:Y:S01]  /*34f0*/  FFMA.FTZ R28, R28, R115, R89 ;  /* 0x000000731c1c7223 */ /* 0x000fe20000010059 */
[----:B------:R-:W-:Y:S02]  /*3500*/  F2FP.F16.F32.PACK_AB R29, R31, R58 ;  /* 0x0000003a1f1d723e */ /* 0x000fe400000000ff */
[----:B------:R-:W-:-:S02]  /*3510*/  F2FP.F16.F32.PACK_AB R118, R121, R118 ;  /* 0x000000767976723e */ /* 0x000fc400000000ff */
[----:B------:R-:W-:Y:S02]  /*3520*/  F2FP.F16.F32.PACK_AB R30, R28, R117 ;  /* 0x000000751c1e723e */ /* 0x000fe400000000ff */
[----:B------:R-:W-:Y:S01]  /*3530*/  F2FP.F16.F32.PACK_AB R31, R116, R59 ;  /* 0x0000003b741f723e */ /* 0x000fe200000000ff */
[----:B------:R-:W-:-:S07]  /*3540*/  IMAD.MOV.U32 R28, RZ, RZ, R118 ;  /* 0x000000ffff1c7224 */ /* 0x000fce00078e0076 */
.L_x_1118:
[----:B------:R-:W-:Y:S05]  /*3550*/  BSYNC B2 ;  /* 0x0000000000027941 */ /* 0x000fea0003800000 */
.L_x_1117:
[----:B--2---:R1:W-:Y:S02]  /*3560*/  STG.E.128 desc[UR52][R32.64], R28 ;  /* 0x0000001c20007986 */ /* 0x0043e4000c101d34 */
.L_x_1116:
[----:B------:R-:W-:Y:S05]  /*3570*/  BSYNC B1 ;  /* 0x0000000000017941 */ /* 0x000fea0003800000 */
.L_x_1115:
        /* <DEDUP_REMOVED lines=8> */
[----:B------:R-:W-:Y:S02]  /*3600*/  SHF.R.U64 R58, R50, 0x10, R51 ;  /* 0x00000010323a7819 */ /* 0x000fe40000001233 */
[----:B------:R-:W-:Y:S02]  /*3610*/  SHF.R.U64 R88, R56, 0x10, R57 ;  /* 0x0000001038587819 */ /* 0x000fe40000001239 */
[----:B------:R-:W-:Y:S01]  /*3620*/  SHF.R.U32.HI R50, RZ, 0x10, R51 ;  /* 0x00000010ff327819 */ /* 0x000fe20000011633 */
[----:B--2---:R-:W-:Y:S01]  /*3630*/  IMAD.MOV.U32 R51, RZ, RZ, R31 ;  /* 0x000000ffff337224 */ /* 0x004fe200078e001f */
[----:B------:R-:W-:Y:S01]  /*3640*/  SHF.R.U32.HI R59, RZ, 0x10, R57 ;  /* 0x00000010ff3b7819 */ /* 0x000fe20000011639 */
[----:B------:R-:W-:Y:S02]  /*3650*/  HADD2.F32 R88, -RZ, R88.H0_H0 ;  /* 0x20000058ff587230 */ /* 0x000fe40000004100 */
[--C-:B------:R-:W-:Y:S02]  /*3660*/  HADD2.F32 R31, -RZ, R29.reuse.H1_H1 ;  /* 0x3000001dff1f7230 */ /* 0x100fe40000004100 */
[----:B------:R-:W-:-:S02]  /*3670*/  HADD2.F32 R29, -RZ, R29.H0_H0 ;  /* 0x2000001dff1d7230 */ /* 0x000fc40000004100 */
[----:B------:R-:W-:Y:S02]  /*3680*/  HADD2.F32 R59, -RZ, R59.H0_H0 ;  /* 0x2000003bff3b7230 */ /* 0x000fe40000004100 */
[--C-:B------:R-:W-:Y:S02]  /*3690*/  HADD2.F32 R56, -RZ, R51.reuse.H1_H1 ;  /* 0x30000033ff387230 */ /* 0x100fe40000004100 */
[----:B------:R-:W-:Y:S02]  /*36a0*/  HADD2.F32 R51, -RZ, R51.H0_H0 ;  /* 0x20000033ff337230 */ /* 0x000fe40000004100 */
[----:B------:R-:W-:Y:S02]  /*36b0*/  HADD2.F32 R58, -RZ, R58.H0_H0 ;  /* 0x2000003aff3a7230 */ /* 0x000fe40000004100 */
[-C--:B------:R-:W-:Y:S01]  /*36c0*/  FMUL.FTZ R116, R56, R59.reuse ;  /* 0x0000003b38747220 */ /* 0x080fe20000410000 */
[----:B------:R-:W-:Y:S02]  /*36d0*/  HADD2.F32 R57, -RZ, R50.H0_H0 ;  /* 0x20000032ff397230 */ /* 0x000fe40000004100 */
[-C--:B------:R-:W-:Y:S01]  /*36e0*/  FMUL.FTZ R50, R31, R88.reuse ;  /* 0x000000581f327220 */ /* 0x080fe20000410000 */
[----:B------:R-:W-:Y:S01]  /*36f0*/  FMUL.FTZ R88, R29, R88 ;  /* 0x000000581d587220 */ /* 0x000fe20000410000 */
[----:B------:R-:W-:-:S02]  /*3700*/  FMUL.FTZ R59, R51, R59 ;  /* 0x0000003b333b7220 */ /* 0x000fc40000410000 */
[-C--:B------:R-:W-:Y:S01]  /*3710*/  FFMA.FTZ R29, R29, R58.reuse, -R50 ;  /* 0x0000003a1d1d7223 */ /* 0x080fe20000010832 */
[----:B------:R-:W-:Y:S01]  /*3720*/  FFMA.FTZ R50, R31, R58, R88 ;  /* 0x0000003a1f327223 */ /* 0x000fe20000010058 */
[-C--:B------:R-:W-:Y:S01]  /*3730*/  FFMA.FTZ R31, R51, R57.reuse, -R116 ;  /* 0x00000039331f7223 */ /* 0x080fe20000010874 */
[----:B------:R-:W-:Y:S01]  /*3740*/  FFMA.FTZ R56, R56, R57, R59 ;  /* 0x0000003938387223 */ /* 0x000fe2000001003b */
[----:B------:R-:W-:Y:S02]  /*3750*/  HADD2.F32 R51, -RZ, R28.H1_H1 ;  /* 0x3000001cff337230 */ /* 0x000fe40000004100 */
[----:B------:R-:W-:Y:S01]  /*3760*/  HADD2.F32 R59, -RZ, R114.H1_H1 ;  /* 0x30000072ff3b7230 */ /* 0x000fe20000004100 */
[----:B------:R-:W-:Y:S01]  /*3770*/  F2FP.F16.F32.PACK_AB R29, R50, R29 ;  /* 0x0000001d321d723e */ /* 0x000fe200000000ff */
[----:B------:R-:W-:Y:S01]  /*3780*/  HADD2.F32 R28, -RZ, R28.H0_H0 ;  /* 0x2000001cff1c7230 */ /* 0x000fe20000004100 */
[----:B------:R-:W-:Y:S01]  /*3790*/  F2FP.F16.F32.PACK_AB R31, R56, R31 ;  /* 0x0000001f381f723e */ /* 0x000fe200000000ff */
[----:B------:R-:W-:-:S02]  /*37a0*/  HADD2.F32 R114, -RZ, R114.H0_H0 ;  /* 0x20000072ff727230 */ /* 0x000fc40000004100 */
[-C--:B------:R-:W-:Y:S01]  /*37b0*/  FMUL.FTZ R89, R51, R59.reuse ;  /* 0x0000003b33597220 */ /* 0x080fe20000410000 */
[--C-:B------:R-:W-:Y:S02]  /*37c0*/  HADD2.F32 R57, -RZ, R30.reuse.H1_H1 ;  /* 0x3000001eff397230 */ /* 0x100fe40000004100 */
[----:B------:R-:W-:Y:S01]  /*37d0*/  FMUL.FTZ R88, R28, R59 ;  /* 0x0000003b1c587220 */ /* 0x000fe20000410000 */
[----:B------:R-:W-:Y:S02]  /*37e0*/  HADD2.F32 R30, -RZ, R30.H0_H0 ;  /* 0x2000001eff1e7230 */ /* 0x000fe40000004100 */
        /* <DEDUP_REMOVED lines=9> */
[----:B------:R-:W-:-:S07]  /*3880*/  F2FP.F16.F32.PACK_AB R30, R114, R59 ;  /* 0x0000003b721e723e */ /* 0x000fce00000000ff */
.L_x_1122:
[----:B------:R-:W-:Y:S05]  /*3890*/  BSYNC B2 ;  /* 0x0000000000027941 */ /* 0x000fea0003800000 */
.L_x_1121:
[----:B--2---:R2:W-:Y:S02]  /*38a0*/  STG.E.128 desc[UR52][R32.64+0x20], R28 ;  /* 0x0000201c20007986 */ /* 0x0045e4000c101d34 */
.L_x_1120:
[----:B------:R-:W-:Y:S05]  /*38b0*/  BSYNC B1 ;  /* 0x0000000000017941 */ /* 0x000fea0003800000 */
.L_x_1119:
        /* <DEDUP_REMOVED lines=17> */
[----:B------:R-:W-:-:S02]  /*39d0*/  HADD2.F32 R56, -RZ, R56.H0_H0 ;  /* 0x20000038ff387230 */ /* 0x000fc40000004100 */
[--C-:B------:R-:W-:Y:S02]  /*39e0*/  HADD2.F32 R29, -RZ, R47.reuse.H1_H1 ;  /* 0x3000002fff1d7230 */ /* 0x100fe40000004100 */
[-C--:B------:R-:W-:Y:S01]  /*39f0*/  FMUL.FTZ R58, R28, R49.reuse ;  /* 0x000000311c3a7220 */ /* 0x080fe20000410000 */
[----:B------:R-:W-:Y:S02]  /*3a00*/  HADD2.F32 R47, -RZ, R47.H0_H0 ;  /* 0x2000002fff2f7230 */ /* 0x000fe40000004100 */
[----:B------:R-:W-:Y:S02]  /*3a10*/  HADD2.F32 R48, -RZ, R57.H0_H0 ;  /* 0x20000039ff307230 */ /* 0x000fe40000004100 */
[-C--:B------:R-:W-:Y:S01]  /*3a20*/  FMUL.FTZ R88, R29, R56.reuse ;  /* 0x000000381d587220 */ /* 0x080fe20000410000 */
[----:B------:R-:W-:Y:S02]  /*3a30*/  HADD2.F32 R50, -RZ, R51.H0_H0 ;  /* 0x20000033ff327230 */ /* 0x000fe40000004100 */
[----:B------:R-:W-:Y:S01]  /*3a40*/  FMUL.FTZ R51, R31, R49 ;  /* 0x000000311f337220 */ /* 0x000fe20000410000 */
[----:B------:R-:W-:-:S03]  /*3a50*/  FMUL.FTZ R56, R47, R56 ;  /* 0x000000382f387220 */ /* 0x000fc60000410000 */
[-C--:B------:R-:W-:Y:S01]  /*3a60*/  FFMA.FTZ R28, R28, R48.reuse, -R51 ;  /* 0x000000301c1c7223 */ /* 0x080fe20000010833 */
[----:B------:R-:W-:Y:S01]  /*3a70*/  FFMA.FTZ R51, R31, R48, R58 ;  /* 0x000000301f337223 */ /* 0x000fe2000001003a */
[-C--:B------:R-:W-:Y:S01]  /*3a80*/  FFMA.FTZ R59, R29, R50.reuse, R56 ;  /* 0x000000321d3b7223 */ /* 0x080fe20000010038 */
[--C-:B------:R-:W-:Y:S02]  /*3a90*/  HADD2.F32 R48, -RZ, R112.reuse.H0_H0 ;  /* 0x20000070ff307230 */ /* 0x100fe40000004100 */
[----:B------:R-:W-:Y:S01]  /*3aa0*/  FFMA.FTZ R88, R47, R50, -R88 ;  /* 0x000000322f587223 */ /* 0x000fe20000010858 */
[----:B------:R-:W-:Y:S02]  /*3ab0*/  HADD2.F32 R112, -RZ, R112.H1_H1 ;  /* 0x30000070ff707230 */ /* 0x000fe40000004100 */
[----:B------:R-:W-:Y:S02]  /*3ac0*/  HADD2.F32 R29, -RZ, R46.H1_H1 ;  /* 0x3000002eff1d7230 */ /* 0x000fe40000004100 */
[----:B------:R-:W-:-:S02]  /*3ad0*/  HADD2.F32 R31, -RZ, R30.H1_H1 ;  /* 0x3000001eff1f7230 */ /* 0x000fc40000004100 */
[----:B------:R-:W-:Y:S02]  /*3ae0*/  HADD2.F32 R46, -RZ, R46.H0_H0 ;  /* 0x2000002eff2e7230 */ /* 0x000fe40000004100 */
[----:B------:R-:W-:Y:S01]  /*3af0*/  FMUL.FTZ R49, R29, R48 ;  /* 0x000000301d317220 */ /* 0x000fe20000410000 */
[----:B------:R-:W-:Y:S02]  /*3b00*/  HADD2.F32 R30, -RZ, R30.H0_H0 ;  /* 0x2000001eff1e7230 */ /* 0x000fe40000004100 */
[----:B------:R-:W-:Y:S01]  /*3b10*/  FMUL.FTZ R57, R31, R112 ;  /* 0x000000701f397220 */ /* 0x000fe20000410000 */
        /* <DEDUP_REMOVED lines=12> */
.L_x_1126:
[----:B------:R-:W-:Y:S05]  /*3be0*/  BSYNC B2 ;  /* 0x0000000000027941 */ /* 0x000fea0003800000 */
.L_x_1125:
[----:B--2---:R3:W-:Y:S02]  /*3bf0*/  STG.E.128 desc[UR52][R32.64+0x40], R28 ;  /* 0x0000401c20007986 */ /* 0x0047e4000c101d34 */
.L_x_1124:
[----:B------:R-:W-:Y:S05]  /*3c00*/  BSYNC B1 ;  /* 0x0000000000017941 */ /* 0x000fea0003800000 */
.L_x_1123:
        /* <DEDUP_REMOVED lines=8> */
[--C-:B------:R-:W-:Y:S02]  /*3c90*/  SHF.R.U64 R47, R42, 0x10, R43.reuse ;  /* 0x000000102a2f7819 */ /* 0x100fe4000000122b */
[----:B------:R-:W-:Y:S02]  /*3ca0*/  SHF.R.U32.HI R46, RZ, 0x10, R43 ;  /* 0x00000010ff2e7819 */ /* 0x000fe4000001162b */
[--C-:B------:R-:W-:Y:S01]  /*3cb0*/  SHF.R.U64 R43, R44, 0x10, R45.reuse ;  /* 0x000000102c2b7819 */ /* 0x100fe2000000122d */
[----:B------:R-:W-:Y:S01]  /*3cc0*/  HADD2.F32 R44, -RZ, R47.H0_H0 ;  /* 0x2000002fff2c7230 */ /* 0x000fe20000004100 */
[----:B------:R-:W-:Y:S01]  /*3cd0*/  SHF.R.U32.HI R48, RZ, 0x10, R45 ;  /* 0x00000010ff307819 */ /* 0x000fe2000001162d */
[----:B------:R-:W-:Y:S01]  /*3ce0*/  HADD2.F32 R46, -RZ, R46.H0_H0 ;  /* 0x2000002eff2e7230 */ /* 0x000fe20000004100 */
[----:B--2---:R-:W-:Y:S01]  /*3cf0*/  MOV R42, R30 ;  /* 0x0000001e002a7202 */ /* 0x004fe20000000f00 */
[----:B------:R-:W-:Y:S02]  /*3d00*/  HADD2.F32 R45, -RZ, R43.H0_H0 ;  /* 0x2000002bff2d7230 */ /* 0x000fe40000004100 */
[----:B------:R-:W-:-:S02]  /*3d10*/  HADD2.F32 R30, -RZ, R29.H1_H1 ;  /* 0x3000001dff1e7230 */ /* 0x000fc40000004100 */
[----:B------:R-:W-:Y:S02]  /*3d20*/  HADD2.F32 R29, -RZ, R29.H0_H0 ;  /* 0x2000001dff1d7230 */ /* 0x000fe40000004100 */
[----:B------:R-:W-:Y:S02]  /*3d30*/  HADD2.F32 R48, -RZ, R48.H0_H0 ;  /* 0x20000030ff307230 */ /* 0x000fe40000004100 */
[-C--:B------:R-:W-:Y:S01]  /*3d40*/  FMUL.FTZ R50, R30, R45.reuse ;  /* 0x0000002d1e327220 */ /* 0x080fe20000410000 */
[--C-:B------:R-:W-:Y:S02]  /*3d50*/  HADD2.F32 R43, -RZ, R31.reuse.H1_H1 ;  /* 0x3000001fff2b7230 */ /* 0x100fe40000004100 */
[C---:B------:R-:W-:Y:S01]  /*3d60*/  FMUL.FTZ R45, R29.reuse, R45 ;  /* 0x0000002d1d2d7220 */ /* 0x040fe20000410000 */
[----:B------:R-:W-:Y:S02]  /*3d70*/  HADD2.F32 R31, -RZ, R31.H0_H0 ;  /* 0x2000001fff1f7230 */ /* 0x000fe40000004100 */
[----:B------:R-:W-:Y:S01]  /*3d80*/  FFMA.FTZ R50, R29, R44, -R50 ;  /* 0x0000002c1d327223 */ /* 0x000fe20000010832 */
[----:B------:R-:W-:-:S02]  /*3d90*/  HADD2.F32 R29, -RZ, R28.H1_H1 ;  /* 0x3000001cff1d7230 */ /* 0x000fc40000004100 */
[----:B------:R-:W-:Y:S01]  /*3da0*/  FFMA.FTZ R47, R30, R44, R45 ;  /* 0x0000002c1e2f7223 */ /* 0x000fe2000001002d */
[-C--:B------:R-:W-:Y:S01]  /*3db0*/  FMUL.FTZ R56, R43, R48.reuse ;  /* 0x000000302b387220 */ /* 0x080fe20000410000 */
[--C-:B------:R-:W-:Y:S02]  /*3dc0*/  HADD2.F32 R44, -RZ, R91.reuse.H0_H0 ;  /* 0x2000005bff2c7230 */ /* 0x100fe40000004100 */
[C---:B------:R-:W-:Y:S01]  /*3dd0*/  FMUL.FTZ R48, R31.reuse, R48 ;  /* 0x000000301f307220 */ /* 0x040fe20000410000 */
[----:B------:R-:W-:Y:S02]  /*3de0*/  HADD2.F32 R91, -RZ, R91.H1_H1 ;  /* 0x3000005bff5b7230 */ /* 0x000fe40000004100 */
[-C--:B------:R-:W-:Y:S01]  /*3df0*/  FFMA.FTZ R56, R31, R46.reuse, -R56 ;  /* 0x0000002e1f387223 */ /* 0x080fe20000010838 */
[----:B------:R-:W-:Y:S02]  /*3e00*/  HADD2.F32 R30, -RZ, R42.H1_H1 ;  /* 0x3000002aff1e7230 */ /* 0x000fe40000004100 */
[----:B------:R-:W-:Y:S01]  /*3e10*/  FFMA.FTZ R51, R43, R46, R48 ;  /* 0x0000002e2b337223 */ /* 0x000fe20000010030 */
[----:B------:R-:W-:-:S02]  /*3e20*/  HADD2.F32 R28, -RZ, R28.H0_H0 ;  /* 0x2000001cff1c7230 */ /* 0x000fc40000004100 */
[CC--:B------:R-:W-:Y:S01]  /*3e30*/  FMUL.FTZ R45, R29.reuse, R44.reuse ;  /* 0x0000002c1d2d7220 */ /* 0x0c0fe20000410000 */
[----:B------:R-:W-:Y:S02]  /*3e40*/  HADD2.F32 R42, -RZ, R42.H0_H0 ;  /* 0x2000002aff2a7230 */ /* 0x000fe40000004100 */
        /* <DEDUP_REMOVED lines=13> */
.L_x_1130:
[----:B------:R-:W-:Y:S05]  /*3f20*/  BSYNC B2 ;  /* 0x0000000000027941 */ /* 0x000fea0003800000 */
.L_x_1129:
[----:B--2---:R4:W-:Y:S02]  /*3f30*/  STG.E.128 desc[UR52][R32.64+0x60], R28 ;  /* 0x0000601c20007986 */ /* 0x0049e4000c101d34 */
.L_x_1128:
[----:B------:R-:W-:Y:S05]  /*3f40*/  BSYNC B1 ;  /* 0x0000000000017941 */ /* 0x000fea0003800000 */
.L_x_1127:
        /* <DEDUP_REMOVED lines=49> */
.L_x_1134:
[----:B------:R-:W-:Y:S05]  /*4260*/  BSYNC B2 ;  /* 0x0000000000027941 */ /* 0x000fea0003800000 */
.L_x_1133:
[----:B--2---:R1:W-:Y:S02]  /*4270*/  STG.E.128 desc[UR52][R32.64+0x80], R28 ;  /* 0x0000801c20007986 */ /* 0x0043e4000c101d34 */
.L_x_1132:
[----:B------:R-:W-:Y:S05]  /*4280*/  BSYNC B1 ;  /* 0x0000000000017941 */ /* 0x000fea0003800000 */
.L_x_1131:
        /* <DEDUP_REMOVED lines=48> */
.L_x_1136:
[----:B------:R-:W-:Y:S05]  /*4590*/  BSYNC B1 ;  /* 0x0000000000017941 */ /* 0x000fea0003800000 */
.L_x_1135:
[----:B--2---:R1:W-:Y:S01]  /*45a0*/  STG.E.128 desc[UR52][R32.64+0xa0], R28 ;  /* 0x0000a01c20007986 */ /* 0x0043e2000c101d34 */
[----:B------:R-:W-:Y:S05]  /*45b0*/  BRA `(.L_x_1114) ;  /* 0x0000002000307947 */ /* 0x000fea0003800000 */
.L_x_1108:
        /* <DEDUP_REMOVED lines=18> */
[----:B------:R-:W-:Y:S02]  /*46e0*/  CS2R R36, SRZ ;  /* 0x0000000000247805 */ /* 0x000fe4000001ff00 */
[----:B------:R-:W-:Y:S01]  /*46f0*/  CS2R R50, SRZ ;  /* 0x0000000000327805 */ /* 0x000fe2000001ff00 */
[----:B------:R-:W-:Y:S01]  /*4700*/  IMAD.X R29, R86, 0x1, R79, P3 ;  /* 0x00000001561d7824 */ /* 0x000fe200018e064f */
        /* <DEDUP_REMOVED lines=11> */
[----:B------:R-:W-:Y:S02]  /*47c0*/  CS2R R32, SRZ ;  /* 0x0000000000207805 */ /* 0x000fe4000001ff00 */
[----:B------:R-:W-:Y:S02]  /*47d0*/  CS2R R46, SRZ ;  /* 0x00000000002e7805 */ /* 0x000fe4000001ff00 */
[----:B------:R-:W-:-:S05]  /*47e0*/  CS2R R44, SRZ ;  /* 0x00000000002c7805 */ /* 0x000fca000001ff00 */
[----:B------:R0:W5:Y:S04]  /*47f0*/  @!P3 LDG.E.128 R36, desc[UR52][R52.64] ;  /* 0x000000343424b981 */ /* 0x000168000c1e1d00 */
[----:B------:R0:W5:Y:S01]  /*4800*/  @!P3 LDG.E.128 R48, desc[UR52][R54.64] ;  /* 0x000000343630b981 */ /* 0x000162000c1e1d00 */
[----:B------:R-:W-:Y:S01]  /*4810*/  ISETP.GE.AND P3, PT, R58, R99, PT ;  /* 0x000000633a00720c */ /* 0x000fe20003f66270 */
[----:B------:R-:W-:Y:S01]  /*4820*/  VIADD R58, R19, 0x20 ;  /* 0x00000020133a7836 */ /* 0x000fe20000000000 */
[----:B------:R-:W-:Y:S02]  /*4830*/  CS2R R30, SRZ ;  /* 0x00000000001e7805 */ /* 0x000fe4000001ff00 */
[----:B------:R-:W-:Y:S02]  /*4840*/  CS2R R28, SRZ ;  /* 0x00000000001c7805 */ /* 0x000fe4000001ff00 */
[----:B------:R-:W-:-:S02]  /*4850*/  CS2R R42, SRZ ;  /* 0x00000000002a7805 */ /* 0x000fc4000001ff00 */
[----:B------:R-:W-:-:S05]  /*4860*/  CS2R R40, SRZ ;  /* 0x0000000000287805 */ /* 0x000fca000001ff00 */
[----:B------:R0:W5:Y:S04]  /*4870*/  @!P3 LDG.E.128 R32, desc[UR52][R52.64+0x20] ;  /* 0x000020343420b981 */ /* 0x000168000c1e1d00 */
[----:B------:R0:W5:Y:S01]  /*4880*/  @!P3 LDG.E.128 R44, desc[UR52][R54.64+0x20] ;  /* 0x00002034362cb981 */ /* 0x000162000c1e1d00 */
[----:B------:R-:W-:-:S13]  /*4890*/  ISETP.GE.AND P3, PT, R58, R99, PT ;  /* 0x000000633a00720c */ /* 0x000fda0003f66270 */
[----:B------:R0:W5:Y:S04]  /*48a0*/  @!P3 LDG.E.128 R28, desc[UR52][R52.64+0x40] ;  /* 0x00004034341cb981 */ /* 0x000168000c1e1d00 */
[----:B------:R0:W5:Y:S02]  /*48b0*/  @!P3 LDG.E.128 R40, desc[UR52][R54.64+0x40] ;  /* 0x000040343628b981 */ /* 0x000164000c1e1d00 */
.L_x_1138:
[----:B------:R-:W-:Y:S05]  /*48c0*/  BSYNC B1 ;  /* 0x0000000000017941 */ /* 0x000fea0003800000 */
.L_x_1137:
        /* <DEDUP_REMOVED lines=46> */
.L_x_1139:
[----:B------:R-:W-:Y:S01]  /*4bb0*/  IMAD R15, R18, 0x8, R2 ;  /* 0x00000008120f7824 */ /* 0x000fe200078e0202 */
[----:B------:R-:W-:Y:S01]  /*4bc0*/  SHF.L.U32 R86, R157, 0x1f, RZ ;  /* 0x0000001f9d567819 */ /* 0x000fe200000006ff */
[----:B------:R-:W-:Y:S03]  /*4bd0*/  BSSY B1, `(.L_x_1140) ;  /* 0x0000003000017945 */ /* 0x000fe60003800000 */
[----:B------:R-:W0:Y:S02]  /*4be0*/  SYNCS.PHASECHK.TRANS64.TRYWAIT P5, [R15+URZ+0x2d890], R86 ;  /* 0x02d890560f0075a7 */ /* 0x000e2400080a017f */
[----:B0-----:R-:W-:Y:S05]  /*4bf0*/  @!P5 BRA `(.L_x_1141) ;  /* 0x000001cc00f0d947 */ /* 0x001fea0003800000 */
.L_x_1420:
[----:B------:R-:W-:Y:S05]  /*4c00*/  BSYNC B1 ;  /* 0x0000000000017941 */ /* 0x000fea0003800000 */
.L_x_1140:
[----:B------:R-:W-:Y:S05]  /*4c10*/  @P4 BRA `(.L_x_1114) ;  /* 0x0000001800984947 */ /* 0x000fea0003800000 */
[----:B------:R-:W1:Y:S01]  /*4c20*/  LDC R111, c[0x0][0x2e4] ;  /* 0x0000b900ff6f7b82 */ /* 0x000e620000000800 */
[----:B------:R-:W-:Y:S01]  /*4c30*/  ISETP.NE.AND P4, PT, R9, RZ, PT ;  /* 0x000000ff0900720c */ /* 0x000fe20003f85270 */
[----:B------:R-:W-:Y:S01]  /*4c40*/  ULDC.64 UR4, c[0x0][0x2f0] ;  /* 0x0000bc0000047ab9 */ /* 0x000fe20000000a00 */
[----:B------:R-:W-:Y:S01]  /*4c50*/  SHF.R.S32.HI R52, RZ, 0x1f, R23 ;  /* 0x0000001fff347819 */ /* 0x000fe20000011417 */
[----:B------:R-:W-:Y:S01]  /*4c60*/  BSSY B1, `(.L_x_1142) ;  /* 0x0000083000017945 */ /* 0x000fe20003800000 */
[----:B------:R-:W-:-:S03]  /*4c70*/  MOV R90, R56 ;  /* 0x00000038005a7202 */ /* 0x000fc60000000f00 */
        /* <DEDUP_REMOVED lines=16> */
[----:B------:R-:W-:Y:S01]  /*4d80*/  SHF.R.S32.HI R53, RZ, 0x1f, R52 ;  /* 0x0000001fff357819 */ /* 0x000fe20000011434 */
[----:B------:R-:W-:-:S03]  /*4d90*/  IMAD.SHL.U32 R119, R52, 0x8, RZ ;  /* 0x0000000834777824 */ /* 0x000fc600078e00ff */
[----:B------:R-:W-:-:S05]  /*4da0*/  LEA.HI R52, R53, R52, RZ, 0x2 ;  /* 0x0000003435347211 */ /* 0x000fca00078f10ff */
[----:B------:R-:W-:-:S05]  /*4db0*/  IMAD.SHL.U32 R52, R52, 0x400, RZ ;  /* 0x0000040034347824 */ /* 0x000fca00078e00ff */
[----:B------:R-:W-:Y:S02]  /*4dc0*/  LOP3.LUT R52, R52, 0x7ffff000, RZ, 0xc0, !PT ;  /* 0x7ffff00034347812 */ /* 0x000fe400078ec0ff */
[----:B--2---:R-:W-:-:S04]  /*4dd0*/  LOP3.LUT R53, R58, 0x18, R119, 0xf8, !PT ;  /* 0x000000183a357812 */ /* 0x004fc800078ef877 */
[----:B---3--:R-:W-:Y:S01]  /*4de0*/  LOP3.LUT R53, R53, R55, RZ, 0x3c, !PT ;  /* 0x0000003735357212 */ /* 0x008fe200078e3cff */
[----:B------:R-:W-:-:S03]  /*4df0*/  IMAD R55, R18, 0x3000, R100 ;  /* 0x0000300012377824 */ /* 0x000fc600078e0264 */
[----:B----4-:R-:W-:Y:S01]  /*4e00*/  IADD3 R53, R53, R52, R54 ;  /* 0x0000003435357210 */ /* 0x010fe20007ffe036 */
[----:B------:R-:W-:-:S04]  /*4e10*/  IMAD R52, R55, 0x2, R2 ;  /* 0x0000000237347824 */ /* 0x000fc800078e0202 */
[----:B------:R-:W-:-:S04]  /*4e20*/  IMAD R53, R18, 0x3000, R53 ;  /* 0x0000300012357824 */ /* 0x000fc800078e0235 */
[----:B------:R-:W-:Y:S02]  /*4e30*/  IMAD R56, R53, 0x2, R2 ;  /* 0x0000000235387824 */ /* 0x000fe400078e0202 */
[----:B------:R-:W1:Y:S04]  /*4e40*/  LDS.128 R52, [R52+0x15400] ;  /* 0x0154000034347984 */ /* 0x000e680000000c00 */
[----:B------:R-:W2:Y:S01]  /*4e50*/  LDS.128 R56, [R56+0x15400] ;  /* 0x0154000038387984 */ /* 0x000ea20000000c00 */
[----:B------:R-:W-:Y:S05]  /*4e60*/  @P4 BRA `(.L_x_1145) ;  /* 0x0000000400544947 */ /* 0x000fea0003800000 */
[----:B--2---:R-:W-:Y:S01]  /*4e70*/  IMAD.MOV.U32 R121, RZ, RZ, R57 ;  /* 0x000000ffff797224 */ /* 0x004fe200078e0039 */
[----:B------:R-:W-:Y:S01]  /*4e80*/  SHF.R.U32.HI R124, RZ, 0x10, R49 ;  /* 0x00000010ff7c7819 */ /* 0x000fe20000011631 */
[----:B-1----:R-:W-:Y:S01]  /*4e90*/  IMAD.MOV.U32 R57, RZ, RZ, R53 ;  /* 0x000000ffff397224 */ /* 0x002fe200078e0035 */
[----:B------:R-:W-:Y:S01]  /*4ea0*/  SHF.R.U64 R48, R48, 0x10, R49 ;  /* 0x0000001030307819 */ /* 0x000fe20000001231 */
[----:B------:R-:W-:Y:S01]  /*4eb0*/  HADD2.F32 R127, -RZ, R127.H0_H0 ;  /* 0x2000007fff7f7230 */ /* 0x000fe20000004100 */
[----:B------:R-:W-:Y:S01]  /*4ec0*/  SHF.R.U64 R36, R36, 0x10, R37 ;  /* 0x0000001024247819 */ /* 0x000fe20000001225 */
[----:B------:R-:W-:Y:S01]  /*4ed0*/  HADD2.F32 R118, -RZ, R121.H0_H0 ;  /* 0x20000079ff767230 */ /* 0x000fe20000004100 */
[----:B------:R-:W-:Y:S01]  /*4ee0*/  SHF.R.U64 R50, R50, 0x10, R51 ;  /* 0x0000001032327819 */ /* 0x000fe20000001233 */
[----:B------:R-:W-:Y:S01]  /*4ef0*/  HADD2.F32 R120, -RZ, R57.H0_H0 ;  /* 0x20000039ff787230 */ /* 0x000fe20000004100 */
[----:B------:R-:W-:Y:S01]  /*4f00*/  SHF.R.U64 R38, R38, 0x10, R39 ;  /* 0x0000001026267819 */ /* 0x000fe20000001227 */
[----:B------:R-:W-:-:S02]  /*4f10*/  HADD2.F32 R53, -RZ, R122.H0_H0 ;  /* 0x2000007aff357230 */ /* 0x000fc40000004100 */
[-C--:B------:R-:W-:Y:S01]  /*4f20*/  FMUL.FTZ R129, R118, R127.reuse ;  /* 0x0000007f76817220 */ /* 0x080fe20000410000 */
[----:B------:R-:W-:Y:S02]  /*4f30*/  HADD2.F32 R124, -RZ, R124.H0_H0 ;  /* 0x2000007cff7c7230 */ /* 0x000fe40000004100 */
[C---:B------:R-:W-:Y:S01]  /*4f40*/  FMUL.FTZ R127, R120.reuse, R127 ;  /* 0x0000007f787f7220 */ /* 0x040fe20000410000 */
[----:B------:R-:W-:Y:S01]  /*4f50*/  SHF.R.U32.HI R122, RZ, 0x10, R37 ;  /* 0x00000010ff7a7819 */ /* 0x000fe20000011625 */
[-C--:B------:R-:W-:Y:S01]  /*4f60*/  FFMA.FTZ R120, R120, R53.reuse, -R129 ;  /* 0x0000003578787223 */ /* 0x080fe20000010881 */
[----:B------:R-:W-:Y:S02]  /*4f70*/  HADD2.F32 R57, -RZ, R57.H1_H1 ;  /* 0x30000039ff397230 */ /* 0x000fe40000004100 */
[----:B------:R-:W-:Y:S01]  /*4f80*/  FFMA.FTZ R118, R118, R53, R127 ;  /* 0x0000003576767223 */ /* 0x000fe2000001007f */
[----:B------:R-:W-:Y:S02]  /*4f90*/  HADD2.F32 R53, -RZ, R121.H1_H1 ;  /* 0x30000079ff357230 */ /* 0x000fe40000004100 */
[----:B------:R-:W-:-:S02]  /*4fa0*/  HADD2.F32 R122, -RZ, R122.H0_H0 ;  /* 0x2000007aff7a7230 */ /* 0x000fc40000004100 */
[----:B------:R-:W-:Y:S02]  /*4fb0*/  HADD2.F32 R49, -RZ, R130.H0_H0 ;  /* 0x20000082ff317230 */ /* 0x000fe40000004100 */
[-C--:B------:R-:W-:Y:S01]  /*4fc0*/  FMUL.FTZ R126, R53, R124.reuse ;  /* 0x0000007c357e7220 */ /* 0x080fe20000410000 */
[C---:B------:R-:W-:Y:S01]  /*4fd0*/  FMUL.FTZ R124, R57.reuse, R124 ;  /* 0x0000007c397c7220 */ /* 0x040fe20000410000 */
[----:B------:R-:W-:Y:S02]  /*4fe0*/  HADD2.F32 R121, -RZ, R128.H0_H0 ;  /* 0x20000080ff797230 */ /* 0x000fe40000004100 */
[-C--:B------:R-:W-:Y:S01]  /*4ff0*/  FFMA.FTZ R57, R57, R122.reuse, -R126 ;  /* 0x0000007a39397223 */ /* 0x080fe2000001087e */
[----:B------:R-:W-:Y:S01]  /*5000*/  FFMA.FTZ R53, R53, R122, R124 ;  /* 0x0000007a35357223 */ /* 0x000fe2000001007c */
[----:B------:R-:W-:Y:S02]  /*5010*/  HADD2.F32 R122, -RZ, R59.H0_H0 ;  /* 0x2000003bff7a7230 */ /* 0x000fe40000004100 */
[----:B------:R-:W-:Y:S01]  /*5020*/  HADD2.F32 R124, -RZ, R55.H0_H0 ;  /* 0x20000037ff7c7230 */ /* 0x000fe20000004100 */
[----:B------:R-:W-:Y:S01]  /*5030*/  F2FP.F16.F32.PACK_AB R57, R57, R120 ;  /* 0x000000783939723e */ /* 0x000fe200000000ff */
[----:B------:R-:W-:-:S02]  /*5040*/  HADD2.F32 R130, -RZ, R130.H1_H1 ;  /* 0x30000082ff827230 */ /* 0x000fc40000004100 */
[-C--:B------:R-:W-:Y:S01]  /*5050*/  FMUL.FTZ R37, R122, R49.reuse ;  /* 0x000000317a257220 */ /* 0x080fe20000410000 */
        /* <DEDUP_REMOVED lines=8> */
[----:B------:R-:W-:Y:S01]  /*50e0*/  F2FP.F16.F32.PACK_AB R118, R53, R118 ;  /* 0x000000763576723e */ /* 0x000fe200000000ff */
[----:B------:R-:W-:-:S02]  /*50f0*/  HADD2.F32 R36, -RZ, R36.H0_H0 ;  /* 0x20000024ff247230 */ /* 0x000fc40000004100 */
[----:B------:R-:W-:Y:S01]  /*5100*/  HADD2.F32 R51, -RZ, R49.H0_H0 ;  /* 0x20000031ff337230 */ /* 0x000fe20000004100 */
[----:B------:R-:W-:Y:S01]  /*5110*/  SHF.R.U32.HI R49, RZ, 0x10, R39 ;  /* 0x00000010ff317819 */ /* 0x000fe20000011627 */
[----:B------:R-:W-:Y:S02]  /*5120*/  HADD2.F32 R127, -RZ, R133.H1_H1 ;  /* 0x30000085ff7f7230 */ /* 0x000fe40000004100 */
[----:B------:R-:W-:Y:S02]  /*5130*/  HADD2.F32 R50, -RZ, R50.H0_H0 ;  /* 0x20000032ff327230 */ /* 0x000fe40000004100 */
[-C--:B------:R-:W-:Y:S01]  /*5140*/  FMUL.FTZ R55, R122, R51.reuse ;  /* 0x000000337a377220 */ /* 0x080fe20000410000 */
[----:B------:R-:W-:Y:S02]  /*5150*/  HADD2.F32 R49, -RZ, R49.H0_H0 ;  /* 0x20000031ff317230 */ /* 0x000fe40000004100 */
[----:B------:R-:W-:Y:S01]  /*5160*/  FMUL.FTZ R51, R124, R51 ;  /* 0x000000337c337220 */ /* 0x000fe20000410000 */
[----:B------:R-:W-:-:S02]  /*5170*/  HADD2.F32 R39, -RZ, R58.H1_H1 ;  /* 0x3000003aff277230 */ /* 0x000fc40000004100 */
[----:B------:R-:W-:Y:S02]  /*5180*/  HADD2.F32 R38, -RZ, R38.H0_H0 ;  /* 0x20000026ff267230 */ /* 0x000fe40000004100 */
[-C--:B------:R-:W-:Y:S01]  /*5190*/  FFMA.FTZ R124, R124, R49.reuse, -R55 ;  /* 0x000000317c7c7223 */ /* 0x080fe20000010837 */
[----:B------:R-:W-:Y:S01]  /*51a0*/  FFMA.FTZ R122, R122, R49, R51 ;  /* 0x000000317a7a7223 */ /* 0x000fe20000010033 */
[----:B------:R-:W-:Y:S02]  /*51b0*/  HADD2.F32 R49, -RZ, R56.H0_H0 ;  /* 0x20000038ff317230 */ /* 0x000fe40000004100 */
[----:B------:R-:W-:Y:S02]  /*51c0*/  HADD2.F32 R51, -RZ, R52.H0_H0 ;  /* 0x20000034ff337230 */ /* 0x000fe40000004100 */
[----:B------:R-:W-:Y:S02]  /*51d0*/  HADD2.F32 R55, -RZ, R133.H0_H0 ;  /* 0x20000085ff377230 */ /* 0x000fe40000004100 */
[-C--:B------:R-:W-:Y:S01]  /*51e0*/  FMUL.FTZ R128, R49, R130.reuse ;  /* 0x0000008231807220 */ /* 0x080fe20000410000 */
[----:B------:R-:W-:Y:S01]  /*51f0*/  F2FP.F16.F32.PACK_AB R121, R122, R121 ;  /* 0x000000797a79723e */ /* 0x000fe200000000ff */
[----:B------:R-:W-:Y:S01]  /*5200*/  FMUL.FTZ R130, R51, R130 ;  /* 0x0000008233827220 */ /* 0x000fe20000410000 */
[----:B------:R-:W-:-:S02]  /*5210*/  IMAD.MOV.U32 R53, RZ, RZ, R57 ;  /* 0x000000ffff357224 */ /* 0x000fc400078e0039 */
[-C--:B------:R-:W-:Y:S01]  /*5220*/  FFMA.FTZ R128, R51, R126.reuse, -R128 ;  /* 0x0000007e33807223 */ /* 0x080fe20000010880 */
[----:B------:R-:W-:Y:S02]  /*5230*/  HADD2.F32 R51, -RZ, R56.H1_H1 ;  /* 0x30000038ff337230 */ /* 0x000fe40000004100 */
[----:B------:R-:W-:Y:S01]  /*5240*/  FFMA.FTZ R130, R49, R126, R130 ;  /* 0x0000007e31827223 */ /* 0x000fe20000010082 */
[----:B------:R-:W-:Y:S02]  /*5250*/  HADD2.F32 R49, -RZ, R52.H1_H1 ;  /* 0x30000034ff317230 */ /* 0x000fe40000004100 */
[----:B------:R-:W-:Y:S02]  /*5260*/  IMAD.MOV.U32 R57, RZ, RZ, R118 ;  /* 0x000000ffff397224 */ /* 0x000fe400078e0076 */
[-C--:B------:R-:W-:Y:S01]  /*5270*/  FMUL.FTZ R52, R51, R48.reuse ;  /* 0x0000003033347220 */ /* 0x080fe20000410000 */
[----:B------:R-:W-:-:S03]  /*5280*/  FMUL.FTZ R48, R49, R48 ;  /* 0x0000003031307220 */ /* 0x000fc60000410000 */
[-C--:B------:R-:W-:Y:S01]  /*5290*/  FFMA.FTZ R49, R49, R36.reuse, -R52 ;  /* 0x0000002431317223 */ /* 0x080fe20000010834 */
[----:B------:R-:W-:Y:S01]  /*52a0*/  FFMA.FTZ R51, R51, R36, R48 ;  /* 0x0000002433337223 */ /* 0x000fe20000010030 */
[----:B------:R-:W-:Y:S02]  /*52b0*/  HADD2.F32 R36, -RZ, R58.H0_H0 ;  /* 0x2000003aff247230 */ /* 0x000fe40000004100 */
[----:B------:R-:W-:Y:S01]  /*52c0*/  HADD2.F32 R48, -RZ, R54.H0_H0 ;  /* 0x20000036ff307230 */ /* 0x000fe20000004100 */
[----:B------:R-:W-:Y:S02]  /*52d0*/  F2FP.F16.F32.PACK_AB R52, R49, R128 ;  /* 0x000000803134723e */ /* 0x000fe400000000ff */
[-C--:B------:R-:W-:Y:S01]  /*52e0*/  FMUL.FTZ R59, R36, R127.reuse ;  /* 0x0000007f243b7220 */ /* 0x080fe20000410000 */
[----:B------:R-:W-:Y:S01]  /*52f0*/  F2FP.F16.F32.PACK_AB R56, R51, R130 ;  /* 0x000000823338723e */ /* 0x000fe200000000ff */
[C---:B------:R-:W-:Y:S02]  /*5300*/  FMUL.FTZ R127, R48.reuse, R127 ;  /* 0x0000007f307f7220 */ /* 0x040fe40000410000 */
[----:B------:R-:W-:-:S02]  /*5310*/  FFMA.FTZ R59, R48, R55, -R59 ;  /* 0x00000037303b7223 */ /* 0x000fc4000001083b */
[----:B------:R-:W-:Y:S01]  /*5320*/  FFMA.FTZ R127, R36, R55, R127 ;  /* 0x00000037247f7223 */ /* 0x000fe2000001007f */
[----:B------:R-:W-:Y:S02]  /*5330*/  HADD2.F32 R55, -RZ, R54.H1_H1 ;  /* 0x30000036ff377230 */ /* 0x000fe40000004100 */
[----:B------:R-:W-:-:S03]  /*5340*/  FMUL.FTZ R36, R39, R50 ;  /* 0x0000003227247220 */ /* 0x000fc60000410000 */
[C---:B------:R-:W-:Y:S01]  /*5350*/  FMUL.FTZ R50, R55.reuse, R50 ;  /* 0x0000003237327220 */ /* 0x040fe20000410000 */
[-C--:B------:R-:W-:Y:S01]  /*5360*/  FFMA.FTZ R36, R55, R38.reuse, -R36 ;  /* 0x0000002637247223 */ /* 0x080fe20000010824 */
[----:B------:R-:W-:Y:S02]  /*5370*/  F2FP.F16.F32.PACK_AB R55, R124, R37 ;  /* 0x000000257c37723e */ /* 0x000fe400000000ff */
[----:B------:R-:W-:Y:S02]  /*5380*/  FFMA.FTZ R50, R39, R38, R50 ;  /* 0x0000002627327223 */ /* 0x000fe40000010032 */
[----:B------:R-:W-:Y:S01]  /*5390*/  F2FP.F16.F32.PACK_AB R54, R36, R59 ;  /* 0x0000003b2436723e */ /* 0x000fe200000000ff */
[----:B------:R-:W-:Y:S02]  /*53a0*/  IMAD.MOV.U32 R59, RZ, RZ, R121 ;  /* 0x000000ffff3b7224 */ /* 0x000fe400078e0079 */
[----:B------:R-:W-:-:S07]  /*53b0*/  F2FP.F16.F32.PACK_AB R58, R50, R127 ;  /* 0x0000007f323a723e */ /* 0x000fce00000000ff */
.L_x_1145:
[----:B------:R-:W-:Y:S05]  /*53c0*/  BSYNC B2 ;  /* 0x0000000000027941 */ /* 0x000fea0003800000 */
.L_x_1144:
[----:B------:R-:W-:-:S04]  /*53d0*/  IADD3 R38, P4, P5, R60, R90, R75 ;  /* 0x0000005a3c267210 */ /* 0x000fc80007d9e04b */
[----:B------:R-:W-:Y:S02]  /*53e0*/  IADD3.X R39, R0, R112, R96, P4, P5 ;  /* 0x0000007000277210 */ /* 0x000fe400027ea460 */
        /* <DEDUP_REMOVED lines=10> */
.L_x_1143:
[----:B------:R-:W-:Y:S05]  /*5490*/  BSYNC B1 ;  /* 0x0000000000017941 */ /* 0x000fea0003800000 */
.L_x_1142:
[----:B------:R-:W-:Y:S01]  /*54a0*/  ISETP.NE.AND P4, PT, R10, RZ, PT ;  /* 0x000000ff0a00720c */ /* 0x000fe20003f85270 */
[----:B------:R-:W-:-:S12]  /*54b0*/  BSSY B1, `(.L_x_1146) ;  /* 0x000007c000017945 */ /* 0x000fd80003800000 */
[----:B------:R-:W-:Y:S05]  /*54c0*/  @!P4 BRA `(.L_x_1147) ;  /* 0x0000000400e8c947 */ /* 0x000fea0003800000 */
[----:B------:R-:W2:Y:S04]  /*54d0*/  LDL R48, [R1+0xc] ;  /* 0x00000c0001307983 */ /* 0x000ea80000100800 */
[----:B-1----:R-:W3:Y:S04]  /*54e0*/  LDL R39, [R1+0x10] ;  /* 0x0000100001277983 */ /* 0x002ee80000100800 */
[----:B------:R-:W4:Y:S01]  /*54f0*/  LDL R38, [R1+0x14] ;  /* 0x0000140001267983 */ /* 0x000f220000100800 */
[----:B------:R-:W-:Y:S01]  /*5500*/  SEL R36, R107, R114, !P1 ;  /* 0x000000726b247207 */ /* 0x000fe20004800000 */
[----:B------:R-:W-:Y:S01]  /*5510*/  VIADD R54, R19, 0x10 ;  /* 0x0000001013367836 */ /* 0x000fe20000000000 */
[----:B------:R-:W-:Y:S01]  /*5520*/  IADD3 R52, P4, P5, R60, R90, R74 ;  /* 0x0000005a3c347210 */ /* 0x000fe20007d9e04a */
[----:B------:R-:W-:Y:S01]  /*5530*/  BSSY B2, `(.L_x_1148) ;  /* 0x0000069000027945 */ /* 0x000fe20003800000 */
[----:B------:R-:W-:-:S02]  /*5540*/  SHF.R.S32.HI R37, RZ, 0x1f, R36 ;  /* 0x0000001fff257819 */ /* 0x000fc40000011424 */
[----:B------:R-:W-:Y:S02]  /*5550*/  IADD3.X R53, R0, R112, R95, P4, P5 ;  /* 0x0000007000357210 */ /* 0x000fe400027ea45f */
[----:B------:R-:W-:Y:S02]  /*5560*/  LEA.HI R37, R37, R36, RZ, 0x4 ;  /* 0x0000002425257211 */ /* 0x000fe400078f20ff */
[----:B------:R-:W-:Y:S02]  /*5570*/  ISETP.GE.AND P4, PT, R54, R99, PT ;  /* 0x000000633600720c */ /* 0x000fe40003f86270 */
        /* <DEDUP_REMOVED lines=8> */
[----:B---3--:R-:W-:-:S04]  /*5600*/  LOP3.LUT R36, R36, R39, RZ, 0x3c, !PT ;  /* 0x0000002724247212 */ /* 0x008fc800078e3cff */
[----:B----4-:R-:W-:Y:S01]  /*5610*/  IADD3 R39, R36, R37, R38 ;  /* 0x0000002524277210 */ /* 0x010fe20007ffe026 */
[----:B------:R-:W-:-:S04]  /*5620*/  IMAD R37, R18, 0x3000, R98 ;  /* 0x0000300012257824 */ /* 0x000fc800078e0262 */
[----:B------:R-:W-:Y:S02]  /*5630*/  IMAD R39, R18, 0x3000, R39 ;  /* 0x0000300012277824 */ /* 0x000fe400078e0227 */
[--C-:B------:R-:W-:Y:S02]  /*5640*/  IMAD R37, R37, 0x2, R2.reuse ;  /* 0x0000000225257824 */ /* 0x100fe400078e0202 */
[----:B------:R-:W-:-:S04]  /*5650*/  IMAD R48, R39, 0x2, R2 ;  /* 0x0000000227307824 */ /* 0x000fc800078e0202 */
[----:B------:R-:W1:Y:S04]  /*5660*/  LDS.128 R36, [R37+0x15400] ;  /* 0x0154000025247984 */ /* 0x000e680000000c00 */
[----:B------:R-:W2:Y:S01]  /*5670*/  LDS.128 R48, [R48+0x15400] ;  /* 0x0154000030307984 */ /* 0x000ea20000000c00 */
[----:B------:R-:W-:Y:S05]  /*5680*/  @P4 BRA `(.L_x_1149) ;  /* 0x00000004004c4947 */ /* 0x000fea0003800000 */
[--C-:B------:R-:W-:Y:S01]  /*5690*/  SHF.R.U64 R32, R32, 0x10, R33.reuse ;  /* 0x0000001020207819 */ /* 0x100fe20000001221 */
[--C-:B------:R-:W-:Y:S01]  /*56a0*/  HADD2.F32 R56, -RZ, R132.reuse.H1_H1 ;  /* 0x30000084ff387230 */ /* 0x100fe20000004100 */
[----:B------:R-:W-:Y:S01]  /*56b0*/  SHF.R.U32.HI R54, RZ, 0x10, R33 ;  /* 0x00000010ff367819 */ /* 0x000fe20000011621 */
[----:B------:R-:W-:Y:S01]  /*56c0*/  HADD2.F32 R132, -RZ, R132.H0_H0 ;  /* 0x20000084ff847230 */ /* 0x000fe20000004100 */
[--C-:B------:R-:W-:Y:S01]  /*56d0*/  SHF.R.U64 R33, R44, 0x10, R45.reuse ;  /* 0x000000102c217819 */ /* 0x100fe2000000122d */
[----:B--2---:R-:W-:Y:S01]  /*56e0*/  HADD2.F32 R57, -RZ, R49.H0_H0 ;  /* 0x20000031ff397230 */ /* 0x004fe20000004100 */
[----:B------:R-:W-:Y:S01]  /*56f0*/  SHF.R.U32.HI R44, RZ, 0x10, R45 ;  /* 0x00000010ff2c7819 */ /* 0x000fe2000001162d */
[----:B-1----:R-:W-:Y:S01]  /*5700*/  HADD2.F32 R59, -RZ, R37.H0_H0 ;  /* 0x20000025ff3b7230 */ /* 0x002fe20000004100 */
[--C-:B------:R-:W-:Y:S01]  /*5710*/  SHF.R.U64 R45, R46, 0x10, R47.reuse ;  /* 0x000000102e2d7819 */ /* 0x100fe2000000122f */
[----:B------:R-:W-:Y:S01]  /*5720*/  HADD2.F32 R58, -RZ, R54.H0_H0 ;  /* 0x20000036ff3a7230 */ /* 0x000fe20000004100 */
[----:B------:R-:W-:Y:S01]  /*5730*/  SHF.R.U32.HI R46, RZ, 0x10, R47 ;  /* 0x00000010ff2e7819 */ /* 0x000fe2000001162f */
[----:B------:R-:W-:-:S02]  /*5740*/  HADD2.F32 R47, -RZ, R49.H1_H1 ;  /* 0x30000031ff2f7230 */ /* 0x000fc40000004100 */
[-C--:B------:R-:W-:Y:S01]  /*5750*/  FMUL.FTZ R54, R57, R132.reuse ;  /* 0x0000008439367220 */ /* 0x080fe20000410000 */
[----:B------:R-:W-:Y:S02]  /*5760*/  HADD2.F32 R44, -RZ, R44.H0_H0 ;  /* 0x2000002cff2c7230 */ /* 0x000fe40000004100 */
[C---:B------:R-:W-:Y:S01]  /*5770*/  FMUL.FTZ R132, R59.reuse, R132 ;  /* 0x000000843b847220 */ /* 0x040fe20000410000 */
[----:B------:R-:W-:Y:S02]  /*5780*/  HADD2.F32 R49, -RZ, R37.H1_H1 ;  /* 0x30000025ff317230 */ /* 0x000fe40000004100 */
[----:B------:R-:W-:Y:S01]  /*5790*/  FFMA.FTZ R37, R59, R56, -R54 ;  /* 0x000000383b257223 */ /* 0x000fe20000010836 */
[--C-:B------:R-:W-:Y:S01]  /*57a0*/  SHF.R.U64 R34, R34, 0x10, R35.reuse ;  /* 0x0000001022227819 */ /* 0x100fe20000001223 */
[-C--:B------:R-:W-:Y:S01]  /*57b0*/  FMUL.FTZ R118, R47, R44.reuse ;  /* 0x0000002c2f767220 */ /* 0x080fe20000410000 */
[----:B------:R-:W-:Y:S01]  /*57c0*/  SHF.R.U32.HI R35, RZ, 0x10, R35 ;  /* 0x00000010ff237819 */ /* 0x000fe20000011623 */
[----:B------:R-:W-:Y:S01]  /*57d0*/  FMUL.FTZ R120, R49, R44 ;  /* 0x0000002c31787220 */ /* 0x000fe20000410000 */
[----:B------:R-:W-:Y:S01]  /*57e0*/  FFMA.FTZ R44, R57, R56, R132 ;  /* 0x00000038392c7223 */ /* 0x000fe20000010084 */
[----:B------:R-:W-:Y:S01]  /*57f0*/  FFMA.FTZ R54, R49, R58, -R118 ;  /* 0x0000003a31367223 */ /* 0x000fe20000010876 */
[----:B------:R-:W-:-:S02]  /*5800*/  HADD2.F32 R49, -RZ, R131.H1_H1 ;  /* 0x30000083ff317230 */ /* 0x000fc40000004100 */
[----:B------:R-:W-:Y:S01]  /*5810*/  FFMA.FTZ R47, R47, R58, R120 ;  /* 0x0000003a2f2f7223 */ /* 0x000fe20000010078 */
[----:B------:R-:W-:Y:S02]  /*5820*/  HADD2.F32 R131, -RZ, R131.H0_H0 ;  /* 0x20000083ff837230 */ /* 0x000fe40000004100 */
[----:B------:R-:W-:Y:S01]  /*5830*/  HADD2.F32 R56, -RZ, R51.H0_H0 ;  /* 0x20000033ff387230 */ /* 0x000fe20000004100 */
[----:B------:R-:W-:Y:S01]  /*5840*/  F2FP.F16.F32.PACK_AB R37, R54, R37 ;  /* 0x000000253625723e */ /* 0x000fe200000000ff */
[----:B------:R-:W-:Y:S01]  /*5850*/  HADD2.F32 R58, -RZ, R39.H0_H0 ;  /* 0x20000027ff3a7230 */ /* 0x000fe20000004100 */
[----:B------:R-:W-:Y:S01]  /*5860*/  F2FP.F16.F32.PACK_AB R44, R47, R44 ;  /* 0x0000002c2f2c723e */ /* 0x000fe200000000ff */
[----:B------:R-:W-:Y:S02]  /*5870*/  HADD2.F32 R59, -RZ, R46.H0_H0 ;  /* 0x2000002eff3b7230 */ /* 0x000fe40000004100 */
[----:B------:R-:W-:Y:S02]  /*5880*/  HADD2.F32 R51, -RZ, R51.H1_H1 ;  /* 0x30000033ff337230 */ /* 0x000fe40000004100 */
[----:B------:R-:W-:-:S02]  /*5890*/  HADD2.F32 R46, -RZ, R39.H1_H1 ;  /* 0x30000027ff2e7230 */ /* 0x000fc40000004100 */
[-C--:B------:R-:W-:Y:S01]  /*58a0*/  FMUL.FTZ R39, R58, R131.reuse ;  /* 0x000000833a277220 */ /* 0x080fe20000410000 */
[----:B------:R-:W-:Y:S02]  /*58b0*/  HADD2.F32 R57, -RZ, R35.H0_H0 ;  /* 0x20000023ff397230 */ /* 0x000fe40000004100 */
[----:B------:R-:W-:Y:S01]  /*58c0*/  FMUL.FTZ R35, R56, R131 ;  /* 0x0000008338237220 */ /* 0x000fe20000410000 */
[CC--:B------:R-:W-:Y:S01]  /*58d0*/  FMUL.FTZ R119, R51.reuse, R59.reuse ;  /* 0x0000003b33777220 */ /* 0x0c0fe20000410000 */
[----:B------:R-:W-:Y:S01]  /*58e0*/  FMUL.FTZ R118, R46, R59 ;  /* 0x0000003b2e767220 */ /* 0x000fe20000410000 */
[-C--:B------:R-:W-:Y:S01]  /*58f0*/  FFMA.FTZ R39, R56, R49.reuse, R39 ;  /* 0x0000003138277223 */ /* 0x080fe20000010027 */
[----:B------:R-:W-:Y:S01]  /*5900*/  FFMA.FTZ R35, R58, R49, -R35 ;  /* 0x000000313a237223 */ /* 0x000fe20000010823 */
[-C--:B------:R-:W-:Y:S01]  /*5910*/  FFMA.FTZ R46, R46, R57.reuse, -R119 ;  /* 0x000000392e2e7223 */ /* 0x080fe20000010877 */
[----:B------:R-:W-:Y:S01]  /*5920*/  FFMA.FTZ R56, R51, R57, R118 ;  /* 0x0000003933387223 */ /* 0x000fe20000010076 */
[----:B------:R-:W-:-:S02]  /*5930*/  HADD2.F32 R118, -RZ, R125.H1_H1 ;  /* 0x3000007dff767230 */ /* 0x000fc40000004100 */
[----:B------:R-:W-:Y:S01]  /*5940*/  HADD2.F32 R57, -RZ, R33.H0_H0 ;  /* 0x20000021ff397230 */ /* 0x000fe20000004100 */
[----:B------:R-:W-:Y:S01]  /*5950*/  F2FP.F16.F32.PACK_AB R35, R46, R35 ;  /* 0x000000232e23723e */ /* 0x000fe200000000ff */
[----:B------:R-:W-:Y:S02]  /*5960*/  HADD2.F32 R49, -RZ, R48.H0_H0 ;  /* 0x20000030ff317230 */ /* 0x000fe40000004100 */
[----:B------:R-:W-:Y:S02]  /*5970*/  HADD2.F32 R33, -RZ, R36.H0_H0 ;  /* 0x20000024ff217230 */ /* 0x000fe40000004100 */
[----:B------:R-:W-:Y:S02]  /*5980*/  HADD2.F32 R48, -RZ, R48.H1_H1 ;  /* 0x30000030ff307230 */ /* 0x000fe40000004100 */
[----:B------:R-:W-:Y:S02]  /*5990*/  HADD2.F32 R36, -RZ, R36.H1_H1 ;  /* 0x30000024ff247230 */ /* 0x000fe40000004100 */
[----:B------:R-:W-:-:S02]  /*59a0*/  HADD2.F32 R58, -RZ, R125.H0_H0 ;  /* 0x2000007dff3a7230 */ /* 0x000fc40000004100 */
        /* <DEDUP_REMOVED lines=10> */
[----:B------:R-:W-:Y:S01]  /*5a50*/  HADD2.F32 R59, -RZ, R45.H0_H0 ;  /* 0x2000002dff3b7230 */ /* 0x000fe20000004100 */
[----:B------:R-:W-:Y:S01]  /*5a60*/  F2FP.F16.F32.PACK_AB R32, R49, R32 ;  /* 0x000000203120723e */ /* 0x000fe200000000ff */
[----:B------:R-:W-:Y:S02]  /*5a70*/  HADD2.F32 R48, -RZ, R50.H0_H0 ;  /* 0x20000032ff307230 */ /* 0x000fe40000004100 */
[----:B------:R-:W-:Y:S02]  /*5a80*/  HADD2.F32 R123, -RZ, R123.H1_H1 ;  /* 0x3000007bff7b7230 */ /* 0x000fe40000004100 */
[----:B------:R-:W-:Y:S02]  /*5a90*/  HADD2.F32 R45, -RZ, R38.H0_H0 ;  /* 0x20000026ff2d7230 */ /* 0x000fe40000004100 */
[----:B------:R-:W-:Y:S02]  /*5aa0*/  HADD2.F32 R50, -RZ, R50.H1_H1 ;  /* 0x30000032ff327230 */ /* 0x000fe40000004100 */
[----:B------:R-:W-:-:S02]  /*5ab0*/  HADD2.F32 R38, -RZ, R38.H1_H1 ;  /* 0x30000026ff267230 */ /* 0x000fc40000004100 */
[----:B------:R-:W-:Y:S02]  /*5ac0*/  HADD2.F32 R57, -RZ, R34.H0_H0 ;  /* 0x20000022ff397230 */ /* 0x000fe40000004100 */
[----:B------:R-:W-:Y:S01]  /*5ad0*/  FMUL.FTZ R34, R48, R123 ;  /* 0x0000007b30227220 */ /* 0x000fe20000410000 */
[----:B------:R-:W-:Y:S01]  /*5ae0*/  FMUL.FTZ R119, R50, R59 ;  /* 0x0000003b32777220 */ /* 0x000fe20000410000 */
[C---:B------:R-:W-:Y:S01]  /*5af0*/  FMUL.FTZ R123, R45.reuse, R123 ;  /* 0x0000007b2d7b7220 */ /* 0x040fe20000410000 */
[C---:B------:R-:W-:Y:S01]  /*5b00*/  FMUL.FTZ R59, R38.reuse, R59 ;  /* 0x0000003b263b7220 */ /* 0x040fe20000410000 */
[----:B------:R-:W-:Y:S01]  /*5b10*/  FFMA.FTZ R34, R45, R51, -R34 ;  /* 0x000000332d227223 */ /* 0x000fe20000010822 */
[----:B------:R-:W-:Y:S01]  /*5b20*/  FFMA.FTZ R119, R38, R57, -R119 ;  /* 0x0000003926777223 */ /* 0x000fe20000010877 */
[----:B------:R-:W-:Y:S01]  /*5b30*/  FFMA.FTZ R123, R48, R51, R123 ;  /* 0x00000033307b7223 */ /* 0x000fe2000001007b */
[----:B------:R-:W-:Y:S01]  /*5b40*/  FFMA.FTZ R50, R50, R57, R59 ;  /* 0x0000003932327223 */ /* 0x000fe2000001003b */
[----:B------:R-:W-:Y:S01]  /*5b50*/  F2FP.F16.F32.PACK_AB R51, R56, R39 ;  /* 0x000000273833723e */ /* 0x000fe200000000ff */
[----:B------:R-:W-:Y:S01]  /*5b60*/  IMAD.MOV.U32 R49, RZ, RZ, R44 ;  /* 0x000000ffff317224 */ /* 0x000fe200078e002c */
[----:B------:R-:W-:Y:S01]  /*5b70*/  F2FP.F16.F32.PACK_AB R48, R36, R33 ;  /* 0x000000212430723e */ /* 0x000fe200000000ff */
[----:B------:R-:W-:Y:S01]  /*5b80*/  IMAD.MOV.U32 R39, RZ, RZ, R35 ;  /* 0x000000ffff277224 */ /* 0x000fe200078e0023 */
[----:B------:R-:W-:-:S02]  /*5b90*/  F2FP.F16.F32.PACK_AB R38, R119, R34 ;  /* 0x000000227726723e */ /* 0x000fc400000000ff */
[----:B------:R-:W-:Y:S02]  /*5ba0*/  F2FP.F16.F32.PACK_AB R50, R50, R123 ;  /* 0x0000007b3232723e */ /* 0x000fe400000000ff */
[----:B------:R-:W-:-:S07]  /*5bb0*/  MOV R36, R32 ;  /* 0x0000002000247202 */ /* 0x000fce0000000f00 */
.L_x_1149:
[----:B------:R-:W-:Y:S05]  /*5bc0*/  BSYNC B2 ;  /* 0x0000000000027941 */ /* 0x000fea0003800000 */
.L_x_1148:
        /* <DEDUP_REMOVED lines=10> */
.L_x_1147:
[----:B------:R-:W-:Y:S05]  /*5c70*/  BSYNC B1 ;  /* 0x0000000000017941 */ /* 0x000fea0003800000 */
.L_x_1146:
[----:B------:R-:W-:-:S13]  /*5c80*/  ISETP.NE.AND P4, PT, R11, RZ, PT ;  /* 0x000000ff0b00720c */ /* 0x000fda0003f85270 */
[----:B------:R-:W-:Y:S05]  /*5c90*/  @!P4 BRA `(.L_x_1114) ;  /* 0x000000080078c947 */ /* 0x000fea0003800000 */
[----:B-1-3--:R-:W2:Y:S04]  /*5ca0*/  LDL R36, [R1+0xc] ;  /* 0x00000c0001247983 */ /* 0x00aea80000100800 */
[----:B------:R-:W3:Y:S04]  /*5cb0*/  LDL R35, [R1+0x10] ;  /* 0x0000100001237983 */ /* 0x000ee80000100800 */
[----:B------:R-:W4:Y:S01]  /*5cc0*/  LDL R34, [R1+0x14] ;  /* 0x0000140001227983 */ /* 0x000f220000100800 */
[----:B------:R-:W-:Y:S01]  /*5cd0*/  VIADD R46, R19, 0x20 ;  /* 0x00000020132e7836 */ /* 0x000fe20000000000 */
[----:B------:R-:W-:Y:S01]  /*5ce0*/  IADD3 R32, P4, P5, R60, R90, R27 ;  /* 0x0000005a3c207210 */ /* 0x000fe20007d9e01b */
[----:B------:R-:W-:Y:S03]  /*5cf0*/  BSSY B1, `(.L_x_1150) ;  /* 0x000006e000017945 */ /* 0x000fe60003800000 */
[----:B------:R-:W-:-:S02]  /*5d00*/  ISETP.GE.AND P6, PT, R46, R104, PT ;  /* 0x000000682e00720c */ /* 0x000fc40003fc6270 */
[----:B------:R-:W-:Y:S02]  /*5d10*/  IADD3.X R33, R0, R112, R94, P4, P5 ;  /* 0x0000007000217210 */ /* 0x000fe400027ea45e */
[C---:B------:R-:W-:Y:S02]  /*5d20*/  LEA R44, P4, R32.reuse, R88, 0x1 ;  /* 0x00000058202c7211 */ /* 0x040fe400078808ff */
[----:B------:R-:W-:Y:S02]  /*5d30*/  SEL R114, R107, R114, !P6 ;  /* 0x000000726b727207 */ /* 0x000fe40007000000 */
[----:B------:R-:W-:Y:S02]  /*5d40*/  LEA.HI.X R45, R32, R89, R33, 0x1, P4 ;  /* 0x00000059202d7211 */ /* 0x000fe400020f0c21 */
[----:B------:R-:W-:Y:S02]  /*5d50*/  SHF.R.S32.HI R33, RZ, 0x1f, R114 ;  /* 0x0000001fff217819 */ /* 0x000fe40000011472 */
[----:B------:R-:W-:-:S02]  /*5d60*/  ISETP.GE.AND P4, PT, R46, R99, PT ;  /* 0x000000632e00720c */ /* 0x000fc40003f86270 */
        /* <DEDUP_REMOVED lines=18> */
[----:B------:R-:W-:Y:S01]  /*5e90*/  SHF.R.U32.HI R51, RZ, 0x10, R41 ;  /* 0x00000010ff337819 */ /* 0x000fe20000011629 */
[----:B--2---:R-:W-:Y:S01]  /*5ea0*/  IMAD.MOV.U32 R48, RZ, RZ, R39 ;  /* 0x000000ffff307224 */ /* 0x004fe200078e0027 */
[--C-:B------:R-:W-:Y:S01]  /*5eb0*/  SHF.R.U64 R28, R28, 0x10, R29.reuse ;  /* 0x000000101c1c7819 */ /* 0x100fe2000000121d */
[----:B------:R-:W-:Y:S01]  /*5ec0*/  HADD2.F32 R50, -RZ, R117.H1_H1 ;  /* 0x30000075ff327230 */ /* 0x000fe20000004100 */
[----:B------:R-:W-:Y:S01]  /*5ed0*/  SHF.R.U32.HI R49, RZ, 0x10, R29 ;  /* 0x00000010ff317819 */ /* 0x000fe2000001161d */
[----:B------:R-:W-:Y:S01]  /*5ee0*/  HADD2.F32 R39, -RZ, R37.H0_H0 ;  /* 0x20000025ff277230 */ /* 0x000fe20000004100 */
[----:B------:R-:W-:Y:S01]  /*5ef0*/  SHF.R.U64 R40, R40, 0x10, R41 ;  /* 0x0000001028287819 */ /* 0x000fe20000001229 */
[----:B------:R-:W-:Y:S01]  /*5f00*/  HADD2.F32 R51, -RZ, R51.H0_H0 ;  /* 0x20000033ff337230 */ /* 0x000fe20000004100 */
[--C-:B------:R-:W-:Y:S01]  /*5f10*/  SHF.R.U64 R29, R30, 0x10, R31.reuse ;  /* 0x000000101e1d7819 */ /* 0x100fe2000000121f */
[----:B------:R-:W-:Y:S01]  /*5f20*/  HADD2.F32 R46, -RZ, R115.H1_H1 ;  /* 0x30000073ff2e7230 */ /* 0x000fe20000004100 */
[----:B------:R-:W-:Y:S01]  /*5f30*/  SHF.R.U32.HI R41, RZ, 0x10, R31 ;  /* 0x00000010ff297819 */ /* 0x000fe2000001161f */
[--C-:B-1----:R-:W-:Y:S01]  /*5f40*/  HADD2.F32 R31, -RZ, R33.reuse.H0_H0 ;  /* 0x20000021ff1f7230 */ /* 0x102fe20000004100 */
[----:B------:R-:W-:Y:S01]  /*5f50*/  SHF.R.U64 R30, R42, 0x10, R43 ;  /* 0x000000102a1e7819 */ /* 0x000fe2000000122b */
[----:B------:R-:W-:-:S02]  /*5f60*/  HADD2.F32 R42, -RZ, R33.H1_H1 ;  /* 0x30000021ff2a7230 */ /* 0x000fc40000004100 */
[-C--:B------:R-:W-:Y:S01]  /*5f70*/  FMUL.FTZ R52, R39, R50.reuse ;  /* 0x0000003227347220 */ /* 0x080fe20000410000 */
[----:B------:R-:W-:Y:S01]  /*5f80*/  SHF.R.U32.HI R43, RZ, 0x10, R43 ;  /* 0x00000010ff2b7819 */ /* 0x000fe2000001162b */
[----:B------:R-:W-:Y:S02]  /*5f90*/  HADD2.F32 R37, -RZ, R37.H1_H1 ;  /* 0x30000025ff257230 */ /* 0x000fe40000004100 */
[C---:B------:R-:W-:Y:S01]  /*5fa0*/  FMUL.FTZ R50, R31.reuse, R50 ;  /* 0x000000321f327220 */ /* 0x040fe20000410000 */
[----:B------:R-:W-:Y:S02]  /*5fb0*/  HADD2.F32 R49, -RZ, R49.H0_H0 ;  /* 0x20000031ff317230 */ /* 0x000fe40000004100 */
[-C--:B------:R-:W-:Y:S01]  /*5fc0*/  FMUL.FTZ R54, R42, R51.reuse ;  /* 0x000000332a367220 */ /* 0x080fe20000410000 */
[-C--:B------:R-:W-:Y:S01]  /*5fd0*/  FFMA.FTZ R31, R31, R46.reuse, -R52 ;  /* 0x0000002e1f1f7223 */ /* 0x080fe20000010834 */
[----:B------:R-:W-:Y:S01]  /*5fe0*/  FFMA.FTZ R33, R39, R46, R50 ;  /* 0x0000002e27217223 */ /* 0x000fe20000010032 */
[C---:B------:R-:W-:Y:S01]  /*5ff0*/  FMUL.FTZ R53, R37.reuse, R51 ;  /* 0x0000003325357220 */ /* 0x040fe20000410000 */
[----:B------:R-:W-:Y:S01]  /*6000*/  FFMA.FTZ R46, R37, R49, R54 ;  /* 0x00000031252e7223 */ /* 0x000fe20000010036 */
[----:B------:R-:W-:-:S02]  /*6010*/  HADD2.F32 R39, -RZ, R48.H0_H0 ;  /* 0x20000030ff277230 */ /* 0x000fc40000004100 */
[----:B------:R-:W-:Y:S02]  /*6020*/  HADD2.F32 R50, -RZ, R48.H1_H1 ;  /* 0x30000030ff327230 */ /* 0x000fe40000004100 */
[----:B------:R-:W-:Y:S01]  /*6030*/  FFMA.FTZ R42, R42, R49, -R53 ;  /* 0x000000312a2a7223 */ /* 0x000fe20000010835 */
[----:B------:R-:W-:Y:S01]  /*6040*/  HADD2.F32 R43, -RZ, R43.H0_H0 ;  /* 0x2000002bff2b7230 */ /* 0x000fe20000004100 */
[----:B------:R-:W-:Y:S01]  /*6050*/  F2FP.F16.F32.PACK_AB R46, R46, R33 ;  /* 0x000000212e2e723e */ /* 0x000fe200000000ff */
[----:B------:R-:W-:Y:S02]  /*6060*/  HADD2.F32 R54, -RZ, R116.H1_H1 ;  /* 0x30000074ff367230 */ /* 0x000fe40000004100 */
[--C-:B------:R-:W-:Y:S02]  /*6070*/  HADD2.F32 R48, -RZ, R35.reuse.H1_H1 ;  /* 0x30000023ff307230 */ /* 0x100fe40000004100 */
[----:B------:R-:W-:Y:S01]  /*6080*/  FMUL.FTZ R49, R50, R43 ;  /* 0x0000002b32317220 */ /* 0x000fe20000410000 */
[----:B------:R-:W-:-:S02]  /*6090*/  HADD2.F32 R37, -RZ, R35.H0_H0 ;  /* 0x20000023ff257230 */ /* 0x000fc40000004100 */
[-C--:B------:R-:W-:Y:S01]  /*60a0*/  FMUL.FTZ R56, R39, R54.reuse ;  /* 0x0000003627387220 */ /* 0x080fe20000410000 */
[----:B------:R-:W-:Y:S02]  /*60b0*/  HADD2.F32 R52, -RZ, R113.H1_H1 ;  /* 0x30000071ff347230 */ /* 0x000fe40000004100 */
[----:B------:R-:W-:Y:S01]  /*60c0*/  FMUL.FTZ R43, R48, R43 ;  /* 0x0000002b302b7220 */ /* 0x000fe20000410000 */
[----:B------:R-:W-:Y:S02]  /*60d0*/  HADD2.F32 R41, -RZ, R41.H0_H0 ;  /* 0x20000029ff297230 */ /* 0x000fe40000004100 */
[C---:B------:R-:W-:Y:S01]  /*60e0*/  FMUL.FTZ R54, R37.reuse, R54 ;  /* 0x0000003625367220 */ /* 0x040fe20000410000 */
[----:B------:R-:W-:Y:S02]  /*60f0*/  HADD2.F32 R117, -RZ, R117.H0_H0 ;  /* 0x20000075ff757230 */ /* 0x000fe40000004100 */
[----:B------:R-:W-:Y:S01]  /*6100*/  FFMA.FTZ R35, R37, R52, -R56 ;  /* 0x0000003425237223 */ /* 0x000fe20000010838 */
[----:B------:R-:W-:-:S02]  /*6110*/  HADD2.F32 R115, -RZ, R115.H0_H0 ;  /* 0x20000073ff737230 */ /* 0x000fc40000004100 */
[-C--:B------:R-:W-:Y:S01]  /*6120*/  FFMA.FTZ R50, R50, R41.reuse, R43 ;  /* 0x0000002932327223 */ /* 0x080fe2000001002b */
[----:B------:R-:W-:Y:S01]  /*6130*/  FFMA.FTZ R37, R39, R52, R54 ;  /* 0x0000003427257223 */ /* 0x000fe20000010036 */
[----:B------:R-:W-:Y:S02]  /*6140*/  HADD2.F32 R43, -RZ, R40.H0_H0 ;  /* 0x20000028ff2b7230 */ /* 0x000fe40000004100 */
[----:B------:R-:W-:Y:S01]  /*6150*/  FFMA.FTZ R48, R48, R41, -R49 ;  /* 0x0000002930307223 */ /* 0x000fe20000010831 */
        /* <DEDUP_REMOVED lines=15> */
[----:B------:R-:W-:Y:S02]  /*6250*/  HADD2.F32 R41, -RZ, R30.H0_H0 ;  /* 0x2000001eff297230 */ /* 0x000fe40000004100 */
[----:B------:R-:W-:Y:S01]  /*6260*/  FFMA.FTZ R117, R40, R115, R117 ;  /* 0x0000007328757223 */ /* 0x000fe20000010075 */
[----:B------:R-:W-:Y:S01]  /*6270*/  HADD2.F32 R30, -RZ, R38.H0_H0 ;  /* 0x20000026ff1e7230 */ /* 0x000fe20000004100 */
[----:B------:R-:W-:Y:S01]  /*6280*/  F2FP.F16.F32.PACK_AB R32, R32, R43 ;  /* 0x0000002b2020723e */ /* 0x000fe200000000ff */
[----:B------:R-:W-:-:S02]  /*6290*/  HADD2.F32 R39, -RZ, R116.H0_H0 ;  /* 0x20000074ff277230 */ /* 0x000fc40000004100 */
[----:B------:R-:W-:Y:S01]  /*62a0*/  HADD2.F32 R28, -RZ, R34.H0_H0 ;  /* 0x20000022ff1c7230 */ /* 0x000fe20000004100 */
[----:B------:R-:W-:Y:S01]  /*62b0*/  F2FP.F16.F32.PACK_AB R36, R36, R117 ;  /* 0x000000752424723e */ /* 0x000fe200000000ff */
[----:B------:R-:W-:Y:S02]  /*62c0*/  HADD2.F32 R38, -RZ, R38.H1_H1 ;  /* 0x30000026ff267230 */ /* 0x000fe40000004100 */
[-C--:B------:R-:W-:Y:S01]  /*62d0*/  FMUL.FTZ R49, R30, R39.reuse ;  /* 0x000000271e317220 */ /* 0x080fe20000410000 */
[----:B------:R-:W-:Y:S02]  /*62e0*/  HADD2.F32 R34, -RZ, R34.H1_H1 ;  /* 0x30000022ff227230 */ /* 0x000fe40000004100 */
[----:B------:R-:W-:Y:S01]  /*62f0*/  FMUL.FTZ R39, R28, R39 ;  /* 0x000000271c277220 */ /* 0x000fe20000410000 */
[----:B------:R-:W-:Y:S02]  /*6300*/  HADD2.F32 R113, -RZ, R113.H0_H0 ;  /* 0x20000071ff717230 */ /* 0x000fe40000004100 */
[----:B------:R-:W-:Y:S01]  /*6310*/  FMUL.FTZ R51, R38, R41 ;  /* 0x0000002926337220 */ /* 0x000fe20000410000 */
[----:B------:R-:W-:-:S02]  /*6320*/  HADD2.F32 R29, -RZ, R29.H0_H0 ;  /* 0x2000001dff1d7230 */ /* 0x000fc40000004100 */
[----:B------:R-:W-:Y:S01]  /*6330*/  FMUL.FTZ R41, R34, R41 ;  /* 0x0000002922297220 */ /* 0x000fe20000410000 */
[----:B------:R-:W-:Y:S02]  /*6340*/  IMAD.MOV.U32 R33, RZ, RZ, R31 ;  /* 0x000000ffff217224 */ /* 0x000fe400078e001f */
[-C--:B------:R-:W-:Y:S01]  /*6350*/  FFMA.FTZ R39, R30, R113.reuse, R39 ;  /* 0x000000711e277223 */ /* 0x080fe20000010027 */
[----:B------:R-:W-:Y:S01]  /*6360*/  FFMA.FTZ R49, R28, R113, -R49 ;  /* 0x000000711c317223 */ /* 0x000fe20000010831 */
[-C--:B------:R-:W-:Y:S01]  /*6370*/  FFMA.FTZ R38, R38, R29.reuse, R41 ;  /* 0x0000001d26267223 */ /* 0x080fe20000010029 */
[----:B------:R-:W-:Y:S01]  /*6380*/  FFMA.FTZ R34, R34, R29, -R51 ;  /* 0x0000001d22227223 */ /* 0x000fe20000010833 */
[----:B------:R-:W-:-:S03]  /*6390*/  IMAD.MOV.U32 R37, RZ, RZ, R46 ;  /* 0x000000ffff257224 */ /* 0x000fc600078e002e */
[----:B------:R-:W-:Y:S01]  /*63a0*/  F2FP.F16.F32.PACK_AB R38, R38, R39 ;  /* 0x000000272626723e */ /* 0x000fe200000000ff */
[----:B------:R-:W-:Y:S01]  /*63b0*/  IMAD.MOV.U32 R39, RZ, RZ, R50 ;  /* 0x000000ffff277224 */ /* 0x000fe200078e0032 */
[----:B------:R-:W-:-:S07]  /*63c0*/  F2FP.F16.F32.PACK_AB R34, R34, R49 ;  /* 0x000000312222723e */ /* 0x000fce00000000ff */
.L_x_1151:
[----:B------:R-:W-:Y:S05]  /*63d0*/  BSYNC B1 ;  /* 0x0000000000017941 */ /* 0x000fea0003800000 */
.L_x_1150:
        /* <DEDUP_REMOVED lines=10> */
.L_x_1107:
[----:B------:R-:W-:-:S06]  /*6480*/  UISETP.NE.AND UP0, UPT, UR37, 0x3, UPT ;  /* 0x000000032500788c */ /* 0x000fcc000bf05270 */
[----:B------:R-:W-:-:S13]  /*6490*/  PLOP3.LUT P3, PT, PT, PT, UP0, 0x80, 0x0 ;  /* 0x000000000000781c */ /* 0x000fda0003f6f008 */
[----:B------:R-:W-:Y:S05]  /*64a0*/  @!P3 BRA `(.L_x_1152) ;  /* 0x000000000004b947 */ /* 0x000fea0003800000 */
[----:B------:R-:W-:Y:S01]  /*64b0*/  BPT.TRAP 0x1 ;  /* 0x000000040000795c */ /* 0x000fe20000300000 */
.L_x_1152:
[----:B------:R-:W-:Y:S01]  /*64c0*/  IMAD R15, R18, 0x8, R2 ;  /* 0x00000008120f7824 */ /* 0x000fe200078e0202 */
[----:B------:R-:W-:Y:S01]  /*64d0*/  SHF.L.U32 R86, R157, 0x1f, RZ ;  /* 0x0000001f9d567819 */ /* 0x000fe200000006ff */
[----:B------:R-:W-:Y:S01]  /*64e0*/  IMAD R85, R25, -0x80, R24 ;  /* 0xffffff8019557824 */ /* 0x000fe200078e0218 */
[----:B------:R-:W-:Y:S02]  /*64f0*/  BSSY B1, `(.L_x_1153) ;  /* 0x0000004000017945 */ /* 0x000fe40003800000 */
[----:B------:R-:W0:Y:S02]  /*6500*/  SYNCS.PHASECHK.TRANS64.TRYWAIT P4, [R15+URZ+0x2d890], R86 ;  /* 0x02d890560f0075a7 */ /* 0x000e24000808017f */
[----:B------:R-:W-:Y:S01]  /*6510*/  VIMNMX R85, R85, 0x80, PT ;  /* 0x0000008055557848 */ /* 0x000fe20003fe0100 */
[----:B0-----:R-:W-:Y:S06]  /*6520*/  @!P4 BRA `(.L_x_1154) ;  /* 0x000001b400b8c947 */ /* 0x001fec0003800000 */
.L_x_1421:
[----:B------:R-:W-:Y:S05]  /*6530*/  BSYNC B1 ;  /* 0x0000000000017941 */ /* 0x000fea0003800000 */
.L_x_1153:
        /* <DEDUP_REMOVED lines=20> */
.L_x_1114:
[----:B------:R-:W-:Y:S05]  /*6680*/  BSYNC B0 ;  /* 0x0000000000007941 */ /* 0x000fea0003800000 */
.L_x_1106:
        /* <DEDUP_REMOVED lines=17> */
.L_x_1156:
[----:B------:R-:W-:Y:S05]  /*67a0*/  BSYNC B0 ;  /* 0x0000000000007941 */ /* 0x000fea0003800000 */
.L_x_1155:
[----:B------:R-:W2:Y:S01]  /*67b0*/  SYNCS.PHASECHK.TRANS64.TRYWAIT P3, [R15+URZ+0x2d8b0], R86 ;  /* 0x02d8b0560f0075a7 */ /* 0x000ea2000806017f */
[----:B------:R-:W-:Y:S04]  /*67c0*/  BSSY B0, `(.L_x_1157) ;  /* 0x0000002000007945 */ /* 0x000fe80003800000 */
[----:B--2---:R-:W-:Y:S05]  /*67d0*/  @!P3 BRA `(.L_x_1158) ;  /* 0x000001b40020b947 */ /* 0x004fea0003800000 */
.L_x_1422:
[----:B------:R-:W-:Y:S05]  /*67e0*/  BSYNC B0 ;  /* 0x0000000000007941 */ /* 0x000fea0003800000 */
.L_x_1157:
[----:B------:R-:W-:Y:S01]  /*67f0*/  ISETP.GE.AND P3, PT, R23, R85, PT ;  /* 0x000000551700720c */ /* 0x000fe20003f66270 */
[----:B------:R-:W-:-:S12]  /*6800*/  BSSY B0, `(.L_x_1159) ;  /* 0x0000022000007945 */ /* 0x000fd80003800000 */
[----:B------:R-:W-:Y:S05]  /*6810*/  @P3 BRA `(.L_x_1160) ;  /* 0x0000000000803947 */ /* 0x000fea0003800000 */
[----:B------:R-:W-:Y:S01]  /*6820*/  IMAD.WIDE R30, R25, 0x80, R72 ;  /* 0x00000080191e7825 */ /* 0x000fe200078e0248 */
[----:B------:R-:W-:Y:S01]  /*6830*/  ULDC.64 UR4, c[0x0][0x318] ;  /* 0x0000c60000047ab9 */ /* 0x000fe20000000a00 */
[----:B------:R-:W-:Y:S02]  /*6840*/  IADD3 R34, R19, 0x20, RZ ;  /* 0x0000002013227810 */ /* 0x000fe40007ffe0ff */
[----:B------:R-:W-:Y:S02]  /*6850*/  IMAD R31, R31, UR4, RZ ;  /* 0x000000041f1f7c24 */ /* 0x000fe4000f8e02ff */
[----:B-1----:R-:W-:Y:S02]  /*6860*/  IMAD.MOV.U32 R28, RZ, RZ, R62 ;  /* 0x000000ffff1c7224 */ /* 0x002fe400078e003e */
[----:B------:R-:W-:Y:S02]  /*6870*/  IMAD.MOV.U32 R29, RZ, RZ, R82 ;  /* 0x000000ffff1d7224 */ /* 0x000fe400078e0052 */
[----:B------:R-:W-:-:S02]  /*6880*/  IMAD R31, R30, UR5, R31 ;  /* 0x000000051e1f7c24 */ /* 0x000fc4000f8e021f */
        /* <DEDUP_REMOVED lines=9> */
[----:B------:R-:W-:Y:S01]  /*6920*/  ISETP.GE.AND P3, PT, R34, UR4, PT ;  /* 0x0000000422007c0c */ /* 0x000fe2000bf66270 */
[----:B------:R-:W-:-:S12]  /*6930*/  VIADD R34, R19, 0x10 ;  /* 0x0000001013227836 */ /* 0x000fd80000000000 */
[----:B------:R-:W1:Y:S04]  /*6940*/  @!P3 LDS.128 R28, [R80+0x2000] ;  /* 0x00200000501cb984 */ /* 0x000e680000000c00 */
[----:B-1----:R-:W-:Y:S01]  /*6950*/  @!P3 STG.E.128 desc[UR52][R32.64+0x40], R28 ;  /* 0x0000401c2000b986 */ /* 0x002fe2000c101d34 */
[----:B------:R-:W-:-:S13]  /*6960*/  ISETP.GE.AND P3, PT, R102, UR4, PT ;  /* 0x0000000466007c0c */ /* 0x000fda000bf66270 */
[----:B------:R-:W1:Y:S04]  /*6970*/  @!P3 LDS.128 R28, [R80+0x4000] ;  /* 0x00400000501cb984 */ /* 0x000e680000000c00 */
[----:B-1----:R-:W-:Y:S01]  /*6980*/  @!P3 STG.E.128 desc[UR52][R32.64+0x80], R28 ;  /* 0x0000801c2000b986 */ /* 0x002fe2000c101d34 */
[----:B------:R-:W-:-:S13]  /*6990*/  ISETP.GE.AND P3, PT, R34, UR4, PT ;  /* 0x0000000422007c0c */ /* 0x000fda000bf66270 */
        /* <DEDUP_REMOVED lines=8> */
.L_x_1160:
[----:B------:R-:W-:Y:S05]  /*6a20*/  BSYNC B0 ;  /* 0x0000000000007941 */ /* 0x000fea0003800000 */
.L_x_1159:
[----:B------:R-:W-:Y:S01]  /*6a30*/  @!PT LDS RZ, [RZ] ;  /* 0x00000000fffff984 */ /* 0x000fe20000000800 */
[----:B------:R-:W-:Y:S01]  /*6a40*/  @!PT LDS RZ, [RZ] ;  /* 0x00000000fffff984 */ /* 0x000fe20000000800 */
[----:B------:R-:W-:Y:S01]  /*6a50*/  @!PT LDS RZ, [RZ] ;  /* 0x00000000fffff984 */ /* 0x000fe20000000800 */
[----:B------:R-:W-:Y:S01]  /*6a60*/  @!PT LDS RZ, [RZ] ;  /* 0x00000000fffff984 */ /* 0x000fe20000000800 */
[----:B------:R4:W-:Y:S06]  /*6a70*/  MEMBAR.ALL.CTA ;  /* 0x0000000000007992 */ /* 0x0009ec0000008000 */
[----:B----4-:R-:W4:Y:S01]  /*6a80*/  FENCE.VIEW.ASYNC.S ;  /* 0x00000000000073c6 */ /* 0x010f220000000000 */
[----:B------:R-:W-:Y:S02]  /*6a90*/  VIADD R18, R18, 0x1 ;  /* 0x0000000112127836 */ /* 0x000fe40000000000 */
[----:B0-2---:R-:W-:Y:S01]  /*6aa0*/  @!P4 VIADD R15, R15, 0x2d8c0 ;  /* 0x0002d8c00f0fc836 */ /* 0x005fe20000000000 */
[----:B----4-:R0:W-:Y:S02]  /*6ab0*/  BAR.SYNC.DEFER_BLOCKING R109, 0x80 ;  /* 0x0002006d0000751d */ /* 0x0101e40000010000 */
[----:B------:R-:W-:-:S02]  /*6ac0*/  ISETP.NE.AND P3, PT, R18, 0x2, PT ;  /* 0x000000021200780c */ /* 0x000fc40003f65270 */
[----:B------:R-:W-:Y:S02]  /*6ad0*/  @!P4 PRMT R15, RZ, 0x654, R15 ;  /* 0x00000654ff0fc816 */ /* 0x000fe4000000000f */
[----:B------:R-:W-:Y:S02]  /*6ae0*/  SEL R20, RZ, 0x1, P3 ;  /* 0x00000001ff147807 */ /* 0x000fe40001800000 */
[----:B------:R-:W-:Y:S02]  /*6af0*/  SEL R18, R18, RZ, P3 ;  /* 0x000000ff12127207 */ /* 0x000fe40001800000 */
[----:B------:R-:W-:Y:S01]  /*6b00*/  LOP3.LUT R157, R157, R20, RZ, 0x3c, !PT ;  /* 0x000000149d9d7212 */ /* 0x000fe200078e3cff */
[----:B------:R0:W-:Y:S01]  /*6b10*/  @!P4 SYNCS.ARRIVE.TRANS64.RED.A1T0 RZ, [R15+URZ], RZ ;  /* 0x000000ff0fffc9a7 */ /* 0x0001e2000810043f */
[----:B------:R-:W-:Y:S05]  /*6b20*/  @P2 BRA `(.L_x_1161) ;  /* 0xffffffbc00742947 */ /* 0x000fea000383ffff */
[----:B-1-3--:R-:W1:Y:S01]  /*6b30*/  S2R R28, SR_TID.X ;  /* 0x00000000001c7919 */ /* 0x00ae620000002100 */
[----:B------:R-:W-:Y:S02]  /*6b40*/  PLOP3.LUT P0, PT, PT, PT, PT, 0x8, 0x0 ;  /* 0x000000000000781c */ /* 0x000fe40003f0e170 */
[----:B-1----:R-:W-:-:S04]  /*6b50*/  SHF.R.U32.HI R28, RZ, 0x7, R28 ;  /* 0x00000007ff1c7819 */ /* 0x002fc8000001161c */
[----:B------:R-:W-:-:S13]  /*6b60*/  ISETP.NE.AND P5, PT, R28, 0x1, PT ;  /* 0x000000011c00780c */ /* 0x000fda0003fa5270 */
[----:B------:R-:W-:Y:S06]  /*6b70*/  @!P5 BAR.ARV 0x9, 0x100 ;  /* 0x024400000000db1d */ /* 0x000fec0000002000 */
.L_x_1101:
[----:B------:R-:W1:Y:S02]  /*6b80*/  LDC.64 R4, c[0x0][0x9e0] ;  /* 0x00027800ff047b82 */ /* 0x000e640000000a00 */
[----:B-1----:R-:W-:Y:S01]  /*6b90*/  ISETP.GE.AND P1, PT, R5, 0x1, PT ;  /* 0x000000010500780c */ /* 0x002fe20003f26270 */
[----:B------:R-:W-:-:S12]  /*6ba0*/  @P0 BRA `(.L_x_1162) ;  /* 0x00000000000c0947 */ /* 0x000fd80003800000 */
[----:B------:R-:W1:Y:S01]  /*6bb0*/  FENCE.VIEW.ASYNC.G ;  /* 0x00000000000073c6 */ /* 0x000e620000000100 */
[----:B------:R-:W-:Y:S05]  /*6bc0*/  WARPSYNC.ALL ;  /* 0x0000000000007948 */ /* 0x000fea0003800000 */
[----:B-1----:R-:W-:Y:S06]  /*6bd0*/  BAR.ARV 0xc, 0x1a0 ;  /* 0x0306800000007b1d */ /* 0x002fec0000002000 */
.L_x_1162:
[----:B------:R-:W-:Y:S01]  /*6be0*/  IMAD.IADD R0, R108, 0x1, R4 ;  /* 0x000000016c007824 */ /* 0x000fe200078e0204 */
[----:B------:R-:W-:Y:S06]  /*6bf0*/  @!P1 BRA `(.L_x_1163) ;  /* 0x0000000000489947 */ /* 0x000fec0003800000 */
        /* <DEDUP_REMOVED lines=11> */
.L_x_1165:
[----:B------:R-:W-:-:S13]  /*6cb0*/  ISETP.NE.AND P0, PT, R5, 0x1, PT ;  /* 0x000000010500780c */ /* 0x000fda0003f05270 */
[----:B------:R-:W1:Y:S02]  /*6cc0*/  @P0 LDC.64 R6, c[0x0][0x9e8] ;  /* 0x00027a00ff060b82 */ /* 0x000e640000000a00 */
[----:B-1----:R-:W-:-:S05]  /*6cd0*/  @P0 IMAD.HI.U32 R4, R3, R6, RZ ;  /* 0x0000000603040227 */ /* 0x002fca00078e00ff */
[----:B------:R-:W-:-:S07]  /*6ce0*/  @P0 SHF.R.U32.HI R3, RZ, R7, R4 ;  /* 0x00000007ff030219 */ /* 0x000fce0000011604 */
.L_x_1166:
[----:B------:R-:W-:Y:S05]  /*6cf0*/  BSYNC B0 ;  /* 0x0000000000007941 */ /* 0x000fea0003800000 */
.L_x_1164:
[----:B------:R-:W-:-:S05]  /*6d00*/  IMAD R3, R3, R5, R5 ;  /* 0x0000000503037224 */ /* 0x000fca00078e0205 */
[----:B------:R-:W-:-:S07]  /*6d10*/  VIMNMX R0, R0, R3, PT ;  /* 0x0000000300007248 */ /* 0x000fce0003fe0100 */
.L_x_1163:
[----:B------:R-:W-:Y:S01]  /*6d20*/  VIADD R0, R0, 0x7f ;  /* 0x0000007f00007836 */ /* 0x000fe20000000000 */
[----:B------:R-:W-:-:S04]  /*6d30*/  ULDC UR4, c[0x0][0x9dc] ;  /* 0x0002770000047ab9 */ /* 0x000fc80000000800 */
[----:B------:R-:W-:-:S04]  /*6d40*/  SHF.R.S32.HI R3, RZ, 0x1f, R0 ;  /* 0x0000001fff037819 */ /* 0x000fc80000011400 */
[----:B------:R-:W-:Y:S01]  /*6d50*/  LEA.HI R3, R3, R0, RZ, 0x7 ;  /* 0x0000000003037211 */ /* 0x000fe200078f38ff */
[----:B------:R-:W-:-:S03]  /*6d60*/  VIADD R0, R106, -UR4 ;  /* 0x800000046a007c36 */ /* 0x000fc60008000000 */
        /* <DEDUP_REMOVED lines=13> */
.L_x_1169:
[----:B------:R-:W-:-:S13]  /*6e40*/  ISETP.NE.AND P0, PT, R5, 0x1, PT ;  /* 0x000000010500780c */ /* 0x000fda0003f05270 */
[----:B------:R-:W1:Y:S02]  /*6e50*/  @P0 LDC.64 R6, c[0x0][0x9e8] ;  /* 0x00027a00ff060b82 */ /* 0x000e640000000a00 */
[----:B-1----:R-:W-:-:S05]  /*6e60*/  @P0 IMAD.HI.U32 R6, R106, R6, RZ ;  /* 0x000000066a060227 */ /* 0x002fca00078e00ff */
[----:B------:R-:W-:-:S07]  /*6e70*/  @P0 SHF.R.U32.HI R106, RZ, R7, R6 ;  /* 0x00000007ff6a0219 */ /* 0x000fce0000011606 */
.L_x_1170:
[----:B------:R-:W-:Y:S05]  /*6e80*/  BSYNC B0 ;  /* 0x0000000000007941 */ /* 0x000fea0003800000 */
.L_x_1168:
[----:B------:R-:W-:-:S05]  /*6e90*/  IMAD R3, R106, R5, RZ ;  /* 0x000000056a037224 */ /* 0x000fca00078e02ff */
[----:B------:R-:W-:-:S07]  /*6ea0*/  VIMNMX R0, R0, R3, !PT ;  /* 0x0000000300007248 */ /* 0x000fce0007fe0100 */
.L_x_1167:
[----:B------:R-:W-:Y:S01]  /*6eb0*/  SHF.R.S32.HI R5, RZ, 0x1f, R0 ;  /* 0x0000001fff057819 */ /* 0x000fe20000011400 */
[----:B------:R-:W-:Y:S01]  /*6ec0*/  IMAD.MOV.U32 R3, RZ, RZ, RZ ;  /* 0x000000ffff037224 */ /* 0x000fe200078e00ff */
[----:B------:R-:W-:Y:S02]  /*6ed0*/  PLOP3.LUT P0, PT, PT, PT, PT, 0x80, 0x0 ;  /* 0x000000000000781c */ /* 0x000fe40003f0f070 */
[----:B------:R-:W-:Y:S02]  /*6ee0*/  CS2R R134, SRZ ;  /* 0x0000000000867805 */ /* 0x000fe4000001ff00 */
[----:B------:R-:W-:Y:S01]  /*6ef0*/  LEA.HI R5, R5, R0, RZ, 0x7 ;  /* 0x0000000005057211 */ /* 0x000fe200078f38ff */
[----:B------:R-:W-:Y:S01]  /*6f00*/  IMAD.MOV.U32 R0, RZ, RZ, RZ ;  /* 0x000000ffff007224 */ /* 0x000fe200078e00ff */
[----:B------:R-:W-:Y:S02]  /*6f10*/  CS2R R132, SRZ ;  /* 0x0000000000847805 */ /* 0x000fe4000001ff00 */
[----:B------:R-:W-:-:S02]  /*6f20*/  CS2R R130, SRZ ;  /* 0x0000000000827805 */ /* 0x000fc4000001ff00 */
[----:B------:R-:W-:Y:S02]  /*6f30*/  SHF.R.S32.HI R5, RZ, 0x7, R5 ;  /* 0x00000007ff057819 */ /* 0x000fe40000011405 */
[----:B------:R-:W-:Y:S01]  /*6f40*/  CS2R R128, SRZ ;  /* 0x0000000000807805 */ /* 0x000fe2000001ff00 */
[----:B------:R-:W-:Y:S01]  /*6f50*/  IMAD.MOV.U32 R34, RZ, RZ, RZ ;  /* 0x000000ffff227224 */ /* 0x000fe200078e00ff */
[----:B------:R-:W-:Y:S02]  /*6f60*/  CS2R R26, SRZ ;  /* 0x00000000001a7805 */ /* 0x000fe4000001ff00 */
[----:B------:R-:W-:Y:S01]  /*6f70*/  VIMNMX R4, RZ, R5, !PT ;  /* 0x00000005ff047248 */ /* 0x000fe20007fe0100 */
[----:B------:R-:W-:Y:S01]  /*6f80*/  IMAD.MOV.U32 R125, RZ, RZ, RZ ;  /* 0x000000ffff7d7224 */ /* 0x000fe200078e00ff */
[----:B------:R-:W-:Y:S02]  /*6f90*/  CS2R R122, SRZ ;  /* 0x00000000007a7805 */ /* 0x000fe4000001ff00 */
[----:B------:R-:W-:-:S02]  /*6fa0*/  CS2R R120, SRZ ;  /* 0x0000000000787805 */ /* 0x000fc4000001ff00 */
[----:B------:R-:W-:Y:S01]  /*6fb0*/  ISETP.GT.AND P1, PT, R88, R4, PT ;  /* 0x000000045800720c */ /* 0x000fe20003f24270 */
[----:B------:R1:W-:Y:S01]  /*6fc0*/  STL [R1+0x3c], R4 ;  /* 0x00003c0401007387 */ /* 0x0003e20000100800 */
[----:B------:R-:W-:Y:S02]  /*6fd0*/  CS2R R118, SRZ ;  /* 0x0000000000767805 */ /* 0x000fe4000001ff00 */
[----:B------:R-:W-:Y:S02]  /*6fe0*/  CS2R R116, SRZ ;  /* 0x0000000000747805 */ /* 0x000fe4000001ff00 */
[----:B------:R-:W-:Y:S02]  /*6ff0*/  CS2R R114, SRZ ;  /* 0x0000000000727805 */ /* 0x000fe4000001ff00 */
[----:B------:R-:W-:Y:S02]  /*7000*/  CS2R R112, SRZ ;  /* 0x0000000000707805 */ /* 0x000fe4000001ff00 */
[----:B------:R-:W-:-:S02]  /*7010*/  CS2R R110, SRZ ;  /* 0x00000000006e7805 */ /* 0x000fc4000001ff00 */
[----:B0-----:R-:W-:Y:S02]  /*7020*/  CS2R R108, SRZ ;  /* 0x00000000006c7805 */ /* 0x001fe4000001ff00 */
[----:B------:R-:W-:Y:S01]  /*7030*/  CS2R R106, SRZ ;  /* 0x00000000006a7805 */ /* 0x000fe2000001ff00 */
[----:B------:R-:W-:Y:S01]  /*7040*/  IMAD.MOV.U32 R21, RZ, RZ, RZ ;  /* 0x000000ffff157224 */ /* 0x000fe200078e00ff */
[----:B------:R-:W-:Y:S01]  /*7050*/  CS2R R102, SRZ ;  /* 0x0000000000667805 */ /* 0x000fe2000001ff00 */
[----:B------:R-:W-:Y:S01]  /*7060*/  IMAD.MOV.U32 R104, RZ, RZ, RZ ;  /* 0x000000ffff687224 */ /* 0x000fe200078e00ff */
[----:B------:R-:W-:Y:S02]  /*7070*/  CS2R R100, SRZ ;  /* 0x0000000000647805 */ /* 0x000fe4000001ff00 */
[----:B------:R-:W-:Y:S02]  /*7080*/  CS2R R98, SRZ ;  /* 0x0000000000627805 */ /* 0x000fe4000001ff00 */
[----:B------:R-:W-:-:S02]  /*7090*/  CS2R R96, SRZ ;  /* 0x0000000000607805 */ /* 0x000fc4000001ff00 */
[----:B------:R-:W-:Y:S01]  /*70a0*/  CS2R R94, SRZ ;  /* 0x00000000005e7805 */ /* 0x000fe2000001ff00 */
[----:B------:R-:W-:Y:S01]  /*70b0*/  IMAD.MOV.U32 R93, RZ, RZ, RZ ;  /* 0x000000ffff5d7224 */ /* 0x000fe200078e00ff */
[----:B------:R-:W-:Y:S02]  /*70c0*/  CS2R R6, SRZ ;  /* 0x0000000000067805 */ /* 0x000fe4000001ff00 */
[----:B------:R-:W-:Y:S01]  /*70d0*/  CS2R R90, SRZ ;  /* 0x00000000005a7805 */ /* 0x000fe2000001ff00 */
[----:B--2---:R-:W-:Y:S01]  /*70e0*/  IMAD.MOV.U32 R30, RZ, RZ, RZ ;  /* 0x000000ffff1e7224 */ /* 0x004fe200078e00ff */
[----:B-1----:R-:W-:Y:S06]  /*70f0*/  @!P1 BRA `(.L_x_1171) ;  /* 0x0000013000509947 */ /* 0x002fec0003800000 */
[----:B------:R-:W0:Y:S01]  /*7100*/  S2R R4, SR_TID.X ;  /* 0x0000000000047919 */ /* 0x000e220000002100 */
[----:B------:R-:W-:Y:S01]  /*7110*/  UMOV UR4, 0xffffffff ;  /* 0xffffffff00047882 */ /* 0x000fe20000000000 */
[----:B0-----:R-:W-:-:S04]  /*7120*/  IADD3 R46, R4, -0x80, RZ ;  /* 0xffffff80042e7810 */ /* 0x001fc80007ffe0ff */
[----:B------:R-:W-:-:S04]  /*7130*/  SHF.R.S32.HI R59, RZ, 0x1f, R46 ;  /* 0x0000001fff3b7819 */ /* 0x000fc8000001142e */
[----:B------:R-:W-:-:S04]  /*7140*/  LEA.HI R47, R59, R46, RZ, 0x7 ;  /* 0x0000002e3b2f7211 */ /* 0x000fc800078f38ff */
[----:B------:R-:W-:Y:S01]  /*7150*/  SHF.R.S32.HI R44, RZ, 0x7, R47 ;  /* 0x00000007ff2c7819 */ /* 0x000fe2000001142f */
[----:B------:R-:W-:Y:S06]  /*7160*/  BRA.DIV UR4, `(.L_x_1172) ;  /* 0x000001aa04d07947 */ /* 0x000fec000b800000 */
[----:B------:R-:W0:Y:S04]  /*7170*/  SHFL.IDX PT, R0, R44, RZ, 0x1f ;  /* 0x00001fff2c007589 */ /* 0x000e2800000e0000 */
[----:B0-----:R0:W-:Y:S02]  /*7180*/  STL [R1+0x4], R0 ;  /* 0x0000040001007387 */ /* 0x0011e40000100800 */
.L_x_1425:
[----:B------:R-:W0:Y:S01]  /*7190*/  LDL R3, [R1+0x4] ;  /* 0x0000040001037983 */ /* 0x000e220000100800 */
[----:B------:R-:W-:Y:S01]  /*71a0*/  BSSY B6, `(.L_x_1173) ;  /* 0x0000020000067945 */ /* 0x000fe20003800000 */
[----:B0-----:R-:W-:-:S05]  /*71b0*/  IMAD.HI R0, R3, 0x55555556, RZ ;  /* 0x5555555603007827 */ /* 0x001fca00078e02ff */
[----:B------:R-:W-:-:S05]  /*71c0*/  LEA.HI R0, R0, R0, RZ, 0x1 ;  /* 0x0000000000007211 */ /* 0x000fca00078f08ff */
[----:B------:R-:W-:Y:S02]  /*71d0*/  IMAD R4, R0, -0x3, R3 ;  /* 0xfffffffd00047824 */ /* 0x000fe400078e0203 */
[----:B------:R-:W-:Y:S02]  /*71e0*/  VIADD R3, R2, 0x21800 ;  /* 0x0002180002037836 */ /* 0x000fe40000000000 */
[----:B------:R-:W-:Y:S01]  /*71f0*/  IMAD R0, R4, 0x1000, R2 ;  /* 0x0000100004007824 */ /* 0x000fe200078e0202 */
[----:B------:R0:W-:Y:S02]  /*7200*/  STL [R1+0x24], R4 ;  /* 0x0000240401007387 */ /* 0x0001e40000100800 */
[----:B------:R-:W-:Y:S01]  /*7210*/  LOP3.LUT P0, RZ, R3, 0x3ff, RZ, 0xc0, !PT ;  /* 0x000003ff03ff7812 */ /* 0x000fe2000780c0ff */
[----:B------:R-:W-:-:S05]  /*7220*/  VIADD R0, R0, 0xc400 ;  /* 0x0000c40000007836 */ /* 0x000fca0000000000 */
[----:B------:R-:W-:Y:S01]  /*7230*/  SHF.R.U32.HI R0, RZ, 0x4, R0 ;  /* 0x00000004ff007819 */ /* 0x000fe20000011600 */
[----:B0-----:R-:W-:-:S03]  /*7240*/  IMAD R4, R4, 0x2000, R3 ;  /* 0x0000200004047824 */ /* 0x001fc600078e0203 */
[----:B------:R-:W-:Y:S02]  /*7250*/  LOP3.LUT R45, R0, 0x3fff, RZ, 0xc0, !PT ;  /* 0x00003fff002d7812 */ /* 0x000fe400078ec0ff */
[----:B------:R-:W-:-:S04]  /*7260*/  SHF.R.U32.HI R4, RZ, 0x4, R4 ;  /* 0x00000004ff047819 */ /* 0x000fc80000011604 */
[----:B------:R-:W-:-:S05]  /*7270*/  LOP3.LUT R3, R4, 0x3fff, RZ, 0xc0, !PT ;  /* 0x00003fff04037812 */ /* 0x000fca00078ec0ff */
[----:B------:R0:W-:Y:S01]  /*7280*/  STL [R1+0x38], R3 ;  /* 0x0000380301007387 */ /* 0x0001e20000100800 */
[----:B------:R-:W-:Y:S05]  /*7290*/  @!P0 BRA `(.L_x_1174) ;  /* 0x0000000000408947 */ /* 0x000fea0003800000 */
[----:B------:R-:W-:Y:S01]  /*72a0*/  MOV R0, 0x0 ;  /* 0x0000000000007802 */ /* 0x000fe20000000f00 */
[----:B------:R-:W-:Y:S01]  /*72b0*/  ULDC.64 UR4, c[0x4][0xa8] ;  /* 0x01002a0000047ab9 */ /* 0x000fe20000000a00 */
[----:B------:R-:W-:Y:S01]  /*72c0*/  ULDC.64 UR6, c[0x4][0xb0] ;  /* 0x01002c0000067ab9 */ /* 0x000fe20000000a00 */
[----:B------:R-:W-:Y:S01]  /*72d0*/  IMAD.U32 R4, RZ, RZ, UR4 ;  /* 0x00000004ff047e24 */ /* 0x000fe2000f8e00ff */
[----:B-1----:R1:W2:Y:S01]  /*72e0*/  LDC.64 R14, c[0x4][R0] ;  /* 0x01000000000e7b82 */ /* 0x0022a20000000a00 */
        /* <DEDUP_REMOVED lines=10> */
[----:B0-2--5:R-:W-:Y:S05]  /*7390*/  CALL.ABS.NOINC R14 ;  /* 0x000000000e007343 */ /* 0x025fea0003c00000 */
.L_x_1174:
[----:B------:R-:W-:Y:S05]  /*73a0*/  BSYNC B6 ;  /* 0x0000000000067941 */ /* 0x000fea0003800000 */
.L_x_1173:
[----:B------:R-:W-:Y:S02]  /*73b0*/  ULDC UR4, c[0x0][0x3d4] ;  /* 0x0000f50000047ab9 */ /* 0x000fe40000000800 */
[----:B------:R-:W-:-:S13]  /*73c0*/  ISETP.LT.AND P0, PT, RZ, UR4, PT ;  /* 0x00000004ff007c0c */ /* 0x000fda000bf01270 */
[----:B------:R-:W-:Y:S05]  /*73d0*/  @P0 BRA `(.L_x_1175) ;  /* 0x0000000000400947 */ /* 0x000fea0003800000 */
[----:B------:R-:W2:Y:S02]  /*73e0*/  LDL R20, [R1+0x4c] ;  /* 0x00004c0001147983 */ /* 0x000ea40000100800 */
[----:B--2---:R-:W-:-:S04]  /*73f0*/  LEA.HI R0, R20, R20, RZ, 0x1 ;  /* 0x0000001414007211 */ /* 0x004fc800078f08ff */
[----:B------:R-:W-:-:S05]  /*7400*/  LOP3.LUT R0, R0, 0xfffffffe, RZ, 0xc0, !PT ;  /* 0xfffffffe00007812 */ /* 0x000fca00078ec0ff */
[----:B------:R-:W-:-:S05]  /*7410*/  IMAD.IADD R0, R20, 0x1, -R0 ;  /* 0x0000000114007824 */ /* 0x000fca00078e0a00 */
[----:B0-----:R-:W-:-:S04]  /*7420*/  SHF.L.U32 R3, R0, 0x1f, RZ ;  /* 0x0000001f00037819 */ /* 0x001fc800000006ff */
[----:B------:R0:W2:Y:S03]  /*7430*/  SYNCS.PHASECHK.TRANS64.TRYWAIT P0, [R2+URZ+0x2d800], R3 ;  /* 0x02d80003020075a7 */ /* 0x0000a6000800017f */
[----:B--2---:R-:W-:Y:S05]  /*7440*/  @!P0 NANOSLEEP.SYNCS 0x989680 ;  /* 0x009896800000895d */ /* 0x004fea0003900000 */
[----:B------:R-:W2:Y:S01]  /*7450*/  @!P0 SYNCS.PHASECHK.TRANS64 P0, [R2+URZ+0x2d800], R3 ;  /* 0x02d80003020085a7 */ /* 0x000ea2000800007f */
[----:B------:R-:W-:Y:S04]  /*7460*/  BSSY B0, `(.L_x_1176) ;  /* 0x0000006000007945 */ /* 0x000fe80003800000 */
[----:B--2---:R-:W-:Y:S05]  /*7470*/  @P0 BRA `(.L_x_1177) ;  /* 0x0000000000100947 */ /* 0x004fea0003800000 */
.L_x_1178:
[----:B--2---:R2:W3:Y:S02]  /*7480*/  SYNCS.PHASECHK.TRANS64.TRYWAIT P0, [R2+URZ+0x2d800], R3 ;  /* 0x02d80003020075a7 */ /* 0x0044e4000800017f */
[----:B---3--:R-:W-:Y:S05]  /*7490*/  @!P0 NANOSLEEP.SYNCS 0x989680 ;  /* 0x009896800000895d */ /* 0x008fea0003900000 */
[----:B------:R-:W3:Y:S02]  /*74a0*/  @!P0 SYNCS.PHASECHK.TRANS64 P0, [R2+URZ+0x2d800], R3 ;  /* 0x02d80003020085a7 */ /* 0x000ee4000800007f */
[----:B---3--:R-:W-:Y:S05]  /*74b0*/  @!P0 BRA `(.L_x_1178) ;  /* 0xfffffffc00f08947 */ /* 0x008fea000383ffff */
.L_x_1177:
[----:B------:R-:W-:Y:S05]  /*74c0*/  BSYNC B0 ;  /* 0x0000000000007941 */ /* 0x000fea0003800000 */
.L_x_1176:
[----:B------:R-:W-:Y:S05]  /*74d0*/  BRA `(.L_x_1179) ;  /* 0x0000003c00507947 */ /* 0x000fea0003800000 */
.L_x_1175:
[----:B------:R-:W-:Y:S01]  /*74e0*/  ULOP3.LUT UP0, URZ, UR38, 0x1bf, URZ, 0xc0, !UPT ;  /* 0x000001bf263f7892 */ /* 0x000fe2000f80c03f */
[----:B-----5:R-:W-:Y:S01]  /*74f0*/  SHF.R.S32.HI R0, RZ, 0x1f, R105 ;  /* 0x0000001fff007819 */ /* 0x020fe20000011469 */
[----:B------:R-:W-:Y:S01]  /*7500*/  ULDC.64 UR4, c[0x0][0x3d8] ;  /* 0x0000f60000047ab9 */ /* 0x000fe20000000a00 */
[----:B------:R-:W-:Y:S01]  /*7510*/  ULDC.64 UR6, c[0x0][0x3e8] ;  /* 0x0000fa0000067ab9 */ /* 0x000fe20000000a00 */
[----:B------:R-:W-:Y:S01]  /*7520*/  IMAD.WIDE.U32 R48, R105, UR4, RZ ;  /* 0x0000000469307c25 */ /* 0x000fe2000f8e00ff */
[----:B------:R-:W-:Y:S02]  /*7530*/  SHF.R.S32.HI R61, RZ, 0x1f, R16 ;  /* 0x0000001fff3d7819 */ /* 0x000fe40000011410 */
[----:B------:R-:W-:Y:S01]  /*7540*/  PLOP3.LUT P0, PT, PT, PT, UP0, 0x80, 0x0 ;  /* 0x000000000000781c */ /* 0x000fe20003f0f008 */
[C---:B------:R-:W-:Y:S01]  /*7550*/  IMAD R4, R0.reuse, UR4, RZ ;  /* 0x0000000400047c24 */ /* 0x040fe2000f8e02ff */
[----:B------:R-:W-:Y:S01]  /*7560*/  SHF.R.S32.HI R62, RZ, 0x1f, R19 ;  /* 0x0000001fff3e7819 */ /* 0x000fe20000011413 */
[----:B------:R-:W-:-:S02]  /*7570*/  IMAD R0, R0, UR6, RZ ;  /* 0x0000000600007c24 */ /* 0x000fc4000f8e02ff */
[C---:B------:R-:W-:Y:S02]  /*7580*/  IMAD R57, R105.reuse, UR5, R4 ;  /* 0x0000000569397c24 */ /* 0x040fe4000f8e0204 */
[C---:B------:R-:W-:Y:S02]  /*7590*/  IMAD R55, R105.reuse, UR7, R0 ;  /* 0x0000000769377c24 */ /* 0x040fe4000f8e0200 */
[----:B------:R-:W-:-:S04]  /*75a0*/  IMAD.WIDE.U32 R50, R105, UR6, RZ ;  /* 0x0000000669327c25 */ /* 0x000fc8000f8e00ff */
[----:B------:R-:W-:Y:S02]  /*75b0*/  IMAD.IADD R57, R57, 0x1, R49 ;  /* 0x0000000139397824 */ /* 0x000fe400078e0231 */
[----:B------:R-:W-:Y:S01]  /*75c0*/  IMAD.IADD R55, R55, 0x1, R51 ;  /* 0x0000000137377824 */ /* 0x000fe200078e0233 */
[----:B------:R-:W-:Y:S06]  /*75d0*/  @!P0 BRA `(.L_x_1180) ;  /* 0x0000000000408947 */ /* 0x000fec0003800000 */
[----:B------:R-:W-:Y:S01]  /*75e0*/  MOV R0, 0x0 ;  /* 0x0000000000007802 */ /* 0x000fe20000000f00 */
[----:B------:R-:W-:Y:S01]  /*75f0*/  ULDC.64 UR4, c[0x4][0xa8] ;  /* 0x01002a0000047ab9 */ /* 0x000fe20000000a00 */
[----:B------:R-:W-:Y:S01]  /*7600*/  ULDC.64 UR6, c[0x4][0xb0] ;  /* 0x01002c0000067ab9 */ /* 0x000fe20000000a00 */
[----:B------:R-:W-:Y:S01]  /*7610*/  MOV R4, UR4 ;  /* 0x0000000400047c02 */ /* 0x000fe20008000f00 */
        /* <DEDUP_REMOVED lines=11> */
[----:B0-2---:R-:W-:Y:S05]  /*76d0*/  CALL.ABS.NOINC R14 ;  /* 0x000000000e007343 */ /* 0x005fea0003c00000 */
.L_x_1180:
[----:B------:R-:W0:Y:S01]  /*76e0*/  LDL R56, [R1+0x34] ;  /* 0x0000340001387983 */ /* 0x000e220000100800 */
[----:B------:R-:W2:Y:S01]  /*76f0*/  LDC.64 R12, c[0x0][0x3d8] ;  /* 0x0000f600ff0c7b82 */ /* 0x000ea20000000a00 */
[----:B------:R-:W-:Y:S02]  /*7700*/  ULDC.U8 UR4, c[0x0][0x3f0] ;  /* 0x0000fc0000047ab9 */ /* 0x000fe40000000000 */
[----:B------:R-:W3:Y:S05]  /*7710*/  LDL R20, [R1+0x30] ;  /* 0x0000300001147983 */ /* 0x000eea0000100800 */
[----:B------:R-:W4:Y:S01]  /*7720*/  LDC.64 R10, c[0x0][0x3e8] ;  /* 0x0000fa00ff0a7b82 */ /* 0x000f220000000a00 */
[----:B------:R-:W-:Y:S01]  /*7730*/  ISETP.NE.AND P0, PT, RZ, UR4, PT ;  /* 0x00000004ff007c0c */ /* 0x000fe2000bf05270 */
[----:B------:R-:W-:Y:S01]  /*7740*/  BSSY B0, `(.L_x_1181) ;  /* 0x00003a5000007945 */ /* 0x000fe20003800000 */
[----:B0-----:R-:W-:Y:S01]  /*7750*/  SHF.R.S32.HI R3, RZ, 0x1f, R56 ;  /* 0x0000001fff037819 */ /* 0x001fe20000011438 */
[----:B--2---:R-:W-:-:S04]  /*7760*/  IMAD.WIDE.U32 R52, R56, R12, RZ ;  /* 0x0000000c38347225 */ /* 0x004fc800078e00ff */
[C---:B------:R-:W-:Y:S02]  /*7770*/  IMAD R4, R3.reuse, R12, RZ ;  /* 0x0000000c03047224 */ /* 0x040fe400078e02ff */
[-C--:B----4-:R-:W-:Y:S02]  /*7780*/  IMAD R6, R3, R10.reuse, RZ ;  /* 0x0000000a03067224 */ /* 0x090fe400078e02ff */
[C---:B---3--:R-:W-:Y:S02]  /*7790*/  IMAD R0, R56.reuse, -0xc0, R20 ;  /* 0xffffff4038007824 */ /* 0x048fe400078e0214 */
[----:B-1----:R-:W-:-:S04]  /*77a0*/  IMAD.WIDE.U32 R14, R56, R10, RZ ;  /* 0x0000000a380e7225 */ /* 0x002fc800078e00ff */
[C---:B------:R-:W-:Y:S02]  /*77b0*/  IMAD R3, R56.reuse, R13, R4 ;  /* 0x0000000d38037224 */ /* 0x040fe400078e0204 */
[----:B------:R-:W-:Y:S01]  /*77c0*/  IMAD R5, R56, R11, R6 ;  /* 0x0000000b38057224 */ /* 0x000fe200078e0206 */
[----:B------:R-:W-:Y:S01]  /*77d0*/  VIMNMX R4, R0, 0xc0, PT ;  /* 0x000000c000047848 */ /* 0x000fe20003fe0100 */
[----:B------:R-:W-:Y:S02]  /*77e0*/  IMAD.IADD R60, R53, 0x1, R3 ;  /* 0x00000001353c7824 */ /* 0x000fe400078e0203 */
[----:B------:R-:W-:Y:S01]  /*77f0*/  IMAD.IADD R0, R15, 0x1, R5 ;  /* 0x000000010f007824 */ /* 0x000fe200078e0205 */
[----:B------:R-:W-:Y:S06]  /*7800*/  @!P0 BRA `(.L_x_1182) ;  /* 0x0000001c00088947 */ /* 0x000fec0003800000 */
[----:B------:R-:W0:Y:S01]  /*7810*/  LDC R54, c[0x0][0x428] ;  /* 0x00010a00ff367b82 */ /* 0x000e220000000800 */
        /* <DEDUP_REMOVED lines=15> */
[----:B------:R-:W-:Y:S01]  /*7910*/  SHF.R.S32.HI R58, RZ, 0x1f, R23 ;  /* 0x0000001fff3a7819 */ /* 0x000fe20000011417 */
[----:B------:R-:W-:Y:S01]  /*7920*/  IMAD.MOV.U32 R4, RZ, RZ, R16 ;  /* 0x000000ffff047224 */ /* 0x000fe200078e0010 */
[----:B------:R-:W-:Y:S01]  /*7930*/  ULDC UR4, c[0x0][0x3d4] ;  /* 0x0000f50000047ab9 */ /* 0x000fe20000000800 */
[----:B------:R-:W-:Y:S01]  /*7940*/  IMAD.MOV.U32 R5, RZ, RZ, R61 ;  /* 0x000000ffff057224 */ /* 0x000fe200078e003d */
[----:B------:R-:W-:Y:S01]  /*7950*/  ISETP.GE.AND P4, PT, R16, UR4, PT ;  /* 0x0000000410007c0c */ /* 0x000fe2000bf86270 */
[CC--:B------:R-:W-:Y:S01]  /*7960*/  IMAD R20, R58.reuse, R12.reuse, RZ ;  /* 0x0000000c3a147224 */ /* 0x0c0fe200078e02ff */
[----:B------:R-:W-:Y:S01]  /*7970*/  ULDC.64 UR6, c[0x0][0x3c8] ;  /* 0x0000f20000067ab9 */ /* 0x000fe20000000a00 */
[----:B------:R-:W-:Y:S01]  /*7980*/  IMAD.WIDE.U32 R6, R23, R12, R4 ;  /* 0x0000000c17067225 */ /* 0x000fe200078e0004 */
[----:B------:R-:W-:Y:S01]  /*7990*/  ULDC.64 UR8, c[0x0][0x3e0] ;  /* 0x0000f80000087ab9 */ /* 0x000fe20000000a00 */
[----:B------:R-:W-:Y:S02]  /*79a0*/  CS2R R40, SRZ ;  /* 0x0000000000287805 */ /* 0x000fe4000001ff00 */
[----:B------:R-:W-:Y:S01]  /*79b0*/  CS2R R42, SRZ ;  /* 0x00000000002a7805 */ /* 0x000fe2000001ff00 */
[----:B------:R-:W-:-:S02]  /*79c0*/  IMAD R24, R58, R10, RZ ;  /* 0x0000000a3a187224 */ /* 0x000fc400078e02ff */
[----:B------:R-:W-:Y:S01]  /*79d0*/  IMAD.WIDE.U32 R8, R23, R10, R4 ;  /* 0x0000000a17087225 */ /* 0x000fe200078e0004 */
[----:B------:R-:W-:-:S03]  /*79e0*/  IADD3 R4, P1, R6, R48, RZ ;  /* 0x0000003006047210 */ /* 0x000fc60007f3e0ff */
[C---:B------:R-:W-:Y:S01]  /*79f0*/  IMAD R20, R23.reuse, R13, R20 ;  /* 0x0000000d17147224 */ /* 0x040fe200078e0214 */
[----:B------:R-:W-:Y:S01]  /*7a00*/  IADD3 R6, P2, R8, R50, RZ ;  /* 0x0000003208067210 */ /* 0x000fe20007f5e0ff */
[----:B------:R-:W-:Y:S02]  /*7a10*/  IMAD R24, R23, R11, R24 ;  /* 0x0000000b17187224 */ /* 0x000fe400078e0218 */
[C---:B------:R-:W-:Y:S01]  /*7a20*/  VIADD R3, R16.reuse, 0x8 ;  /* 0x0000000810037836 */ /* 0x040fe20000000000 */
[----:B------:R-:W-:Y:S01]  /*7a30*/  IADD3.X R5, R57, R20, R7, P1, !PT ;  /* 0x0000001439057210 */ /* 0x000fe20000ffe407 */
[----:B------:R-:W-:Y:S01]  /*7a40*/  VIADD R8, R16, 0x10 ;  /* 0x0000001010087836 */ /* 0x000fe20000000000 */
[----:B------:R-:W-:Y:S02]  /*7a50*/  IADD3.X R7, R55, R24, R9, P2, !PT ;  /* 0x0000001837077210 */ /* 0x000fe400017fe409 */
[----:B------:R-:W-:Y:S01]  /*7a60*/  ISETP.GE.AND P1, PT, R3, UR4, PT ;  /* 0x0000000403007c0c */ /* 0x000fe2000bf26270 */
[----:B------:R-:W-:Y:S01]  /*7a70*/  IMAD.WIDE.U32 R52, R52, 0xc0, R4 ;  /* 0x000000c034347825 */ /* 0x000fe200078e0004 */
[----:B------:R-:W-:-:S03]  /*7a80*/  ISETP.GE.AND P3, PT, R8, UR4, PT ;  /* 0x0000000408007c0c */ /* 0x000fc6000bf66270 */
[----:B------:R-:W-:Y:S01]  /*7a90*/  IMAD R5, R60, 0xc0, RZ ;  /* 0x000000c03c057824 */ /* 0x000fe200078e02ff */
[----:B------:R-:W-:Y:S01]  /*7aa0*/  LEA R4, P2, R52, UR6, 0x1 ;  /* 0x0000000634047c11 */ /* 0x000fe2000f8408ff */
[----:B------:R-:W-:-:S04]  /*7ab0*/  IMAD.WIDE.U32 R14, R14, 0xc0, R6 ;  /* 0x000000c00e0e7825 */ /* 0x000fc800078e0006 */
[----:B------:R-:W-:Y:S01]  /*7ac0*/  IMAD R3, R0, 0xc0, RZ ;  /* 0x000000c000037824 */ /* 0x000fe200078e02ff */
[----:B------:R-:W-:Y:S01]  /*7ad0*/  LEA R6, P5, R14, UR8, 0x1 ;  /* 0x000000080e067c11 */ /* 0x000fe2000f8a08ff */
[----:B------:R-:W-:Y:S02]  /*7ae0*/  IMAD.IADD R5, R53, 0x1, R5 ;  /* 0x0000000135057824 */ /* 0x000fe400078e0205 */
[C---:B------:R-:W-:Y:S01]  /*7af0*/  VIADD R0, R16.reuse, 0x18 ;  /* 0x0000001810007836 */ /* 0x040fe20000000000 */
[----:B------:R-:W-:Y:S01]  /*7b00*/  IADD3 R3, R15, R3, RZ ;  /* 0x000000030f037210 */ /* 0x000fe20007ffe0ff */
[----:B------:R-:W-:Y:S01]  /*7b10*/  VIADD R8, R16, 0x20 ;  /* 0x0000002010087836 */ /* 0x000fe20000000000 */
[----:B------:R-:W-:Y:S02]  /*7b20*/  LEA.HI.X R5, R52, UR7, R5, 0x1, P2 ;  /* 0x0000000734057c11 */ /* 0x000fe400090f0c05 */
[----:B------:R-:W-:Y:S01]  /*7b30*/  ISETP.GE.AND P2, PT, R0, UR4, PT ;  /* 0x0000000400007c0c */ /* 0x000fe2000bf46270 */
[----:B------:R-:W-:Y:S01]  /*7b40*/  VIADD R0, R16, 0x28 ;  /* 0x0000002810007836 */ /* 0x000fe20000000000 */
[----:B------:R-:W-:Y:S01]  /*7b50*/  LEA.HI.X R7, R14, UR9, R3, 0x1, P5 ;  /* 0x000000090e077c11 */ /* 0x000fe2000a8f0c03 */
[----:B------:R1:W5:Y:S01]  /*7b60*/  @!P4 LDG.E.64 R40, desc[UR52][R4.64] ;  /* 0x000000340428c981 */ /* 0x000362000c1e1b00 */
[----:B------:R-:W-:-:S03]  /*7b70*/  ISETP.GE.AND P5, PT, R8, UR4, PT ;  /* 0x0000000408007c0c */ /* 0x000fc6000bfa6270 */
[----:B------:R1:W5:Y:S01]  /*7b80*/  @!P4 LDG.E.64 R42, desc[UR52][R6.64] ;  /* 0x00000034062ac981 */ /* 0x000362000c1e1b00 */
        /* <DEDUP_REMOVED lines=21> */
.L_x_1184:
[----:B------:R-:W-:Y:S05]  /*7ce0*/  BSYNC B1 ;  /* 0x0000000000017941 */ /* 0x000fea0003800000 */
.L_x_1183:
[----:B------:R-:W2:Y:S01]  /*7cf0*/  LDL R52, [R1+0x4c] ;  /* 0x00004c0001347983 */ /* 0x000ea20000100800 */
[----:B0-----:R-:W-:Y:S01]  /*7d00*/  ISETP.NE.AND P1, PT, R54, 0x1, PT ;  /* 0x000000013600780c */ /* 0x001fe20003f25270 */
[----:B------:R-:W-:Y:S01]  /*7d10*/  IMAD R3, R56, 0xc0, R23 ;  /* 0x000000c038037824 */ /* 0x000fe200078e0217 */
[----:B------:R-:W-:Y:S01]  /*7d20*/  ULDC.64 UR4, c[0x0][0x3c8] ;  /* 0x0000f20000047ab9 */ /* 0x000fe20000000a00 */
[----:B-1---5:R-:W-:Y:S01]  /*7d30*/  IMAD.MOV.U32 R4, RZ, RZ, R43 ;  /* 0x000000ffff047224 */ /* 0x022fe200078e002b */
[----:B------:R-:W-:-:S09]  /*7d40*/  ULDC.64 UR6, c[0x0][0x3e0] ;  /* 0x0000f80000067ab9 */ /* 0x000fd20000000a00 */
[----:B------:R-:W0:Y:S08]  /*7d50*/  @P1 LDC R0, c[0x0][0x42c] ;  /* 0x00010b00ff001b82 */ /* 0x000e300000000800 */
[----:B------:R-:W1:Y:S01]  /*7d60*/  @P1 LDC R5, c[0x0][0x430] ;  /* 0x00010c00ff051b82 */ /* 0x000e620000000800 */
[----:B------:R-:W-:Y:S02]  /*7d70*/  IMAD.MOV.U32 R6, RZ, RZ, R38 ;  /* 0x000000ffff067224 */ /* 0x000fe400078e0026 */
[----:B------:R-:W-:-:S02]  /*7d80*/  IMAD.MOV.U32 R7, RZ, RZ, R39 ;  /* 0x000000ffff077224 */ /* 0x000fc400078e0027 */
[----:B0-----:R-:W-:-:S05]  /*7d90*/  @P1 IMAD.HI.U32 R0, R3, R0, RZ ;  /* 0x0000000003001227 */ /* 0x001fca00078e00ff */
[----:B-1----:R-:W-:Y:S01]  /*7da0*/  @P1 SHF.R.U32.HI R3, RZ, R5, R0 ;  /* 0x00000005ff031219 */ /* 0x002fe20000011600 */
[----:B------:R-:W-:-:S03]  /*7db0*/  IMAD.MOV.U32 R0, RZ, RZ, R42 ;  /* 0x000000ffff007224 */ /* 0x000fc600078e002a */
[----:B------:R-:W-:Y:S01]  /*7dc0*/  SHF.R.S32.HI R5, RZ, 0x1f, R3 ;  /* 0x0000001fff057819 */ /* 0x000fe20000011403 */
[----:B------:R-:W-:Y:S01]  /*7dd0*/  IMAD.MOV.U32 R56, RZ, RZ, R48 ;  /* 0x000000ffff387224 */ /* 0x000fe200078e0030 */
[----:B------:R-:W-:Y:S01]  /*7de0*/  PRMT R58, R0, 0x7610, R58 ;  /* 0x00007610003a7816 */ /* 0x000fe2000000003a */
[----:B------:R-:W-:Y:S01]  /*7df0*/  IMAD.MOV.U32 R54, RZ, RZ, R50 ;  /* 0x000000ffff367224 */ /* 0x000fe200078e0032 */
[----:B------:R-:W-:Y:S01]  /*7e00*/  PRMT R51, R4, 0x7610, R51 ;  /* 0x0000761004337816 */ /* 0x000fe20000000033 */
[C---:B------:R-:W-:Y:S02]  /*7e10*/  IMAD R0, R5.reuse, R12, RZ ;  /* 0x0000000c05007224 */ /* 0x040fe400078e02ff */
[----:B------:R-:W-:Y:S01]  /*7e20*/  IMAD R4, R5, R10, RZ ;  /* 0x0000000a05047224 */ /* 0x000fe200078e02ff */
[----:B------:R-:W-:Y:S01]  /*7e30*/  PRMT R50, R7, 0x5410, R6 ;  /* 0x0000541007327816 */ /* 0x000fe20000000006 */
[----:B------:R-:W-:-:S04]  /*7e40*/  IMAD.WIDE.U32 R6, R3, R12, R56 ;  /* 0x0000000c03067225 */ /* 0x000fc800078e0038 */
[----:B------:R-:W-:-:S04]  /*7e50*/  IMAD.WIDE.U32 R14, R3, R10, R54 ;  /* 0x0000000a030e7225 */ /* 0x000fc800078e0036 */
[C---:B------:R-:W-:Y:S02]  /*7e60*/  IMAD R13, R3.reuse, R13, R0 ;  /* 0x0000000d030d7224 */ /* 0x040fe400078e0200 */
[----:B------:R-:W-:Y:S01]  /*7e70*/  IMAD R3, R3, R11, R4 ;  /* 0x0000000b03037224 */ /* 0x000fe200078e0204 */
[----:B------:R-:W-:Y:S01]  /*7e80*/  LEA R4, P1, R6, UR4, 0x1 ;  /* 0x0000000406047c11 */ /* 0x000fe2000f8208ff */
[----:B------:R-:W-:Y:S01]  /*7e90*/  IMAD.IADD R13, R7, 0x1, R13 ;  /* 0x00000001070d7824 */ /* 0x000fe200078e020d */
[----:B------:R-:W-:Y:S01]  /*7ea0*/  LEA R0, P2, R14, UR6, 0x1 ;  /* 0x000000060e007c11 */ /* 0x000fe2000f8408ff */
[----:B------:R-:W-:Y:S01]  /*7eb0*/  IMAD.IADD R3, R15, 0x1, R3 ;  /* 0x000000010f037824 */ /* 0x000fe200078e0203 */
[----:B------:R-:W-:Y:S01]  /*7ec0*/  UMOV UR4, 0xffffffff ;  /* 0xffffffff00047882 */ /* 0x000fe20000000000 */
[----:B------:R-:W-:Y:S02]  /*7ed0*/  IMAD.MOV.U32 R5, RZ, RZ, R32 ;  /* 0x000000ffff057224 */ /* 0x000fe400078e0020 */
[----:B------:R-:W-:Y:S01]  /*7ee0*/  IMAD.MOV.U32 R10, RZ, RZ, R33 ;  /* 0x000000ffff0a7224 */ /* 0x000fe200078e0021 */
[----:B------:R-:W-:-:S02]  /*7ef0*/  LEA.HI.X R13, R6, UR5, R13, 0x1, P1 ;  /* 0x00000005060d7c11 */ /* 0x000fc400088f0c0d */
[----:B------:R-:W-:Y:S02]  /*7f00*/  LEA.HI.X R3, R14, UR7, R3, 0x1, P2 ;  /* 0x000000070e037c11 */ /* 0x000fe400090f0c03 */
[----:B------:R-:W-:Y:S02]  /*7f10*/  PRMT R48, R5, 0x5410, R10 ;  /* 0x0000541005307816 */ /* 0x000fe4000000000a */
[----:B--2---:R-:W-:Y:S01]  /*7f20*/  LEA.HI R5, R52, R52, RZ, 0x1 ;  /* 0x0000003434057211 */ /* 0x004fe200078f08ff */
[----:B------:R-:W-:Y:S06]  /*7f30*/  BRA.DIV UR4, `(.L_x_1185) ;  /* 0x0000019e04887947 */ /* 0x000fec000b800000 */
.L_x_1428:
[----:B------:R-:W-:Y:S01]  /*7f40*/  UMOV UR4, 0xffffffff ;  /* 0xffffffff00047882 */ /* 0x000fe20000000000 */
[----:B------:R-:W-:Y:S02]  /*7f50*/  LOP3.LUT R5, R5, 0xfffffffe, RZ, 0xc0, !PT ;  /* 0xfffffffe05057812 */ /* 0x000fe400078ec0ff */
[----:B------:R-:W-:Y:S05]  /*7f60*/  BRA.DIV UR4, `(.L_x_1186) ;  /* 0x0000019e04a07947 */ /* 0x000fea000b800000 */
.L_x_1431:
[----:B------:R-:W-:Y:S01]  /*7f70*/  UMOV UR4, 0xffffffff ;  /* 0xffffffff00047882 */ /* 0x000fe20000000000 */
[----:B------:R-:W-:Y:S02]  /*7f80*/  IMAD.IADD R5, R52, 0x1, -R5 ;  /* 0x0000000134057824 */ /* 0x000fe400078e0a05 */
[----:B------:R-:W-:Y:S05]  /*7f90*/  BRA.DIV UR4, `(.L_x_1187) ;  /* 0x0000019e04bc7947 */ /* 0x000fea000b800000 */
.L_x_1434:
[----:B------:R-:W-:Y:S01]  /*7fa0*/  UMOV UR4, 0xffffffff ;  /* 0xffffffff00047882 */ /* 0x000fe20000000000 */
[----:B------:R-:W-:Y:S02]  /*7fb0*/  SHF.L.U32 R3, R5, 0x1f, RZ ;  /* 0x0000001f05037819 */ /* 0x000fe400000006ff */
[----:B------:R-:W-:Y:S05]  /*7fc0*/  BRA.DIV UR4, `(.L_x_1188) ;  /* 0x0000019e04d87947 */ /* 0x000fea000b800000 */
.L_x_1437:
        /* <DEDUP_REMOVED lines=27> */
[----:B------:R-:W-:-:S02]  /*8180*/  IMAD.MOV.U32 R0, RZ, RZ, R20 ;  /* 0x000000ffff007224 */ /* 0x000fc400078e0014 */
[----:B------:R-:W-:Y:S01]  /*8190*/  IMAD.MOV.U32 R4, RZ, RZ, R21 ;  /* 0x000000ffff047224 */ /* 0x000fe200078e0015 */
[----:B------:R-:W-:Y:S01]  /*81a0*/  PRMT R13, R5, 0x5410, R6 ;  /* 0x00005410050d7816 */ /* 0x000fe20000000006 */
[----:B0-----:R-:W-:Y:S06]  /*81b0*/  @!P1 BRA `(.L_x_1190) ;  /* 0x0000019c00849947 */ /* 0x001fec0003800000 */
.L_x_1438:
[----:B------:R-:W-:Y:S05]  /*81c0*/  BSYNC B1 ;  /* 0x0000000000017941 */ /* 0x000fea0003800000 */
.L_x_1189:
[----:B------:R-:W-:Y:S01]  /*81d0*/  PRMT R11, R0, 0x5410, R4 ;  /* 0x00005410000b7816 */ /* 0x000fe20000000004 */
[----:B------:R-:W-:Y:S06]  /*81e0*/  @P0 BRA `(.L_x_1191) ;  /* 0x0000002c00e80947 */ /* 0x000fec0003800000 */
[----:B------:R-:W2:Y:S01]  /*81f0*/  LDL R6, [R1+0x40] ;  /* 0x0000400001067983 */ /* 0x000ea20000100800 */
[----:B------:R-:W1:Y:S01]  /*8200*/  LDC R5, c[0x0][0x3d4] ;  /* 0x0000f500ff057b82 */ /* 0x000e620000000800 */
[----:B------:R-:W-:Y:S01]  /*8210*/  LEA.HI R59, R59, R46, RZ, 0x2 ;  /* 0x0000002e3b3b7211 */ /* 0x000fe200078f10ff */
[----:B------:R-:W-:Y:S03]  /*8220*/  BSSY B1, `(.L_x_1192) ;  /* 0x000003f000017945 */ /* 0x000fe60003800000 */
[--C-:B0-----:R-:W-:Y:S02]  /*8230*/  SHF.R.S32.HI R3, RZ, 0x2, R59.reuse ;  /* 0x00000002ff037819 */ /* 0x101fe4000001143b */
[----:B------:R-:W-:-:S04]  /*8240*/  SHF.R.S32.HI R0, RZ, 0x1f, R59 ;  /* 0x0000001fff007819 */ /* 0x000fc8000001143b */
[----:B------:R-:W-:-:S04]  /*8250*/  LEA.HI R0, R0, R3, RZ, 0x2 ;  /* 0x0000000300007211 */ /* 0x000fc800078f10ff */
[----:B------:R-:W-:Y:S02]  /*8260*/  LOP3.LUT R4, R0, 0xfffffffc, RZ, 0xc0, !PT ;  /* 0xfffffffc00047812 */ /* 0x000fe400078ec0ff */
[----:B------:R-:W-:-:S03]  /*8270*/  IADD3 R0, R16, 0x8, RZ ;  /* 0x0000000810007810 */ /* 0x000fc60007ffe0ff */
[----:B------:R-:W-:Y:S02]  /*8280*/  IMAD.IADD R3, R3, 0x1, -R4 ;  /* 0x0000000103037824 */ /* 0x000fe400078e0a04 */
[C---:B------:R-:W-:Y:S01]  /*8290*/  VIADD R4, R16.reuse, 0x10 ;  /* 0x0000001010047836 */ /* 0x040fe20000000000 */
[-C--:B-1----:R-:W-:Y:S02]  /*82a0*/  ISETP.GE.AND P6, PT, R16, R5.reuse, PT ;  /* 0x000000051000720c */ /* 0x082fe40003fc6270 */
[-C--:B------:R-:W-:Y:S01]  /*82b0*/  ISETP.GE.AND P0, PT, R0, R5.reuse, PT ;  /* 0x000000050000720c */ /* 0x080fe20003f06270 */
[----:B------:R-:W-:Y:S01]  /*82c0*/  VIADD R0, R16, 0x18 ;  /* 0x0000001810007836 */ /* 0x000fe20000000000 */
[----:B------:R-:W-:Y:S02]  /*82d0*/  LOP3.LUT P1, RZ, R3, 0x2, RZ, 0xc0, !PT ;  /* 0x0000000203ff7812 */ /* 0x000fe4000782c0ff */
[-C--:B------:R-:W-:Y:S01]  /*82e0*/  ISETP.GE.AND P2, PT, R4, R5.reuse, PT ;  /* 0x000000050400720c */ /* 0x080fe20003f46270 */
[----:B------:R-:W-:Y:S01]  /*82f0*/  VIADD R4, R16, 0x20 ;  /* 0x0000002010047836 */ /* 0x000fe20000000000 */
[----:B------:R-:W-:-:S04]  /*8300*/  ISETP.GE.AND P3, PT, R0, R5, PT ;  /* 0x000000050000720c */ /* 0x000fc80003f66270 */
[----:B------:R-:W-:Y:S01]  /*8310*/  ISETP.GE.AND P4, PT, R4, R5, PT ;  /* 0x000000050400720c */ /* 0x000fe20003f86270 */
[----:B--2---:R-:W-:Y:S02]  /*8320*/  IMAD R3, R6, 0x2, R2 ;  /* 0x0000000206037824 */ /* 0x004fe400078e0202 */
[----:B------:R-:W-:Y:S02]  /*8330*/  VIADD R6, R16, 0x28 ;  /* 0x0000002810067836 */ /* 0x000fe40000000000 */
[----:B------:R-:W-:-:S03]  /*8340*/  VIADD R0, R3, 0x20 ;  /* 0x0000002003007836 */ /* 0x000fc60000000000 */
[----:B------:R-:W-:Y:S01]  /*8350*/  ISETP.GE.AND P5, PT, R6, R5, PT ;  /* 0x000000050600720c */ /* 0x000fe20003fa6270 */
[----:B------:R-:W-:-:S12]  /*8360*/  @P6 BRA `(.L_x_1193) ;  /* 0x0000000000a86947 */ /* 0x000fd80003800000 */
[----:B------:R-:W0:Y:S01]  /*8370*/  LDS.128 R4, [R3+0xc400] ;  /* 0x00c4000003047984 */ /* 0x000e220000000c00 */
        /* <DEDUP_REMOVED lines=8> */
[----:B0-----:R-:W-:-:S02]  /*8400*/  HADD2.F32 R42, -RZ, R7.H0_H0 ;  /* 0x20000007ff2a7230 */ /* 0x001fc40000004100 */
[----:B------:R-:W-:Y:S02]  /*8410*/  HADD2.F32 R43, -RZ, R7.H1_H1 ;  /* 0x30000007ff2b7230 */ /* 0x000fe40000004100 */
[--C-:B------:R-:W-:Y:S02]  /*8420*/  HADD2.F32 R7, -RZ, R4.reuse.H0_H0 ;  /* 0x20000004ff077230 */ /* 0x100fe40000004100 */
[----:B------:R-:W-:Y:S02]  /*8430*/  HADD2.F32 R4, -RZ, R4.H1_H1 ;  /* 0x30000004ff047230 */ /* 0x000fe40000004100 */
[C---:B------:R-:W-:Y:S01]  /*8440*/  FMUL.FTZ R58, R43.reuse, R53 ;  /* 0x000000352b3a7220 */ /* 0x040fe20000410000 */
[-C--:B------:R-:W-:Y:S01]  /*8450*/  FMUL.FTZ R57, R43, R55.reuse ;  /* 0x000000372b397220 */ /* 0x080fe20000410000 */
[--C-:B------:R-:W-:Y:S02]  /*8460*/  HADD2.F32 R40, -RZ, R6.reuse.H0_H0 ;  /* 0x20000006ff287230 */ /* 0x100fe40000004100 */
[----:B------:R-:W-:Y:S01]  /*8470*/  FMUL.FTZ R56, R4, R54 ;  /* 0x0000003604387220 */ /* 0x000fe20000410000 */
[----:B------:R-:W-:Y:S01]  /*8480*/  FFMA.FTZ R60, R42, R55, R58 ;  /* 0x000000372a3c7223 */ /* 0x000fe2000001003a */
[----:B------:R-:W-:-:S02]  /*8490*/  HADD2.F32 R41, -RZ, R6.H1_H1 ;  /* 0x30000006ff297230 */ /* 0x000fc40000004100 */
[-C--:B------:R-:W-:Y:S01]  /*84a0*/  FMUL.FTZ R58, R4, R52.reuse ;  /* 0x00000034043a7220 */ /* 0x080fe20000410000 */
[C---:B------:R-:W-:Y:S01]  /*84b0*/  FFMA.FTZ R56, R7.reuse, R52, -R56 ;  /* 0x0000003407387223 */ /* 0x040fe20000010838 */
[----:B------:R-:W-:Y:S02]  /*84c0*/  HADD2.F32 R6, -RZ, R5.H0_H0 ;  /* 0x20000005ff067230 */ /* 0x000fe40000004100 */
[----:B------:R-:W-:Y:S01]  /*84d0*/  FFMA.FTZ R57, R42, R53, -R57 ;  /* 0x000000352a397223 */ /* 0x000fe20000010839 */
[----:B------:R-:W-:Y:S02]  /*84e0*/  HADD2.F32 R52, -RZ, R51.H0_H0 ;  /* 0x20000033ff347230 */ /* 0x000fe40000004100 */
[----:B------:R-:W-:Y:S01]  /*84f0*/  FFMA.FTZ R53, R7, R54, R58 ;  /* 0x0000003607357223 */ /* 0x000fe2000001003a */
[----:B------:R-:W-:Y:S02]  /*8500*/  HADD2.F32 R5, -RZ, R5.H1_H1 ;  /* 0x30000005ff057230 */ /* 0x000fe40000004100 */
[----:B------:R-:W-:-:S02]  /*8510*/  HADD2.F32 R42, -RZ, R62.H0_H0 ;  /* 0x2000003eff2a7230 */ /* 0x000fc40000004100 */
[C---:B------:R-:W-:Y:S01]  /*8520*/  FMUL.FTZ R55, R41.reuse, R52 ;  /* 0x0000003429377220 */ /* 0x040fe20000410000 */
[----:B------:R-:W-:Y:S02]  /*8530*/  HADD2.F32 R43, -RZ, R59.H0_H0 ;  /* 0x2000003bff2b7230 */ /* 0x000fe40000004100 */
[----:B------:R-:W-:Y:S02]  /*8540*/  HADD2.F32 R4, -RZ, R61.H0_H0 ;  /* 0x2000003dff047230 */ /* 0x000fe40000004100 */
[-C--:B------:R-:W-:Y:S01]  /*8550*/  FMUL.FTZ R41, R41, R42.reuse ;  /* 0x0000002a29297220 */ /* 0x080fe20000410000 */
[C---:B------:R-:W-:Y:S01]  /*8560*/  FFMA.FTZ R55, R40.reuse, R42, -R55 ;  /* 0x0000002a28377223 */ /* 0x040fe20000010837 */
[C---:B------:R-:W-:Y:S01]  /*8570*/  FMUL.FTZ R7, R5.reuse, R43 ;  /* 0x0000002b05077220 */ /* 0x040fe20000410000 */
[----:B------:R-:W-:Y:S01]  /*8580*/  FMUL.FTZ R54, R5, R4 ;  /* 0x0000000405367220 */ /* 0x000fe20000410000 */
[----:B------:R-:W-:Y:S02]  /*8590*/  FFMA.FTZ R40, R40, R52, R41 ;  /* 0x0000003428287223 */ /* 0x000fe40000010029 */
[----:B------:R-:W-:Y:S01]  /*85a0*/  FFMA.FTZ R5, R6, R4, -R7 ;  /* 0x0000000406057223 */ /* 0x000fe20000010807 */
[----:B------:R-:W-:Y:S01]  /*85b0*/  F2FP.F16.F32.PACK_AB R7, R60, R57 ;  /* 0x000000393c07723e */ /* 0x000fe200000000ff */
[----:B------:R-:W-:Y:S01]  /*85c0*/  FFMA.FTZ R54, R6, R43, R54 ;  /* 0x0000002b06367223 */ /* 0x000fe20000010036 */
[----:B------:R-:W-:-:S02]  /*85d0*/  F2FP.F16.F32.PACK_AB R4, R53, R56 ;  /* 0x000000383504723e */ /* 0x000fc400000000ff */
[----:B------:R-:W-:Y:S02]  /*85e0*/  F2FP.F16.F32.PACK_AB R6, R40, R55 ;  /* 0x000000372806723e */ /* 0x000fe400000000ff */
[----:B------:R-:W-:-:S05]  /*85f0*/  F2FP.F16.F32.PACK_AB R5, R54, R5 ;  /* 0x000000053605723e */ /* 0x000fca00000000ff */
[----:B------:R0:W-:Y:S02]  /*8600*/  STS.128 [R3+0xc400], R4 ;  /* 0x00c4000403007388 */ /* 0x0001e40000000c00 */
.L_x_1193:
[----:B------:R-:W-:Y:S05]  /*8610*/  BSYNC B1 ;  /* 0x0000000000017941 */ /* 0x000fea0003800000 */
.L_x_1192:
[----:B------:R-:W-:Y:S01]  /*8620*/  BSSY B1, `(.L_x_1194) ;  /* 0x000002d000017945 */ /* 0x000fe20003800000 */
[----:B------:R-:W-:-:S03]  /*8630*/  @P1 VIADD R0, R3, 0xffffffe0 ;  /* 0xffffffe003001836 */ /* 0x000fc60000000000 */
[----:B------:R-:W-:Y:S05]  /*8640*/  @P0 BRA `(.L_x_1195) ;  /* 0x0000000000a80947 */ /* 0x000fea0003800000 */
[----:B0-----:R-:W0:Y:S01]  /*8650*/  LDS.128 R4, [R0+0xc400] ;  /* 0x00c4000000047984 */ /* 0x001e220000000c00 */
[----:B------:R-:W-:Y:S01]  /*8660*/  SHF.R.U32.HI R41, RZ, 0x10, R37 ;  /* 0x00000010ff297819 */ /* 0x000fe20000011625 */
[----:B------:R-:W-:Y:S01]  /*8670*/  HADD2.F32 R40, -RZ, R62.H1_H1 ;  /* 0x3000003eff287230 */ /* 0x000fe20000004100 */
[--C-:B------:R-:W-:Y:S01]  /*8680*/  SHF.R.U32.HI R43, RZ, 0x10, R39.reuse ;  /* 0x00000010ff2b7819 */ /* 0x100fe20000011627 */
[--C-:B------:R-:W-:Y:S01]  /*8690*/  HADD2.F32 R42, -RZ, R50.reuse.H1_H1 ;  /* 0x30000032ff2a7230 */ /* 0x100fe20000004100 */
[----:B------:R-:W-:Y:S01]  /*86a0*/  SHF.R.U64 R55, R38, 0x10, R39 ;  /* 0x0000001026377819 */ /* 0x000fe20000001227 */
[----:B------:R-:W-:Y:S01]  /*86b0*/  HADD2.F32 R41, -RZ, R41.H0_H0 ;  /* 0x20000029ff297230 */ /* 0x000fe20000004100 */
[----:B------:R-:W-:Y:S01]  /*86c0*/  SHF.R.U64 R57, R36, 0x10, R37 ;  /* 0x0000001024397819 */ /* 0x000fe20000001225 */
[----:B------:R-:W-:Y:S02]  /*86d0*/  HADD2.F32 R43, -RZ, R43.H0_H0 ;  /* 0x2000002bff2b7230 */ /* 0x000fe40000004100 */
[----:B------:R-:W-:-:S02]  /*86e0*/  HADD2.F32 R50, -RZ, R50.H0_H0 ;  /* 0x20000032ff327230 */ /* 0x000fc40000004100 */
[----:B------:R-:W-:Y:S02]  /*86f0*/  HADD2.F32 R51, -RZ, R51.H1_H1 ;  /* 0x30000033ff337230 */ /* 0x000fe40000004100 */
[--C-:B0-----:R-:W-:Y:S02]  /*8700*/  HADD2.F32 R39, -RZ, R7.reuse.H1_H1 ;  /* 0x30000007ff277230 */ /* 0x101fe40000004100 */
[----:B------:R-:W-:Y:S02]  /*8710*/  HADD2.F32 R38, -RZ, R7.H0_H0 ;  /* 0x20000007ff267230 */ /* 0x000fe40000004100 */
[--C-:B------:R-:W-:Y:S02]  /*8720*/  HADD2.F32 R7, -RZ, R4.reuse.H0_H0 ;  /* 0x20000004ff077230 */ /* 0x100fe40000004100 */
[C---:B------:R-:W-:Y:S01]  /*8730*/  FMUL.FTZ R54, R39.reuse, R41 ;  /* 0x0000002927367220 */ /* 0x040fe20000410000 */
[----:B------:R-:W-:Y:S02]  /*8740*/  HADD2.F32 R4, -RZ, R4.H1_H1 ;  /* 0x30000004ff047230 */ /* 0x000fe40000004100 */
[----:B------:R-:W-:Y:S01]  /*8750*/  FMUL.FTZ R53, R39, R43 ;  /* 0x0000002b27357220 */ /* 0x000fe20000410000 */
[----:B------:R-:W-:-:S02]  /*8760*/  HADD2.F32 R36, -RZ, R6.H0_H0 ;  /* 0x20000006ff247230 */ /* 0x000fc40000004100 */
[----:B------:R-:W-:Y:S01]  /*8770*/  FFMA.FTZ R56, R38, R43, R54 ;  /* 0x0000002b26387223 */ /* 0x000fe20000010036 */
[----:B------:R-:W-:Y:S02]  /*8780*/  HADD2.F32 R37, -RZ, R6.H1_H1 ;  /* 0x30000006ff257230 */ /* 0x000fe40000004100 */
[----:B------:R-:W-:Y:S01]  /*8790*/  FMUL.FTZ R52, R4, R42 ;  /* 0x0000002a04347220 */ /* 0x000fe20000410000 */
[--C-:B------:R-:W-:Y:S02]  /*87a0*/  HADD2.F32 R6, -RZ, R5.reuse.H0_H0 ;  /* 0x20000005ff067230 */ /* 0x100fe40000004100 */
[----:B------:R-:W-:Y:S01]  /*87b0*/  FFMA.FTZ R53, R38, R41, -R53 ;  /* 0x0000002926357223 */ /* 0x000fe20000010835 */
[-C--:B------:R-:W-:Y:S01]  /*87c0*/  FMUL.FTZ R54, R4, R40.reuse ;  /* 0x0000002804367220 */ /* 0x080fe20000410000 */
[----:B------:R-:W-:Y:S02]  /*87d0*/  HADD2.F32 R5, -RZ, R5.H1_H1 ;  /* 0x30000005ff057230 */ /* 0x000fe40000004100 */
[----:B------:R-:W-:Y:S01]  /*87e0*/  FFMA.FTZ R52, R7, R40, -R52 ;  /* 0x0000002807347223 */ /* 0x000fe20000010834 */
[----:B------:R-:W-:-:S02]  /*87f0*/  HADD2.F32 R38, -RZ, R55.H0_H0 ;  /* 0x20000037ff267230 */ /* 0x000fc40000004100 */
[----:B------:R-:W-:Y:S01]  /*8800*/  FFMA.FTZ R39, R7, R42, R54 ;  /* 0x0000002a07277223 */ /* 0x000fe20000010036 */
[----:B------:R-:W-:Y:S02]  /*8810*/  HADD2.F32 R4, -RZ, R57.H0_H0 ;  /* 0x20000039ff047230 */ /* 0x000fe40000004100 */
[C---:B------:R-:W-:Y:S01]  /*8820*/  FMUL.FTZ R41, R37.reuse, R50 ;  /* 0x0000003225297220 */ /* 0x040fe20000410000 */
[-C--:B------:R-:W-:Y:S01]  /*8830*/  FMUL.FTZ R43, R37, R51.reuse ;  /* 0x00000033252b7220 */ /* 0x080fe20000410000 */
        /* <DEDUP_REMOVED lines=11> */
.L_x_1195:
[----:B------:R-:W-:Y:S05]  /*88f0*/  BSYNC B1 ;  /* 0x0000000000017941 */ /* 0x000fea0003800000 */
.L_x_1194:
[----:B------:R-:W-:Y:S04]  /*8900*/  BSSY B1, `(.L_x_1196) ;  /* 0x000002c000017945 */ /* 0x000fe80003800000 */
[----:B------:R-:W-:Y:S05]  /*8910*/  @P2 BRA `(.L_x_1197) ;  /* 0x0000000000a82947 */ /* 0x000fea0003800000 */
[----:B01----:R-:W0:Y:S01]  /*8920*/  LDS.128 R4, [R3+0xf400] ;  /* 0x00f4000003047984 */ /* 0x003e220000000c00 */
[----:B------:R-:W-:Y:S01]  /*8930*/  SHF.R.U32.HI R37, RZ, 0x10, R35 ;  /* 0x00000010ff257819 */ /* 0x000fe20000011623 */
[----:B------:R-:W-:Y:S01]  /*8940*/  HADD2.F32 R36, -RZ, R49.H1_H1 ;  /* 0x30000031ff247230 */ /* 0x000fe20000004100 */
[----:B------:R-:W-:Y:S01]  /*8950*/  SHF.R.U32.HI R39, RZ, 0x10, R33 ;  /* 0x00000010ff277819 */ /* 0x000fe20000011621 */
[--C-:B------:R-:W-:Y:S01]  /*8960*/  HADD2.F32 R38, -RZ, R48.reuse.H0_H0 ;  /* 0x20000030ff267230 */ /* 0x100fe20000004100 */
[----:B------:R-:W-:Y:S01]  /*8970*/  SHF.R.U64 R51, R34, 0x10, R35 ;  /* 0x0000001022337819 */ /* 0x000fe20000001223 */
[----:B------:R-:W-:Y:S01]  /*8980*/  HADD2.F32 R37, -RZ, R37.H0_H0 ;  /* 0x20000025ff257230 */ /* 0x000fe20000004100 */
[----:B------:R-:W-:Y:S01]  /*8990*/  SHF.R.U64 R43, R32, 0x10, R33 ;  /* 0x00000010202b7819 */ /* 0x000fe20000001221 */
[----:B------:R-:W-:Y:S02]  /*89a0*/  HADD2.F32 R39, -RZ, R39.H0_H0 ;  /* 0x20000027ff277230 */ /* 0x000fe40000004100 */
[----:B------:R-:W-:-:S02]  /*89b0*/  HADD2.F32 R48, -RZ, R48.H1_H1 ;  /* 0x30000030ff307230 */ /* 0x000fc40000004100 */
[----:B------:R-:W-:Y:S02]  /*89c0*/  HADD2.F32 R49, -RZ, R49.H0_H0 ;  /* 0x20000031ff317230 */ /* 0x000fe40000004100 */
        /* <DEDUP_REMOVED lines=31> */
.L_x_1197:
[----:B------:R-:W-:Y:S05]  /*8bc0*/  BSYNC B1 ;  /* 0x0000000000017941 */ /* 0x000fea0003800000 */
.L_x_1196:
[----:B------:R-:W-:Y:S04]  /*8bd0*/  BSSY B1, `(.L_x_1198) ;  /* 0x000002c000017945 */ /* 0x000fe80003800000 */
[----:B------:R-:W-:Y:S05]  /*8be0*/  @P3 BRA `(.L_x_1199) ;  /* 0x0000000000a83947 */ /* 0x000fea0003800000 */
[----:B012---:R-:W0:Y:S01]  /*8bf0*/  LDS.128 R4, [R0+0xf400] ;  /* 0x00f4000000047984 */ /* 0x007e220000000c00 */
[----:B------:R-:W-:Y:S01]  /*8c00*/  SHF.R.U32.HI R33, RZ, 0x10, R31 ;  /* 0x00000010ff217819 */ /* 0x000fe2000001161f */
[----:B------:R-:W-:Y:S01]  /*8c10*/  HADD2.F32 R32, -RZ, R15.H0_H0 ;  /* 0x2000000fff207230 */ /* 0x000fe20000004100 */
[----:B------:R-:W-:Y:S01]  /*8c20*/  SHF.R.U32.HI R35, RZ, 0x10, R29 ;  /* 0x00000010ff237819 */ /* 0x000fe2000001161d */
        /* <DEDUP_REMOVED lines=38> */
.L_x_1199:
[----:B------:R-:W-:Y:S05]  /*8e90*/  BSYNC B1 ;  /* 0x0000000000017941 */ /* 0x000fea0003800000 */
.L_x_1198:
[----:B------:R-:W-:Y:S04]  /*8ea0*/  BSSY B1, `(.L_x_1200) ;  /* 0x000002c000017945 */ /* 0x000fe80003800000 */
[----:B------:R-:W-:Y:S05]  /*8eb0*/  @P4 BRA `(.L_x_1201) ;  /* 0x0000000000a84947 */ /* 0x000fea0003800000 */
[----:B0123--:R-:W0:Y:S01]  /*8ec0*/  LDS.128 R4, [R3+0x12400] ;  /* 0x0124000003047984 */ /* 0x00fe220000000c00 */
[--C-:B------:R-:W-:Y:S01]  /*8ed0*/  SHF.R.U64 R35, R26, 0x10, R27.reuse ;  /* 0x000000101a237819 */ /* 0x100fe2000000121b */
[--C-:B------:R-:W-:Y:S01]  /*8ee0*/  HADD2.F32 R26, -RZ, R13.reuse.H0_H0 ;  /* 0x2000000dff1a7230 */ /* 0x100fe20000004100 */
[----:B------:R-:W-:Y:S01]  /*8ef0*/  SHF.R.U32.HI R27, RZ, 0x10, R27 ;  /* 0x00000010ff1b7819 */ /* 0x000fe2000001161b */
[----:B------:R-:W-:Y:S01]  /*8f00*/  HADD2.F32 R28, -RZ, R12.H0_H0 ;  /* 0x2000000cff1c7230 */ /* 0x000fe20000004100 */
[--C-:B------:R-:W-:Y:S01]  /*8f10*/  SHF.R.U32.HI R29, RZ, 0x10, R25.reuse ;  /* 0x00000010ff1d7819 */ /* 0x100fe20000011619 */
[----:B------:R-:W-:Y:S01]  /*8f20*/  HADD2.F32 R13, -RZ, R13.H1_H1 ;  /* 0x3000000dff0d7230 */ /* 0x000fe20000004100 */
[----:B------:R-:W-:Y:S01]  /*8f30*/  SHF.R.U64 R33, R24, 0x10, R25 ;  /* 0x0000001018217819 */ /* 0x000fe20000001219 */
[----:B------:R-:W-:Y:S02]  /*8f40*/  HADD2.F32 R27, -RZ, R27.H0_H0 ;  /* 0x2000001bff1b7230 */ /* 0x000fe40000004100 */
[----:B------:R-:W-:-:S02]  /*8f50*/  HADD2.F32 R29, -RZ, R29.H0_H0 ;  /* 0x2000001dff1d7230 */ /* 0x000fc40000004100 */
        /* <DEDUP_REMOVED lines=32> */
.L_x_1201:
[----:B------:R-:W-:Y:S05]  /*9160*/  BSYNC B1 ;  /* 0x0000000000017941 */ /* 0x000fea0003800000 */
.L_x_1200:
        /* <DEDUP_REMOVED lines=44> */
.L_x_1182:
[----:B------:R-:W2:Y:S01]  /*9430*/  LDL R5, [R1+0x34] ;  /* 0x0000340001057983 */ /* 0x000ea20000100800 */
[----:B------:R-:W0:Y:S01]  /*9440*/  LDC R3, c[0x0][0x428] ;  /* 0x00010a00ff037b82 */ /* 0x000e220000000800 */
[----:B------:R-:W-:Y:S01]  /*9450*/  ISETP.GE.AND P0, PT, R23, R4, PT ;  /* 0x000000041700720c */ /* 0x000fe20003f06270 */
[----:B------:R-:W-:Y:S01]  /*9460*/  BSSY B1, `(.L_x_1202) ;  /* 0x0000046000017945 */ /* 0x000fe20003800000 */
[----:B------:R-:W-:Y:S01]  /*9470*/  IMAD.MOV.U32 R56, RZ, RZ, R48 ;  /* 0x000000ffff387224 */ /* 0x000fe200078e0030 */
[----:B------:R-:W-:Y:S01]  /*9480*/  CS2R R6, SRZ ;  /* 0x0000000000067805 */ /* 0x000fe2000001ff00 */
[----:B------:R-:W-:Y:S01]  /*9490*/  IMAD.MOV.U32 R54, RZ, RZ, R50 ;  /* 0x000000ffff367224 */ /* 0x000fe200078e0032 */
        /* <DEDUP_REMOVED lines=10> */
[----:B0-----:R-:W-:-:S13]  /*9540*/  ISETP.NE.AND P1, PT, R3, 0x1, PT ;  /* 0x000000010300780c */ /* 0x001fda0003f25270 */
[----:B------:R-:W0:Y:S08]  /*9550*/  @P1 LDC R58, c[0x0][0x42c] ;  /* 0x00010b00ff3a1b82 */ /* 0x000e300000000800 */
[----:B------:R-:W1:Y:S01]  /*9560*/  @P1 LDC R59, c[0x0][0x430] ;  /* 0x00010c00ff3b1b82 */ /* 0x000e620000000800 */
[----:B--2---:R-:W-:Y:S01]  /*9570*/  IMAD R3, R5, 0xc0, R23 ;  /* 0x000000c005037824 */ /* 0x004fe200078e0217 */
[----:B------:R-:W-:-:S03]  /*9580*/  CS2R R4, SRZ ;  /* 0x0000000000047805 */ /* 0x000fc6000001ff00 */
[----:B0-----:R-:W-:Y:S01]  /*9590*/  @P1 IMAD.HI.U32 R58, R3, R58, RZ ;  /* 0x0000003a033a1227 */ /* 0x001fe200078e00ff */
[----:B-1----:R-:W-:Y:S06]  /*95a0*/  @P0 BRA `(.L_x_1203) ;  /* 0x0000000000c40947 */ /* 0x002fec0003800000 */
[----:B------:R-:W-:Y:S01]  /*95b0*/  IMAD.MOV.U32 R4, RZ, RZ, R19 ;  /* 0x000000ffff047224 */ /* 0x000fe200078e0013 */
[----:B------:R-:W-:Y:S01]  /*95c0*/  SHF.R.S32.HI R9, RZ, 0x1f, R23 ;  /* 0x0000001fff097819 */ /* 0x000fe20000011417 */
[----:B------:R-:W-:Y:S01]  /*95d0*/  IMAD.MOV.U32 R5, RZ, RZ, R62 ;  /* 0x000000ffff057224 */ /* 0x000fe200078e003e */
[----:B------:R-:W-:Y:S01]  /*95e0*/  ULDC.64 UR4, c[0x0][0x3c8] ;  /* 0x0000f20000047ab9 */ /* 0x000fe20000000a00 */
[----:B------:R-:W-:Y:S01]  /*95f0*/  ULDC.64 UR6, c[0x0][0x3e0] ;  /* 0x0000f80000067ab9 */ /* 0x000fe20000000a00 */
[C---:B------:R-:W-:Y:S01]  /*9600*/  VIADD R63, R19.reuse, 0x10 ;  /* 0x00000010133f7836 */ /* 0x040fe20000000000 */
[----:B------:R-:W-:Y:S01]  /*9610*/  IADD3 R61, R19, 0x20, RZ ;  /* 0x00000020133d7810 */ /* 0x000fe20007ffe0ff */
[----:B------:R-:W-:Y:S01]  /*9620*/  IMAD.WIDE.U32 R6, R23, R12, R4 ;  /* 0x0000000c17067225 */ /* 0x000fe200078e0004 */
[----:B------:R-:W-:Y:S02]  /*9630*/  CS2R R32, SRZ ;  /* 0x0000000000207805 */ /* 0x000fe4000001ff00 */
[----:B------:R-:W-:-:S02]  /*9640*/  CS2R R34, SRZ ;  /* 0x0000000000227805 */ /* 0x000fc4000001ff00 */
[----:B------:R-:W-:Y:S01]  /*9650*/  CS2R R36, SRZ ;  /* 0x0000000000247805 */ /* 0x000fe2000001ff00 */
[C---:B------:R-:W-:Y:S01]  /*9660*/  IMAD R8, R9.reuse, R12, RZ ;  /* 0x0000000c09087224 */ /* 0x040fe200078e02ff */
[----:B------:R-:W-:Y:S01]  /*9670*/  IADD3 R48, P2, R6, R48, RZ ;  /* 0x0000003006307210 */ /* 0x000fe20007f5e0ff */
[-C--:B------:R-:W-:Y:S01]  /*9680*/  IMAD R20, R9, R10.reuse, RZ ;  /* 0x0000000a09147224 */ /* 0x080fe200078e02ff */
[----:B------:R-:W-:Y:S01]  /*9690*/  CS2R R38, SRZ ;  /* 0x0000000000267805 */ /* 0x000fe2000001ff00 */
[C---:B------:R-:W-:Y:S01]  /*96a0*/  IMAD.WIDE.U32 R4, R23.reuse, R10, R4 ;  /* 0x0000000a17047225 */ /* 0x040fe200078e0004 */
[----:B------:R-:W-:Y:S02]  /*96b0*/  CS2R R40, SRZ ;  /* 0x0000000000287805 */ /* 0x000fe4000001ff00 */
[----:B------:R-:W-:Y:S02]  /*96c0*/  CS2R R42, SRZ ;  /* 0x00000000002a7805 */ /* 0x000fe4000001ff00 */
[----:B------:R-:W-:Y:S01]  /*96d0*/  CS2R R24, SRZ ;  /* 0x0000000000187805 */ /* 0x000fe2000001ff00 */
[C---:B------:R-:W-:Y:S01]  /*96e0*/  IMAD R6, R23.reuse, R13, R8 ;  /* 0x0000000d17067224 */ /* 0x040fe200078e0208 */
[----:B------:R-:W-:Y:S01]  /*96f0*/  IADD3 R50, P3, R4, R50, RZ ;  /* 0x0000003204327210 */ /* 0x000fe20007f7e0ff */
[----:B------:R-:W-:Y:S01]  /*9700*/  IMAD R20, R23, R11, R20 ;  /* 0x0000000b17147224 */ /* 0x000fe200078e0214 */
[----:B------:R-:W-:-:S02]  /*9710*/  CS2R R26, SRZ ;  /* 0x00000000001a7805 */ /* 0x000fc4000001ff00 */
[----:B------:R-:W-:Y:S02]  /*9720*/  CS2R R28, SRZ ;  /* 0x00000000001c7805 */ /* 0x000fe4000001ff00 */
[----:B------:R-:W-:Y:S01]  /*9730*/  IADD3.X R49, R57, R7, R6, P2, !PT ;  /* 0x0000000739317210 */ /* 0x000fe200017fe406 */
[----:B------:R-:W-:Y:S01]  /*9740*/  IMAD R7, R60, 0xc0, RZ ;  /* 0x000000c03c077824 */ /* 0x000fe200078e02ff */
[----:B------:R-:W-:Y:S01]  /*9750*/  IADD3.X R51, R55, R5, R20, P3, !PT ;  /* 0x0000000537337210 */ /* 0x000fe20001ffe414 */
[----:B------:R-:W-:Y:S01]  /*9760*/  IMAD R5, R0, 0xc0, RZ ;  /* 0x000000c000057824 */ /* 0x000fe200078e02ff */
[----:B------:R-:W-:Y:S01]  /*9770*/  CS2R R30, SRZ ;  /* 0x00000000001e7805 */ /* 0x000fe2000001ff00 */
[----:B------:R-:W-:-:S04]  /*9780*/  IMAD.WIDE.U32 R52, R52, 0xc0, R48 ;  /* 0x000000c034347825 */ /* 0x000fc800078e0030 */
[----:B------:R-:W-:Y:S01]  /*9790*/  IMAD.WIDE.U32 R14, R14, 0xc0, R50 ;  /* 0x000000c00e0e7825 */ /* 0x000fe200078e0032 */
[----:B------:R-:W-:Y:S01]  /*97a0*/  LEA R8, P2, R52, UR4, 0x1 ;  /* 0x0000000434087c11 */ /* 0x000fe2000f8408ff */
[----:B------:R-:W-:Y:S02]  /*97b0*/  ULDC UR4, c[0x0][0x3d4] ;  /* 0x0000f50000047ab9 */ /* 0x000fe40000000800 */
[----:B------:R-:W-:Y:S01]  /*97c0*/  IMAD.IADD R7, R7, 0x1, R53 ;  /* 0x0000000107077824 */ /* 0x000fe200078e0235 */
[----:B------:R-:W-:Y:S01]  /*97d0*/  LEA R20, P3, R14, UR6, 0x1 ;  /* 0x000000060e147c11 */ /* 0x000fe2000f8608ff */
[----:B------:R-:W-:Y:S01]  /*97e0*/  IMAD.IADD R5, R5, 0x1, R15 ;  /* 0x0000000105057824 */ /* 0x000fe200078e020f */
[----:B------:R-:W-:Y:S02]  /*97f0*/  ISETP.GE.AND P4, PT, R61, UR4, PT ;  /* 0x000000043d007c0c */ /* 0x000fe4000bf86270 */
[----:B------:R-:W-:Y:S02]  /*9800*/  LEA.HI.X R9, R52, UR5, R7, 0x1, P2 ;  /* 0x0000000534097c11 */ /* 0x000fe400090f0c07 */
[----:B------:R-:W-:-:S02]  /*9810*/  CS2R R6, SRZ ;  /* 0x0000000000067805 */ /* 0x000fc4000001ff00 */
[----:B------:R-:W-:Y:S02]  /*9820*/  LEA.HI.X R21, R14, UR7, R5, 0x1, P3 ;  /* 0x000000070e157c11 */ /* 0x000fe400098f0c05 */
[----:B------:R-:W-:Y:S02]  /*9830*/  CS2R R4, SRZ ;  /* 0x0000000000047805 */ /* 0x000fe4000001ff00 */
[----:B------:R-:W-:Y:S02]  /*9840*/  ISETP.GE.AND P2, PT, R19, UR4, PT ;  /* 0x0000000413007c0c */ /* 0x000fe4000bf46270 */
[----:B------:R-:W-:Y:S01]  /*9850*/  ISETP.GE.AND P3, PT, R63, UR4, PT ;  /* 0x000000043f007c0c */ /* 0x000fe2000bf66270 */
[----:B------:R0:W5:Y:S04]  /*9860*/  @!P4 LDG.E.128 R40, desc[UR52][R8.64+0x40] ;  /* 0x000040340828c981 */ /* 0x000168000c1e1d00 */
[----:B------:R0:W5:Y:S06]  /*9870*/  @!P4 LDG.E.128 R28, desc[UR52][R20.64+0x40] ;  /* 0x00004034141cc981 */ /* 0x00016c000c1e1d00 */
[----:B------:R0:W5:Y:S04]  /*9880*/  @!P2 LDG.E.128 R32, desc[UR52][R8.64] ;  /* 0x000000340820a981 */ /* 0x000168000c1e1d00 */
[----:B------:R0:W5:Y:S04]  /*9890*/  @!P3 LDG.E.128 R36, desc[UR52][R8.64+0x20] ;  /* 0x000020340824b981 */ /* 0x000168000c1e1d00 */
[----:B------:R0:W5:Y:S04]  /*98a0*/  @!P2 LDG.E.128 R4, desc[UR52][R20.64] ;  /* 0x000000341404a981 */ /* 0x000168000c1e1d00 */
[----:B------:R0:W5:Y:S02]  /*98b0*/  @!P3 LDG.E.128 R24, desc[UR52][R20.64+0x20] ;  /* 0x000020341418b981 */ /* 0x000164000c1e1d00 */
.L_x_1203:
[----:B------:R-:W-:Y:S05]  /*98c0*/  BSYNC B1 ;  /* 0x0000000000017941 */ /* 0x000fea0003800000 */
.L_x_1202:
[----:B0-----:R-:W2:Y:S01]  /*98d0*/  LDL R20, [R1+0x4c] ;  /* 0x00004c0001147983 */ /* 0x001ea20000100800 */
[----:B------:R-:W-:Y:S01]  /*98e0*/  @P1 SHF.R.U32.HI R3, RZ, R59, R58 ;  /* 0x0000003bff031219 */ /* 0x000fe2000001163a */
[----:B-----5:R-:W-:Y:S01]  /*98f0*/  IMAD.MOV.U32 R0, RZ, RZ, R4 ;  /* 0x000000ffff007224 */ /* 0x020fe200078e0004 */
[----:B------:R-:W-:Y:S01]  /*9900*/  ULDC.64 UR4, c[0x0][0x3c8] ;  /* 0x0000f20000047ab9 */ /* 0x000fe20000000a00 */
[----:B------:R-:W-:Y:S01]  /*9910*/  IMAD.MOV.U32 R8, RZ, RZ, R5 ;  /* 0x000000ffff087224 */ /* 0x000fe200078e0005 */
[----:B------:R-:W-:Y:S01]  /*9920*/  SHF.R.S32.HI R9, RZ, 0x1f, R3 ;  /* 0x0000001fff097819 */ /* 0x000fe20000011403 */
[-C--:B------:R-:W-:Y:S01]  /*9930*/  IMAD.WIDE.U32 R56, R3, R12.reuse, R56 ;  /* 0x0000000c03387225 */ /* 0x080fe200078e0038 */
[----:B------:R-:W-:Y:S02]  /*9940*/  ULDC.64 UR6, c[0x0][0x3e0] ;  /* 0x0000f80000067ab9 */ /* 0x000fe40000000a00 */
[----:B------:R-:W-:Y:S01]  /*9950*/  PRMT R59, R0, 0x5410, R8 ;  /* 0x00005410003b7816 */ /* 0x000fe20000000008 */
[----:B------:R-:W-:-:S02]  /*9960*/  IMAD R0, R9, R12, RZ ;  /* 0x0000000c09007224 */ /* 0x000fc400078e02ff */
[-C--:B------:R-:W-:Y:S02]  /*9970*/  IMAD R8, R9, R10.reuse, RZ ;  /* 0x0000000a09087224 */ /* 0x080fe400078e02ff */
[----:B------:R-:W-:-:S04]  /*9980*/  IMAD.WIDE.U32 R54, R3, R10, R54 ;  /* 0x0000000a03367225 */ /* 0x000fc800078e0036 */
[C---:B------:R-:W-:Y:S01]  /*9990*/  IMAD R13, R3.reuse, R13, R0 ;  /* 0x0000000d030d7224 */ /* 0x040fe200078e0200 */
[----:B------:R-:W-:Y:S01]  /*99a0*/  LEA R0, P2, R54, UR6, 0x1 ;  /* 0x0000000636007c11 */ /* 0x000fe2000f8408ff */
[----:B------:R-:W-:Y:S01]  /*99b0*/  IMAD R3, R3, R11, R8 ;  /* 0x0000000b03037224 */ /* 0x000fe200078e0208 */
[C---:B------:R-:W-:Y:S01]  /*99c0*/  LEA R8, P1, R56.reuse, UR4, 0x1 ;  /* 0x0000000438087c11 */ /* 0x040fe2000f8208ff */
[----:B------:R-:W-:Y:S01]  /*99d0*/  IMAD.IADD R13, R57, 0x1, R13 ;  /* 0x00000001390d7824 */ /* 0x000fe200078e020d */
[----:B------:R-:W-:Y:S01]  /*99e0*/  UMOV UR4, 0xffffffff ;  /* 0xffffffff00047882 */ /* 0x000fe20000000000 */
[----:B------:R-:W-:Y:S02]  /*99f0*/  IMAD.IADD R3, R55, 0x1, R3 ;  /* 0x0000000137037824 */ /* 0x000fe400078e0203 */
[----:B------:R-:W-:Y:S01]  /*9a00*/  IMAD.MOV.U32 R9, RZ, RZ, R24 ;  /* 0x000000ffff097224 */ /* 0x000fe200078e0018 */
[----:B------:R-:W-:Y:S01]  /*9a10*/  LEA.HI.X R13, R56, UR5, R13, 0x1, P1 ;  /* 0x00000005380d7c11 */ /* 0x000fe200088f0c0d */
[----:B------:R-:W-:Y:S01]  /*9a20*/  IMAD.MOV.U32 R10, RZ, RZ, R25 ;  /* 0x000000ffff0a7224 */ /* 0x000fe200078e0019 */
[----:B------:R-:W-:Y:S01]  /*9a30*/  LEA.HI.X R3, R54, UR7, R3, 0x1, P2 ;  /* 0x0000000736037c11 */ /* 0x000fe200090f0c03 */
[----:B------:R-:W-:-:S02]  /*9a40*/  IMAD.MOV.U32 R14, RZ, RZ, R6 ;  /* 0x000000ffff0e7224 */ /* 0x000fc400078e0006 */
[----:B------:R-:W-:Y:S01]  /*9a50*/  IMAD.MOV.U32 R15, RZ, RZ, R7 ;  /* 0x000000ffff0f7224 */ /* 0x000fe200078e0007 */
[----:B------:R-:W-:-:S04]  /*9a60*/  PRMT R49, R9, 0x5410, R10 ;  /* 0x0000541009317816 */ /* 0x000fc8000000000a */
[----:B------:R-:W-:Y:S02]  /*9a70*/  PRMT R58, R15, 0x5410, R14 ;  /* 0x000054100f3a7816 */ /* 0x000fe4000000000e */
[----:B--2---:R-:W-:Y:S01]  /*9a80*/  LEA.HI R9, R20, R20, RZ, 0x1 ;  /* 0x0000001414097211 */ /* 0x004fe200078f08ff */
[----:B------:R-:W-:Y:S06]  /*9a90*/  BRA.DIV UR4, `(.L_x_1204) ;  /* 0x0000018604607947 */ /* 0x000fec000b800000 */
.L_x_1441:
[----:B------:R-:W-:Y:S01]  /*9aa0*/  UMOV UR4, 0xffffffff ;  /* 0xffffffff00047882 */ /* 0x000fe20000000000 */
[----:B------:R-:W-:Y:S02]  /*9ab0*/  LOP3.LUT R9, R9, 0xfffffffe, RZ, 0xc0, !PT ;  /* 0xfffffffe09097812 */ /* 0x000fe400078ec0ff */
[----:B------:R-:W-:Y:S05]  /*9ac0*/  BRA.DIV UR4, `(.L_x_1205) ;  /* 0x0000018604787947 */ /* 0x000fea000b800000 */
.L_x_1444:
[----:B------:R-:W-:Y:S01]  /*9ad0*/  UMOV UR4, 0xffffffff ;  /* 0xffffffff00047882 */ /* 0x000fe20000000000 */
[----:B------:R-:W-:Y:S02]  /*9ae0*/  IMAD.IADD R9, R20, 0x1, -R9 ;  /* 0x0000000114097824 */ /* 0x000fe400078e0a09 */
[----:B------:R-:W-:Y:S05]  /*9af0*/  BRA.DIV UR4, `(.L_x_1206) ;  /* 0x0000018604947947 */ /* 0x000fea000b800000 */
.L_x_1447:
[----:B------:R-:W-:Y:S01]  /*9b00*/  UMOV UR4, 0xffffffff ;  /* 0xffffffff00047882 */ /* 0x000fe20000000000 */
[----:B------:R-:W-:Y:S02]  /*9b10*/  SHF.L.U32 R9, R9, 0x1f, RZ ;  /* 0x0000001f09097819 */ /* 0x000fe400000006ff */
[----:B------:R-:W-:Y:S05]  /*9b20*/  BRA.DIV UR4, `(.L_x_1207) ;  /* 0x0000018604b07947 */ /* 0x000fea000b800000 */
.L_x_1450:
[----:B------:R-:W0:Y:S01]  /*9b30*/  SYNCS.PHASECHK.TRANS64.TRYWAIT P1, [R2+URZ+0x2d800], R9 ;  /* 0x02d80009020075a7 */ /* 0x000e22000802017f */
[----:B------:R-:W-:Y:S01]  /*9b40*/  IMAD.MOV.U32 R0, RZ, RZ, R26 ;  /* 0x000000ffff007224 */ /* 0x000fe200078e001a */
[----:B------:R-:W-:Y:S01]  /*9b50*/  BSSY B1, `(.L_x_1208) ;  /* 0x000001c000017945 */ /* 0x000fe20003800000 */
[----:B------:R-:W-:Y:S02]  /*9b60*/  IMAD.MOV.U32 R3, RZ, RZ, R27 ;  /* 0x000000ffff037224 */ /* 0x000fe400078e001b */
[----:B------:R-:W-:Y:S02]  /*9b70*/  IMAD.MOV.U32 R8, RZ, RZ, R28 ;  /* 0x000000ffff087224 */ /* 0x000fe400078e001c */
[----:B------:R-:W-:Y:S01]  /*9b80*/  IMAD.MOV.U32 R10, RZ, RZ, R29 ;  /* 0x000000ffff0a7224 */ /* 0x000fe200078e001d */
[----:B------:R-:W-:Y:S01]  /*9b90*/  PRMT R52, R0, 0x5410, R3 ;  /* 0x0000541000347816 */ /* 0x000fe20000000003 */
[----:B------:R-:W-:Y:S02]  /*9ba0*/  IMAD.MOV.U32 R0, RZ, RZ, R30 ;  /* 0x000000ffff007224 */ /* 0x000fe400078e001e */
        /* <DEDUP_REMOVED lines=18> */
[----:B------:R-:W-:Y:S02]  /*9cd0*/  IMAD.MOV.U32 R0, RZ, RZ, R42 ;  /* 0x000000ffff007224 */ /* 0x000fe400078e002a */
[----:B------:R-:W-:Y:S01]  /*9ce0*/  IMAD.MOV.U32 R8, RZ, RZ, R43 ;  /* 0x000000ffff087224 */ /* 0x000fe200078e002b */
[----:B------:R-:W-:Y:S01]  /*9cf0*/  PRMT R21, R10, 0x5410, R11 ;  /* 0x000054100a157816 */ /* 0x000fe2000000000b */
[----:B0-----:R-:W-:Y:S06]  /*9d00*/  @!P1 BRA `(.L_x_1209) ;  /* 0x0000018400609947 */ /* 0x001fec0003800000 */
.L_x_1451:
[----:B------:R-:W-:Y:S05]  /*9d10*/  BSYNC B1 ;  /* 0x0000000000017941 */ /* 0x000fea0003800000 */
.L_x_1208:
[----:B------:R-:W-:Y:S01]  /*9d20*/  PRMT R48, R0, 0x5410, R8 ;  /* 0x0000541000307816 */ /* 0x000fe20000000008 */
[----:B------:R-:W-:Y:S06]  /*9d30*/  @P0 BRA `(.L_x_1191) ;  /* 0x0000001400140947 */ /* 0x000fec0003800000 */
[----:B------:R1:W5:Y:S01]  /*9d40*/  LDL R75, [R1+0xc] ;  /* 0x00000c00014b7983 */ /* 0x0003620000100800 */
[----:B------:R-:W2:Y:S03]  /*9d50*/  LDC R0, c[0x0][0x3d4] ;  /* 0x0000f500ff007b82 */ /* 0x000ea60000000800 */
[----:B------:R1:W5:Y:S04]  /*9d60*/  LDL R74, [R1+0x14] ;  /* 0x00001400014a7983 */ /* 0x0003680000100800 */
[----:B------:R1:W5:Y:S01]  /*9d70*/  LDL R73, [R1+0x10] ;  /* 0x0000100001497983 */ /* 0x0003620000100800 */
[C---:B------:R-:W-:Y:S01]  /*9d80*/  VIADD R77, R19.reuse, 0x10 ;  /* 0x00000010134d7836 */ /* 0x040fe20000000000 */
[----:B------:R-:W-:Y:S01]  /*9d90*/  BSSY B1, `(.L_x_1210) ;  /* 0x000006b000017945 */ /* 0x000fe20003800000 */
[C---:B------:R-:W-:Y:S01]  /*9da0*/  VIADD R76, R19.reuse, 0x20 ;  /* 0x00000020134c7836 */ /* 0x040fe20000000000 */
[----:B--2---:R-:W-:-:S02]  /*9db0*/  ISETP.GE.AND P0, PT, R19, R0, PT ;  /* 0x000000001300720c */ /* 0x004fc40003f06270 */
[-C--:B------:R-:W-:Y:S02]  /*9dc0*/  ISETP.GE.AND P1, PT, R77, R0.reuse, PT ;  /* 0x000000004d00720c */ /* 0x080fe40003f26270 */
[----:B------:R-:W-:-:S09]  /*9dd0*/  ISETP.GE.AND P2, PT, R76, R0, PT ;  /* 0x000000004c00720c */ /* 0x000fd20003f46270 */
[----:B-1----:R-:W-:Y:S05]  /*9de0*/  @P0 BRA `(.L_x_1211) ;  /* 0x0000000400940947 */ /* 0x002fea0003800000 */
[----:B------:R-:W-:Y:S01]  /*9df0*/  LEA.HI R8, R46, R46, RZ, 0x1 ;  /* 0x0000002e2e087211 */ /* 0x000fe200078f08ff */
[----:B------:R-:W-:Y:S01]  /*9e00*/  HADD2.F32 R57, -RZ, R57.H0_H0 ;  /* 0x20000039ff397230 */ /* 0x000fe20000004100 */
[----:B-----5:R-:W-:Y:S01]  /*9e10*/  LOP3.LUT R10, R75, 0x18, R19, 0xf8, !PT ;  /* 0x000000184b0a7812 */ /* 0x020fe200078ef813 */
[----:B------:R-:W-:Y:S01]  /*9e20*/  HADD2.F32 R61, -RZ, R59.H1_H1 ;  /* 0x3000003bff3d7230 */ /* 0x000fe20000004100 */
[----:B0-----:R-:W-:Y:S02]  /*9e30*/  LOP3.LUT R9, R8, 0xfffffffe, RZ, 0xc0, !PT ;  /* 0xfffffffe08097812 */ /* 0x001fe400078ec0ff */
[----:B------:R-:W-:Y:S02]  /*9e40*/  LOP3.LUT R10, R10, R73, RZ, 0x3c, !PT ;  /* 0x000000490a0a7212 */ /* 0x000fe400078e3cff */
[----:B------:R-:W-:Y:S01]  /*9e50*/  SHF.R.U64 R71, R4, 0x10, R5 ;  /* 0x0000001004477819 */ /* 0x000fe20000001205 */
[----:B------:R-:W-:Y:S01]  /*9e60*/  IMAD.IADD R9, R46, 0x1, -R9 ;  /* 0x000000012e097824 */ /* 0x000fe200078e0a09 */
[----:B------:R-:W-:-:S02]  /*9e70*/  IADD3 R10, R74, R10, RZ ;  /* 0x0000000a4a0a7210 */ /* 0x000fc40007ffe0ff */
[----:B------:R-:W-:Y:S02]  /*9e80*/  SHF.R.U32.HI R62, RZ, 0x10, R5 ;  /* 0x00000010ff3e7819 */ /* 0x000fe40000011605 */
[----:B------:R-:W-:Y:S02]  /*9e90*/  LEA.HI R8, R0, R9, RZ, 0x1d ;  /* 0x0000000900087211 */ /* 0x000fe400078fe8ff */
[----:B------:R-:W-:Y:S01]  /*9ea0*/  LEA R50, R10, UR38, 0x1 ;  /* 0x000000260a327c11 */ /* 0x000fe2000f8e08ff */
[----:B------:R-:W-:Y:S01]  /*9eb0*/  HADD2.F32 R62, -RZ, R62.H0_H0 ;  /* 0x2000003eff3e7230 */ /* 0x000fe20000004100 */
[----:B------:R-:W-:Y:S02]  /*9ec0*/  SHF.R.S32.HI R9, RZ, 0x1f, R8 ;  /* 0x0000001fff097819 */ /* 0x000fe40000011408 */
[----:B------:R-:W-:Y:S02]  /*9ed0*/  SHF.R.U64 R4, R34, 0x10, R35 ;  /* 0x0000001022047819 */ /* 0x000fe40000001223 */
[----:B------:R-:W-:Y:S01]  /*9ee0*/  LEA.HI R9, R9, R8, RZ, 0x2 ;  /* 0x0000000809097211 */ /* 0x000fe200078f10ff */
[----:B------:R-:W-:Y:S01]  /*9ef0*/  IMAD.SHL.U32 R8, R8, 0x8, RZ ;  /* 0x0000000808087824 */ /* 0x000fe200078e00ff */
[----:B------:R-:W-:-:S02]  /*9f00*/  SHF.R.U32.HI R60, RZ, 0x10, R33 ;  /* 0x00000010ff3c7819 */ /* 0x000fc40000011621 */
[----:B------:R-:W-:Y:S02]  /*9f10*/  SHF.R.S32.HI R9, RZ, 0x2, R9 ;  /* 0x00000002ff097819 */ /* 0x000fe40000011409 */
[----:B------:R-:W-:Y:S02]  /*9f20*/  LOP3.LUT R8, R75, 0x18, R8, 0xf8, !PT ;  /* 0x000000184b087812 */ /* 0x000fe400078ef808 */
[----:B------:R-:W-:Y:S01]  /*9f30*/  SHF.R.U32.HI R70, RZ, 0x10, R35 ;  /* 0x00000010ff467819 */ /* 0x000fe20000011623 */
[----:B------:R-:W-:Y:S01]  /*9f40*/  IMAD R12, R9, 0x1800, R74 ;  /* 0x00001800090c7824 */ /* 0x000fe200078e024a */
[----:B------:R-:W-:Y:S02]  /*9f50*/  LOP3.LUT R13, R8, R73, RZ, 0x3c, !PT ;  /* 0x00000049080d7212 */ /* 0x000fe400078e3cff */
[----:B------:R-:W0:Y:S01]  /*9f60*/  LDS.128 R8, [R50] ;  /* 0x0000000032087984 */ /* 0x000e220000000c00 */
[----:B------:R-:W-:Y:S02]  /*9f70*/  SHF.R.U64 R69, R6, 0x10, R7 ;  /* 0x0000001006457819 */ /* 0x000fe40000001207 */
[----:B------:R-:W-:Y:S01]  /*9f80*/  IMAD.IADD R13, R12, 0x1, R13 ;  /* 0x000000010c0d7824 */ /* 0x000fe200078e020d */
[----:B------:R-:W-:-:S02]  /*9f90*/  SHF.R.U32.HI R67, RZ, 0x10, R7 ;  /* 0x00000010ff437819 */ /* 0x000fc40000011607 */
[----:B------:R-:W-:Y:S01]  /*9fa0*/  SHF.R.U64 R32, R32, 0x10, R33 ;  /* 0x0000001020207819 */ /* 0x000fe20000001221 */
[----:B------:R-:W-:-:S05]  /*9fb0*/  IMAD R51, R13, 0x2, R2 ;  /* 0x000000020d337824 */ /* 0x000fca00078e0202 */
[----:B------:R-:W1:Y:S01]  /*9fc0*/  LDS.128 R12, [R51+0xc400] ;  /* 0x00c40000330c7984 */ /* 0x000e620000000c00 */
[--C-:B0-----:R-:W-:Y:S02]  /*9fd0*/  HADD2.F32 R6, -RZ, R9.reuse.H0_H0 ;  /* 0x20000009ff067230 */ /* 0x101fe40000004100 */
[----:B------:R-:W-:Y:S02]  /*9fe0*/  HADD2.F32 R9, -RZ, R9.H1_H1 ;  /* 0x30000009ff097230 */ /* 0x000fe40000004100 */
[----:B------:R-:W-:Y:S02]  /*9ff0*/  HADD2.F32 R5, -RZ, R8.H0_H0 ;  /* 0x20000008ff057230 */ /* 0x000fe40000004100 */
[----:B------:R-:W-:Y:S02]  /*a000*/  HADD2.F32 R7, -RZ, R10.H0_H0 ;  /* 0x2000000aff077230 */ /* 0x000fe40000004100 */
[--C-:B------:R-:W-:Y:S02]  /*a010*/  HADD2.F32 R33, -RZ, R11.reuse.H0_H0 ;  /* 0x2000000bff217230 */ /* 0x100fe40000004100 */
[----:B------:R-:W-:-:S02]  /*a020*/  HADD2.F32 R11, -RZ, R11.H1_H1 ;  /* 0x3000000bff0b7230 */ /* 0x000fc40000004100 */
[--C-:B-1----:R-:W-:Y:S02]  /*a030*/  HADD2.F32 R34, -RZ, R13.reuse.H0_H0 ;  /* 0x2000000dff227230 */ /* 0x102fe40000004100 */
[----:B------:R-:W-:Y:S02]  /*a040*/  HADD2.F32 R35, -RZ, R13.H1_H1 ;  /* 0x3000000dff237230 */ /* 0x000fe40000004100 */
[----:B------:R-:W-:Y:S02]  /*a050*/  HADD2.F32 R13, -RZ, R12.H0_H0 ;  /* 0x2000000cff0d7230 */ /* 0x000fe40000004100 */
[C---:B------:R-:W-:Y:S01]  /*a060*/  FMUL.FTZ R63, R34.reuse, R61 ;  /* 0x0000003d223f7220 */ /* 0x040fe20000410000 */
[----:B------:R-:W-:Y:S01]  /*a070*/  FMUL.FTZ R65, R34, R57 ;  /* 0x0000003922417220 */ /* 0x000fe20000410000 */
[----:B------:R-:W-:Y:S02]  /*a080*/  HADD2.F32 R34, -RZ, R60.H0_H0 ;  /* 0x2000003cff227230 */ /* 0x000fe40000004100 */
[----:B------:R-:W-:Y:S01]  /*a090*/  FMUL.FTZ R64, R35, R62 ;  /* 0x0000003e23407220 */ /* 0x000fe20000410000 */
[----:B------:R-:W-:-:S02]  /*a0a0*/  HADD2.F32 R60, -RZ, R59.H0_H0 ;  /* 0x2000003bff3c7230 */ /* 0x000fc40000004100 */
[C---:B------:R-:W-:Y:S01]  /*a0b0*/  FFMA.FTZ R63, R6.reuse, R57, -R63 ;  /* 0x00000039063f7223 */ /* 0x040fe2000001083f */
[----:B------:R-:W-:Y:S01]  /*a0c0*/  FFMA.FTZ R65, R6, R61, R65 ;  /* 0x0000003d06417223 */ /* 0x000fe20000010041 */
[----:B------:R-:W-:Y:S02]  /*a0d0*/  HADD2.F32 R6, -RZ, R66.H0_H0 ;  /* 0x20000042ff067230 */ /* 0x000fe40000004100 */
[----:B------:R-:W-:Y:S01]  /*a0e0*/  FFMA.FTZ R66, R9, R34, -R64 ;  /* 0x0000002209427223 */ /* 0x000fe20000010840 */
[----:B------:R-:W-:Y:S01]  /*a0f0*/  FMUL.FTZ R64, R13, R60 ;  /* 0x0000003c0d407220 */ /* 0x000fe20000410000 */
[----:B------:R-:W-:Y:S01]  /*a100*/  FMUL.FTZ R68, R35, R34 ;  /* 0x0000002223447220 */ /* 0x000fe20000410000 */
[----:B------:R-:W-:Y:S02]  /*a110*/  HADD2.F32 R55, -RZ, R14.H0_H0 ;  /* 0x2000000eff377230 */ /* 0x000fe40000004100 */
[----:B------:R-:W-:Y:S01]  /*a120*/  FMUL.FTZ R13, R13, R6 ;  /* 0x000000060d0d7220 */ /* 0x000fe20000410000 */
[----:B------:R-:W-:-:S02]  /*a130*/  HADD2.F32 R34, -RZ, R58.H1_H1 ;  /* 0x3000003aff227230 */ /* 0x000fc40000004100 */
[C---:B------:R-:W-:Y:S01]  /*a140*/  FFMA.FTZ R64, R5.reuse, R6, -R64 ;  /* 0x0000000605407223 */ /* 0x040fe20000010840 */
[--C-:B------:R-:W-:Y:S02]  /*a150*/  HADD2.F32 R6, -RZ, R72.reuse.H0_H0 ;  /* 0x20000048ff067230 */ /* 0x100fe40000004100 */
[----:B------:R-:W-:Y:S01]  /*a160*/  FFMA.FTZ R35, R5, R60, R13 ;  /* 0x0000003c05237223 */ /* 0x000fe2000001000d */
[----:B------:R-:W-:Y:S02]  /*a170*/  HADD2.F32 R56, -RZ, R15.H0_H0 ;  /* 0x2000000fff387230 */ /* 0x000fe40000004100 */
[----:B------:R-:W-:Y:S01]  /*a180*/  FMUL.FTZ R60, R55, R34 ;  /* 0x00000022373c7220 */ /* 0x000fe20000410000 */
[----:B------:R-:W-:Y:S02]  /*a190*/  HADD2.F32 R5, -RZ, R72.H1_H1 ;  /* 0x30000048ff057230 */ /* 0x000fe40000004100 */
[----:B------:R-:W-:Y:S01]  /*a1a0*/  FFMA.FTZ R68, R9, R62, R68 ;  /* 0x0000003e09447223 */ /* 0x000fe20000010044 */
[----:B------:R-:W-:-:S02]  /*a1b0*/  HADD2.F32 R58, -RZ, R58.H0_H0 ;  /* 0x2000003aff3a7230 */ /* 0x000fc40000004100 */
[-C--:B------:R-:W-:Y:S01]  /*a1c0*/  FMUL.FTZ R62, R55, R6.reuse ;  /* 0x00000006373e7220 */ /* 0x080fe20000410000 */
[C---:B------:R-:W-:Y:S01]  /*a1d0*/  FFMA.FTZ R55, R7.reuse, R6, -R60 ;  /* 0x0000000607377223 */ /* 0x040fe2000001083c */
[----:B------:R-:W-:Y:S02]  /*a1e0*/  HADD2.F32 R15, -RZ, R15.H1_H1 ;  /* 0x3000000fff0f7230 */ /* 0x000fe40000004100 */
[C---:B------:R-:W-:Y:S01]  /*a1f0*/  FMUL.FTZ R9, R56.reuse, R5 ;  /* 0x0000000538097220 */ /* 0x040fe20000410000 */
[----:B------:R-:W-:Y:S02]  /*a200*/  HADD2.F32 R60, -RZ, R67.H0_H0 ;  /* 0x20000043ff3c7230 */ /* 0x000fe40000004100 */
[----:B------:R-:W-:Y:S01]  /*a210*/  FFMA.FTZ R62, R7, R34, R62 ;  /* 0x00000022073e7223 */ /* 0x000fe2000001003e */
[----:B------:R-:W-:Y:S02]  /*a220*/  HADD2.F32 R6, -RZ, R70.H0_H0 ;  /* 0x20000046ff067230 */ /* 0x000fe40000004100 */
[-C--:B------:R-:W-:Y:S01]  /*a230*/  FMUL.FTZ R70, R56, R58.reuse ;  /* 0x0000003a38467220 */ /* 0x080fe20000410000 */
[----:B------:R-:W-:Y:S01]  /*a240*/  FFMA.FTZ R58, R33, R58, R9 ;  /* 0x0000003a213a7223 */ /* 0x000fe20000010009 */
[----:B------:R-:W-:-:S02]  /*a250*/  HADD2.F32 R12, -RZ, R12.H1_H1 ;  /* 0x3000000cff0c7230 */ /* 0x000fc40000004100 */
[----:B------:R-:W-:Y:S01]  /*a260*/  FMUL.FTZ R34, R15, R60 ;  /* 0x0000003c0f227220 */ /* 0x000fe20000410000 */
[----:B------:R-:W-:Y:S02]  /*a270*/  HADD2.F32 R14, -RZ, R14.H1_H1 ;  /* 0x3000000eff0e7230 */ /* 0x000fe40000004100 */
[----:B------:R-:W-:Y:S01]  /*a280*/  FFMA.FTZ R70, R33, R5, -R70 ;  /* 0x0000000521467223 */ /* 0x000fe20000010846 */
[-C--:B------:R-:W-:Y:S01]  /*a290*/  FMUL.FTZ R56, R15, R6.reuse ;  /* 0x000000060f387220 */ /* 0x080fe20000410000 */
[----:B------:R-:W-:Y:S02]  /*a2a0*/  HADD2.F32 R9, -RZ, R71.H0_H0 ;  /* 0x20000047ff097230 */ /* 0x000fe40000004100 */
[C---:B------:R-:W-:Y:S01]  /*a2b0*/  FFMA.FTZ R57, R11.reuse, R6, -R34 ;  /* 0x000000060b397223 */ /* 0x040fe20000010822 */
[----:B------:R-:W-:Y:S02]  /*a2c0*/  HADD2.F32 R13, -RZ, R69.H0_H0 ;  /* 0x20000045ff0d7230 */ /* 0x000fe40000004100 */
[----:B------:R-:W-:Y:S01]  /*a2d0*/  FFMA.FTZ R59, R11, R60, R56 ;  /* 0x0000003c0b3b7223 */ /* 0x000fe20000010038 */
[----:B------:R-:W-:-:S02]  /*a2e0*/  HADD2.F32 R5, -RZ, R32.H0_H0 ;  /* 0x20000020ff057230 */ /* 0x000fc40000004100 */
[----:B------:R-:W-:Y:S01]  /*a2f0*/  FMUL.FTZ R11, R12, R9 ;  /* 0x000000090c0b7220 */ /* 0x000fe20000410000 */
[----:B------:R-:W-:Y:S02]  /*a300*/  HADD2.F32 R7, -RZ, R4.H0_H0 ;  /* 0x20000004ff077230 */ /* 0x000fe40000004100 */
[----:B------:R-:W-:Y:S01]  /*a310*/  FMUL.FTZ R33, R14, R13 ;  /* 0x0000000d0e217220 */ /* 0x000fe20000410000 */
[----:B------:R-:W-:Y:S02]  /*a320*/  HADD2.F32 R8, -RZ, R8.H1_H1 ;  /* 0x30000008ff087230 */ /* 0x000fe40000004100 */
[----:B------:R-:W-:Y:S01]  /*a330*/  FMUL.FTZ R12, R12, R5 ;  /* 0x000000050c0c7220 */ /* 0x000fe20000410000 */
[----:B------:R-:W-:Y:S02]  /*a340*/  HADD2.F32 R10, -RZ, R10.H1_H1 ;  /* 0x3000000aff0a7230 */ /* 0x000fe40000004100 */
        /* <DEDUP_REMOVED lines=8> */
[----:B------:R-:W-:Y:S02]  /*a3d0*/  F2FP.F16.F32.PACK_AB R6, R6, R55 ;  /* 0x000000370606723e */ /* 0x000fe400000000ff */
[----:B------:R-:W-:Y:S02]  /*a3e0*/  F2FP.F16.F32.PACK_AB R11, R59, R58 ;  /* 0x0000003a3b0b723e */ /* 0x000fe400000000ff */
[----:B------:R-:W-:Y:S01]  /*a3f0*/  F2FP.F16.F32.PACK_AB R9, R68, R65 ;  /* 0x000000414409723e */ /* 0x000fe200000000ff */
[----:B------:R1:W-:Y:S01]  /*a400*/  STS.128 [R50], R4 ;  /* 0x0000000432007388 */ /* 0x0003e20000000c00 */
[----:B------:R-:W-:-:S02]  /*a410*/  F2FP.F16.F32.PACK_AB R8, R8, R35 ;  /* 0x000000230808723e */ /* 0x000fc400000000ff */
[----:B------:R-:W-:-:S05]  /*a420*/  F2FP.F16.F32.PACK_AB R10, R13, R62 ;  /* 0x0000003e0d0a723e */ /* 0x000fca00000000ff */
[----:B------:R1:W-:Y:S02]  /*a430*/  STS.128 [R51+0xc400], R8 ;  /* 0x00c4000833007388 */ /* 0x0003e40000000c00 */
.L_x_1211:
[----:B------:R-:W-:Y:S05]  /*a440*/  BSYNC B1 ;  /* 0x0000000000017941 */ /* 0x000fea0003800000 */
.L_x_1210:
[----:B------:R-:W-:Y:S04]  /*a450*/  BSSY B1, `(.L_x_1212) ;  /* 0x000006a000017945 */ /* 0x000fe80003800000 */
[----:B------:R-:W-:Y:S05]  /*a460*/  @P1 BRA `(.L_x_1213) ;  /* 0x0000000400a01947 */ /* 0x000fea0003800000 */
[----:B-1----:R-:W-:Y:S01]  /*a470*/  SHF.R.S32.HI R4, RZ, 0x1f, R77 ;  /* 0x0000001fff047819 */ /* 0x002fe2000001144d */
[----:B------:R-:W-:Y:S01]  /*a480*/  HADD2.F32 R35, -RZ, R53.H1_H1 ;  /* 0x30000035ff237230 */ /* 0x000fe20000004100 */
[----:B------:R-:W-:Y:S02]  /*a490*/  SHF.R.U64 R59, R36, 0x10, R37 ;  /* 0x00000010243b7819 */ /* 0x000fe40000001225 */
[CC--:B------:R-:W-:Y:S02]  /*a4a0*/  LEA.HI R5, R4.reuse, R77.reuse, RZ, 0x3 ;  /* 0x0000004d04057211 */ /* 0x0c0fe400078f18ff */
[----:B------:R-:W-:Y:S02]  /*a4b0*/  LEA.HI R6, R4, R77, RZ, 0x5 ;  /* 0x0000004d04067211 */ /* 0x000fe400078f28ff */
[----:B------:R-:W-:Y:S02]  /*a4c0*/  SHF.R.S32.HI R7, RZ, 0x3, R5 ;  /* 0x00000003ff077819 */ /* 0x000fe40000011405 */
[----:B------:R-:W-:Y:S01]  /*a4d0*/  SHF.R.U32.HI R36, RZ, 0x10, R37 ;  /* 0x00000010ff247819 */ /* 0x000fe20000011625 */
[----:B------:R-:W-:Y:S01]  /*a4e0*/  HADD2.F32 R37, -RZ, R49.H1_H1 ;  /* 0x30000031ff257230 */ /* 0x000fe20000004100 */
[----:B------:R-:W-:-:S02]  /*a4f0*/  LEA.HI R4, R0, R7, RZ, 0x1d ;  /* 0x0000000700047211 */ /* 0x000fc400078fe8ff */
[----:B------:R-:W-:Y:S02]  /*a500*/  SHF.R.S32.HI R7, RZ, 0x5, R6 ;  /* 0x00000005ff077819 */ /* 0x000fe40000011406 */
[----:B-----5:R-:W-:Y:S02]  /*a510*/  LOP3.LUT R6, R75, 0x18, R5, 0xf8, !PT ;  /* 0x000000184b067812 */ /* 0x020fe400078ef805 */
[----:B------:R-:W-:Y:S01]  /*a520*/  SHF.R.S32.HI R5, RZ, 0x1f, R4 ;  /* 0x0000001fff057819 */ /* 0x000fe20000011404 */
[----:B------:R-:W-:Y:S01]  /*a530*/  IMAD R7, R7, 0x1800, R74 ;  /* 0x0000180007077824 */ /* 0x000fe200078e024a */
[----:B------:R-:W-:Y:S02]  /*a540*/  LOP3.LUT R6, R6, R73, RZ, 0x3c, !PT ;  /* 0x0000004906067212 */ /* 0x000fe400078e3cff */
[----:B------:R-:W-:Y:S01]  /*a550*/  LEA.HI R5, R5, R4, RZ, 0x2 ;  /* 0x0000000405057211 */ /* 0x000fe200078f10ff */
[----:B------:R-:W-:Y:S01]  /*a560*/  IMAD.SHL.U32 R4, R4, 0x8, RZ ;  /* 0x0000000804047824 */ /* 0x000fe200078e00ff */
[----:B------:R-:W-:Y:S01]  /*a570*/  SHF.R.U64 R55, R26, 0x10, R27 ;  /* 0x000000101a377819 */ /* 0x000fe2000000121b */
[----:B------:R-:W-:Y:S01]  /*a580*/  IMAD.IADD R6, R7, 0x1, R6 ;  /* 0x0000000107067824 */ /* 0x000fe200078e0206 */
[----:B------:R-:W-:-:S02]  /*a590*/  SHF.R.S32.HI R5, RZ, 0x2, R5 ;  /* 0x00000002ff057819 */ /* 0x000fc40000011405 */
[----:B------:R-:W-:Y:S02]  /*a5a0*/  LOP3.LUT R4, R75, 0x18, R4, 0xf8, !PT ;  /* 0x000000184b047812 */ /* 0x000fe400078ef804 */
[----:B------:R-:W-:Y:S01]  /*a5b0*/  LEA R12, R6, UR38, 0x1 ;  /* 0x00000026060c7c11 */ /* 0x000fe2000f8e08ff */
[----:B------:R-:W-:Y:S01]  /*a5c0*/  IMAD R8, R5, 0x1800, R74 ;  /* 0x0000180005087824 */ /* 0x000fe200078e024a */
[----:B0-----:R-:W-:Y:S02]  /*a5d0*/  LOP3.LUT R9, R4, R73, RZ, 0x3c, !PT ;  /* 0x0000004904097212 */ /* 0x001fe400078e3cff */
[----:B------:R-:W-:Y:S01]  /*a5e0*/  SHF.R.U32.HI R34, RZ, 0x10, R25 ;  /* 0x00000010ff227819 */ /* 0x000fe20000011619 */
[----:B------:R-:W0:Y:S01]  /*a5f0*/  LDS.128 R4, [R12] ;  /* 0x000000000c047984 */ /* 0x000e220000000c00 */
[----:B------:R-:W-:Y:S01]  /*a600*/  SHF.R.U64 R58, R38, 0x10, R39 ;  /* 0x00000010263a7819 */ /* 0x000fe20000001227 */
[----:B------:R-:W-:Y:S01]  /*a610*/  IMAD.IADD R9, R8, 0x1, R9 ;  /* 0x0000000108097824 */ /* 0x000fe200078e0209 */
[----:B------:R-:W-:Y:S01]  /*a620*/  SHF.R.U32.HI R56, RZ, 0x10, R39 ;  /* 0x00000010ff387819 */ /* 0x000fe20000011627 */
[----:B------:R-:W-:Y:S01]  /*a630*/  HADD2.F32 R34, -RZ, R34.H0_H0 ;  /* 0x20000022ff227230 */ /* 0x000fe20000004100 */
[----:B------:R-:W-:Y:S01]  /*a640*/  SHF.R.U32.HI R50, RZ, 0x10, R27 ;  /* 0x00000010ff327819 */ /* 0x000fe2000001161b */
[----:B------:R-:W-:Y:S01]  /*a650*/  IMAD R13, R9, 0x2, R2 ;  /* 0x00000002090d7824 */ /* 0x000fe200078e0202 */
[----:B------:R-:W-:-:S04]  /*a660*/  SHF.R.U64 R57, R24, 0x10, R25 ;  /* 0x0000001018397819 */ /* 0x000fc80000001219 */
[----:B------:R-:W1:Y:S01]  /*a670*/  LDS.128 R8, [R13+0xc400] ;  /* 0x00c400000d087984 */ /* 0x000e620000000c00 */
[--C-:B0-----:R-:W-:Y:S02]  /*a680*/  HADD2.F32 R14, -RZ, R5.reuse.H0_H0 ;  /* 0x20000005ff0e7230 */ /* 0x101fe40000004100 */
[----:B------:R-:W-:Y:S02]  /*a690*/  HADD2.F32 R15, -RZ, R5.H1_H1 ;  /* 0x30000005ff0f7230 */ /* 0x000fe40000004100 */
[--C-:B------:R-:W-:Y:S02]  /*a6a0*/  HADD2.F32 R24, -RZ, R7.reuse.H0_H0 ;  /* 0x20000007ff187230 */ /* 0x100fe40000004100 */
[----:B------:R-:W-:Y:S02]  /*a6b0*/  HADD2.F32 R25, -RZ, R7.H1_H1 ;  /* 0x30000007ff197230 */ /* 0x000fe40000004100 */
[----:B------:R-:W-:Y:S02]  /*a6c0*/  HADD2.F32 R5, -RZ, R4.H0_H0 ;  /* 0x20000004ff057230 */ /* 0x000fe40000004100 */
[----:B------:R-:W-:-:S02]  /*a6d0*/  HADD2.F32 R7, -RZ, R6.H0_H0 ;  /* 0x20000006ff077230 */ /* 0x000fc40000004100 */
[--C-:B-1----:R-:W-:Y:S02]  /*a6e0*/  HADD2.F32 R26, -RZ, R9.reuse.H0_H0 ;  /* 0x20000009ff1a7230 */ /* 0x102fe40000004100 */
[----:B------:R-:W-:Y:S02]  /*a6f0*/  HADD2.F32 R27, -RZ, R9.H1_H1 ;  /* 0x30000009ff1b7230 */ /* 0x000fe40000004100 */
[----:B------:R-:W-:Y:S02]  /*a700*/  HADD2.F32 R32, -RZ, R11.H0_H0 ;  /* 0x2000000bff207230 */ /* 0x000fe40000004100 */
[C---:B------:R-:W-:Y:S01]  /*a710*/  FMUL.FTZ R39, R26.reuse, R37 ;  /* 0x000000251a277220 */ /* 0x040fe20000410000 */
[-C--:B------:R-:W-:Y:S01]  /*a720*/  FMUL.FTZ R51, R26, R35.reuse ;  /* 0x000000231a337220 */ /* 0x080fe20000410000 */
[----:B------:R-:W-:Y:S02]  /*a730*/  HADD2.F32 R26, -RZ, R36.H0_H0 ;  /* 0x20000024ff1a7230 */ /* 0x000fe40000004100 */
[----:B------:R-:W-:Y:S01]  /*a740*/  FMUL.FTZ R36, R27, R34 ;  /* 0x000000221b247220 */ /* 0x000fe20000410000 */
[----:B------:R-:W-:Y:S01]  /*a750*/  FFMA.FTZ R38, R14, R35, -R39 ;  /* 0x000000230e267223 */ /* 0x000fe20000010827 */
[----:B------:R-:W-:-:S02]  /*a760*/  HADD2.F32 R39, -RZ, R52.H1_H1 ;  /* 0x30000034ff277230 */ /* 0x000fc40000004100 */
[----:B------:R-:W-:Y:S01]  /*a770*/  FFMA.FTZ R51, R14, R37, R51 ;  /* 0x000000250e337223 */ /* 0x000fe20000010033 */
[----:B------:R-:W-:Y:S02]  /*a780*/  HADD2.F32 R35, -RZ, R54.H1_H1 ;  /* 0x30000036ff237230 */ /* 0x000fe40000004100 */
[-C--:B------:R-:W-:Y:S01]  /*a790*/  FMUL.FTZ R14, R27, R26.reuse ;  /* 0x0000001a1b0e7220 */ /* 0x080fe20000410000 */
[----:B------:R-:W-:Y:S01]  /*a7a0*/  FFMA.FTZ R37, R15, R26, -R36 ;  /* 0x0000001a0f257223 */ /* 0x000fe20000010824 */
[C---:B------:R-:W-:Y:S01]  /*a7b0*/  FMUL.FTZ R27, R32.reuse, R39 ;  /* 0x00000027201b7220 */ /* 0x040fe20000410000 */
[----:B------:R-:W-:Y:S02]  /*a7c0*/  HADD2.F32 R33, -RZ, R11.H1_H1 ;  /* 0x3000000bff217230 */ /* 0x000fe40000004100 */
[-C--:B------:R-:W-:Y:S01]  /*a7d0*/  FMUL.FTZ R32, R32, R35.reuse ;  /* 0x0000002320207220 */ /* 0x080fe20000410000 */
[----:B------:R-:W-:Y:S02]  /*a7e0*/  HADD2.F32 R36, -RZ, R50.H0_H0 ;  /* 0x20000032ff247230 */ /* 0x000fe40000004100 */
[----:B------:R-:W-:Y:S01]  /*a7f0*/  FFMA.FTZ R35, R24, R35, -R27 ;  /* 0x0000002318237223 */ /* 0x000fe2000001081b */
[----:B------:R-:W-:-:S02]  /*a800*/  HADD2.F32 R26, -RZ, R56.H0_H0 ;  /* 0x20000038ff1a7230 */ /* 0x000fc40000004100 */
[----:B------:R-:W-:Y:S01]  /*a810*/  FFMA.FTZ R39, R24, R39, R32 ;  /* 0x0000002718277223 */ /* 0x000fe20000010020 */
[----:B------:R-:W-:Y:S02]  /*a820*/  HADD2.F32 R9, -RZ, R8.H0_H0 ;  /* 0x20000008ff097230 */ /* 0x000fe40000004100 */
[----:B------:R-:W-:Y:S01]  /*a830*/  FMUL.FTZ R32, R33, R36 ;  /* 0x0000002421207220 */ /* 0x000fe20000410000 */
[----:B------:R-:W-:Y:S02]  /*a840*/  HADD2.F32 R24, -RZ, R49.H0_H0 ;  /* 0x20000031ff187230 */ /* 0x000fe40000004100 */
[----:B------:R-:W-:Y:S01]  /*a850*/  FFMA.FTZ R34, R15, R34, R14 ;  /* 0x000000220f227223 */ /* 0x000fe2000001000e */
[----:B------:R-:W-:Y:S02]  /*a860*/  HADD2.F32 R14, -RZ, R53.H0_H0 ;  /* 0x20000035ff0e7230 */ /* 0x000fe40000004100 */
[-C--:B------:R-:W-:Y:S01]  /*a870*/  FMUL.FTZ R56, R33, R26.reuse ;  /* 0x0000001a21387220 */ /* 0x080fe20000410000 */
[----:B------:R-:W-:Y:S01]  /*a880*/  FFMA.FTZ R50, R25, R26, -R32 ;  /* 0x0000001a19327223 */ /* 0x000fe20000010820 */
[----:B------:R-:W-:-:S02]  /*a890*/  HADD2.F32 R11, -RZ, R10.H0_H0 ;  /* 0x2000000aff0b7230 */ /* 0x000fc40000004100 */
[C---:B------:R-:W-:Y:S01]  /*a8a0*/  FMUL.FTZ R26, R9.reuse, R24 ;  /* 0x00000018091a7220 */ /* 0x040fe20000410000 */
[----:B------:R-:W-:Y:S02]  /*a8b0*/  HADD2.F32 R52, -RZ, R52.H0_H0 ;  /* 0x20000034ff347230 */ /* 0x000fe40000004100 */
[-C--:B------:R-:W-:Y:S01]  /*a8c0*/  FMUL.FTZ R9, R9, R14.reuse ;  /* 0x0000000e09097220 */ /* 0x080fe20000410000 */
[----:B------:R-:W-:Y:S02]  /*a8d0*/  HADD2.F32 R54, -RZ, R54.H0_H0 ;  /* 0x20000036ff367230 */ /* 0x000fe40000004100 */
[----:B------:R-:W-:Y:S01]  /*a8e0*/  FFMA.FTZ R26, R5, R14, -R26 ;  /* 0x0000000e051a7223 */ /* 0x000fe2000001081a */
[----:B------:R-:W-:Y:S02]  /*a8f0*/  HADD2.F32 R8, -RZ, R8.H1_H1 ;  /* 0x30000008ff087230 */ /* 0x000fe40000004100 */
[----:B------:R-:W-:Y:S01]  /*a900*/  FMUL.FTZ R32, R11, R52 ;  /* 0x000000340b207220 */ /* 0x000fe20000410000 */
[----:B------:R-:W-:-:S02]  /*a910*/  HADD2.F32 R10, -RZ, R10.H1_H1 ;  /* 0x3000000aff0a7230 */ /* 0x000fc40000004100 */
[----:B------:R-:W-:Y:S01]  /*a920*/  FMUL.FTZ R14, R11, R54 ;  /* 0x000000360b0e7220 */ /* 0x000fe20000410000 */
[----:B------:R-:W-:Y:S01]  /*a930*/  FFMA.FTZ R24, R5, R24, R9 ;  /* 0x0000001805187223 */ /* 0x000fe20000010009 */
[----:B------:R-:W-:Y:S02]  /*a940*/  HADD2.F32 R11, -RZ, R57.H0_H0 ;  /* 0x20000039ff0b7230 */ /* 0x000fe40000004100 */
[C---:B------:R-:W-:Y:S01]  /*a950*/  FFMA.FTZ R32, R7.reuse, R54, -R32 ;  /* 0x0000003607207223 */ /* 0x040fe20000010820 */
[----:B------:R-:W-:Y:S02]  /*a960*/  HADD2.F32 R15, -RZ, R55.H0_H0 ;  /* 0x20000037ff0f7230 */ /* 0x000fe40000004100 */
[----:B------:R-:W-:Y:S01]  /*a970*/  FFMA.FTZ R14, R7, R52, R14 ;  /* 0x00000034070e7223 */ /* 0x000fe2000001000e */
[----:B------:R-:W-:Y:S02]  /*a980*/  HADD2.F32 R5, -RZ, R59.H0_H0 ;  /* 0x2000003bff057230 */ /* 0x000fe40000004100 */
[----:B------:R-:W-:Y:S01]  /*a990*/  FMUL.FTZ R7, R8, R11 ;  /* 0x0000000b08077220 */ /* 0x000fe20000410000 */
[----:B------:R-:W-:-:S02]  /*a9a0*/  HADD2.F32 R9, -RZ, R58.H0_H0 ;  /* 0x2000003aff097230 */ /* 0x000fc40000004100 */
[----:B------:R-:W-:Y:S01]  /*a9b0*/  FMUL.FTZ R33, R10, R15 ;  /* 0x0000000f0a217220 */ /* 0x000fe20000410000 */
[----:B------:R-:W-:Y:S02]  /*a9c0*/  HADD2.F32 R4, -RZ, R4.H1_H1 ;  /* 0x30000004ff047230 */ /* 0x000fe40000004100 */
[----:B------:R-:W-:Y:S01]  /*a9d0*/  FMUL.FTZ R8, R8, R5 ;  /* 0x0000000508087220 */ /* 0x000fe20000410000 */
[----:B------:R-:W-:Y:S02]  /*a9e0*/  HADD2.F32 R6, -RZ, R6.H1_H1 ;  /* 0x30000006ff067230 */ /* 0x000fe40000004100 */
[----:B------:R-:W-:Y:S01]  /*a9f0*/  FMUL.FTZ R10, R10, R9 ;  /* 0x000000090a0a7220 */ /* 0x000fe20000410000 */
[----:B------:R-:W-:Y:S01]  /*aa00*/  FFMA.FTZ R56, R25, R36, R56 ;  /* 0x0000002419387223 */ /* 0x000fe20000010038 */
        /* <DEDUP_REMOVED lines=14> */
.L_x_1213:
[----:B------:R-:W-:Y:S05]  /*aaf0*/  BSYNC B1 ;  /* 0x0000000000017941 */ /* 0x000fea0003800000 */
.L_x_1212:
[----:B------:R-:W-:Y:S05]  /*ab00*/  @P2 BRA `(.L_x_1191) ;  /* 0x0000000400a02947 */ /* 0x000fea0003800000 */
[----:B-12---:R-:W-:Y:S02]  /*ab10*/  SHF.R.S32.HI R4, RZ, 0x1f, R76 ;  /* 0x0000001fff047819 */ /* 0x006fe4000001144c */
[----:B------:R-:W-:Y:S02]  /*ab20*/  SHF.R.U64 R37, R30, 0x10, R31 ;  /* 0x000000101e257819 */ /* 0x000fe4000000121f */
[CC--:B------:R-:W-:Y:S02]  /*ab30*/  LEA.HI R5, R4.reuse, R76.reuse, RZ, 0x3 ;  /* 0x0000004c04057211 */ /* 0x0c0fe400078f18ff */
[----:B------:R-:W-:Y:S02]  /*ab40*/  LEA.HI R4, R4, R76, RZ, 0x5 ;  /* 0x0000004c04047211 */ /* 0x000fe400078f28ff */
[----:B------:R-:W-:Y:S02]  /*ab50*/  SHF.R.S32.HI R7, RZ, 0x3, R5 ;  /* 0x00000003ff077819 */ /* 0x000fe40000011405 */
[----:B------:R-:W-:-:S02]  /*ab60*/  SHF.R.S32.HI R6, RZ, 0x5, R4 ;  /* 0x00000005ff067819 */ /* 0x000fc40000011404 */
[----:B------:R-:W-:Y:S02]  /*ab70*/  LEA.HI R0, R0, R7, RZ, 0x1d ;  /* 0x0000000700007211 */ /* 0x000fe400078fe8ff */
[----:B-----5:R-:W-:Y:S01]  /*ab80*/  LOP3.LUT R4, R75, 0x18, R5, 0xf8, !PT ;  /* 0x000000184b047812 */ /* 0x020fe200078ef805 */
[----:B------:R-:W-:Y:S01]  /*ab90*/  IMAD R6, R6, 0x1800, R74 ;  /* 0x0000180006067824 */ /* 0x000fe200078e024a */
[----:B------:R-:W-:Y:S02]  /*aba0*/  SHF.R.S32.HI R5, RZ, 0x1f, R0 ;  /* 0x0000001fff057819 */ /* 0x000fe40000011400 */
[----:B------:R-:W-:Y:S02]  /*abb0*/  LOP3.LUT R7, R4, R73, RZ, 0x3c, !PT ;  /* 0x0000004904077212 */ /* 0x000fe400078e3cff */
[----:B------:R-:W-:Y:S01]  /*abc0*/  LEA.HI R5, R5, R0, RZ, 0x2 ;  /* 0x0000000005057211 */ /* 0x000fe200078f10ff */
[----:B------:R-:W-:Y:S01]  /*abd0*/  IMAD.SHL.U32 R0, R0, 0x8, RZ ;  /* 0x0000000800007824 */ /* 0x000fe200078e00ff */
[----:B------:R-:W-:Y:S01]  /*abe0*/  SHF.R.U32.HI R34, RZ, 0x10, R31 ;  /* 0x00000010ff227819 */ /* 0x000fe2000001161f */
[----:B------:R-:W-:Y:S01]  /*abf0*/  IMAD.IADD R6, R6, 0x1, R7 ;  /* 0x0000000106067824 */ /* 0x000fe200078e0207 */
[----:B------:R-:W-:Y:S01]  /*ac00*/  SHF.R.S32.HI R5, RZ, 0x2, R5 ;  /* 0x00000002ff057819 */ /* 0x000fe20000011405 */
[----:B------:R-:W-:Y:S01]  /*ac10*/  HADD2.F32 R31, -RZ, R3.H1_H1 ;  /* 0x30000003ff1f7230 */ /* 0x000fe20000004100 */
[----:B------:R-:W-:-:S02]  /*ac20*/  LOP3.LUT R0, R75, 0x18, R0, 0xf8, !PT ;  /* 0x000000184b007812 */ /* 0x000fc400078ef800 */
[----:B------:R-:W-:Y:S01]  /*ac30*/  LEA R50, R6, UR38, 0x1 ;  /* 0x0000002606327c11 */ /* 0x000fe2000f8e08ff */
[----:B------:R-:W-:Y:S01]  /*ac40*/  IMAD R8, R5, 0x1800, R74 ;  /* 0x0000180005087824 */ /* 0x000fe200078e024a */
[----:B0-----:R-:W-:Y:S02]  /*ac50*/  LOP3.LUT R9, R0, R73, RZ, 0x3c, !PT ;  /* 0x0000004900097212 */ /* 0x001fe400078e3cff */
[--C-:B------:R-:W-:Y:S01]  /*ac60*/  SHF.R.U64 R38, R28, 0x10, R29.reuse ;  /* 0x000000101c267819 */ /* 0x100fe2000000121d */
[----:B------:R-:W0:Y:S01]  /*ac70*/  LDS.128 R4, [R50] ;  /* 0x0000000032047984 */ /* 0x000e220000000c00 */
[----:B------:R-:W-:Y:S01]  /*ac80*/  SHF.R.U32.HI R28, RZ, 0x10, R29 ;  /* 0x00000010ff1c7819 */ /* 0x000fe2000001161d */
[----:B------:R-:W-:Y:S01]  /*ac90*/  IMAD.IADD R9, R8, 0x1, R9 ;  /* 0x0000000108097824 */ /* 0x000fe200078e0209 */
[--C-:B------:R-:W-:Y:S01]  /*aca0*/  SHF.R.U64 R49, R40, 0x10, R41.reuse ;  /* 0x0000001028317819 */ /* 0x100fe20000001229 */
[----:B------:R-:W-:Y:S01]  /*acb0*/  HADD2.F32 R29, -RZ, R21.H1_H1 ;  /* 0x30000015ff1d7230 */ /* 0x000fe20000004100 */
[----:B------:R-:W-:Y:S01]  /*acc0*/  SHF.R.U32.HI R40, RZ, 0x10, R41 ;  /* 0x00000010ff287819 */ /* 0x000fe20000011629 */
[----:B------:R-:W-:Y:S01]  /*acd0*/  IMAD R0, R9, 0x2, R2 ;  /* 0x0000000209007824 */ /* 0x000fe200078e0202 */
[--C-:B------:R-:W-:Y:S01]  /*ace0*/  SHF.R.U64 R39, R42, 0x10, R43.reuse ;  /* 0x000000102a277819 */ /* 0x100fe2000000122b */
[----:B------:R-:W-:Y:S01]  /*acf0*/  HADD2.F32 R28, -RZ, R28.H0_H0 ;  /* 0x2000001cff1c7230 */ /* 0x000fe20000004100 */
[----:B------:R-:W-:-:S02]  /*ad00*/  SHF.R.U32.HI R42, RZ, 0x10, R43 ;  /* 0x00000010ff2a7819 */ /* 0x000fc4000001162b */
        /* <DEDUP_REMOVED lines=28> */
[----:B------:R-:W-:Y:S01]  /*aed0*/  FFMA.FTZ R28, R13, R28, R12 ;  /* 0x0000001c0d1c7223 */ /* 0x000fe2000001000c */
[C---:B------:R-:W-:Y:S01]  /*aee0*/  FMUL.FTZ R26, R27.reuse, R30 ;  /* 0x0000001e1b1a7220 */ /* 0x040fe20000410000 */
[----:B------:R-:W-:Y:S02]  /*aef0*/  HADD2.F32 R14, -RZ, R3.H0_H0 ;  /* 0x20000003ff0e7230 */ /* 0x000fe40000004100 */
[-C--:B------:R-:W-:Y:S01]  /*af00*/  FMUL.FTZ R36, R27, R24.reuse ;  /* 0x000000181b247220 */ /* 0x080fe20000410000 */
[----:B------:R-:W-:Y:S02]  /*af10*/  HADD2.F32 R12, -RZ, R21.H0_H0 ;  /* 0x20000015ff0c7230 */ /* 0x000fe40000004100 */
        /* <DEDUP_REMOVED lines=9> */
[----:B------:R-:W-:Y:S01]  /*afb0*/  FFMA.FTZ R14, R5, R14, R9 ;  /* 0x0000000e050e7223 */ /* 0x000fe20000010009 */
[----:B------:R-:W-:Y:S01]  /*afc0*/  FMUL.FTZ R12, R11, R48 ;  /* 0x000000300b0c7220 */ /* 0x000fe20000410000 */
[----:B------:R-:W-:-:S02]  /*afd0*/  HADD2.F32 R10, -RZ, R10.H1_H1 ;  /* 0x3000000aff0a7230 */ /* 0x000fc40000004100 */
        /* <DEDUP_REMOVED lines=27> */
.L_x_1191:
[----:B------:R-:W-:Y:S05]  /*b190*/  BSYNC B0 ;  /* 0x0000000000007941 */ /* 0x000fea0003800000 */
.L_x_1181:
        /* <DEDUP_REMOVED lines=8> */
.L_x_1179:
[----:B0--3--:R-:W-:-:S05]  /*b220*/  IMAD.U32 R0, RZ, RZ, UR37 ;  /* 0x00000025ff007e24 */ /* 0x009fca000f8e00ff */
[----:B------:R-:W-:-:S13]  /*b230*/  ISETP.NE.AND P0, PT, R0, 0x3, PT ;  /* 0x000000030000780c */ /* 0x000fda0003f05270 */
[----:B------:R-:W-:Y:S05]  /*b240*/  @!P0 BRA `(.L_x_1214) ;  /* 0x0000000000048947 */ /* 0x000fea0003800000 */
[----:B------:R-:W-:Y:S01]  /*b250*/  BPT.TRAP 0x1 ;  /* 0x000000040000795c */ /* 0x000fe20000300000 */
.L_x_1214:
[----:B------:R-:W-:Y:S01]  /*b260*/  IMAD R0, R17, 0x8, R2 ;  /* 0x0000000811007824 */ /* 0x000fe200078e0202 */
[----:B--2-4-:R-:W-:-:S04]  /*b270*/  SHF.L.U32 R3, R22, 0x1f, RZ ;  /* 0x0000001f16037819 */ /* 0x014fc800000006ff */
[----:B------:R0:W2:Y:S01]  /*b280*/  SYNCS.PHASECHK.TRANS64.TRYWAIT P2, [R0+URZ+0x2d830], R3 ;  /* 0x02d83003000075a7 */ /* 0x0000a2000804017f */
[----:B------:R-:W-:Y:S05]  /*b290*/  @!P0 BRA `(.L_x_1215) ;  /* 0x0000000000048947 */ /* 0x000fea0003800000 */
[----:B------:R-:W-:Y:S01]  /*b2a0*/  BPT.TRAP 0x1 ;  /* 0x000000040000795c */ /* 0x000fe20000300000 */
.L_x_1215:
[----:B------:R-:W3:Y:S01]  /*b2b0*/  S2R R8, SR_TID.X ;  /* 0x0000000000087919 */ /* 0x000ee20000002100 */
[----:B------:R-:W-:-:S05]  /*b2c0*/  LOP3.LUT R47, R47, 0xffffff80, RZ, 0xc0, !PT ;  /* 0xffffff802f2f7812 */ /* 0x000fca00078ec0ff */
[----:B------:R-:W-:-:S05]  /*b2d0*/  IMAD.IADD R47, R46, 0x1, -R47 ;  /* 0x000000012e2f7824 */ /* 0x000fca00078e0a2f */
[----:B------:R-:W-:-:S04]  /*b2e0*/  SHF.R.S32.HI R6, RZ, 0x1f, R47 ;  /* 0x0000001fff067819 */ /* 0x000fc8000001142f */
[CC--:B------:R-:W-:Y:S02]  /*b2f0*/  LEA.HI R4, R6.reuse, R47.reuse, RZ, 0x2 ;  /* 0x0000002f06047211 */ /* 0x0c0fe400078f10ff */
[----:B------:R-:W-:Y:S02]  /*b300*/  LEA.HI R6, R6, R47, RZ, 0x5 ;  /* 0x0000002f06067211 */ /* 0x000fe400078f28ff */
[--C-:B------:R-:W-:Y:S02]  /*b310*/  SHF.R.S32.HI R7, RZ, 0x2, R4.reuse ;  /* 0x00000002ff077819 */ /* 0x100fe40000011404 */
[----:B------:R-:W-:Y:S02]  /*b320*/  SHF.R.S32.HI R4, RZ, 0x1f, R4 ;  /* 0x0000001fff047819 */ /* 0x000fe40000011404 */
[----:B------:R-:W-:Y:S02]  /*b330*/  SHF.R.S32.HI R6, RZ, 0x5, R6 ;  /* 0x00000005ff067819 */ /* 0x000fe40000011406 */
[----:B------:R-:W-:Y:S01]  /*b340*/  LEA.HI R5, R4, R7, RZ, 0x3 ;  /* 0x0000000704057211 */ /* 0x000fe200078f18ff */
[----:B------:R-:W-:Y:S01]  /*b350*/  IMAD.HI R4, R44, 0x55555556, RZ ;  /* 0x555555562c047827 */ /* 0x000fe200078e02ff */
[----:B---3--:R-:W-:-:S02]  /*b360*/  LOP3.LUT R9, R8, 0x7f, RZ, 0xc0, !PT ;  /* 0x0000007f08097812 */ /* 0x008fc400078ec0ff */
[----:B------:R-:W-:Y:S02]  /*b370*/  LOP3.LUT R8, R5, 0xfffffff8, RZ, 0xc0, !PT ;  /* 0xfffffff805087812 */ /* 0x000fe400078ec0ff */
[----:B------:R-:W-:Y:S02]  /*b380*/  LEA.HI R5, R4, R4, RZ, 0x1 ;  /* 0x0000000404057211 */ /* 0x000fe400078f08ff */
[----:B------:R-:W-:Y:S01]  /*b390*/  ISETP.NE.AND P1, PT, R9, RZ, PT ;  /* 0x000000ff0900720c */ /* 0x000fe20003f25270 */
[----:B------:R-:W-:Y:S02]  /*b3a0*/  IMAD.IADD R7, R7, 0x1, -R8 ;  /* 0x0000000107077824 */ /* 0x000fe400078e0a08 */
[----:B------:R-:W-:Y:S02]  /*b3b0*/  IMAD R5, R5, -0x3, R44 ;  /* 0xfffffffd05057824 */ /* 0x000fe400078e022c */
[----:B------:R-:W-:Y:S01]  /*b3c0*/  IMAD R6, R6, 0x10, R7 ;  /* 0x0000001006067824 */ /* 0x000fe200078e0207 */
[----:B--2---:R-:W-:Y:S07]  /*b3d0*/  @P2 BRA `(.L_x_1216) ;  /* 0x0000000000082947 */ /* 0x004fee0003800000 */
[----:B------:R-:W2:Y:S02]  /*b3e0*/  SYNCS.PHASECHK.TRANS64.TRYWAIT P2, [R0+URZ+0x2d830], R3 ;  /* 0x02d83003000075a7 */ /* 0x000ea4000804017f */
[----:B--2---:R-:W-:Y:S05]  /*b3f0*/  @!P2 BRA `(.L_x_1217) ;  /* 0x0000016c00b8a947 */ /* 0x004fea0003800000 */
.L_x_1216:
[----:B------:R-:W-:Y:S05]  /*b400*/  WARPSYNC.ALL ;  /* 0x0000000000007948 */ /* 0x000fea0003800000 */
[----:B------:R-:W-:Y:S01]  /*b410*/  LEA R20, R5, R6, 0x6 ;  /* 0x0000000605147211 */ /* 0x000fe200078e30ff */
[----:B0-2---:R-:W-:Y:S01]  /*b420*/  VIADD R3, R2, 0x15400 ;  /* 0x0001540002037836 */ /* 0x005fe20000000000 */
[----:B------:R-:W-:-:S04]  /*b430*/  LOP3.LUT R6, R45, 0x10000, RZ, 0xfc, !PT ;  /* 0x000100002d067812 */ /* 0x000fc800078efcff */
[----:B------:R-:W-:-:S04]  /*b440*/  SHF.R.U32.HI R3, RZ, 0x4, R3 ;  /* 0x00000004ff037819 */ /* 0x000fc80000011603 */
[----:B------:R-:W-:-:S04]  /*b450*/  LOP3.LUT R3, R3, 0x3fff, RZ, 0xc0, !PT ;  /* 0x00003fff03037812 */ /* 0x000fc800078ec0ff */
[----:B------:R-:W-:Y:S01]  /*b460*/  LOP3.LUT R4, R3, 0x10000, RZ, 0xfc, !PT ;  /* 0x0001000003047812 */ /* 0x000fe200078efcff */
[----:B------:R-:W-:Y:S02]  /*b470*/  IMAD.MOV.U32 R7, RZ, RZ, -0x7fffffe0 ;  /* 0x80000020ff077424 */ /* 0x000fe400078e00ff */
[----:B------:R-:W-:Y:S02]  /*b480*/  IMAD.MOV.U32 R5, RZ, RZ, -0x7fffffe0 ;  /* 0x80000020ff057424 */ /* 0x000fe400078e00ff */
[----:B------:R0:W-:Y:S01]  /*b490*/  STL [R1+0x8], R4 ;  /* 0x0000080401007387 */ /* 0x0001e20000100800 */
[C---:B------:R-:W-:Y:S02]  /*b4a0*/  R2UR UR4, R6.reuse ;  /* 0x00000000060472ca */ /* 0x040fe400000e0000 */
[----:B------:R-:W-:Y:S01]  /*b4b0*/  R2UR UR5, R7 ;  /* 0x00000000070572ca */ /* 0x000fe200000e0000 */
[----:B-----5:R-:W-:Y:S01]  /*b4c0*/  WARPGROUP.ARRIVE ;  /* 0x00000000000079c5 */ /* 0x020fe20000000000 */
[----:B------:R-:W-:Y:S01]  /*b4d0*/  R2UR UR7, R5 ;  /* 0x00000000050772ca */ /* 0x000fe200000e0000 */
[----:B------:R-:W-:Y:S01]  /*b4e0*/  VIADD R154, R6, 0x2 ;  /* 0x00000002069a7836 */ /* 0x000fe20000000000 */
[----:B------:R-:W2:Y:S01]  /*b4f0*/  LDL R97, [R1+0x28] ;  /* 0x0000280001617983 */ /* 0x000ea20000100800 */
[----:B0-----:R-:W-:-:S03]  /*b500*/  IMAD R4, R17, 0x600, R4 ;  /* 0x0000060011047824 */ /* 0x001fc600078e0204 */
[----:B------:R-:W3:Y:S02]  /*b510*/  LDL R98, [R1+0x30] ;  /* 0x0000300001627983 */ /* 0x000ee40000100800 */
[C---:B------:R-:W-:Y:S01]  /*b520*/  R2UR UR6, R4.reuse ;  /* 0x00000000040672ca */ /* 0x040fe200000e0000 */
[----:B------:R-:W-:Y:S01]  /*b530*/  IMAD.MOV.U32 R155, RZ, RZ, -0x7fffffe0 ;  /* 0x80000020ff9b7424 */ /* 0x000fe200078e00ff */
[----:B------:R-:W4:Y:S11]  /*b540*/  LDL R96, [R1+0x34] ;  /* 0x0000340001607983 */ /* 0x000f360000100800 */
[----:B------:R-:W-:Y:S01]  /*b550*/  HGMMA.64x128x16.F32 R24, gdesc[UR4], RZ, !UPT, gsb0 ;  /* 0x01e00000041879f0 */ /* 0x000fe2000c0008ff */
[----:B------:R-:W-:-:S02]  /*b560*/  VIADD R8, R4, 0x2 ;  /* 0x0000000204087836 */ /* 0x000fc40000000000 */
[----:B------:R-:W-:Y:S01]  /*b570*/  IMAD.MOV.U32 R9, RZ, RZ, -0x7fffffe0 ;  /* 0x80000020ff097424 */ /* 0x000fe200078e00ff */
[----:B------:R-:W-:Y:S02]  /*b580*/  R2UR UR4, R154 ;  /* 0x000000009a0472ca */ /* 0x000fe400000e0000 */
[----:B------:R-:W-:Y:S02]  /*b590*/  R2UR UR5, R155 ;  /* 0x000000009b0572ca */ /* 0x000fe400000e0000 */
[----:B------:R-:W-:Y:S02]  /*b5a0*/  R2UR UR6, R8 ;  /* 0x00000000080672ca */ /* 0x000fe400000e0000 */
[----:B------:R-:W-:Y:S01]  /*b5b0*/  R2UR UR7, R9 ;  /* 0x00000000090772ca */ /* 0x000fe200000e0000 */
[----:B------:R-:W-:Y:S02]  /*b5c0*/  VIADD R152, R6, 0x300 ;  /* 0x0000030006987836 */ /* 0x000fe40000000000 */
[----:B------:R-:W-:-:S02]  /*b5d0*/  VIADD R8, R4, 0x200 ;  /* 0x0000020004087836 */ /* 0x000fc40000000000 */
[----:B------:R-:W-:Y:S02]  /*b5e0*/  IMAD.MOV.U32 R153, RZ, RZ, -0x7fffffe0 ;  /* 0x80000020ff997424 */ /* 0x000fe400078e00ff */
[----:B------:R-:W-:Y:S01]  /*b5f0*/  IMAD.MOV.U32 R9, RZ, RZ, -0x7fffffe0 ;  /* 0x80000020ff097424 */ /* 0x000fe200078e00ff */
[----:B------:R-:W-:Y:S02]  /*b600*/  WARPGROUP.DEPBAR.LE gsb0, 0x0 ;  /* 0x00008000000079c5 */ /* 0x000fe40000010000 */
[----:B------:R-:W-:-:S06]  /*b610*/  WARPGROUP.ARRIVE ;  /* 0x00000000000079c5 */ /* 0x000fcc0000000000 */
[----:B------:R-:W-:Y:S01]  /*b620*/  HGMMA.64x128x16.F32 R24, gdesc[UR4], R24, gsb0 ;  /* 0x01e00000041879f0 */ /* 0x000fe20008000818 */
        /* <DEDUP_REMOVED lines=15> */
[----:B------:R-:W-:Y:S01]  /*b720*/  VIADD R8, R4, 0x400 ;  /* 0x0000040004087836 */ /* 0x000fe20000000000 */
[----:B------:R-:W-:Y:S01]  /*b730*/  IADD3 R148, R6, 0x600, RZ ;  /* 0x0000060006947810 */ /* 0x000fe20007ffe0ff */
[----:B------:R-:W-:-:S02]  /*b740*/  IMAD.MOV.U32 R149, RZ, RZ, -0x7fffffe0 ;  /* 0x80000020ff957424 */ /* 0x000fc400078e00ff */
        /* <DEDUP_REMOVED lines=19> */
[----:B------:R-:W-:Y:S01]  /*b880*/  @!P1 VIADD R0, R0, 0x2d840 ;  /* 0x0002d84000009836 */ /* 0x000fe20000000000 */
[----:B------:R-:W-:Y:S02]  /*b890*/  WARPGROUP.DEPBAR.LE gsb0, 0x0 ;  /* 0x00008000000079c5 */ /* 0x000fe40000010000 */
[----:B------:R-:W-:-:S09]  /*b8a0*/  WARPGROUP.ARRIVE ;  /* 0x00000000000079c5 */ /* 0x000fd20000000000 */
[----:B------:R-:W-:Y:S01]  /*b8b0*/  HGMMA.64x128x16.F32 R24, gdesc[UR4], R24, gsb0 ;  /* 0x01e00000041879f0 */ /* 0x000fe20008000818 */
[----:B------:R-:W-:Y:S01]  /*b8c0*/  ULDC.64 UR4, c[0x0][0x9d8] ;  /* 0x0002760000047ab9 */ /* 0x000fe20000000a00 */
[----:B------:R-:W-:Y:S02]  /*b8d0*/  ULDC.64 UR6, c[0x0][0x9e0] ;  /* 0x0002780000067ab9 */ /* 0x000fe40000000a00 */
[----:B------:R-:W-:-:S06]  /*b8e0*/  UISETP.GE.AND UP0, UPT, UR7, 0x1, UPT ;  /* 0x000000010700788c */ /* 0x000fcc000bf06270 */
[----:B------:R-:W-:Y:S01]  /*b8f0*/  PLOP3.LUT P2, PT, PT, PT, UP0, 0x40, 0x0 ;  /* 0x000000000000781c */ /* 0x000fe20003f4e808 */
[----:B------:R-:W-:Y:S01]  /*b900*/  ULOP3.LUT UR50, URZ, UR5, URZ, 0x33, !UPT ;  /* 0x000000053f327292 */ /* 0x000fe2000f8e333f */
[----:B----4-:R-:W-:Y:S01]  /*b910*/  IMAD R20, R96, 0xc0, R20 ;  /* 0x000000c060147824 */ /* 0x010fe200078e0214 */
[----:B------:R-:W-:Y:S02]  /*b920*/  WARPGROUP.DEPBAR.LE gsb0, 0x0 ;  /* 0x00008000000079c5 */ /* 0x000fe40000010000 */
[----:B------:R-:W-:Y:S01]  /*b930*/  FMUL.FTZ R12, R35, UR4 ;  /* 0x00000004230c7c20 */ /* 0x000fe20008410000 */
[----:B------:R-:W-:Y:S01]  /*b940*/  FMUL.FTZ R35, R55, UR4 ;  /* 0x0000000437237c20 */ /* 0x000fe20008410000 */
[----:B------:R-:W-:Y:S01]  /*b950*/  FMUL.FTZ R55, R60, UR4 ;  /* 0x000000043c377c20 */ /* 0x000fe20008410000 */
[----:B------:R-:W-:Y:S01]  /*b960*/  FMUL.FTZ R60, R69, UR4 ;  /* 0x00000004453c7c20 */ /* 0x000fe20008410000 */
[----:B------:R-:W-:Y:S02]  /*b970*/  IMAD.MOV.U32 R69, RZ, RZ, -0x80 ;  /* 0xffffff80ff457424 */ /* 0x000fe400078e00ff */
[----:B------:R-:W-:Y:S01]  /*b980*/  FMUL.FTZ R10, R25, UR4 ;  /* 0x00000004190a7c20 */ /* 0x000fe20008410000 */
[----:B------:R-:W-:Y:S01]  /*b990*/  FMUL.FTZ R25, R32, UR4 ;  /* 0x0000000420197c20 */ /* 0x000fe20008410000 */
[----:B------:R-:W-:Y:S01]  /*b9a0*/  FMUL.FTZ R32, R50, UR4 ;  /* 0x0000000432207c20 */ /* 0x000fe20008410000 */
[----:B------:R-:W-:Y:S01]  /*b9b0*/  IMAD R69, R88, R69, 0x80 ;  /* 0x0000008058457424 */ /* 0x000fe200078e0245 */
[----:B------:R-:W-:Y:S01]  /*b9c0*/  @!P1 PRMT R50, RZ, 0x654, R0 ;  /* 0x00000654ff329816 */ /* 0x000fe20000000000 */
[----:B------:R-:W-:Y:S01]  /*b9d0*/  FMUL.FTZ R5, R27, UR4 ;  /* 0x000000041b057c20 */ /* 0x000fe20008410000 */
[----:B-1----:R-:W-:Y:S01]  /*b9e0*/  FMUL.FTZ R14, R28, UR4 ;  /* 0x000000041c0e7c20 */ /* 0x002fe20008410000 */
        /* <DEDUP_REMOVED lines=37> */
[----:B--2---:R-:W-:Y:S01]  /*bc40*/  IMAD.IADD R71, R97, 0x1, R69 ;  /* 0x0000000161477824 */ /* 0x004fe200078e0245 */
[----:B------:R0:W-:Y:S01]  /*bc50*/  @!P1 SYNCS.ARRIVE.TRANS64.RED.A1T0 RZ, [R50+URZ], RZ ;  /* 0x000000ff32ff99a7 */ /* 0x0001e2000810043f */
        /* <DEDUP_REMOVED lines=16> */
[----:B0-----:R-:W-:Y:S01]  /*bd60*/  FMUL.FTZ R50, R87, UR4 ;  /* 0x0000000457327c20 */ /* 0x001fe20008410000 */
[----:B------:R-:W-:Y:S01]  /*bd70*/  FMUL.FTZ R86, R86, UR4 ;  /* 0x0000000456567c20 */ /* 0x000fe20008410000 */
[----:B---3--:R-:W-:Y:S01]  /*bd80*/  IADD3 R51, -R98, 0x1, R71 ;  /* 0x0000000162337810 */ /* 0x008fe20007ffe147 */
[----:B------:R-:W0:Y:S04]  /*bd90*/  MUFU.TANH R4, R4 ;  /* 0x0000000400047308 */ /* 0x000e280000002400 */
[----:B------:R-:W-:-:S04]  /*bda0*/  IMAD R51, R136, -0x2, R51 ;  /* 0xfffffffe88337824 */ /* 0x000fc800078e0233 */
[----:B------:R-:W1:Y:S01]  /*bdb0*/  MUFU.TANH R10, R10 ;  /* 0x0000000a000a7308 */ /* 0x000e620000002400 */
[----:B------:R-:W-:-:S07]  /*bdc0*/  IMAD R71, R136, -0x2, R71 ;  /* 0xfffffffe88477824 */ /* 0x000fce00078e0247 */
[----:B------:R-:W2:Y:S01]  /*bdd0*/  MUFU.TANH R3, R3 ;  /* 0x0000000300037308 */ /* 0x000ea20000002400 */
[----:B------:R-:W-:-:S07]  /*bde0*/  VIADD R72, R51, UR6 ;  /* 0x0000000633487c36 */ /* 0x000fce0008000000 */
        /* <DEDUP_REMOVED lines=59> */
[----:B------:R0:W0:Y:S08]  /*c1a0*/  MUFU.TANH R0, R86 ;  /* 0x0000005600007308 */ /* 0x0000300000002400 */
[----:B------:R-:W0:Y:S01]  /*c1b0*/  MUFU.TANH R50, R50 ;  /* 0x0000003200327308 */ /* 0x000e220000002400 */
[----:B------:R-:W-:Y:S01]  /*c1c0*/  VIADD R73, R51, UR50 ;  /* 0x0000003233497c36 */ /* 0x000fe20008000000 */
[----:B------:R-:W-:-:S02]  /*c1d0*/  LEA R70, R88, 0xffffff80, 0x7 ;  /* 0xffffff8058467811 */ /* 0x000fc400078e38ff */
[----:B------:R-:W-:Y:S01]  /*c1e0*/  VIADDMNMX R74, R20, R72, R71, PT ;  /* 0x00000048144a7246 */ /* 0x000fe20003800147 */
[----:B------:R-:W-:Y:S01]  /*c1f0*/  IMAD.IADD R76, R73, 0x1, R20 ;  /* 0x00000001494c7824 */ /* 0x000fe200078e0214 */
[----:B-1234-:R-:W-:Y:S06]  /*c200*/  @P2 BRA `(.L_x_1218) ;  /* 0x0000000000582947 */ /* 0x01efec0003800000 */
        /* <DEDUP_REMOVED lines=12> */
.L_x_1220:
[----:B------:R-:W-:-:S06]  /*c2d0*/  UISETP.NE.AND UP1, UPT, UR7, 0x1, UPT ;  /* 0x000000010700788c */ /* 0x000fcc000bf25270 */
[----:B------:R-:W-:-:S05]  /*c2e0*/  PLOP3.LUT P2, PT, PT, PT, UP1, 0x80, 0x0 ;  /* 0x000000000000781c */ /* 0x000fca0003f4f018 */
[----:B------:R-:W-:-:S08]  /*c2f0*/  @UP1 ULDC.64 UR4, c[0x0][0x9e8] ;  /* 0x00027a0000041ab9 */ /* 0x000fd00000000a00 */
[----:B------:R-:W-:-:S05]  /*c300*/  @P2 IMAD.HI.U32 R75, R51, UR4, RZ ;  /* 0x00000004334b2c27 */ /* 0x000fca000f8e00ff */
[----:B------:R-:W-:-:S07]  /*c310*/  @P2 SHF.R.U32.HI R51, RZ, UR5, R75 ;  /* 0x00000005ff332c19 */ /* 0x000fce000801164b */
.L_x_1221:
[----:B------:R-:W-:Y:S05]  /*c320*/  BSYNC B0 ;  /* 0x0000000000007941 */ /* 0x000fea0003800000 */
.L_x_1219:
[----:B------:R-:W-:-:S04]  /*c330*/  IMAD R51, R51, UR7, -R70 ;  /* 0x0000000733337c24 */ /* 0x000fc8000f8e0a46 */
[----:B------:R-:W-:-:S05]  /*c340*/  IMAD R51, R136, -0x2, R51 ;  /* 0xfffffffe88337824 */ /* 0x000fca00078e0233 */
[----:B------:R-:W-:Y:S02]  /*c350*/  VIMNMX R76, R76, R51, !PT ;  /* 0x000000334c4c7248 */ /* 0x000fe40007fe0100 */
[----:B------:R-:W-:-:S07]  /*c360*/  VIADDMNMX R74, R51, UR7, R74, PT ;  /* 0x00000007334a7c46 */ /* 0x000fce000b80014a */
.L_x_1218:
[----:B------:R-:W2:Y:S01]  /*c370*/  LDL.LU R77, [R1] ;  /* 0x00000000014d7983 */ /* 0x000ea20000300800 */
[C---:B------:R-:W-:Y:S02]  /*c380*/  ISETP.GE.AND P3, PT, R69.reuse, 0x9, PT ;  /* 0x000000094500780c */ /* 0x040fe40003f66270 */
[C---:B------:R-:W-:Y:S02]  /*c390*/  ISETP.GE.AND P2, PT, R69.reuse, 0x2, PT ;  /* 0x000000024500780c */ /* 0x040fe40003f46270 */
[----:B------:R-:W-:Y:S02]  /*c3a0*/  ISETP.GE.AND P5, PT, R69, 0xa, PT ;  /* 0x0000000a4500780c */ /* 0x000fe40003fa6270 */
[----:B------:R-:W-:-:S04]  /*c3b0*/  ISETP.GT.AND P4, PT, R76, 0x1, !P2 ;  /* 0x000000014c00780c */ /* 0x000fc80005784270 */
[----:B------:R-:W-:-:S04]  /*c3c0*/  ISETP.LT.OR P4, PT, R74, 0x2, P4 ;  /* 0x000000024a00780c */ /* 0x000fc80002781670 */
[----:B------:R-:W-:Y:S02]  /*c3d0*/  FSEL R10, R10, -INF , !P4 ;  /* 0xff8000000a0a7808 */ /* 0x000fe40006000000 */
[----:B------:R-:W-:Y:S02]  /*c3e0*/  ISETP.GE.AND P4, PT, R69, 0x11, PT ;  /* 0x000000114500780c */ /* 0x000fe40003f86270 */
[----:B--2---:R-:W-:-:S04]  /*c3f0*/  LOP3.LUT R77, R77, 0xfffffffd, RZ, 0xc0, !PT ;  /* 0xfffffffd4d4d7812 */ /* 0x004fc800078ec0ff */
[----:B------:R-:W-:Y:S02]  /*c400*/  @P3 LOP3.LUT R77, R77, 0x2, RZ, 0xfc, !PT ;  /* 0x000000024d4d3812 */ /* 0x000fe400078efcff */
[----:B------:R-:W-:Y:S02]  /*c410*/  ISETP.GT.AND P3, PT, R76, 0x8, !P3 ;  /* 0x000000084c00780c */ /* 0x000fe40005f64270 */
[----:B------:R-:W-:Y:S02]  /*c420*/  LOP3.LUT R77, R77, 0xfffffffb, RZ, 0xc0, !PT ;  /* 0xfffffffb4d4d7812 */ /* 0x000fe400078ec0ff */
[----:B------:R-:W-:Y:S02]  /*c430*/  ISETP.LT.OR P3, PT, R74, 0x9, P3 ;  /* 0x000000094a00780c */ /* 0x000fe40001f61670 */
[----:B------:R-:W-:Y:S02]  /*c440*/  @P5 LOP3.LUT R77, R77, 0x4, RZ, 0xfc, !PT ;  /* 0x000000044d4d5812 */ /* 0x000fe400078efcff */
[----:B------:R-:W-:-:S02]  /*c450*/  FSEL R14, R14, -INF , !P3 ;  /* 0xff8000000e0e7808 */ /* 0x000fc40005800000 */
[----:B------:R-:W-:Y:S02]  /*c460*/  ISETP.GT.AND P3, PT, R76, 0x9, !P5 ;  /* 0x000000094c00780c */ /* 0x000fe40006f64270 */
[----:B------:R-:W-:Y:S02]  /*c470*/  LOP3.LUT R77, R77, 0xfffffff7, RZ, 0xc0, !PT ;  /* 0xfffffff74d4d7812 */ /* 0x000fe400078ec0ff */
[----:B------:R-:W-:Y:S02]  /*c480*/  ISETP.LT.OR P3, PT, R74, 0xa, P3 ;  /* 0x0000000a4a00780c */ /* 0x000fe40001f61670 */
[----:B------:R-:W-:Y:S02]  /*c490*/  @P4 LOP3.LUT R77, R77, 0x8, RZ, 0xfc, !PT ;  /* 0x000000084d4d4812 */ /* 0x000fe400078efcff */
[----:B0-----:R-:W-:Y:S02]  /*c4a0*/  FSEL R13, R13, -INF , !P3 ;  /* 0xff8000000d0d7808 */ /* 0x001fe40005800000 */
[----:B------:R-:W-:-:S02]  /*c4b0*/  ISETP.GT.AND P3, PT, R76, 0x10, !P4 ;  /* 0x000000104c00780c */ /* 0x000fc40006764270 */
[----:B------:R-:W-:Y:S02]  /*c4c0*/  ISETP.GE.AND P4, PT, R69, 0x12, PT ;  /* 0x000000124500780c */ /* 0x000fe40003f86270 */
[----:B------:R-:W-:Y:S02]  /*c4d0*/  ISETP.LT.OR P3, PT, R74, 0x11, P3 ;  /* 0x000000114a00780c */ /* 0x000fe40001f61670 */
[----:B------:R-:W-:Y:S02]  /*c4e0*/  LOP3.LUT R77, R77, 0xfbffffff, RZ, 0xc0, !PT ;  /* 0xfbffffff4d4d7812 */ /* 0x000fe400078ec0ff */
[----:B------:R-:W-:Y:S02]  /*c4f0*/  FSEL R25, R25, -INF , !P3 ;  /* 0xff80000019197808 */ /* 0x000fe40005800000 */
[----:B------:R-:W-:-:S04]  /*c500*/  ISETP.GT.AND P3, PT, R76, 0x11, !P4 ;  /* 0x000000114c00780c */ /* 0x000fc80006764270 */
[----:B------:R-:W-:Y:S02]  /*c510*/  ISETP.LT.OR P3, PT, R74, 0x12, P3 ;  /* 0x000000124a00780c */ /* 0x000fe40001f61670 */
[----:B------:R-:W-:Y:S02]  /*c520*/  @P4 LOP3.LUT R77, R77, 0x4000000, RZ, 0xfc, !PT ;  /* 0x040000004d4d4812 */ /* 0x000fe400078efcff */
[----:B------:R-:W-:Y:S02]  /*c530*/  ISETP.GE.AND P4, PT, R69, 0x19, PT ;  /* 0x000000194500780c */ /* 0x000fe40003f86270 */
[----:B------:R-:W-:Y:S02]  /*c540*/  LOP3.LUT R77, R77, 0xfdffffff, RZ, 0xc0, !PT ;  /* 0xfdffffff4d4d7812 */ /* 0x000fe400078ec0ff */
[----:B------:R-:W-:Y:S01]  /*c550*/  FSEL R51, R21, -INF , !P3 ;  /* 0xff80000015337808 */ /* 0x000fe20005800000 */
[----:B------:R-:W-:Y:S01]  /*c560*/  VIADD R21, R20, 0x8 ;  /* 0x0000000814157836 */ /* 0x000fe20000000000 */
        /* <DEDUP_REMOVED lines=149> */
[----:B------:R-:W-:Y:S02]  /*cec0*/  ISETP.GE.AND P6, PT, R69, 0x7a, PT ;  /* 0x0000007a4500780c */ /* 0x000fe40003fc6270 */
[----:B------:R-:W-:-:S11]  /*ced0*/  VIADDMNMX R69, R21, R72, R71, PT ;  /* 0x0000004815457246 */ /* 0x000fd60003800147 */
[----:B------:R-:W-:Y:S02]  /*cee0*/  @P6 LOP3.LUT R77, R77, 0x8000000, RZ, 0xfc, !PT ;  /* 0x080000004d4d6812 */ /* 0x000fe400078efcff */
[----:B------:R-:W-:-:S03]  /*cef0*/  ISETP.GT.AND P6, PT, R76, 0x79, !P6 ;  /* 0x000000794c00780c */ /* 0x000fc600077c4270 */
[----:B------:R0:W-:Y:S01]  /*cf00*/  STL [R1], R77 ;  /* 0x0000004d01007387 */ /* 0x0001e20000100800 */
[----:B------:R-:W-:-:S04]  /*cf10*/  ISETP.LT.OR P6, PT, R74, 0x7a, P6 ;  /* 0x0000007a4a00780c */ /* 0x000fc800037c1670 */
[----:B------:R-:W-:Y:S01]  /*cf20*/  FSEL R4, R68, -INF , !P6 ;  /* 0xff80000044047808 */ /* 0x000fe20007000000 */
[----:B------:R-:W-:Y:S01]  /*cf30*/  IMAD.IADD R68, R73, 0x1, R21 ;  /* 0x0000000149447824 */ /* 0x000fe200078e0215 */
[----:B------:R-:W-:-:S13]  /*cf40*/  PLOP3.LUT P6, PT, PT, PT, UP0, 0x40, 0x0 ;  /* 0x000000000000781c */ /* 0x000fda0003fce808 */
[----:B0-----:R-:W-:Y:S05]  /*cf50*/  @P6 BRA `(.L_x_1222) ;  /* 0x0000000000646947 */ /* 0x001fea0003800000 */
[----:B------:R-:W-:Y:S01]  /*cf60*/  IADD3 R71, R97, 0x8, R20 ;  /* 0x0000000861477810 */ /* 0x000fe20007ffe014 */
[----:B------:R-:W-:Y:S03]  /*cf70*/  BSSY B0, `(.L_x_1223) ;  /* 0x0000013000007945 */ /* 0x000fe60003800000 */
[----:B------:R-:W-:-:S04]  /*cf80*/  IADD3 R71, R71, -R98, RZ ;  /* 0x8000006247477210 */ /* 0x000fc80007ffe0ff */
        /* <DEDUP_REMOVED lines=11> */
.L_x_1224:
[----:B------:R-:W-:-:S06]  /*d040*/  UISETP.NE.AND UP1, UPT, UR7, 0x1, UPT ;  /* 0x000000010700788c */ /* 0x000fcc000bf25270 */
[----:B------:R-:W-:-:S05]  /*d050*/  PLOP3.LUT P6, PT, PT, PT, UP1, 0x80, 0x0 ;  /* 0x000000000000781c */ /* 0x000fca0003fcf018 */
[----:B------:R-:W-:-:S08]  /*d060*/  @UP1 ULDC.64 UR4, c[0x0][0x9e8] ;  /* 0x00027a0000041ab9 */ /* 0x000fd00000000a00 */
[----:B------:R-:W-:Y:S01]  /*d070*/  @P6 IMAD.HI.U32 R72, R71, UR4, RZ ;  /* 0x0000000447486c27 */ /* 0x000fe2000f8e00ff */
[----:B------:R-:W-:-:S13]  /*d080*/  PLOP3.LUT P6, PT, PT, PT, UP1, 0x80, 0x0 ;  /* 0x000000000000781c */ /* 0x000fda0003fcf018 */
[----:B------:R-:W-:-:S07]  /*d090*/  @P6 SHF.R.U32.HI R71, RZ, UR5, R72 ;  /* 0x00000005ff476c19 */ /* 0x000fce0008011648 */
.L_x_1225:
[----:B------:R-:W-:Y:S05]  /*d0a0*/  BSYNC B0 ;  /* 0x0000000000007941 */ /* 0x000fea0003800000 */
.L_x_1223:
[----:B------:R-:W-:-:S04]  /*d0b0*/  IMAD R71, R71, UR7, -R70 ;  /* 0x0000000747477c24 */ /* 0x000fc8000f8e0a46 */
[----:B------:R-:W-:-:S05]  /*d0c0*/  IMAD R71, R136, -0x2, R71 ;  /* 0xfffffffe88477824 */ /* 0x000fca00078e0247 */
[----:B------:R-:W-:Y:S02]  /*d0d0*/  VIMNMX R68, R68, R71, !PT ;  /* 0x0000004744447248 */ /* 0x000fe40007fe0100 */
[----:B------:R-:W-:-:S07]  /*d0e0*/  VIADDMNMX R69, R71, UR7, R69, PT ;  /* 0x0000000747457c46 */ /* 0x000fce000b800145 */
.L_x_1222:
[----:B------:R-:W-:Y:S01]  /*d0f0*/  ISETP.GT.AND P2, PT, R68, 0x1, !P2 ;  /* 0x000000014400780c */ /* 0x000fe20005744270 */
[----:B------:R-:W-:Y:S01]  /*d100*/  ULDC UR39, c[0x0][0x988] ;  /* 0x0002620000277ab9 */ /* 0x000fe20000000800 */
[----:B------:R-:W-:Y:S01]  /*d110*/  LOP3.LUT P6, RZ, R77, 0x4000000, RZ, 0xc0, !PT ;  /* 0x040000004dff7812 */ /* 0x000fe200078cc0ff */
[----:B------:R-:W2:Y:S01]  /*d120*/  LDL R87, [R1+0x1c] ;  /* 0x00001c0001577983 */ /* 0x000ea20000100800 */
[----:B------:R-:W-:Y:S02]  /*d130*/  ISETP.LT.OR P2, PT, R69, 0x2, P2 ;  /* 0x000000024500780c */ /* 0x000fe40001741670 */
[----:B------:R-:W-:Y:S02]  /*d140*/  FMNMX.FTZ R71, R75, R10, !PT ;  /* 0x0000000a4b477209 */ /* 0x000fe40007810000 */
        /* <DEDUP_REMOVED lines=87> */
[----:B------:R-:W-:Y:S01]  /*d6c0*/  ISETP.GT.AND P2, PT, R68, 0x40, !P6 ;  /* 0x000000404400780c */ /* 0x000fe20007744270 */
[----:B------:R-:W0:Y:S01]  /*d6d0*/  SHFL.BFLY PT, R12, R71, 0x2, 0x1f ;  /* 0x0c401f00470c7f89 */ /* 0x000e2200000e0000 */
[----:B------:R-:W-:-:S02]  /*d6e0*/  LOP3.LUT P6, RZ, R77, 0x10, RZ, 0xc0, !PT ;  /* 0x000000104dff7812 */ /* 0x000fc400078cc0ff */
[----:B------:R-:W-:-:S04]  /*d6f0*/  ISETP.LT.OR P2, PT, R69, 0x41, P2 ;  /* 0x000000414500780c */ /* 0x000fc80001741670 */
[----:B------:R-:W-:Y:S02]  /*d700*/  FSEL R36, R36, -INF , !P2 ;  /* 0xff80000024247808 */ /* 0x000fe40005000000 */
[----:B------:R-:W-:-:S04]  /*d710*/  LOP3.LUT P2, RZ, R77, 0x4000, RZ, 0xc0, !PT ;  /* 0x000040004dff7812 */ /* 0x000fc8000784c0ff */
[----:B------:R-:W-:-:S04]  /*d720*/  ISETP.GT.AND P2, PT, R68, 0x41, !P2 ;  /* 0x000000414400780c */ /* 0x000fc80005744270 */
[----:B------:R-:W-:-:S04]  /*d730*/  ISETP.LT.OR P2, PT, R69, 0x42, P2 ;  /* 0x000000424500780c */ /* 0x000fc80001741670 */
[----:B------:R-:W-:Y:S02]  /*d740*/  FSEL R37, R37, -INF , !P2 ;  /* 0xff80000025257808 */ /* 0x000fe40005000000 */
[----:B------:R-:W-:Y:S02]  /*d750*/  LOP3.LUT P2, RZ, R77, 0x2000, RZ, 0xc0, !PT ;  /* 0x000020004dff7812 */ /* 0x000fe4000784c0ff */
[----:B0-----:R-:W-:Y:S02]  /*d760*/  FMNMX.FTZ R73, R71, R12, !PT ;  /* 0x0000000c47497209 */ /* 0x001fe40007810000 */
[----:B------:R-:W-:-:S03]  /*d770*/  ISETP.GT.AND P2, PT, R68, 0x48, !P2 ;  /* 0x000000484400780c */ /* 0x000fc60005744270 */
[----:B------:R-:W0:Y:S01]  /*d780*/  SHFL.BFLY PT, R12, R73, 0x1, 0x1f ;  /* 0x0c201f00490c7f89 */ /* 0x000e2200000e0000 */
        /* <DEDUP_REMOVED lines=42> */
[C---:B------:R-:W-:Y:S02]  /*da30*/  ISETP.GT.AND P2, PT, R68.reuse, RZ, !P6 ;  /* 0x000000ff4400720c */ /* 0x040fe40007744270 */
[----:B------:R-:W-:Y:S02]  /*da40*/  ISETP.GT.AND P3, PT, R68, 0x70, !P3 ;  /* 0x000000704400780c */ /* 0x000fe40005f64270 */
[----:B------:R-:W-:Y:S01]  /*da50*/  ISETP.LT.OR P2, PT, R69, 0x1, P2 ;  /* 0x000000014500780c */ /* 0x000fe20001741670 */
[--C-:B------:R-:W-:Y:S01]  /*da60*/  FFMA.FTZ R74, R10, UR39, -R86.reuse ;  /* 0x000000270a4a7c23 */ /* 0x100fe20008010856 */
[--C-:B------:R-:W-:Y:S01]  /*da70*/  FFMA.FTZ R73, R13, UR39, -R86.reuse ;  /* 0x000000270d497c23 */ /* 0x100fe20008010856 */
[--C-:B------:R-:W-:Y:S01]  /*da80*/  FFMA.FTZ R80, R28, UR39, -R86.reuse ;  /* 0x000000271c507c23 */ /* 0x100fe20008010856 */
[----:B------:R-:W-:Y:S01]  /*da90*/  FSEL R72, R3, -INF , !P2 ;  /* 0xff80000003487808 */ /* 0x000fe20005000000 */
[----:B------:R-:W-:Y:S01]  /*daa0*/  FFMA.FTZ R10, R14, UR39, -R86 ;  /* 0x000000270e0a7c23 */ /* 0x000fe20008010856 */
[----:B------:R-:W-:-:S02]  /*dab0*/  LOP3.LUT P6, RZ, R77, 0x8000000, RZ, 0xc0, !PT ;  /* 0x080000004dff7812 */ /* 0x000fc400078cc0ff */
[----:B------:R-:W-:-:S04]  /*dac0*/  FMNMX.FTZ R3, R72, R5, !PT ;  /* 0x0000000548037209 */ /* 0x000fc80007810000 */
        /* <DEDUP_REMOVED lines=23> */
[----:B------:R-:W-:Y:S02]  /*dc40*/  FMNMX.FTZ R13, R45, R82, !PT ;  /* 0x000000522d0d7209 */ /* 0x000fe40007810000 */
[----:B------:R-:W-:Y:S02]  /*dc50*/  ISETP.GT.AND P4, PT, R68, 0x71, !P4 ;  /* 0x000000714400780c */ /* 0x000fe40006784270 */
[----:B------:R-:W-:Y:S02]  /*dc60*/  ISETP.LT.OR P3, PT, R69, 0x71, P3 ;  /* 0x000000714500780c */ /* 0x000fe40001f61670 */
[----:B------:R-:W-:Y:S02]  /*dc70*/  FMNMX.FTZ R82, R46, R13, !PT ;  /* 0x0000000d2e527209 */ /* 0x000fe40007810000 */
[C---:B------:R-:W-:Y:S02]  /*dc80*/  ISETP.GT.AND P5, PT, R68.reuse, 0x78, !P5 ;  /* 0x000000784400780c */ /* 0x040fe40006fa4270 */
[----:B------:R-:W-:-:S02]  /*dc90*/  ISETP.GT.AND P2, PT, R68, 0x79, !P6 ;  /* 0x000000794400780c */ /* 0x000fc40007744270 */
[----:B------:R-:W-:Y:S02]  /*dca0*/  ISETP.LT.OR P4, PT, R69, 0x72, P4 ;  /* 0x000000724500780c */ /* 0x000fe40002781670 */
[----:B------:R-:W-:Y:S02]  /*dcb0*/  FSEL R68, R48, -INF , !P3 ;  /* 0xff80000030447808 */ /* 0x000fe40005800000 */
[----:B------:R-:W-:Y:S02]  /*dcc0*/  FMNMX.FTZ R13, R47, R82, !PT ;  /* 0x000000522f0d7209 */ /* 0x000fe40007810000 */
[----:B------:R-:W-:Y:S02]  /*dcd0*/  ISETP.LT.OR P5, PT, R69, 0x79, P5 ;  /* 0x000000794500780c */ /* 0x000fe40002fa1670 */
[----:B------:R-:W-:Y:S02]  /*dce0*/  FSEL R79, R49, -INF , !P4 ;  /* 0xff800000314f7808 */ /* 0x000fe40006000000 */
[----:B------:R-:W-:-:S02]  /*dcf0*/  FMNMX.FTZ R48, R68, R13, !PT ;  /* 0x0000000d44307209 */ /* 0x000fc40007810000 */
[----:B------:R-:W-:Y:S02]  /*dd00*/  ISETP.LT.OR P2, PT, R69, 0x7a, P2 ;  /* 0x0000007a4500780c */ /* 0x000fe40001741670 */
[----:B------:R-:W-:Y:S02]  /*dd10*/  FSEL R83, R0, -INF , !P5 ;  /* 0xff80000000537808 */ /* 0x000fe40006800000 */
[----:B------:R-:W-:Y:S02]  /*dd20*/  FMNMX.FTZ R48, R79, R48, !PT ;  /* 0x000000304f307209 */ /* 0x000fe40007810000 */
[----:B------:R-:W-:Y:S02]  /*dd30*/  FSEL R84, R50, -INF , !P2 ;  /* 0xff80000032547808 */ /* 0x000fe40005000000 */
[----:B------:R-:W-:-:S04]  /*dd40*/  FMNMX.FTZ R13, R83, R48, !PT ;  /* 0x00000030530d7209 */ /* 0x000fc80007810000 */
[----:B------:R-:W-:-:S05]  /*dd50*/  FMNMX.FTZ R13, R84, R13, !PT ;  /* 0x0000000d540d7209 */ /* 0x000fca0007810000 */
[----:B------:R-:W0:Y:S02]  /*dd60*/  SHFL.BFLY PT, R0, R13, 0x2, 0x1f ;  /* 0x0c401f000d007f89 */ /* 0x000e2400000e0000 */
[----:B0-----:R-:W-:-:S05]  /*dd70*/  FMNMX.FTZ R48, R13, R0, !PT ;  /* 0x000000000d307209 */ /* 0x001fca0007810000 */
[----:B------:R-:W0:Y:S01]  /*dd80*/  SHFL.BFLY PT, R13, R48, 0x1, 0x1f ;  /* 0x0c201f00300d7f89 */ /* 0x000e2200000e0000 */
[--C-:B------:R-:W-:Y:S01]  /*dd90*/  FFMA.FTZ R71, R75, UR39, -R86.reuse ;  /* 0x000000274b477c23 */ /* 0x100fe20008010856 */
[--C-:B------:R-:W-:Y:S01]  /*dda0*/  FFMA.FTZ R53, R53, UR39, -R86.reuse ;  /* 0x0000002735357c23 */ /* 0x100fe20008010856 */
[----:B------:R-:W-:Y:S08]  /*ddb0*/  MUFU.EX2 R74, R74 ;  /* 0x0000004a004a7308 */ /* 0x000ff00000000800 */
[----:B------:R1:W-:Y:S01]  /*ddc0*/  MUFU.EX2 R69, R53 ;  /* 0x0000003500457308 */ /* 0x0003e20000000800 */
[----:B0-----:R-:W-:Y:S01]  /*ddd0*/  FMNMX.FTZ R13, R48, R13, !PT ;  /* 0x0000000d300d7209 */ /* 0x001fe20007810000 */
[----:B------:R-:W-:-:S03]  /*dde0*/  FFMA.FTZ R48, R62, UR39, -R86 ;  /* 0x000000273e307c23 */ /* 0x000fc60008010856 */
[C---:B------:R-:W-:Y:S01]  /*ddf0*/  FSETP.NEU.FTZ.AND P2, PT, R13.reuse, -INF , PT ;  /* 0xff8000000d00780b */ /* 0x040fe20003f5d000 */
[----:B------:R-:W-:Y:S01]  /*de00*/  FMUL.FTZ R62, R13, UR39 ;  /* 0x000000270d3e7c20 */ /* 0x000fe20008410000 */
[--C-:B-1----:R-:W-:Y:S01]  /*de10*/  FFMA.FTZ R53, R4, UR39, -R86.reuse ;  /* 0x0000002704357c23 */ /* 0x102fe20008010856 */
[----:B------:R-:W0:Y:S03]  /*de20*/  MUFU.EX2 R71, R71 ;  /* 0x0000004700477308 */ /* 0x000e260000000800 */
[----:B------:R-:W-:Y:S01]  /*de30*/  FSEL R4, R62, RZ, P2 ;  /* 0x000000ff3e047208 */ /* 0x000fe20001000000 */
[--C-:B------:R-:W-:Y:S01]  /*de40*/  FFMA.FTZ R25, R25, UR39, -R86.reuse ;  /* 0x0000002719197c23 */ /* 0x100fe20008010856 */
[----:B------:R-:W-:-:S03]  /*de50*/  FFMA.FTZ R82, R56, UR39, -R86 ;  /* 0x0000002738527c23 */ /* 0x000fc60008010856 */
[----:B------:R-:W1:Y:S01]  /*de60*/  MUFU.EX2 R10, R10 ;  /* 0x0000000a000a7308 */ /* 0x000e620000000800 */
[--C-:B------:R-:W-:Y:S01]  /*de70*/  FFMA.FTZ R62, R72, UR39, -R4.reuse ;  /* 0x00000027483e7c23 */ /* 0x100fe20008010804 */
[----:B------:R-:W-:Y:S01]  /*de80*/  FFMA.FTZ R5, R5, UR39, -R4 ;  /* 0x0000002705057c23 */ /* 0x000fe20008010804 */
[--C-:B------:R-:W-:Y:S01]  /*de90*/  FFMA.FTZ R56, R59, UR39, -R86.reuse ;  /* 0x000000273b387c23 */ /* 0x100fe20008010856 */
[----:B------:R-:W-:Y:S01]  /*dea0*/  FFMA.FTZ R59, R63, UR39, -R86 ;  /* 0x000000273f3b7c23 */ /* 0x000fe20008010856 */
[----:B------:R-:W-:Y:S01]  /*deb0*/  FFMA.FTZ R63, R8, UR39, -R4 ;  /* 0x00000027083f7c23 */ /* 0x000fe20008010804 */
[--C-:B------:R-:W-:Y:S02]  /*dec0*/  FFMA.FTZ R76, R51, UR39, -R86.reuse ;  /* 0x00000027334c7c23 */ /* 0x100fe40008010856 */
[----:B------:R-:W3:Y:S01]  /*ded0*/  MUFU.EX2 R73, R73 ;  /* 0x0000004900497308 */ /* 0x000ee20000000800 */
[--C-:B------:R-:W-:Y:S01]  /*dee0*/  FFMA.FTZ R77, R29, UR39, -R86.reuse ;  /* 0x000000271d4d7c23 */ /* 0x100fe20008010856 */
[----:B------:R-:W-:Y:S01]  /*def0*/  FFMA.FTZ R0, R66, UR39, -R86 ;  /* 0x0000002742007c23 */ /* 0x000fe20008010856 */
[----:B------:R-:W-:-:S05]  /*df00*/  FFMA.FTZ R66, R9, UR39, -R4 ;  /* 0x0000002709427c23 */ /* 0x000fca0008010804 */
[----:B------:R-:W-:Y:S01]  /*df10*/  MUFU.EX2 R62, R62 ;  /* 0x0000003e003e7308 */ /* 0x000fe20000000800 */
[----:B0-----:R-:W-:-:S07]  /*df20*/  FADD.FTZ R9, R71, R74 ;  /* 0x0000004a47097221 */ /* 0x001fce0000010000 */
[----:B------:R-:W-:Y:S08]  /*df30*/  MUFU.EX2 R5, R5 ;  /* 0x0000000500057308 */ /* 0x000ff00000000800 */
[----:B------:R-:W0:Y:S01]  /*df40*/  MUFU.EX2 R25, R25 ;  /* 0x0000001900197308 */ /* 0x000e220000000800 */
[----:B-1----:R-:W-:-:S07]  /*df50*/  FADD.FTZ R8, R10, R9 ;  /* 0x000000090a087221 */ /* 0x002fce0000010000 */
[----:B------:R-:W1:Y:S01]  /*df60*/  MUFU.EX2 R63, R63 ;  /* 0x0000003f003f7308 */ /* 0x000e620000000800 */
[----:B------:R-:W-:-:S07]  /*df70*/  FFMA.FTZ R90, R90, UR39, -R86 ;  /* 0x000000275a5a7c23 */ /* 0x000fce0008010856 */
[----:B------:R-:W4:Y:S01]  /*df80*/  MUFU.EX2 R76, R76 ;  /* 0x0000004c004c7308 */ /* 0x000f220000000800 */
[--C-:B------:R-:W-:Y:S01]  /*df90*/  FFMA.FTZ R81, R55, UR39, -R86.reuse ;  /* 0x0000002737517c23 */ /* 0x100fe20008010856 */
[----:B------:R-:W-:Y:S01]  /*dfa0*/  FFMA.FTZ R55, R58, UR39, -R86 ;  /* 0x000000273a377c23 */ /* 0x000fe20008010856 */
[----:B---3--:R-:W-:-:S05]  /*dfb0*/  FADD.FTZ R8, R73, R8 ;  /* 0x0000000849087221 */ /* 0x008fca0000010000 */
[----:B------:R-:W3:Y:S01]  /*dfc0*/  MUFU.EX2 R77, R77 ;  /* 0x0000004d004d7308 */ /* 0x000ee20000000800 */
[--C-:B------:R-:W-:Y:S01]  /*dfd0*/  FFMA.FTZ R14, R89, UR39, -R86.reuse ;  /* 0x00000027590e7c23 */ /* 0x100fe20008010856 */
[--C-:B------:R-:W-:Y:S01]  /*dfe0*/  FFMA.FTZ R58, R61, UR39, -R86.reuse ;  /* 0x000000273d3a7c23 */ /* 0x100fe20008010856 */
[----:B------:R-:W-:Y:S01]  /*dff0*/  FFMA.FTZ R61, R67, UR39, -R86 ;  /* 0x00000027433d7c23 */ /* 0x000fe20008010856 */
[----:B------:R-:W-:-:S04]  /*e000*/  FFMA.FTZ R67, R11, UR39, -R4 ;  /* 0x000000270b437c23 */ /* 0x000fc80008010804 */
[----:B------:R-:W5:Y:S01]  /*e010*/  MUFU.EX2 R80, R80 ;  /* 0x0000005000507308 */ /* 0x000f620000000800 */
[----:B0-----:R-:W-:Y:S01]  /*e020*/  FADD.FTZ R11, R25, R8 ;  /* 0x00000008190b7221 */ /* 0x001fe20000010000 */
[----:B------:R-:W-:-:S06]  /*e030*/  FFMA.FTZ R28, R92, UR39, -R86 ;  /* 0x000000275c1c7c23 */ /* 0x000fcc0008010856 */
[----:B------:R0:W2:Y:S01]  /*e040*/  MUFU.EX2 R3, R90 ;  /* 0x0000005a00037308 */ /* 0x0000a20000000800 */
[--C-:B------:R-:W-:Y:S01]  /*e050*/  FFMA.FTZ R72, R31, UR39, -R4.reuse ;  /* 0x000000271f487c23 */ /* 0x100fe20008010804 */
[--C-:B------:R-:W-:Y:S01]  /*e060*/  FFMA.FTZ R31, R32, UR39, -R4.reuse ;  /* 0x00000027201f7c23 */ /* 0x100fe20008010804 */
[----:B0-----:R-:W-:Y:S01]  /*e070*/  FFMA.FTZ R90, R24, UR39, -R4 ;  /* 0x00000027185a7c23 */ /* 0x001fe20008010804 */
[----:B------:R-:W-:-:S04]  /*e080*/  FADD.FTZ R24, R62, R5 ;  /* 0x000000053e187221 */ /* 0x000fc80000010000 */
[----:B------:R-:W0:Y:S01]  /*e090*/  MUFU.EX2 R66, R66 ;  /* 0x0000004200427308 */ /* 0x000e220000000800 */
[----:B------:R-:W-:Y:S01]  /*e0a0*/  FFMA.FTZ R29, R91, UR39, -R86 ;  /* 0x000000275b1d7c23 */ /* 0x000fe20008010856 */
[----:B-1----:R-:W-:Y:S01]  /*e0b0*/  FADD.FTZ R9, R63, R24 ;  /* 0x000000183f097221 */ /* 0x002fe20000010000 */
[----:B----4-:R-:W-:Y:S01]  /*e0c0*/  FADD.FTZ R24, R76, R11 ;  /* 0x0000000b4c187221 */ /* 0x010fe20000010000 */
[--C-:B------:R-:W-:Y:S01]  /*e0d0*/  FFMA.FTZ R70, R70, UR39, -R4.reuse ;  /* 0x0000002746467c23 */ /* 0x100fe20008010804 */
[----:B------:R-:W-:-:S03]  /*e0e0*/  FFMA.FTZ R32, R33, UR39, -R4 ;  /* 0x0000002721207c23 */ /* 0x000fc60008010804 */
[----:B------:R-:W1:Y:S01]  /*e0f0*/  MUFU.EX2 R14, R14 ;  /* 0x0000000e000e7308 */ /* 0x000e620000000800 */
[--C-:B------:R-:W-:Y:S01]  /*e100*/  FFMA.FTZ R33, R34, UR39, -R4.reuse ;  /* 0x0000002722217c23 */ /* 0x100fe20008010804 */
[--C-:B------:R-:W-:Y:S01]  /*e110*/  FFMA.FTZ R34, R35, UR39, -R4.reuse ;  /* 0x0000002723227c23 */ /* 0x100fe20008010804 */
[----:B------:R-:W-:Y:S01]  /*e120*/  FFMA.FTZ R35, R36, UR39, -R4 ;  /* 0x0000002724237c23 */ /* 0x000fe20008010804 */
[----:B---3--:R-:W-:Y:S01]  /*e130*/  FADD.FTZ R11, R77, R24 ;  /* 0x000000184d0b7221 */ /* 0x008fe20000010000 */
[----:B------:R-:W-:Y:S01]  /*e140*/  FFMA.FTZ R51, R94, UR39, -R86 ;  /* 0x000000275e337c23 */ /* 0x000fe20008010856 */
[--C-:B------:R-:W-:Y:S02]  /*e150*/  FFMA.FTZ R36, R37, UR39, -R4.reuse ;  /* 0x0000002725247c23 */ /* 0x100fe40008010804 */
[----:B------:R-:W-:Y:S01]  /*e160*/  MUFU.EX2 R28, R28 ;  /* 0x0000001c001c7308 */ /* 0x000fe20000000800 */
[----:B------:R-:W-:Y:S01]  /*e170*/  FFMA.FTZ R37, R38, UR39, -R4 ;  /* 0x0000002726257c23 */ /* 0x000fe20008010804 */
[----:B------:R-:W-:Y:S01]  /*e180*/  FFMA.FTZ R50, R57, UR39, -R86 ;  /* 0x0000002739327c23 */ /* 0x000fe20008010856 */
[----:B------:R-:W-:-:S05]  /*e190*/  FFMA.FTZ R38, R40, UR39, -R4 ;  /* 0x0000002728267c23 */ /* 0x000fca0008010804 */
[----:B------:R-:W3:Y:S01]  /*e1a0*/  MUFU.EX2 R67, R67 ;  /* 0x0000004300437308 */ /* 0x000ee20000000800 */
[--C-:B------:R-:W-:Y:S01]  /*e1b0*/  FFMA.FTZ R57, R60, UR39, -R86.reuse ;  /* 0x000000273c397c23 */ /* 0x100fe20008010856 */
[----:B-----5:R-:W-:Y:S01]  /*e1c0*/  FADD.FTZ R40, R80, R11 ;  /* 0x0000000b50287221 */ /* 0x020fe20000010000 */
[--C-:B------:R-:W-:Y:S01]  /*e1d0*/  FFMA.FTZ R78, R93, UR39, -R86.reuse ;  /* 0x000000275d4e7c23 */ /* 0x100fe20008010856 */
[--C-:B------:R-:W-:Y:S01]  /*e1e0*/  FFMA.FTZ R75, R95, UR39, -R86.reuse ;  /* 0x000000275f4b7c23 */ /* 0x100fe20008010856 */
[--C-:B------:R-:W-:Y:S01]  /*e1f0*/  FFMA.FTZ R52, R52, UR39, -R86.reuse ;  /* 0x0000002734347c23 */ /* 0x100fe20008010856 */
[--C-:B------:R-:W-:Y:S02]  /*e200*/  FFMA.FTZ R54, R54, UR39, -R86.reuse ;  /* 0x0000002736367c23 */ /* 0x100fe40008010856 */
[----:B------:R-:W-:Y:S01]  /*e210*/  MUFU.EX2 R29, R29 ;  /* 0x0000001d001d7308 */ /* 0x000fe20000000800 */
[--C-:B------:R-:W-:Y:S01]  /*e220*/  FFMA.FTZ R60, R65, UR39, -R86.reuse ;  /* 0x00000027413c7c23 */ /* 0x100fe20008010856 */
[----:B------:R-:W-:Y:S01]  /*e230*/  FFMA.FTZ R49, R64, UR39, -R86 ;  /* 0x0000002740317c23 */ /* 0x000fe20008010856 */
[--C-:B------:R-:W-:Y:S01]  /*e240*/  FFMA.FTZ R86, R39, UR39, -R4.reuse ;  /* 0x0000002727567c23 */ /* 0x100fe20008010804 */
[----:B------:R-:W-:-:S04]  /*e250*/  FFMA.FTZ R39, R41, UR39, -R4 ;  /* 0x0000002729277c23 */ /* 0x000fc80008010804 */
[----:B------:R-:W4:Y:S01]  /*e260*/  MUFU.EX2 R70, R70 ;  /* 0x0000004600467308 */ /* 0x000f220000000800 */
[----:B--2---:R-:W-:Y:S01]  /*e270*/  FADD.FTZ R41, R3, R40 ;  /* 0x0000002803297221 */ /* 0x004fe20000010000 */
[--C-:B------:R-:W-:Y:S01]  /*e280*/  FFMA.FTZ R85, R15, UR39, -R4.reuse ;  /* 0x000000270f557c23 */ /* 0x100fe20008010804 */
[----:B------:R-:W-:Y:S01]  /*e290*/  FFMA.FTZ R15, R26, UR39, -R4 ;  /* 0x000000271a0f7c23 */ /* 0x000fe20008010804 */
[----:B0-----:R-:W-:-:S04]  /*e2a0*/  F2FP.F16.F32.PACK_AB R11, R66, R63 ;  /* 0x0000003f420b723e */ /* 0x001fc800000000ff */
[----:B------:R-:W0:Y:S01]  /*e2b0*/  MUFU.EX2 R51, R51 ;  /* 0x0000003300337308 */ /* 0x000e220000000800 */
[----:B------:R-:W-:Y:S01]  /*e2c0*/  FADD.FTZ R26, R66, R9 ;  /* 0x00000009421a7221 */ /* 0x000fe20000010000 */
[----:B-1----:R-:W-:Y:S01]  /*e2d0*/  FADD.FTZ R63, R14, R41 ;  /* 0x000000290e3f7221 */ /* 0x002fe20000010000 */
[----:B------:R-:W-:-:S05]  /*e2e0*/  FFMA.FTZ R41, R44, UR39, -R4 ;  /* 0x000000272c297c23 */ /* 0x000fca0008010804 */
[----:B------:R-:W1:Y:S01]  /*e2f0*/  MUFU.EX2 R78, R78 ;  /* 0x0000004e004e7308 */ /* 0x000e620000000800 */
[----:B---3--:R-:W-:Y:S01]  /*e300*/  FADD.FTZ R9, R67, R26 ;  /* 0x0000001a43097221 */ /* 0x008fe20000010000 */
[----:B------:R-:W-:Y:S01]  /*e310*/  FADD.FTZ R44, R28, R63 ;  /* 0x0000003f1c2c7221 */ /* 0x000fe20000010000 */
[--C-:B------:R-:W-:Y:S01]  /*e320*/  FFMA.FTZ R42, R42, UR39, -R4.reuse ;  /* 0x000000272a2a7c23 */ /* 0x100fe20008010804 */
[----:B------:R-:W-:-:S04]  /*e330*/  FFMA.FTZ R65, R30, UR39, -R4 ;  /* 0x000000271e417c23 */ /* 0x000fc80008010804 */
[----:B------:R-:W2:Y:S01]  /*e340*/  MUFU.EX2 R75, R75 ;  /* 0x0000004b004b7308 */ /* 0x000ea20000000800 */
[----:B----4-:R-:W-:Y:S01]  /*e350*/  FADD.FTZ R30, R70, R9 ;  /* 0x00000009461e7221 */ /* 0x010fe20000010000 */
[----:B------:R-:W-:Y:S01]  /*e360*/  FADD.FTZ R44, R29, R44 ;  /* 0x0000002c1d2c7221 */ /* 0x000fe20000010000 */
[----:B------:R-:W-:-:S05]  /*e370*/  F2FP.F16.F32.PACK_AB R9, R5, R62 ;  /* 0x0000003e0509723e */ /* 0x000fca00000000ff */
[----:B------:R3:W-:Y:S02]  /*e380*/  MUFU.EX2 R5, R42 ;  /* 0x0000002a00057308 */ /* 0x0007e40000000800 */
[----:B---3--:R-:W-:Y:S01]  /*e390*/  FFMA.FTZ R42, R45, UR39, -R4 ;  /* 0x000000272d2a7c23 */ /* 0x008fe20008010804 */
[----:B0-----:R-:W-:-:S04]  /*e3a0*/  FADD.FTZ R45, R51, R44 ;  /* 0x0000002c332d7221 */ /* 0x001fc80000010000 */
[----:B-1----:R-:W-:-:S04]  /*e3b0*/  FADD.FTZ R44, R78, R45 ;  /* 0x0000002d4e2c7221 */ /* 0x002fc80000010000 */
[----:B--2---:R-:W-:Y:S02]  /*e3c0*/  FADD.FTZ R45, R75, R44 ;  /* 0x0000002c4b2d7221 */ /* 0x004fe40000010000 */
[----:B------:R-:W2:Y:S01]  /*e3d0*/  LDL R44, [R1+0x20] ;  /* 0x00002000012c7983 */ /* 0x000ea20000100800 */
[----:B------:R-:W0:Y:S01]  /*e3e0*/  MUFU.EX2 R85, R85 ;  /* 0x0000005500557308 */ /* 0x000e220000000800 */
[----:B------:R-:W-:-:S07]  /*e3f0*/  FFMA.FTZ R64, R27, UR39, -R4 ;  /* 0x000000271b407c23 */ /* 0x000fce0008010804 */
[----:B------:R-:W1:Y:S08]  /*e400*/  MUFU.EX2 R90, R90 ;  /* 0x0000005a005a7308 */ /* 0x000e700000000800 */
[----:B------:R-:W3:Y:S01]  /*e410*/  MUFU.EX2 R15, R15 ;  /* 0x0000000f000f7308 */ /* 0x000ee20000000800 */
[----:B0-----:R-:W-:-:S07]  /*e420*/  FADD.FTZ R27, R85, R30 ;  /* 0x0000001e551b7221 */ /* 0x001fce0000010000 */
[----:B------:R-:W0:Y:S01]  /*e430*/  MUFU.EX2 R64, R64 ;  /* 0x0000004000407308 */ /* 0x000e220000000800 */
[----:B-1----:R-:W-:-:S07]  /*e440*/  FADD.FTZ R30, R90, R27 ;  /* 0x0000001b5a1e7221 */ /* 0x002fce0000010000 */
[----:B------:R-:W1:Y:S01]  /*e450*/  MUFU.EX2 R65, R65 ;  /* 0x0000004100417308 */ /* 0x000e620000000800 */
[----:B------:R-:W-:Y:S01]  /*e460*/  FFMA.FTZ R40, R43, UR39, -R4 ;  /* 0x000000272b287c23 */ /* 0x000fe20008010804 */
[----:B---3--:R-:W-:-:S06]  /*e470*/  FADD.FTZ R43, R15, R30 ;  /* 0x0000001e0f2b7221 */ /* 0x008fcc0000010000 */
[----:B------:R-:W3:Y:S01]  /*e480*/  MUFU.EX2 R72, R72 ;  /* 0x0000004800487308 */ /* 0x000ee20000000800 */
[----:B0-----:R-:W-:-:S07]  /*e490*/  FADD.FTZ R30, R64, R43 ;  /* 0x0000002b401e7221 */ /* 0x001fce0000010000 */
[----:B------:R-:W0:Y:S01]  /*e4a0*/  MUFU.EX2 R31, R31 ;  /* 0x0000001f001f7308 */ /* 0x000e220000000800 */
[----:B-1----:R-:W-:-:S07]  /*e4b0*/  FADD.FTZ R43, R65, R30 ;  /* 0x0000001e412b7221 */ /* 0x002fce0000010000 */
[----:B------:R-:W1:Y:S08]  /*e4c0*/  MUFU.EX2 R32, R32 ;  /* 0x0000002000207308 */ /* 0x000e700000000800 */
[----:B------:R-:W4:Y:S01]  /*e4d0*/  MUFU.EX2 R52, R52 ;  /* 0x0000003400347308 */ /* 0x000f220000000800 */
[----:B---3--:R-:W-:-:S07]  /*e4e0*/  FADD.FTZ R30, R72, R43 ;  /* 0x0000002b481e7221 */ /* 0x008fce0000010000 */
[----:B------:R-:W3:Y:S08]  /*e4f0*/  MUFU.EX2 R33, R33 ;  /* 0x0000002100217308 */ /* 0x000ef00000000800 */
[----:B------:R-:W5:Y:S01]  /*e500*/  MUFU.EX2 R54, R54 ;  /* 0x0000003600367308 */ /* 0x000f620000000800 */
[----:B0-----:R-:W-:-:S07]  /*e510*/  FADD.FTZ R43, R31, R30 ;  /* 0x0000001e1f2b7221 */ /* 0x001fce0000010000 */
[----:B------:R-:W0:Y:S01]  /*e520*/  MUFU.EX2 R34, R34 ;  /* 0x0000002200227308 */ /* 0x000e220000000800 */
[----:B-1----:R-:W-:Y:S01]  /*e530*/  FADD.FTZ R30, R32, R43 ;  /* 0x0000002b201e7221 */ /* 0x002fe20000010000 */
[----:B------:R-:W-:-:S06]  /*e540*/  F2FP.F16.F32.PACK_AB R8, R74, R71 ;  /* 0x000000474a08723e */ /* 0x000fcc00000000ff */
[----:B------:R-:W1:Y:S01]  /*e550*/  MUFU.EX2 R35, R35 ;  /* 0x0000002300237308 */ /* 0x000e620000000800 */
[----:B------:R-:W-:Y:S01]  /*e560*/  F2FP.F16.F32.PACK_AB R10, R73, R10 ;  /* 0x0000000a490a723e */ /* 0x000fe200000000ff */
[----:B----4-:R-:W-:-:S06]  /*e570*/  FADD.FTZ R45, R52, R45 ;  /* 0x0000002d342d7221 */ /* 0x010fcc0000010000 */
[----:B------:R-:W4:Y:S01]  /*e580*/  MUFU.EX2 R81, R81 ;  /* 0x0000005100517308 */ /* 0x000f220000000800 */
[----:B---3--:R-:W-:Y:S01]  /*e590*/  FADD.FTZ R43, R33, R30 ;  /* 0x0000001e212b7221 */ /* 0x008fe20000010000 */
[----:B-----5:R-:W-:-:S06]  /*e5a0*/  FADD.FTZ R30, R54, R45 ;  /* 0x0000002d361e7221 */ /* 0x020fcc0000010000 */
[----:B------:R-:W3:Y:S01]  /*e5b0*/  MUFU.EX2 R36, R36 ;  /* 0x0000002400247308 */ /* 0x000ee20000000800 */
[----:B------:R5:W-:Y:S07]  /*e5c0*/  STSM.16.M88.4 [R137+0x21800], R8 ;  /* 0x0218000889007844 */ /* 0x000bee0000000200 */
[----:B------:R-:W3:Y:S01]  /*e5d0*/  MUFU.EX2 R82, R82 ;  /* 0x0000005200527308 */ /* 0x000ee20000000800 */
[----:B------:R-:W-:-:S07]  /*e5e0*/  FADD.FTZ R30, R69, R30 ;  /* 0x0000001e451e7221 */ /* 0x000fce0000010000 */
[----:B------:R-:W3:Y:S01]  /*e5f0*/  MUFU.EX2 R37, R37 ;  /* 0x0000002500257308 */ /* 0x000ee20000000800 */
[----:B-----5:R-:W-:Y:S01]  /*e600*/  F2FP.F16.F32.PACK_AB R8, R14, R3 ;  /* 0x000000030e08723e */ /* 0x020fe200000000ff */
[----:B0-----:R-:W-:-:S06]  /*e610*/  FADD.FTZ R14, R34, R43 ;  /* 0x0000002b220e7221 */ /* 0x001fcc0000010000 */
[----:B------:R-:W0:Y:S01]  /*e620*/  MUFU.EX2 R50, R50 ;  /* 0x0000003200327308 */ /* 0x000e220000000800 */
[----:B-1----:R-:W-:Y:S01]  /*e630*/  FADD.FTZ R3, R35, R14 ;  /* 0x0000000e23037221 */ /* 0x002fe20000010000 */
[----:B----4-:R-:W-:-:S06]  /*e640*/  FADD.FTZ R9, R81, R30 ;  /* 0x0000001e51097221 */ /* 0x010fcc0000010000 */
[----:B------:R-:W1:Y:S08]  /*e650*/  MUFU.EX2 R86, R86 ;  /* 0x0000005600567308 */ /* 0x000e700000000800 */
[----:B------:R-:W4:Y:S01]  /*e660*/  MUFU.EX2 R55, R55 ;  /* 0x0000003700377308 */ /* 0x000f220000000800 */
[----:B---3--:R-:W-:Y:S01]  /*e670*/  FADD.FTZ R14, R36, R3 ;  /* 0x00000003240e7221 */ /* 0x008fe20000010000 */
[----:B------:R-:W-:-:S06]  /*e680*/  FADD.FTZ R11, R82, R9 ;  /* 0x00000009520b7221 */ /* 0x000fcc0000010000 */
[----:B------:R-:W3:Y:S08]  /*e690*/  MUFU.EX2 R38, R38 ;  /* 0x0000002600267308 */ /* 0x000ef00000000800 */
[----:B------:R-:W-:Y:S01]  /*e6a0*/  MUFU.EX2 R56, R56 ;  /* 0x0000003800387308 */ /* 0x000fe20000000800 */
[----:B------:R-:W-:Y:S01]  /*e6b0*/  FADD.FTZ R3, R37, R14 ;  /* 0x0000000e25037221 */ /* 0x000fe20000010000 */
[----:B------:R-:W-:-:S06]  /*e6c0*/  F2FP.F16.F32.PACK_AB R24, R76, R25 ;  /* 0x000000194c18723e */ /* 0x000fcc00000000ff */
[----:B------:R-:W5:Y:S01]  /*e6d0*/  MUFU.EX2 R39, R39 ;  /* 0x0000002700277308 */ /* 0x000f620000000800 */
[----:B0-----:R-:W-:Y:S01]  /*e6e0*/  FADD.FTZ R14, R50, R11 ;  /* 0x0000000b320e7221 */ /* 0x001fe20000010000 */
[----:B------:R-:W-:-:S06]  /*e6f0*/  F2FP.F16.F32.PACK_AB R26, R80, R77 ;  /* 0x0000004d501a723e */ /* 0x000fcc00000000ff */
[----:B------:R-:W0:Y:S01]  /*e700*/  MUFU.EX2 R57, R57 ;  /* 0x0000003900397308 */ /* 0x000e220000000800 */
[----:B------:R-:W-:Y:S02]  /*e710*/  F2FP.F16.F32.PACK_AB R25, R70, R67 ;  /* 0x000000434619723e */ /* 0x000fe400000000ff */
[----:B------:R-:W-:Y:S01]  /*e720*/  F2FP.F16.F32.PACK_AB R27, R90, R85 ;  /* 0x000000555a1b723e */ /* 0x000fe200000000ff */
[----:B-1----:R-:W-:-:S04]  /*e730*/  FADD.FTZ R3, R86, R3 ;  /* 0x0000000356037221 */ /* 0x002fc80000010000 */
[----:B------:R-:W1:Y:S01]  /*e740*/  MUFU.EX2 R58, R58 ;  /* 0x0000003a003a7308 */ /* 0x000e620000000800 */
[----:B------:R-:W-:Y:S01]  /*e750*/  F2FP.F16.F32.PACK_AB R9, R64, R15 ;  /* 0x0000000f4009723e */ /* 0x000fe200000000ff */
[----:B----4-:R-:W-:Y:S01]  /*e760*/  FADD.FTZ R15, R55, R14 ;  /* 0x0000000e370f7221 */ /* 0x010fe20000010000 */
[----:B------:R4:W-:Y:S01]  /*e770*/  STSM.16.M88.4 [R87], R24 ;  /* 0x0000001857007844 */ /* 0x0009e20000000200 */
[----:B---3--:R-:W-:-:S04]  /*e780*/  FADD.FTZ R14, R38, R3 ;  /* 0x00000003260e7221 */ /* 0x008fc80000010000 */
[----:B------:R-:W3:Y:S01]  /*e790*/  MUFU.EX2 R59, R59 ;  /* 0x0000003b003b7308 */ /* 0x000ee20000000800 */
[----:B------:R-:W-:Y:S01]  /*e7a0*/  FFMA.FTZ R46, R46, UR39, -R4 ;  /* 0x000000272e2e7c23 */ /* 0x000fe20008010804 */
[----:B-----5:R-:W-:-:S06]  /*e7b0*/  FADD.FTZ R14, R39, R14 ;  /* 0x0000000e270e7221 */ /* 0x020fcc0000010000 */
[----:B------:R-:W5:Y:S01]  /*e7c0*/  MUFU.EX2 R40, R40 ;  /* 0x0000002800287308 */ /* 0x000f620000000800 */
[----:B----4-:R-:W-:Y:S01]  /*e7d0*/  F2FP.F16.F32.PACK_AB R25, R32, R31 ;  /* 0x0000001f2019723e */ /* 0x010fe200000000ff */
[----:B------:R-:W-:-:S06]  /*e7e0*/  FADD.FTZ R32, R56, R15 ;  /* 0x0000000f38207221 */ /* 0x000fcc0000010000 */
[----:B------:R-:W4:Y:S01]  /*e7f0*/  MUFU.EX2 R41, R41 ;  /* 0x0000002900297308 */ /* 0x000f220000000800 */
[----:B0-----:R-:W-:Y:S01]  /*e800*/  FADD.FTZ R15, R57, R32 ;  /* 0x00000020390f7221 */ /* 0x001fe20000010000 */
[----:B------:R-:W-:Y:S01]  /*e810*/  FFMA.FTZ R47, R47, UR39, -R4 ;  /* 0x000000272f2f7c23 */ /* 0x000fe20008010804 */
[----:B------:R-:W-:Y:S01]  /*e820*/  FADD.FTZ R3, R5, R14 ;  /* 0x0000000e05037221 */ /* 0x000fe20000010000 */
[--C-:B------:R-:W-:Y:S01]  /*e830*/  FFMA.FTZ R68, R68, UR39, -R4.reuse ;  /* 0x0000002744447c23 */ /* 0x100fe20008010804 */
[----:B------:R-:W-:-:S03]  /*e840*/  FFMA.FTZ R79, R79, UR39, -R4 ;  /* 0x000000274f4f7c23 */ /* 0x000fc60008010804 */
[----:B------:R-:W0:Y:S01]  /*e850*/  MUFU.EX2 R42, R42 ;  /* 0x0000002a002a7308 */ /* 0x000e220000000800 */
[--C-:B------:R-:W-:Y:S01]  /*e860*/  FFMA.FTZ R83, R83, UR39, -R4.reuse ;  /* 0x0000002753537c23 */ /* 0x100fe20008010804 */
[----:B-1----:R-:W-:Y:S01]  /*e870*/  FADD.FTZ R14, R58, R15 ;  /* 0x0000000f3a0e7221 */ /* 0x002fe20000010000 */
[----:B------:R-:W-:-:S05]  /*e880*/  FFMA.FTZ R4, R84, UR39, -R4 ;  /* 0x0000002754047c23 */ /* 0x000fca0008010804 */
[----:B------:R-:W1:Y:S01]  /*e890*/  MUFU.EX2 R46, R46 ;  /* 0x0000002e002e7308 */ /* 0x000e620000000800 */
[----:B---3--:R-:W-:Y:S01]  /*e8a0*/  FADD.FTZ R15, R59, R14 ;  /* 0x0000000e3b0f7221 */ /* 0x008fe20000010000 */
[----:B-----5:R-:W-:Y:S01]  /*e8b0*/  FADD.FTZ R32, R40, R3 ;  /* 0x0000000328207221 */ /* 0x020fe20000010000 */
[----:B------:R-:W-:-:S05]  /*e8c0*/  F2FP.F16.F32.PACK_AB R10, R29, R28 ;  /* 0x0000001c1d0a723e */ /* 0x000fca00000000ff */
[----:B------:R-:W-:Y:S01]  /*e8d0*/  MUFU.EX2 R60, R60 ;  /* 0x0000003c003c7308 */ /* 0x000fe20000000800 */
[----:B------:R-:W-:Y:S01]  /*e8e0*/  F2FP.F16.F32.PACK_AB R11, R72, R65 ;  /* 0x00000041480b723e */ /* 0x000fe200000000ff */
[----:B----4-:R-:W-:-:S06]  /*e8f0*/  FADD.FTZ R3, R41, R32 ;  /* 0x0000002029037221 */ /* 0x010fcc0000010000 */
[----:B------:R-:W-:Y:S01]  /*e900*/  MUFU.EX2 R61, R61 ;  /* 0x0000003d003d7308 */ /* 0x000fe20000000800 */
[----:B------:R-:W-:-:S07]  /*e910*/  F2FP.F16.F32.PACK_AB R24, R78, R51 ;  /* 0x000000334e18723e */ /* 0x000fce00000000ff */
[----:B------:R-:W3:Y:S01]  /*e920*/  MUFU.EX2 R47, R47 ;  /* 0x0000002f002f7308 */ /* 0x000ee20000000800 */
[----:B------:R-:W-:Y:S02]  /*e930*/  F2FP.F16.F32.PACK_AB R26, R52, R75 ;  /* 0x0000004b341a723e */ /* 0x000fe400000000ff */
[----:B------:R-:W-:-:S05]  /*e940*/  F2FP.F16.F32.PACK_AB R27, R34, R33 ;  /* 0x00000021221b723e */ /* 0x000fca00000000ff */
[----:B------:R-:W-:Y:S01]  /*e950*/  MUFU.EX2 R0, R0 ;  /* 0x0000000000007308 */ /* 0x000fe20000000800 */
[----:B------:R-:W-:-:S07]  /*e960*/  F2FP.F16.F32.PACK_AB R28, R69, R54 ;  /* 0x00000036451c723e */ /* 0x000fce00000000ff */
[----:B------:R-:W4:Y:S01]  /*e970*/  MUFU.EX2 R49, R49 ;  /* 0x0000003100317308 */ /* 0x000f220000000800 */
[----:B------:R-:W-:-:S07]  /*e980*/  F2FP.F16.F32.PACK_AB R30, R82, R81 ;  /* 0x00000051521e723e */ /* 0x000fce00000000ff */
[----:B------:R-:W-:Y:S01]  /*e990*/  MUFU.EX2 R48, R48 ;  /* 0x0000003000307308 */ /* 0x000fe20000000800 */
[----:B------:R-:W-:-:S07]  /*e9a0*/  F2FP.F16.F32.PACK_AB R29, R36, R35 ;  /* 0x00000023241d723e */ /* 0x000fce00000000ff */
[----:B------:R-:W5:Y:S01]  /*e9b0*/  MUFU.EX2 R53, R53 ;  /* 0x0000003500357308 */ /* 0x000f620000000800 */
[----:B------:R-:W-:-:S07]  /*e9c0*/  F2FP.F16.F32.PACK_AB R31, R86, R37 ;  /* 0x00000025561f723e */ /* 0x000fce00000000ff */
[----:B------:R-:W-:Y:S08]  /*e9d0*/  MUFU.EX2 R68, R68 ;  /* 0x0000004400447308 */ /* 0x000ff00000000800 */
[----:B------:R-:W2:Y:S08]  /*e9e0*/  MUFU.EX2 R79, R79 ;  /* 0x0000004f004f7308 */ /* 0x000eb00000000800 */
[----:B------:R-:W-:Y:S08]  /*e9f0*/  MUFU.EX2 R83, R83 ;  /* 0x0000005300537308 */ /* 0x000ff00000000800 */
[----:B------:R-:W2:Y:S01]  /*ea00*/  MUFU.EX2 R14, R4 ;  /* 0x00000004000e7308 */ /* 0x000ea20000000800 */
[----:B0-----:R-:W-:Y:S01]  /*ea10*/  FADD.FTZ R3, R42, R3 ;  /* 0x000000032a037221 */ /* 0x001fe20000010000 */
[----:B------:R0:W-:Y:S04]  /*ea20*/  STSM.16.M88.4 [R139], R8 ;  /* 0x000000088b007844 */ /* 0x0001e80000000200 */
[----:B------:R-:W-:Y:S04]  /*ea30*/  STSM.16.M88.4 [R138], R24 ;  /* 0x000000188a007844 */ /* 0x000fe80000000200 */
[----:B------:R1:W-:Y:S01]  /*ea40*/  STSM.16.M88.4 [R137+0x27800], R28 ;  /* 0x0278001c89007844 */ /* 0x0003e20000000200 */
[----:B0-----:R-:W-:-:S02]  /*ea50*/  F2FP.F16.F32.PACK_AB R8, R55, R50 ;  /* 0x000000323708723e */ /* 0x001fc400000000ff */
[----:B------:R-:W-:Y:S02]  /*ea60*/  F2FP.F16.F32.PACK_AB R10, R57, R56 ;  /* 0x00000038390a723e */ /* 0x000fe400000000ff */
[----:B------:R-:W-:Y:S01]  /*ea70*/  F2FP.F16.F32.PACK_AB R9, R39, R38 ;  /* 0x000000262709723e */ /* 0x000fe200000000ff */
[----:B-1----:R-:W-:Y:S01]  /*ea80*/  FADD.FTZ R28, R46, R3 ;  /* 0x000000032e1c7221 */ /* 0x002fe20000010000 */
[----:B------:R-:W-:Y:S02]  /*ea90*/  F2FP.F16.F32.PACK_AB R11, R40, R5 ;  /* 0x00000005280b723e */ /* 0x000fe400000000ff */
[----:B------:R-:W-:Y:S01]  /*eaa0*/  F2FP.F16.F32.PACK_AB R24, R59, R58 ;  /* 0x0000003a3b18723e */ /* 0x000fe200000000ff */
[----:B---3--:R-:W-:Y:S01]  /*eab0*/  FADD.FTZ R3, R47, R28 ;  /* 0x0000001c2f037221 */ /* 0x008fe20000010000 */
[----:B------:R-:W-:Y:S02]  /*eac0*/  F2FP.F16.F32.PACK_AB R26, R61, R60 ;  /* 0x0000003c3d1a723e */ /* 0x000fe400000000ff */
[----:B------:R-:W-:-:S02]  /*ead0*/  F2FP.F16.F32.PACK_AB R25, R42, R41 ;  /* 0x000000292a19723e */ /* 0x000fc400000000ff */
[----:B------:R-:W-:Y:S02]  /*eae0*/  F2FP.F16.F32.PACK_AB R27, R47, R46 ;  /* 0x0000002e2f1b723e */ /* 0x000fe400000000ff */
[----:B----4-:R-:W-:Y:S02]  /*eaf0*/  F2FP.F16.F32.PACK_AB R28, R49, R0 ;  /* 0x00000000311c723e */ /* 0x010fe400000000ff */
[----:B-----5:R-:W-:Y:S02]  /*eb00*/  F2FP.F16.F32.PACK_AB R30, R53, R48 ;  /* 0x00000030351e723e */ /* 0x020fe400000000ff */
[----:B--2---:R-:W-:Y:S02]  /*eb10*/  F2FP.F16.F32.PACK_AB R29, R79, R68 ;  /* 0x000000444f1d723e */ /* 0x004fe400000000ff */
[----:B------:R-:W-:Y:S01]  /*eb20*/  F2FP.F16.F32.PACK_AB R31, R14, R83 ;  /* 0x000000530e1f723e */ /* 0x000fe200000000ff */
[----:B------:R0:W-:Y:S04]  /*eb30*/  STSM.16.M88.4 [R44], R8 ;  /* 0x000000082c007844 */ /* 0x0001e80000000200 */
[----:B------:R1:W-:Y:S04]  /*eb40*/  STSM.16.M88.4 [R139+0x6000], R24 ;  /* 0x006000188b007844 */ /* 0x0003e80000000200 */
[----:B------:R1:W-:Y:S01]  /*eb50*/  STSM.16.M88.4 [R138+0x6000], R28 ;  /* 0x0060001c8a007844 */ /* 0x0003e20000000200 */
[----:B------:R2:W-:Y:S06]  /*eb60*/  MEMBAR.ALL.CTA ;  /* 0x0000000000007992 */ /* 0x0005ec0000008000 */
[----:B--2---:R-:W2:Y:S01]  /*eb70*/  FENCE.VIEW.ASYNC.S ;  /* 0x00000000000073c6 */ /* 0x004ea20000000000 */
[----:B------:R-:W-:Y:S01]  /*eb80*/  FADD.FTZ R32, R60, R15 ;  /* 0x0000000f3c207221 */ /* 0x000fe20000010000 */
[----:B------:R-:W-:-:S03]  /*eb90*/  PLOP3.LUT P2, PT, PT, PT, UP0, 0x40, 0x0 ;  /* 0x000000000000781c */ /* 0x000fc60003f4e808 */
[----:B------:R-:W-:Y:S01]  /*eba0*/  FADD.FTZ R15, R61, R32 ;  /* 0x000000203d0f7221 */ /* 0x000fe20000010000 */
[----:B------:R-:W-:-:S03]  /*ebb0*/  FADD.FTZ R68, R68, R3 ;  /* 0x0000000344447221 */ /* 0x000fc60000010000 */
[----:B------:R-:W-:Y:S01]  /*ebc0*/  FADD.FTZ R0, R0, R15 ;  /* 0x0000000f00007221 */ /* 0x000fe20000010000 */
[----:B------:R-:W-:Y:S01]  /*ebd0*/  FADD.FTZ R68, R79, R68 ;  /* 0x000000444f447221 */ /* 0x000fe20000010000 */
[----:B------:R-:W-:Y:S02]  /*ebe0*/  IMAD.IADD R141, R97, 0x1, -R98 ;  /* 0x00000001618d7824 */ /* 0x000fe400078e0a62 */
[----:B------:R-:W-:Y:S01]  /*ebf0*/  FADD.FTZ R49, R49, R0 ;  /* 0x0000000031317221 */ /* 0x000fe20000010000 */
[----:B------:R-:W-:Y:S01]  /*ec00*/  FADD.FTZ R3, R83, R68 ;  /* 0x0000004453037221 */ /* 0x000fe20000010000 */
[----:B0-----:R-:W-:Y:S02]  /*ec10*/  IMAD R9, R96, 0xc0, R141 ;  /* 0x000000c060097824 */ /* 0x001fe400078e028d */
[----:B------:R-:W-:Y:S01]  /*ec20*/  FADD.FTZ R4, R48, R49 ;  /* 0x0000003130047221 */ /* 0x000fe20000010000 */
[----:B------:R-:W-:Y:S01]  /*ec30*/  FADD.FTZ R3, R14, R3 ;  /* 0x000000030e037221 */ /* 0x000fe20000010000 */
[----:B------:R-:W-:-:S02]  /*ec40*/  VIADD R0, R88, 0xfffffffe ;  /* 0xfffffffe58007836 */ /* 0x000fc40000000000 */
[----:B------:R-:W-:Y:S01]  /*ec50*/  FADD.FTZ R4, R53, R4 ;  /* 0x0000000435047221 */ /* 0x000fe20000010000 */
[----:B------:R-:W-:Y:S01]  /*ec60*/  VIADD R5, R9, UR6 ;  /* 0x0000000609057c36 */ /* 0x000fe20008000000 */
[----:B--2---:R-:W-:Y:S01]  /*ec70*/  NOP ;  /* 0x0000000000007918 */ /* 0x004fe20000000000 */
[----:B-1----:R-:W-:Y:S05]  /*ec80*/  @P2 BRA `(.L_x_1226) ;  /* 0x0000000000542947 */ /* 0x002fea0003800000 */
[C---:B------:R-:W-:Y:S01]  /*ec90*/  ISETP.GT.AND P2, PT, R9.reuse, RZ, PT ;  /* 0x000000ff0900720c */ /* 0x040fe20003f44270 */
[----:B------:R-:W-:Y:S01]  /*eca0*/  BSSY B0, `(.L_x_1227) ;  /* 0x0000010000007945 */ /* 0x000fe20003800000 */
[----:B------:R-:W-:-:S11]  /*ecb0*/  VIADD R8, R9, 0xffffffff ;  /* 0xffffffff09087836 */ /* 0x000fd60000000000 */
[----:B------:R-:W-:Y:S05]  /*ecc0*/  @P2 BRA `(.L_x_1228) ;  /* 0x0000000000202947 */ /* 0x000fea0003800000 */
[----:B------:R-:W-:Y:S01]  /*ecd0*/  UISETP.NE.AND UP1, UPT, UR7, 0x1, UPT ;  /* 0x000000010700788c */ /* 0x000fe2000bf25270 */
[----:B------:R-:W-:-:S05]  /*ece0*/  IMAD.MOV R8, RZ, RZ, -R9 ;  /* 0x000000ffff087224 */ /* 0x000fca00078e0a09 */
[----:B------:R-:W-:-:S05]  /*ecf0*/  PLOP3.LUT P2, PT, PT, PT, UP1, 0x80, 0x0 ;  /* 0x000000000000781c */ /* 0x000fca0003f4f018 */
[----:B------:R-:W-:-:S08]  /*ed00*/  @UP1 ULDC.64 UR4, c[0x0][0x9e8] ;  /* 0x00027a0000041ab9 */ /* 0x000fd00000000a00 */
[----:B------:R-:W-:-:S05]  /*ed10*/  @P2 IMAD.HI.U32 R9, R8, UR4, RZ ;  /* 0x0000000408092c27 */ /* 0x000fca000f8e00ff */
[----:B------:R-:W-:-:S04]  /*ed20*/  @P2 SHF.R.U32.HI R8, RZ, UR5, R9 ;  /* 0x00000005ff082c19 */ /* 0x000fc80008011609 */
[----:B------:R-:W-:Y:S01]  /*ed30*/  LOP3.LUT R8, RZ, R8, RZ, 0x33, !PT ;  /* 0x00000008ff087212 */ /* 0x000fe200078e33ff */
[----:B------:R-:W-:Y:S06]  /*ed40*/  BRA `(.L_x_1229) ;  /* 0x0000000000147947 */ /* 0x000fec0003800000 */
.L_x_1228:
[----:B------:R-:W-:-:S06]  /*ed50*/  UISETP.NE.AND UP1, UPT, UR7, 0x1, UPT ;  /* 0x000000010700788c */ /* 0x000fcc000bf25270 */
[----:B------:R-:W-:-:S05]  /*ed60*/  PLOP3.LUT P2, PT, PT, PT, UP1, 0x80, 0x0 ;  /* 0x000000000000781c */ /* 0x000fca0003f4f018 */
[----:B------:R-:W-:-:S08]  /*ed70*/  @UP1 ULDC.64 UR4, c[0x0][0x9e8] ;  /* 0x00027a0000041ab9 */ /* 0x000fd00000000a00 */
[----:B------:R-:W-:-:S05]  /*ed80*/  @P2 IMAD.HI.U32 R9, R8, UR4, RZ ;  /* 0x0000000408092c27 */ /* 0x000fca000f8e00ff */
[----:B------:R-:W-:-:S07]  /*ed90*/  @P2 SHF.R.U32.HI R8, RZ, UR5, R9 ;  /* 0x00000005ff082c19 */ /* 0x000fce0008011609 */
.L_x_1229:
[----:B------:R-:W-:Y:S05]  /*eda0*/  BSYNC B0 ;  /* 0x0000000000007941 */ /* 0x000fea0003800000 */
.L_x_1227:
[----:B------:R-:W-:-:S04]  /*edb0*/  IMAD.U32 R9, RZ, RZ, UR7 ;  /* 0x00000007ff097e24 */ /* 0x000fc8000f8e00ff */
[----:B------:R-:W-:-:S05]  /*edc0*/  IMAD R8, R8, UR7, R9 ;  /* 0x0000000708087c24 */ /* 0x000fca000f8e0209 */
[----:B------:R-:W-:-:S07]  /*edd0*/  VIMNMX R5, R5, R8, PT ;  /* 0x0000000805057248 */ /* 0x000fce0003fe0100 */
.L_x_1226:
[----:B------:R-:W2:Y:S01]  /*ede0*/  LDL R9, [R1+0x3c] ;  /* 0x00003c0001097983 */ /* 0x000ea20000100800 */
[----:B------:R-:W-:Y:S01]  /*edf0*/  SHF.R.S32.HI R8, RZ, 0x1f, R5 ;  /* 0x0000001fff087819 */ /* 0x000fe20000011405 */
[----:B------:R-:W-:Y:S01]  /*ee00*/  ULDC UR44, c[0x0][0x9e4] ;  /* 0x00027900002c7ab9 */ /* 0x000fe20000000800 */
[----:B------:R-:W-:Y:S01]  /*ee10*/  ULDC UR4, c[0x0][0x9e4] ;  /* 0x0002790000047ab9 */ /* 0x000fe20000000800 */
[----:B------:R-:W-:Y:S01]  /*ee20*/  ULDC UR5, c[0x0][0x988] ;  /* 0x0002620000057ab9 */ /* 0x000fe20000000800 */
[----:B------:R-:W-:Y:S01]  /*ee30*/  LEA.HI R8, R8, R5, RZ, 0x7 ;  /* 0x0000000508087211 */ /* 0x000fe200078f38ff */
[----:B------:R-:W-:Y:S01]  /*ee40*/  ULDC UR7, c[0x0][0x988] ;  /* 0x0002620000077ab9 */ /* 0x000fe20000000800 */
[----:B------:R-:W-:Y:S01]  /*ee50*/  ULDC UR6, c[0x0][0x988] ;  /* 0x0002620000067ab9 */ /* 0x000fe20000000800 */
[----:B------:R-:W-:Y:S01]  /*ee60*/  ULDC UR49, c[0x0][0x9d8] ;  /* 0x0002760000317ab9 */ /* 0x000fe20000000800 */
[----:B------:R-:W-:Y:S01]  /*ee70*/  SHF.R.S32.HI R8, RZ, 0x7, R8 ;  /* 0x00000007ff087819 */ /* 0x000fe20000011408 */
[----:B------:R-:W-:Y:S01]  /*ee80*/  ULDC UR47, c[0x0][0x9d8] ;  /* 0x00027600002f7ab9 */ /* 0x000fe20000000800 */
[----:B------:R-:W-:Y:S01]  /*ee90*/  ULDC UR46, c[0x0][0x9d8] ;  /* 0x00027600002e7ab9 */ /* 0x000fe20000000800 */
[----:B------:R-:W-:Y:S01]  /*eea0*/  ULDC UR48, c[0x0][0x9e0] ;  /* 0x0002780000307ab9 */ /* 0x000fe20000000800 */
[----:B------:R-:W-:Y:S01]  /*eeb0*/  ULDC UR45, c[0x0][0x9e0] ;  /* 0x00027800002d7ab9 */ /* 0x000fe20000000800 */
        /* <DEDUP_REMOVED lines=24> */
[----:B--2---:R-:W-:-:S04]  /*f040*/  VIMNMX R9, R9, R8, !PT ;  /* 0x0000000809097248 */ /* 0x004fc80007fe0100 */
[----:B------:R-:W-:Y:S01]  /*f050*/  ISETP.GE.AND P2, PT, R0, R9, PT ;  /* 0x000000090000720c */ /* 0x000fe20003f46270 */
[----:B------:R0:W-:-:S12]  /*f060*/  STL [R1+0x18], R9 ;  /* 0x0000180901007387 */ /* 0x0001d80000100800 */
[----:B0-----:R-:W-:Y:S05]  /*f070*/  @!P2 BRA `(.L_x_1230) ;  /* 0x0000003800dca947 */ /* 0x001fea0003800000 */
[----:B------:R-:W-:Y:S02]  /*f080*/  IMAD.IADD R141, R20, 0x1, R141 ;  /* 0x00000001148d7824 */ /* 0x000fe400078e028d */
[----:B------:R-:W-:Y:S02]  /*f090*/  IMAD.MOV.U32 R135, RZ, RZ, RZ ;  /* 0x000000ffff877224 */ /* 0x000fe400078e00ff */
[----:B------:R-:W-:Y:S01]  /*f0a0*/  VIADD R140, R141, 0x8 ;  /* 0x000000088d8c7836 */ /* 0x000fe20000000000 */
[----:B------:R-:W-:-:S04]  /*f0b0*/  LOP3.LUT R144, RZ, R141, RZ, 0x33, !PT ;  /* 0x0000008dff907212 */ /* 0x000fc800078e33ff */
[----:B------:R-:W-:-:S07]  /*f0c0*/  LOP3.LUT R15, RZ, R140, RZ, 0x33, !PT ;  /* 0x0000008cff0f7212 */ /* 0x000fce00078e33ff */
.L_x_1248:
[----:B------:R-:W2:Y:S01]  /*f0d0*/  LDL R8, [R1+0x4] ;  /* 0x0000040001087983 */ /* 0x000ea20000100800 */
[----:B------:R-:W-:Y:S01]  /*f0e0*/  VIADD R14, R17, 0x1 ;  /* 0x00000001110e7836 */ /* 0x000fe20000000000 */
[----:B------:R-:W-:Y:S05]  /*f0f0*/  YIELD ;  /* 0x0000000000007946 */ /* 0x000fea0003800000 */
[----:B------:R-:W-:-:S04]  /*f100*/  ISETP.NE.AND P3, PT, R14, 0x2, PT ;  /* 0x000000020e00780c */ /* 0x000fc80003f65270 */
[----:B------:R-:W-:Y:S02]  /*f110*/  SEL R5, RZ, 0x1, P3 ;  /* 0x00000001ff057807 */ /* 0x000fe40001800000 */
[----:B------:R-:W-:Y:S02]  /*f120*/  SEL R14, R14, RZ, P3 ;  /* 0x000000ff0e0e7207 */ /* 0x000fe40001800000 */
[----:B------:R-:W-:Y:S02]  /*f130*/  LOP3.LUT R5, R22, R5, RZ, 0x3c, !PT ;  /* 0x0000000516057212 */ /* 0x000fe400078e3cff */
[----:B--2---:R-:W-:-:S13]  /*f140*/  ISETP.NE.AND P2, PT, R8, RZ, PT ;  /* 0x000000ff0800720c */ /* 0x004fda0003f45270 */
[----:B------:R-:W-:Y:S05]  /*f150*/  @P2 BRA `(.L_x_1231) ;  /* 0x0000000000302947 */ /* 0x000fea0003800000 */
[----:B------:R-:W-:Y:S05]  /*f160*/  @!P0 BRA `(.L_x_1232) ;  /* 0x0000000000048947 */ /* 0x000fea0003800000 */
[----:B------:R-:W-:Y:S01]  /*f170*/  BPT.TRAP 0x1 ;  /* 0x000000040000795c */ /* 0x000fe20000300000 */
.L_x_1232:
[----:B------:R-:W-:Y:S01]  /*f180*/  IMAD R9, R14, 0x8, R2 ;  /* 0x000000080e097824 */ /* 0x000fe200078e0202 */
[----:B------:R-:W-:-:S04]  /*f190*/  SHF.L.U32 R8, R5, 0x1f, RZ ;  /* 0x0000001f05087819 */ /* 0x000fc800000006ff */
[----:B------:R0:W1:Y:S01]  /*f1a0*/  SYNCS.PHASECHK.TRANS64.TRYWAIT P3, [R9+URZ+0x2d830], R8 ;  /* 0x02d83008090075a7 */ /* 0x000062000806017f */
[----:B------:R-:W-:Y:S05]  /*f1b0*/  @!P0 BRA `(.L_x_1233) ;  /* 0x0000000000048947 */ /* 0x000fea0003800000 */
[----:B------:R-:W-:Y:S01]  /*f1c0*/  BPT.TRAP 0x1 ;  /* 0x000000040000795c */ /* 0x000fe20000300000 */
.L_x_1233:
[----:B------:R-:W-:Y:S04]  /*f1d0*/  BSSY B0, `(.L_x_1231) ;  /* 0x0000004000007945 */ /* 0x000fe80003800000 */
[----:B-1----:R-:W-:Y:S05]  /*f1e0*/  @P3 BRA `(.L_x_1234) ;  /* 0x0000000000083947 */ /* 0x002fea0003800000 */
[----:B------:R-:W1:Y:S02]  /*f1f0*/  SYNCS.PHASECHK.TRANS64.TRYWAIT P3, [R9+URZ+0x2d830], R8 ;  /* 0x02d83008090075a7 */ /* 0x000e64000806017f */
[----:B-1----:R-:W-:Y:S05]  /*f200*/  @!P3 BRA `(.L_x_1235) ;  /* 0x000001300048b947 */ /* 0x002fea0003800000 */
.L_x_1234:
[----:B------:R-:W-:Y:S05]  /*f210*/  BSYNC B0 ;  /* 0x0000000000007941 */ /* 0x000fea0003800000 */
.L_x_1231:
[----:B01----:R-:W2:Y:S01]  /*f220*/  LDL R8, [R1+0x8] ;  /* 0x0000080001087983 */ /* 0x003ea20000100800 */
[----:B------:R-:W0:Y:S01]  /*f230*/  S2R R10, SR_TID.X ;  /* 0x00000000000a7919 */ /* 0x000e220000002100 */
[----:B------:R-:W-:Y:S05]  /*f240*/  WARPSYNC.ALL ;  /* 0x0000000000007948 */ /* 0x000fea0003800000 */
[----:B------:R-:W-:Y:S01]  /*f250*/  IMAD.MOV.U32 R9, RZ, RZ, -0x7fffffe0 ;  /* 0x80000020ff097424 */ /* 0x000fe200078e00ff */
[----:B0-----:R-:W-:-:S05]  /*f260*/  SHF.R.U32.HI R10, RZ, 0x7, R10 ;  /* 0x00000007ff0a7819 */ /* 0x001fca000001160a */
[----:B------:R-:W-:Y:S01]  /*f270*/  VIADD R28, R10, 0x8 ;  /* 0x000000080a1c7836 */ /* 0x000fe20000000000 */
[----:B------:R-:W-:Y:S01]  /*f280*/  R2UR UR11, R9 ;  /* 0x00000000090b72ca */ /* 0x000fe200000e0000 */
[----:B------:R-:W-:Y:S01]  /*f290*/  IMAD.MOV.U32 R27, RZ, RZ, -0x7fffffe0 ;  /* 0x80000020ff1b7424 */ /* 0x000fe200078e00ff */
[----:B------:R-:W-:Y:S02]  /*f2a0*/  R2UR UR8, R6 ;  /* 0x00000000060872ca */ /* 0x000fe400000e0000 */
[----:B------:R-:W-:Y:S02]  /*f2b0*/  R2UR UR9, R7 ;  /* 0x00000000070972ca */ /* 0x000fe400000e0000 */
[----:B------:R-:W-:Y:S02]  /*f2c0*/  MOV R25, 0x80000020 ;  /* 0x8000002000197802 */ /* 0x000fe40000000f00 */
[----:B------:R-:W-:Y:S02]  /*f2d0*/  R2UR UR27, R27 ;  /* 0x000000001b1b72ca */ /* 0x000fe400000e0000 */
[----:B------:R-:W-:-:S02]  /*f2e0*/  R2UR UR15, R25 ;  /* 0x00000000190f72ca */ /* 0x000fc400000e0000 */
[----:B------:R-:W-:Y:S02]  /*f2f0*/  R2UR UR23, R25 ;  /* 0x00000000191772ca */ /* 0x000fe400000e0000 */
[----:B------:R-:W-:Y:S02]  /*f300*/  R2UR UR12, R154 ;  /* 0x000000009a0c72ca */ /* 0x000fe400000e0000 */
[----:B------:R-:W-:Y:S01]  /*f310*/  R2UR UR13, R155 ;  /* 0x000000009b0d72ca */ /* 0x000fe200000e0000 */
[----:B------:R0:W-:Y:S01]  /*f320*/  BAR.SYNC.DEFER_BLOCKING R28, 0x100 ;  /* 0x0004001c0000751d */ /* 0x0001e20000010000 */
[----:B------:R-:W-:Y:S01]  /*f330*/  IMAD.MOV.U32 R11, RZ, RZ, -0x7fffffe0 ;  /* 0x80000020ff0b7424 */ /* 0x000fe200078e00ff */
[----:B------:R-:W-:Y:S01]  /*f340*/  R2UR UR16, R152 ;  /* 0x00000000981072ca */ /* 0x000fe200000e0000 */
[----:B--2---:R-:W-:-:S04]  /*f350*/  IMAD R8, R14, 0x600, R8 ;  /* 0x000006000e087824 */ /* 0x004fc800078e0208 */
[C---:B------:R-:W-:Y:S01]  /*f360*/  VIADD R24, R8.reuse, 0x2 ;  /* 0x0000000208187836 */ /* 0x040fe20000000000 */
[C---:B------:R-:W-:Y:S01]  /*f370*/  R2UR UR10, R8.reuse ;  /* 0x00000000080a72ca */ /* 0x040fe200000e0000 */
[----:B------:R-:W-:-:S03]  /*f380*/  VIADD R26, R8, 0x400 ;  /* 0x00000400081a7836 */ /* 0x000fc60000000000 */
[----:B------:R-:W-:Y:S01]  /*f390*/  R2UR UR14, R24 ;  /* 0x00000000180e72ca */ /* 0x000fe200000e0000 */
[----:B------:R-:W-:Y:S01]  /*f3a0*/  VIADD R24, R8, 0x202 ;  /* 0x0000020208187836 */ /* 0x000fe20000000000 */
[----:B------:R-:W-:-:S04]  /*f3b0*/  R2UR UR26, R26 ;  /* 0x000000001a1a72ca */ /* 0x000fc800000e0000 */
[----:B------:R-:W-:Y:S02]  /*f3c0*/  R2UR UR22, R24 ;  /* 0x00000000181672ca */ /* 0x000fe400000e0000 */
[----:B0-----:R-:W-:-:S06]  /*f3d0*/  WARPGROUP.ARRIVE ;  /* 0x00000000000079c5 */ /* 0x001fcc0000000000 */
[----:B------:R-:W-:Y:S01]  /*f3e0*/  HGMMA.64x128x16.F32 R24, gdesc[UR8], RZ, !UPT, gsb0 ;  /* 0x01e00000081879f0 */ /* 0x000fe2000c0008ff */
[----:B------:R-:W-:Y:S01]  /*f3f0*/  VIADD R10, R8, 0x200 ;  /* 0x00000200080a7836 */ /* 0x000fe20000000000 */
[----:B------:R-:W-:Y:S02]  /*f400*/  R2UR UR19, R11 ;  /* 0x000000000b1372ca */ /* 0x000fe400000e0000 */
[----:B------:R-:W-:Y:S02]  /*f410*/  R2UR UR17, R153 ;  /* 0x00000000991172ca */ /* 0x000fe400000e0000 */
[----:B------:R-:W-:Y:S01]  /*f420*/  R2UR UR18, R10 ;  /* 0x000000000a1272ca */ /* 0x000fe200000e0000 */
[----:B------:R-:W-:Y:S02]  /*f430*/  WARPGROUP.DEPBAR.LE gsb0, 0x0 ;  /* 0x00008000000079c5 */ /* 0x000fe40000010000 */
[----:B------:R-:W-:-:S06]  /*f440*/  WARPGROUP.ARRIVE ;  /* 0x00000000000079c5 */ /* 0x000fcc0000000000 */
[----:B------:R-:W-:Y:S01]  /*f450*/  HGMMA.64x128x16.F32 R24, gdesc[UR12], R24, gsb0 ;  /* 0x01e000000c1879f0 */ /* 0x000fe20008000818 */
        /* <DEDUP_REMOVED lines=10> */
[----:B------:R-:W-:Y:S01]  /*f500*/  VIADD R8, R8, 0x402 ;  /* 0x0000040208087836 */ /* 0x000fe20000000000 */
[----:B------:R-:W-:Y:S02]  /*f510*/  R2UR UR31, R9 ;  /* 0x00000000091f72ca */ /* 0x000fe400000e0000 */
[----:B------:R-:W-:Y:S02]  /*f520*/  R2UR UR28, R146 ;  /* 0x00000000921c72ca */ /* 0x000fe400000e0000 */
[----:B------:R-:W-:Y:S02]  /*f530*/  R2UR UR30, R8 ;  /* 0x00000000081e72ca */ /* 0x000fe400000e0000 */
[----:B------:R-:W-:Y:S01]  /*f540*/  R2UR UR29, R147 ;  /* 0x00000000931d72ca */ /* 0x000fe200000e0000 */
[----:B------:R-:W-:Y:S02]  /*f550*/  WARPGROUP.DEPBAR.LE gsb0, 0x0 ;  /* 0x00008000000079c5 */ /* 0x000fe40000010000 */
[----:B------:R-:W-:-:S06]  /*f560*/  WARPGROUP.ARRIVE ;  /* 0x00000000000079c5 */ /* 0x000fcc0000000000 */
[----:B------:R-:W-:Y:S03]  /*f570*/  HGMMA.64x128x16.F32 R24, gdesc[UR24], R24, gsb0 ;  /* 0x01e00000181879f0 */ /* 0x000fe60008000818 */
[----:B------:R-:W-:Y:S02]  /*f580*/  WARPGROUP.DEPBAR.LE gsb0, 0x0 ;  /* 0x00008000000079c5 */ /* 0x000fe40000010000 */
[----:B------:R-:W-:-:S07]  /*f590*/  WARPGROUP.ARRIVE ;  /* 0x00000000000079c5 */ /* 0x000fce0000000000 */
[----:B------:R-:W-:Y:S03]  /*f5a0*/  HGMMA.64x128x16.F32 R24, gdesc[UR28], R24, gsb0 ;  /* 0x01e000001c1879f0 */ /* 0x000fe60008000818 */
[----:B------:R-:W-:Y:S02]  /*f5b0*/  WARPGROUP.DEPBAR.LE gsb0, 0x0 ;  /* 0x00008000000079c5 */ /* 0x000fe40000010000 */
[----:B------:R-:W-:Y:S05]  /*f5c0*/  @P2 BRA `(.L_x_1236) ;  /* 0x0000000000282947 */ /* 0x000fea0003800000 */
[----:B------:R-:W-:Y:S05]  /*f5d0*/  @!P0 BRA `(.L_x_1237) ;  /* 0x0000000000048947 */ /* 0x000fea0003800000 */
[----:B------:R-:W-:Y:S01]  /*f5e0*/  BPT.TRAP 0x1 ;  /* 0x000000040000795c */ /* 0x000fe20000300000 */
.L_x_1237:
[----:B------:R-:W-:Y:S01]  /*f5f0*/  SHF.L.U32 R8, R22, 0x1f, RZ ;  /* 0x0000001f16087819 */ /* 0x000fe200000006ff */
[----:B------:R-:W-:-:S04]  /*f600*/  IMAD R9, R17, 0x8, R2 ;  /* 0x0000000811097824 */ /* 0x000fc800078e0202 */
[----:B------:R0:W1:Y:S01]  /*f610*/  SYNCS.PHASECHK.TRANS64.TRYWAIT P2, [R9+URZ+0x2d850], R8 ;  /* 0x02d85008090075a7 */ /* 0x000062000804017f */
[----:B------:R-:W-:Y:S05]  /*f620*/  @!P0 BRA `(.L_x_1238) ;  /* 0x0000000000048947 */ /* 0x000fea0003800000 */
[----:B------:R-:W-:Y:S01]  /*f630*/  BPT.TRAP 0x1 ;  /* 0x000000040000795c */ /* 0x000fe20000300000 */
.L_x_1238:
[----:B-1----:R-:W-:Y:S05]  /*f640*/  @P2 BRA `(.L_x_1236) ;  /* 0x0000000000082947 */ /* 0x002fea0003800000 */
[----:B------:R-:W1:Y:S02]  /*f650*/  SYNCS.PHASECHK.TRANS64.TRYWAIT P2, [R9+URZ+0x2d850], R8 ;  /* 0x02d85008090075a7 */ /* 0x000e64000804017f */
[----:B-1----:R-:W-:Y:S05]  /*f660*/  @!P2 BRA `(.L_x_1239) ;  /* 0x0000012c0044a947 */ /* 0x002fea0003800000 */
.L_x_1236:
[----:B------:R-:W2:Y:S01]  /*f670*/  LDL R22, [R1+0x24] ;  /* 0x0000240001167983 */ /* 0x000ea20000100800 */
[----:B01----:R-:W-:Y:S01]  /*f680*/  VIADD R8, R2, 0x400 ;  /* 0x0000040002087836 */ /* 0x003fe20000000000 */
[----:B------:R-:W-:Y:S05]  /*f690*/  WARPSYNC.ALL ;  /* 0x0000000000007948 */ /* 0x000fea0003800000 */
[----:B------:R-:W-:Y:S01]  /*f6a0*/  SHF.R.U32.HI R8, RZ, 0x4, R8 ;  /* 0x00000004ff087819 */ /* 0x000fe20000011608 */
[----:B------:R-:W-:Y:S01]  /*f6b0*/  IMAD.MOV.U32 R9, RZ, RZ, -0x7fffffe0 ;  /* 0x80000020ff097424 */ /* 0x000fe200078e00ff */
[----:B------:R-:W3:Y:S01]  /*f6c0*/  LDL R143, [R1+0x28] ;  /* 0x00002800018f7983 */ /* 0x000ee20000100800 */
[----:B------:R-:W-:Y:S01]  /*f6d0*/  IMAD.MOV.U32 R11, RZ, RZ, -0x7fffffe0 ;  /* 0x80000020ff0b7424 */ /* 0x000fe200078e00ff */
[----:B------:R-:W-:-:S02]  /*f6e0*/  LOP3.LUT R8, R8, 0x3fff, RZ, 0xc0, !PT ;  /* 0x00003fff08087812 */ /* 0x000fc400078ec0ff */
[----:B------:R-:W-:Y:S01]  /*f6f0*/  R2UR UR11, R9 ;  /* 0x00000000090b72ca */ /* 0x000fe200000e0000 */
[----:B------:R-:W4:Y:S01]  /*f700*/  LDL R142, [R1+0x30] ;  /* 0x00003000018e7983 */ /* 0x000f220000100800 */
[----:B------:R-:W-:Y:S01]  /*f710*/  LOP3.LUT R8, R8, 0x2000000, RZ, 0xfc, !PT ;  /* 0x0200000008087812 */ /* 0x000fe200078efcff */
[----:B------:R-:W-:Y:S01]  /*f720*/  WARPGROUP.ARRIVE ;  /* 0x00000000000079c5 */ /* 0x000fe20000000000 */
[----:B------:R-:W-:Y:S01]  /*f730*/  UMOV UR9, 0x40000040 ;  /* 0x4000004000097882 */ /* 0x000fe20000000000 */
[----:B------:R-:W-:Y:S02]  /*f740*/  R2UR UR15, R11 ;  /* 0x000000000b0f72ca */ /* 0x000fe400000e0000 */
[----:B------:R-:W-:Y:S01]  /*f750*/  IMAD R8, R17, 0x600, R8 ;  /* 0x0000060011087824 */ /* 0x000fe200078e0208 */
[----:B------:R-:W-:Y:S01]  /*f760*/  UMOV UR13, 0x40000040 ;  /* 0x40000040000d7882 */ /* 0x000fe20000000000 */
[C---:B------:R-:W-:Y:S02]  /*f770*/  R2UR UR19, R11.reuse ;  /* 0x000000000b1372ca */ /* 0x040fe400000e0000 */
[C---:B------:R-:W-:Y:S01]  /*f780*/  VIADD R10, R8.reuse, 0x40 ;  /* 0x00000040080a7836 */ /* 0x040fe20000000000 */
[----:B------:R-:W-:Y:S01]  /*f790*/  R2UR UR10, R8 ;  /* 0x00000000080a72ca */ /* 0x000fe200000e0000 */
[----:B------:R-:W-:Y:S01]  /*f7a0*/  UMOV UR17, 0x40000040 ;  /* 0x4000004000117882 */ /* 0x000fe20000000000 */
[----:B------:R-:W-:-:S02]  /*f7b0*/  R2UR UR23, R11 ;  /* 0x000000000b1772ca */ /* 0x000fc400000e0000 */
[----:B------:R-:W-:Y:S01]  /*f7c0*/  R2UR UR14, R10 ;  /* 0x000000000a0e72ca */ /* 0x000fe200000e0000 */
[----:B------:R-:W-:Y:S01]  /*f7d0*/  VIADD R10, R8, 0x80 ;  /* 0x00000080080a7836 */ /* 0x000fe20000000000 */
[----:B------:R-:W-:Y:S01]  /*f7e0*/  UMOV UR21, 0x40000040 ;  /* 0x4000004000157882 */ /* 0x000fe20000000000 */
[C---:B------:R-:W-:Y:S01]  /*f7f0*/  R2UR UR27, R11.reuse ;  /* 0x000000000b1b72ca */ /* 0x040fe200000e0000 */
[----:B------:R-:W-:Y:S01]  /*f800*/  UMOV UR25, 0x40000040 ;  /* 0x4000004000197882 */ /* 0x000fe20000000000 */
[C---:B------:R-:W-:Y:S02]  /*f810*/  R2UR UR31, R11.reuse ;  /* 0x000000000b1f72ca */ /* 0x040fe400000e0000 */
[----:B------:R-:W-:Y:S01]  /*f820*/  R2UR UR18, R10 ;  /* 0x000000000a1272ca */ /* 0x000fe200000e0000 */
[----:B------:R-:W-:Y:S01]  /*f830*/  VIADD R10, R8, 0xc0 ;  /* 0x000000c0080a7836 */ /* 0x000fe20000000000 */
[----:B------:R-:W-:Y:S01]  /*f840*/  UMOV UR29, 0x40000040 ;  /* 0x40000040001d7882 */ /* 0x000fe20000000000 */
[----:B------:R-:W-:Y:S01]  /*f850*/  R2UR UR35, R11 ;  /* 0x000000000b2372ca */ /* 0x000fe200000e0000 */
[----:B------:R-:W-:Y:S01]  /*f860*/  UMOV UR33, 0x40000040 ;  /* 0x4000004000217882 */ /* 0x000fe20000000000 */
[----:B------:R-:W-:-:S02]  /*f870*/  R2UR UR43, R9 ;  /* 0x00000000092b72ca */ /* 0x000fc400000e0000 */
[----:B------:R-:W-:Y:S01]  /*f880*/  R2UR UR22, R10 ;  /* 0x000000000a1672ca */ /* 0x000fe200000e0000 */
[----:B------:R-:W-:-:S05]  /*f890*/  VIADD R10, R8, 0x100 ;  /* 0x00000100080a7836 */ /* 0x000fca0000000000 */
[----:B------:R-:W-:Y:S01]  /*f8a0*/  R2UR UR26, R10 ;  /* 0x000000000a1a72ca */ /* 0x000fe200000e0000 */
[----:B------:R-:W-:-:S05]  /*f8b0*/  VIADD R10, R8, 0x140 ;  /* 0x00000140080a7836 */ /* 0x000fca0000000000 */
[----:B------:R-:W-:Y:S01]  /*f8c0*/  R2UR UR30, R10 ;  /* 0x000000000a1e72ca */ /* 0x000fe200000e0000 */
[C---:B------:R-:W-:Y:S01]  /*f8d0*/  VIADD R10, R8.reuse, 0x180 ;  /* 0x00000180080a7836 */ /* 0x040fe20000000000 */
[----:B------:R-:W-:-:S04]  /*f8e0*/  IADD3 R8, R8, 0x1c0, RZ ;  /* 0x000001c008087810 */ /* 0x000fc80007ffe0ff */
[----:B------:R-:W-:Y:S02]  /*f8f0*/  R2UR UR42, R8 ;  /* 0x00000000082a72ca */ /* 0x000fe400000e0000 */
[----:B------:R-:W-:Y:S01]  /*f900*/  R2UR UR34, R10 ;  /* 0x000000000a2272ca */ /* 0x000fe200000e0000 */
[----:B--2---:R-:W-:-:S05]  /*f910*/  IMAD R8, R22, 0x2000, R2 ;  /* 0x0000200016087824 */ /* 0x004fca00078e0202 */
[----:B------:R-:W-:-:S13]  /*f920*/  R2UR UR8, R8 ;  /* 0x00000000080872ca */ /* 0x000fda00000e0000 */
[----:B------:R-:W-:-:S04]  /*f930*/  UIADD3 UR8, UR8, 0x21800, URZ ;  /* 0x0002180008087890 */ /* 0x000fc8000fffe03f */
[----:B------:R-:W-:-:S04]  /*f940*/  USHF.R.U32.HI UR8, URZ, 0x4, UR8 ;  /* 0x000000043f087899 */ /* 0x000fc80008011608 */
[----:B------:R-:W-:-:S04]  /*f950*/  ULOP3.LUT UR8, UR8, 0x3fff, URZ, 0xc0, !UPT ;  /* 0x00003fff08087892 */ /* 0x000fc8000f8ec03f */
[----:B------:R-:W-:-:S09]  /*f960*/  ULOP3.LUT UR8, UR8, 0x10000, URZ, 0xfc, !UPT ;  /* 0x0001000008087892 */ /* 0x000fd2000f8efc3f */
[----:B------:R-:W-:Y:S01]  /*f970*/  HGMMA.64x96x16.F32 R88, gdesc[UR8].tnspB, R88, gsb0 ;  /* 0x41600000085879f0 */ /* 0x000fe20008000858 */
[----:B------:R-:W-:Y:S02]  /*f980*/  UIADD3 UR12, UR8, 0x2, URZ ;  /* 0x00000002080c7890 */ /* 0x000fe4000fffe03f */
[----:B------:R-:W-:Y:S01]  /*f990*/  UIADD3 UR16, UR8, 0x4, URZ ;  /* 0x0000000408107890 */ /* 0x000fe2000fffe03f */
[----:B------:R-:W-:Y:S02]  /*f9a0*/  WARPGROUP.DEPBAR.LE gsb0, 0x0 ;  /* 0x00008000000079c5 */ /* 0x000fe40000010000 */
[----:B------:R-:W-:-:S06]  /*f9b0*/  WARPGROUP.ARRIVE ;  /* 0x00000000000079c5 */ /* 0x000fcc0000000000 */
[----:B------:R-:W-:Y:S01]  /*f9c0*/  HGMMA.64x96x16.F32 R88, gdesc[UR12].tnspB, R88, gsb0 ;  /* 0x416000000c5879f0 */ /* 0x000fe20008000858 */
[----:B------:R-:W-:Y:S02]  /*f9d0*/  UIADD3 UR20, UR8, 0x6, URZ ;  /* 0x0000000608147890 */ /* 0x000fe4000fffe03f */
        /* <DEDUP_REMOVED lines=19> */
[----:B------:R-:W-:Y:S01]  /*fb10*/  UMOV UR41, 0x40000040 ;  /* 0x4000004000297882 */ /* 0x000fe20000000000 */
[----:B------:R-:W-:Y:S01]  /*fb20*/  FMUL.FTZ R22, R28, UR49 ;  /* 0x000000311c167c20 */ /* 0x000fe20008410000 */
[----:B------:R-:W-:Y:S01]  /*fb30*/  FMUL.FTZ R28, R33, UR49 ;  /* 0x00000031211c7c20 */ /* 0x000fe20008410000 */
[----:B------:R-:W-:Y:S01]  /*fb40*/  FMUL.FTZ R33, R38, UR49 ;  /* 0x0000003126217c20 */ /* 0x000fe20008410000 */
[----:B------:R-:W-:Y:S01]  /*fb50*/  FMUL.FTZ R38, R43, UR49 ;  /* 0x000000312b267c20 */ /* 0x000fe20008410000 */
[----:B------:R-:W-:Y:S02]  /*fb60*/  FMUL.FTZ R43, R48, UR49 ;  /* 0x00000031302b7c20 */ /* 0x000fe40008410000 */
[----:B------:R-:W0:Y:S01]  /*fb70*/  S2R R48, SR_TID.X ;  /* 0x0000000000307919 */ /* 0x000e220000002100 */
[----:B------:R-:W-:Y:S02]  /*fb80*/  WARPGROUP.DEPBAR.LE gsb0, 0x0 ;  /* 0x00008000000079c5 */ /* 0x000fe40000010000 */
[----:B------:R-:W-:-:S06]  /*fb90*/  WARPGROUP.ARRIVE ;  /* 0x00000000000079c5 */ /* 0x000fcc0000000000 */
[----:B------:R-:W-:Y:S01]  /*fba0*/  HGMMA.64x96x16.F32 R88, gdesc[UR40].tnspB, R88, gsb0 ;  /* 0x41600000285879f0 */ /* 0x000fe20008000858 */
[----:B0-----:R-:W-:Y:S02]  /*fbb0*/  SHF.R.U32.HI R145, RZ, 0x7, R48 ;  /* 0x00000007ff917819 */ /* 0x001fe40000011630 */
[----:B------:R-:W-:-:S03]  /*fbc0*/  ISETP.GE.U32.AND P2, PT, R48, 0x180, PT ;  /* 0x000001803000780c */ /* 0x000fc60003f46070 */
[----:B------:R-:W-:Y:S02]  /*fbd0*/  VIADD R48, R145, 0x9 ;  /* 0x0000000991307836 */ /* 0x000fe40000000000 */
        /* <DEDUP_REMOVED lines=61> */
[----:B------:R-:W-:Y:S01]  /*ffb0*/  PLOP3.LUT P2, PT, PT, PT, UP0, 0x40, 0x0 ;  /* 0x000000000000781c */ /* 0x000fe20003f4e808 */
[----:B------:R-:W0:Y:S08]  /*ffc0*/  MUFU.TANH R8, R8 ;  /* 0x0000000800087308 */ /* 0x000e300000002400 */
[----:B------:R-:W1:Y:S01]  /*ffd0*/  MUFU.TANH R9, R9 ;  /* 0x0000000900097308 */ /* 0x000e620000002400 */
[----:B------:R-:W-:-:S02]  /*ffe0*/  WARPGROUP.DEPBAR.LE gsb0, 0x0 ;  /* 0x00008000000079c5 */ /* 0x000fc40000010000 */
[----:B------:R2:W-:Y:S06]  /*fff0*/  BAR.ARV R48, 0x100 ;  /* 0x000400300000751d */ /* 0x0005ec0000002000 */
[----:B--2---:R-:W-:-:S04]  /*10000*/  @!P1 IMAD R48, R14, 0x8, R2 ;  /* 0x000000080e309824 */ /* 0x004fc800078e0202 */
[----:B------:R-:W-:-:S05]  /*10010*/  @!P1 VIADD R48, R48, 0x2d840 ;  /* 0x0002d84030309836 */ /* 0x000fca0000000000 */
[----:B------:R-:W-:-:S04]  /*10020*/  @!P1 PRMT R48, RZ, 0x654, R48 ;  /* 0x00000654ff309816 */ /* 0x000fc80000000030 */
[----:B------:R3:W-:Y:S01]  /*10030*/  @!P1 SYNCS.ARRIVE.TRANS64.RED.A1T0 RZ, [R48+URZ], RZ ;  /* 0x000000ff30ff99a7 */ /* 0x0007e2000810043f */
[----:B------:R-:W2:Y:S01]  /*10040*/  MUFU.TANH R10, R10 ;  /* 0x0000000a000a7308 */ /* 0x000ea20000002400 */
[----:B---3--:R-:W-:-:S07]  /*10050*/  IADD3 R48, R143, 0x1, -R82 ;  /* 0x000000018f307810 */ /* 0x008fce0007ffe852 */
[----:B------:R-:W3:Y:S01]  /*10060*/  MUFU.TANH R11, R11 ;  /* 0x0000000b000b7308 */ /* 0x000ee20000002400 */
[----:B----4-:R-:W-:-:S07]  /*10070*/  IMAD.IADD R48, R48, 0x1, -R142 ;  /* 0x0000000130307824 */ /* 0x010fce00078e0a8e */
[----:B------:R-:W4:Y:S01]  /*10080*/  MUFU.TANH R22, R22 ;  /* 0x0000001600167308 */ /* 0x000f220000002400 */
[----:B------:R-:W-:-:S07]  /*10090*/  IMAD R48, R136, -0x2, R48 ;  /* 0xfffffffe88307824 */ /* 0x000fce00078e0230 */
        /* <DEDUP_REMOVED lines=59> */
[----:B------:R-:W-:-:S02]  /*10450*/  VIADD R143, R48, UR48 ;  /* 0x00000030308f7c36 */ /* 0x000fc40008000000 */
[----:B------:R-:W-:Y:S02]  /*10460*/  VIADD R142, R48, UR50 ;  /* 0x00000032308e7c36 */ /* 0x000fe40008000000 */
[C---:B------:R-:W-:Y:S02]  /*10470*/  IMAD.IADD R87, R20.reuse, 0x1, R143 ;  /* 0x0000000114577824 */ /* 0x040fe400078e028f */
[----:B------:R-:W-:Y:S01]  /*10480*/  IMAD.IADD R86, R20, 0x1, R142 ;  /* 0x0000000114567824 */ /* 0x000fe200078e028e */
[----:B-1234-:R-:W-:Y:S06]  /*10490*/  @P2 BRA `(.L_x_1240) ;  /* 0x0000000000582947 */ /* 0x01efec0003800000 */
[----:B------:R-:W-:Y:S01]  /*104a0*/  ISETP.GT.AND P2, PT, R141, -0x1, PT ;  /* 0xffffffff8d00780c */ /* 0x000fe20003f44270 */
[----:B------:R-:W-:-:S12]  /*104b0*/  BSSY B0, `(.L_x_1241) ;  /* 0x0000010000007945 */ /* 0x000fd80003800000 */
[----:B------:R-:W-:Y:S05]  /*104c0*/  @P2 BRA `(.L_x_1242) ;  /* 0x0000000000202947 */ /* 0x000fea0003800000 */
[----:B------:R-:W-:Y:S02]  /*104d0*/  IMAD.U32 R145, RZ, RZ, UR44 ;  /* 0x0000002cff917e24 */ /* 0x000fe4000f8e00ff */
[----:B------:R-:W-:-:S03]  /*104e0*/  IMAD.MOV.U32 R156, RZ, RZ, R144 ;  /* 0x000000ffff9c7224 */ /* 0x000fc600078e0090 */
[----:B------:R-:W-:-:S13]  /*104f0*/  ISETP.NE.AND P2, PT, R145, 0x1, PT ;  /* 0x000000019100780c */ /* 0x000fda0003f45270 */
[----:B------:R-:W1:Y:S02]  /*10500*/  @P2 LDC.64 R48, c[0x0][0x9e8] ;  /* 0x00027a00ff302b82 */ /* 0x000e640000000a00 */
[----:B-1----:R-:W-:-:S05]  /*10510*/  @P2 IMAD.HI.U32 R48, R144, R48, RZ ;  /* 0x0000003090302227 */ /* 0x002fca00078e00ff */
[----:B------:R-:W-:-:S04]  /*10520*/  @P2 SHF.R.U32.HI R156, RZ, R49, R48 ;  /* 0x00000031ff9c2219 */ /* 0x000fc80000011630 */
[----:B------:R-:W-:Y:S01]  /*10530*/  LOP3.LUT R48, RZ, R156, RZ, 0x33, !PT ;  /* 0x0000009cff307212 */ /* 0x000fe200078e33ff */
[----:B------:R-:W-:Y:S06]  /*10540*/  BRA `(.L_x_1243) ;  /* 0x0000000000187947 */ /* 0x000fec0003800000 */
.L_x_1242:
[----:B------:R-:W-:-:S05]  /*10550*/  IMAD.U32 R145, RZ, RZ, UR44 ;  /* 0x0000002cff917e24 */ /* 0x000fca000f8e00ff */
[----:B------:R-:W-:-:S13]  /*10560*/  ISETP.NE.AND P2, PT, R145, 0x1, PT ;  /* 0x000000019100780c */ /* 0x000fda0003f45270 */
[----:B------:R-:W1:Y:S02]  /*10570*/  @P2 LDC.64 R48, c[0x0][0x9e8] ;  /* 0x00027a00ff302b82 */ /* 0x000e640000000a00 */
[----:B-1----:R-:W-:-:S04]  /*10580*/  @P2 IMAD.HI.U32 R156, R141, R48, RZ ;  /* 0x000000308d9c2227 */ /* 0x002fc800078e00ff */
[----:B------:R-:W-:Y:S01]  /*10590*/  IMAD.MOV.U32 R48, RZ, RZ, R141 ;  /* 0x000000ffff307224 */ /* 0x000fe200078e008d */
[----:B------:R-:W-:-:S07]  /*105a0*/  @P2 SHF.R.U32.HI R48, RZ, R49, R156 ;  /* 0x00000031ff302219 */ /* 0x000fce000001169c */
.L_x_1243:
[----:B------:R-:W-:Y:S05]  /*105b0*/  BSYNC B0 ;  /* 0x0000000000007941 */ /* 0x000fea0003800000 */
.L_x_1241:
[----:B------:R-:W-:-:S04]  /*105c0*/  IMAD R48, R48, R145, -R82 ;  /* 0x0000009130307224 */ /* 0x000fc800078e0a52 */
[----:B------:R-:W-:-:S05]  /*105d0*/  IMAD R48, R136, -0x2, R48 ;  /* 0xfffffffe88307824 */ /* 0x000fca00078e0230 */
[----:B------:R-:W-:Y:S02]  /*105e0*/  VIMNMX R86, R86, R48, !PT ;  /* 0x0000003056567248 */ /* 0x000fe40007fe0100 */
[----:B------:R-:W-:-:S07]  /*105f0*/  VIADDMNMX R87, R48, R145, R87, PT ;  /* 0x0000009130577246 */ /* 0x000fce0003800157 */
.L_x_1240:
[----:B------:R-:W-:Y:S01]  /*10600*/  ISETP.GT.AND P2, PT, R0, -0x1, PT ;  /* 0xffffffff0000780c */ /* 0x000fe20003f44270 */
[C---:B------:R-:W-:Y:S01]  /*10610*/  IMAD.IADD R143, R21.reuse, 0x1, R143 ;  /* 0x00000001158f7824 */ /* 0x040fe200078e028f */
[----:B------:R-:W-:Y:S02]  /*10620*/  IADD3 R142, R21, R142, RZ ;  /* 0x0000008e158e7210 */ /* 0x000fe40007ffe0ff */
[C---:B------:R-:W-:Y:S02]  /*10630*/  ISETP.GT.AND P5, PT, R86.reuse, 0x8, P2 ;  /* 0x000000085600780c */ /* 0x040fe400017a4270 */
[C---:B------:R-:W-:Y:S02]  /*10640*/  ISETP.GT.AND P4, PT, R86.reuse, RZ, P2 ;  /* 0x000000ff5600720c */ /* 0x040fe40001784270 */
[----:B------:R-:W-:Y:S02]  /*10650*/  ISETP.LT.OR P5, PT, R87, 0x9, P5 ;  /* 0x000000095700780c */ /* 0x000fe40002fa1670 */
[----:B------:R-:W-:-:S02]  /*10660*/  ISETP.GT.AND P3, PT, R86, 0x1, P2 ;  /* 0x000000015600780c */ /* 0x000fc40001764270 */
[----:B------:R-:W-:Y:S02]  /*10670*/  FSEL R22, R22, -INF , !P5 ;  /* 0xff80000016167808 */ /* 0x000fe40006800000 */
[----:B------:R-:W-:Y:S02]  /*10680*/  ISETP.GT.AND P5, PT, R86, 0x11, P2 ;  /* 0x000000115600780c */ /* 0x000fe400017a4270 */
[C---:B------:R-:W-:Y:S02]  /*10690*/  ISETP.LT.OR P4, PT, R87.reuse, 0x1, P4 ;  /* 0x000000015700780c */ /* 0x040fe40002781670 */
[C---:B------:R-:W-:Y:S02]  /*106a0*/  ISETP.LT.OR P3, PT, R87.reuse, 0x2, P3 ;  /* 0x000000025700780c */ /* 0x040fe40001f61670 */
[----:B------:R-:W-:Y:S02]  /*106b0*/  ISETP.LT.OR P5, PT, R87, 0x12, P5 ;  /* 0x000000125700780c */ /* 0x000fe40002fa1670 */
[----:B0-----:R-:W-:-:S02]  /*106c0*/  FSEL R48, R8, -INF , !P4 ;  /* 0xff80000008307808 */ /* 0x001fc40006000000 */
[----:B------:R-:W-:Y:S02]  /*106d0*/  FSEL R49, R9, -INF , !P3 ;  /* 0xff80000009317808 */ /* 0x000fe40005800000 */
[C---:B------:R-:W-:Y:S02]  /*106e0*/  ISETP.GT.AND P4, PT, R86.reuse, 0x9, P2 ;  /* 0x000000095600780c */ /* 0x040fe40001784270 */
[----:B------:R-:W-:Y:S02]  /*106f0*/  ISETP.GT.AND P3, PT, R86, 0x10, P2 ;  /* 0x000000105600780c */ /* 0x000fe40001764270 */
[----:B------:R-:W-:Y:S02]  /*10700*/  FSEL R28, R28, -INF , !P5 ;  /* 0xff8000001c1c7808 */ /* 0x000fe40006800000 */
[----:B------:R-:W-:Y:S02]  /*10710*/  ISETP.GT.AND P5, PT, R86, 0x20, P2 ;  /* 0x000000205600780c */ /* 0x000fe400017a4270 */
[----:B------:R-:W-:-:S02]  /*10720*/  ISETP.LT.OR P4, PT, R87, 0xa, P4 ;  /* 0x0000000a5700780c */ /* 0x000fc40002781670 */
[C---:B------:R-:W-:Y:S02]  /*10730*/  ISETP.LT.OR P3, PT, R87.reuse, 0x11, P3 ;  /* 0x000000115700780c */ /* 0x040fe40001f61670 */
[----:B------:R-:W-:Y:S02]  /*10740*/  ISETP.LT.OR P5, PT, R87, 0x21, P5 ;  /* 0x000000215700780c */ /* 0x000fe40002fa1670 */
[----:B------:R-:W-:Y:S02]  /*10750*/  FSEL R24, R24, -INF , !P4 ;  /* 0xff80000018187808 */ /* 0x000fe40006000000 */
[----:B------:R-:W-:Y:S02]  /*10760*/  FSEL R27, R27, -INF , !P3 ;  /* 0xff8000001b1b7808 */ /* 0x000fe40005800000 */
[C---:B------:R-:W-:Y:S02]  /*10770*/  ISETP.GT.AND P4, PT, R86.reuse, 0x18, P2 ;  /* 0x000000185600780c */ /* 0x040fe40001784270 */
[----:B------:R-:W-:-:S02]  /*10780*/  ISETP.GT.AND P3, PT, R86, 0x19, P2 ;  /* 0x000000195600780c */ /* 0x000fc40001764270 */
[----:B------:R-:W-:Y:S02]  /*10790*/  FSEL R35, R35, -INF , !P5 ;  /* 0xff80000023237808 */ /* 0x000fe40006800000 */
[----:B------:R-:W-:Y:S02]  /*107a0*/  ISETP.GT.AND P5, PT, R86, 0x29, P2 ;  /* 0x000000295600780c */ /* 0x000fe400017a4270 */
[C---:B------:R-:W-:Y:S02]  /*107b0*/  ISETP.LT.OR P4, PT, R87.reuse, 0x19, P4 ;  /* 0x000000195700780c */ /* 0x040fe40002781670 */
[C---:B------:R-:W-:Y:S02]  /*107c0*/  ISETP.LT.OR P3, PT, R87.reuse, 0x1a, P3 ;  /* 0x0000001a5700780c */ /* 0x040fe40001f61670 */
[----:B------:R-:W-:Y:S02]  /*107d0*/  ISETP.LT.OR P5, PT, R87, 0x2a, P5 ;  /* 0x0000002a5700780c */ /* 0x000fe40002fa1670 */
[----:B------:R-:W-:-:S02]  /*107e0*/  FSEL R31, R31, -INF , !P4 ;  /* 0xff8000001f1f7808 */ /* 0x000fc40006000000 */
        /* <DEDUP_REMOVED lines=58> */
[----:B------:R-:W-:Y:S02]  /*10b90*/  PLOP3.LUT P5, PT, PT, PT, UP0, 0x40, 0x0 ;  /* 0x000000000000781c */ /* 0x000fe40003fae808 */
[----:B------:R-:W-:-:S02]  /*10ba0*/  ISETP.LT.OR P4, PT, R87, 0x6a, P4 ;  /* 0x0000006a5700780c */ /* 0x000fc40002781670 */
[----:B------:R-:W-:Y:S02]  /*10bb0*/  ISETP.LT.OR P3, PT, R87, 0x71, P3 ;  /* 0x000000715700780c */ /* 0x000fe40001f61670 */
[----:B------:R-:W-:Y:S02]  /*10bc0*/  FSEL R74, R74, -INF , !P4 ;  /* 0xff8000004a4a7808 */ /* 0x000fe40006000000 */
[----:B------:R-:W-:Y:S02]  /*10bd0*/  FSEL R79, R79, -INF , !P3 ;  /* 0xff8000004f4f7808 */ /* 0x000fe40005800000 */
[C---:B------:R-:W-:Y:S02]  /*10be0*/  ISETP.GT.AND P4, PT, R86.reuse, 0x78, P2 ;  /* 0x000000785600780c */ /* 0x040fe40001784270 */
[----:B------:R-:W-:Y:S02]  /*10bf0*/  ISETP.GT.AND P3, PT, R86, 0x79, P2 ;  /* 0x000000795600780c */ /* 0x000fe40001764270 */
[----:B------:R-:W-:-:S02]  /*10c00*/  ISETP.LT.OR P4, PT, R87, 0x79, P4 ;  /* 0x000000795700780c */ /* 0x000fc40002781670 */
[----:B------:R-:W-:Y:S02]  /*10c10*/  ISETP.LT.OR P3, PT, R87, 0x7a, P3 ;  /* 0x0000007a5700780c */ /* 0x000fe40001f61670 */
[----:B------:R-:W-:Y:S02]  /*10c20*/  FSEL R84, R84, -INF , !P4 ;  /* 0xff80000054547808 */ /* 0x000fe40006000000 */
[----:B------:R-:W-:Y:S01]  /*10c30*/  FSEL R85, R85, -INF , !P3 ;  /* 0xff80000055557808 */ /* 0x000fe20005800000 */
[----:B------:R-:W-:Y:S08]  /*10c40*/  @P5 BRA `(.L_x_1244) ;  /* 0x0000000000585947 */ /* 0x000ff00003800000 */
[----:B------:R-:W-:Y:S01]  /*10c50*/  ISETP.GT.AND P3, PT, R140, -0x1, PT ;  /* 0xffffffff8c00780c */ /* 0x000fe20003f64270 */
[----:B------:R-:W-:-:S12]  /*10c60*/  BSSY B0, `(.L_x_1245) ;  /* 0x0000010000007945 */ /* 0x000fd80003800000 */
[----:B------:R-:W-:Y:S05]  /*10c70*/  @P3 BRA `(.L_x_1246) ;  /* 0x0000000000203947 */ /* 0x000fea0003800000 */
[----:B------:R-:W-:Y:S02]  /*10c80*/  IMAD.U32 R86, RZ, RZ, UR44 ;  /* 0x0000002cff567e24 */ /* 0x000fe4000f8e00ff */
[----:B------:R-:W-:-:S03]  /*10c90*/  IMAD.MOV.U32 R87, RZ, RZ, R15 ;  /* 0x000000ffff577224 */ /* 0x000fc600078e000f */
[----:B------:R-:W-:-:S13]  /*10ca0*/  ISETP.NE.AND P3, PT, R86, 0x1, PT ;  /* 0x000000015600780c */ /* 0x000fda0003f65270 */
[----:B------:R-:W0:Y:S02]  /*10cb0*/  @P3 LDC.64 R8, c[0x0][0x9e8] ;  /* 0x00027a00ff083b82 */ /* 0x000e240000000a00 */
[----:B0-----:R-:W-:-:S05]  /*10cc0*/  @P3 IMAD.HI.U32 R8, R15, R8, RZ ;  /* 0x000000080f083227 */ /* 0x001fca00078e00ff */
[----:B------:R-:W-:-:S04]  /*10cd0*/  @P3 SHF.R.U32.HI R87, RZ, R9, R8 ;  /* 0x00000009ff573219 */ /* 0x000fc80000011608 */
[----:B------:R-:W-:Y:S01]  /*10ce0*/  LOP3.LUT R8, RZ, R87, RZ, 0x33, !PT ;  /* 0x00000057ff087212 */ /* 0x000fe200078e33ff */
[----:B------:R-:W-:Y:S06]  /*10cf0*/  BRA `(.L_x_1247) ;  /* 0x0000000000187947 */ /* 0x000fec0003800000 */
.L_x_1246:
[----:B------:R-:W-:-:S05]  /*10d00*/  IMAD.U32 R86, RZ, RZ, UR44 ;  /* 0x0000002cff567e24 */ /* 0x000fca000f8e00ff */
[----:B------:R-:W-:-:S13]  /*10d10*/  ISETP.NE.AND P3, PT, R86, 0x1, PT ;  /* 0x000000015600780c */ /* 0x000fda0003f65270 */
[----:B------:R-:W0:Y:S02]  /*10d20*/  @P3 LDC.64 R8, c[0x0][0x9e8] ;  /* 0x00027a00ff083b82 */ /* 0x000e240000000a00 */
[----:B0-----:R-:W-:-:S04]  /*10d30*/  @P3 IMAD.HI.U32 R87, R140, R8, RZ ;  /* 0x000000088c573227 */ /* 0x001fc800078e00ff */
[----:B------:R-:W-:Y:S01]  /*10d40*/  IMAD.MOV.U32 R8, RZ, RZ, R140 ;  /* 0x000000ffff087224 */ /* 0x000fe200078e008c */
[----:B------:R-:W-:-:S07]  /*10d50*/  @P3 SHF.R.U32.HI R8, RZ, R9, R87 ;  /* 0x00000009ff083219 */ /* 0x000fce0000011657 */
.L_x_1247:
[----:B------:R-:W-:Y:S05]  /*10d60*/  BSYNC B0 ;  /* 0x0000000000007941 */ /* 0x000fea0003800000 */
.L_x_1245:
[----:B------:R-:W-:-:S04]  /*10d70*/  IMAD R82, R8, R86, -R82 ;  /* 0x0000005608527224 */ /* 0x000fc800078e0a52 */
[----:B------:R-:W-:-:S05]  /*10d80*/  IMAD R82, R136, -0x2, R82 ;  /* 0xfffffffe88527824 */ /* 0x000fca00078e0252 */
[----:B------:R-:W-:Y:S02]  /*10d90*/  VIMNMX R142, R142, R82, !PT ;  /* 0x000000528e8e7248 */ /* 0x000fe40007fe0100 */
[----:B------:R-:W-:-:S07]  /*10da0*/  VIADDMNMX R143, R82, R86, R143, PT ;  /* 0x00000056528f7246 */ /* 0x000fce000380018f */
.L_x_1244:
[----:B------:R-:W-:Y:S01]  /*10db0*/  @!P1 IMAD R8, R17, 0x8, R2 ;  /* 0x0000000811089824 */ /* 0x000fe200078e0202 */
[----:B------:R-:W2:Y:S01]  /*10dc0*/  LDL R86, [R1+0x1c] ;  /* 0x00001c0001567983 */ /* 0x000ea20000100800 */
[----:B------:R-:W-:Y:S01]  /*10dd0*/  UMOV UR39, UR7 ;  /* 0x0000000700277c82 */ /* 0x000fe20008000000 */
[----:B------:R-:W-:Y:S01]  /*10de0*/  ISETP.GT.AND P4, PT, R142, 0x8, P2 ;  /* 0x000000088e00780c */ /* 0x000fe20001784270 */
[----:B------:R-:W-:Y:S01]  /*10df0*/  @!P1 VIADD R8, R8, 0x2d860 ;  /* 0x0002d86008089836 */ /* 0x000fe20000000000 */
[----:B------:R-:W-:Y:S02]  /*10e00*/  ISETP.GT.AND P5, PT, R142, 0x9, P2 ;  /* 0x000000098e00780c */ /* 0x000fe400017a4270 */
[C---:B------:R-:W-:Y:S02]  /*10e10*/  ISETP.LT.OR P4, PT, R143.reuse, 0x9, P4 ;  /* 0x000000098f00780c */ /* 0x040fe40002781670 */
[----:B------:R-:W-:Y:S02]  /*10e20*/  @!P1 PRMT R8, RZ, 0x654, R8 ;  /* 0x00000654ff089816 */ /* 0x000fe40000000008 */
[----:B------:R-:W-:-:S02]  /*10e30*/  ISETP.LT.OR P5, PT, R143, 0xa, P5 ;  /* 0x0000000a8f00780c */ /* 0x000fc40002fa1670 */
[----:B------:R0:W-:Y:S01]  /*10e40*/  @!P1 SYNCS.ARRIVE.TRANS64.RED.A1T0 RZ, [R8+URZ], RZ ;  /* 0x000000ff08ff99a7 */ /* 0x0001e2000810043f */
[----:B------:R-:W-:Y:S02]  /*10e50*/  FSEL R25, R25, -INF , !P4 ;  /* 0xff80000019197808 */ /* 0x000fe40006000000 */
[----:B------:R-:W-:Y:S02]  /*10e60*/  ISETP.GT.AND P4, PT, R142, 0x11, P2 ;  /* 0x000000118e00780c */ /* 0x000fe40001784270 */
[----:B------:R-:W-:Y:S02]  /*10e70*/  FSEL R26, R26, -INF , !P5 ;  /* 0xff8000001a1a7808 */ /* 0x000fe40006800000 */
[----:B------:R-:W-:Y:S02]  /*10e80*/  ISETP.GT.AND P5, PT, R142, 0x18, P2 ;  /* 0x000000188e00780c */ /* 0x000fe400017a4270 */
[----:B0-----:R-:W-:Y:S02]  /*10e90*/  FMNMX.FTZ R8, R48, R12, !PT ;  /* 0x0000000c30087209 */ /* 0x001fe40007810000 */
        /* <DEDUP_REMOVED lines=63> */
[----:B------:R-:W-:Y:S01]  /*11290*/  FSEL R63, R63, -INF , !P4 ;  /* 0xff8000003f3f7808 */ /* 0x000fe20006000000 */
[----:B------:R-:W0:Y:S01]  /*112a0*/  SHFL.BFLY PT, R9, R8, 0x2, 0x1f ;  /* 0x0c401f0008097f89 */ /* 0x000e2200000e0000 */
[----:B------:R-:W-:Y:S02]  /*112b0*/  ISETP.GT.AND P4, PT, R142, 0x59, P2 ;  /* 0x000000598e00780c */ /* 0x000fe40001784270 */
[----:B------:R-:W-:Y:S02]  /*112c0*/  FSEL R64, R64, -INF , !P5 ;  /* 0xff80000040407808 */ /* 0x000fe40006800000 */
[----:B------:R-:W-:-:S02]  /*112d0*/  ISETP.GT.AND P5, PT, R142, 0x60, P2 ;  /* 0x000000608e00780c */ /* 0x000fc400017a4270 */
[C---:B------:R-:W-:Y:S02]  /*112e0*/  ISETP.LT.OR P4, PT, R143.reuse, 0x5a, P4 ;  /* 0x0000005a8f00780c */ /* 0x040fe40002781670 */
[----:B------:R-:W-:Y:S02]  /*112f0*/  ISETP.LT.OR P5, PT, R143, 0x61, P5 ;  /* 0x000000618f00780c */ /* 0x000fe40002fa1670 */
[----:B------:R-:W-:Y:S02]  /*11300*/  FSEL R68, R68, -INF , !P4 ;  /* 0xff80000044447808 */ /* 0x000fe40006000000 */
[C---:B------:R-:W-:Y:S02]  /*11310*/  ISETP.GT.AND P4, PT, R142.reuse, 0x68, P2 ;  /* 0x000000688e00780c */ /* 0x040fe40001784270 */
[----:B------:R-:W-:Y:S02]  /*11320*/  FSEL R71, R71, -INF , !P5 ;  /* 0xff80000047477808 */ /* 0x000fe40006800000 */
[----:B------:R-:W-:-:S02]  /*11330*/  ISETP.GT.AND P5, PT, R142, 0x69, P2 ;  /* 0x000000698e00780c */ /* 0x000fc400017a4270 */
[C---:B------:R-:W-:Y:S02]  /*11340*/  ISETP.LT.OR P4, PT, R143.reuse, 0x69, P4 ;  /* 0x000000698f00780c */ /* 0x040fe40002781670 */
[----:B------:R-:W-:Y:S02]  /*11350*/  ISETP.LT.OR P5, PT, R143, 0x6a, P5 ;  /* 0x0000006a8f00780c */ /* 0x000fe40002fa1670 */
[----:B------:R-:W-:Y:S02]  /*11360*/  FSEL R75, R75, -INF , !P4 ;  /* 0xff8000004b4b7808 */ /* 0x000fe40006000000 */
[----:B0-----:R-:W-:Y:S02]  /*11370*/  FMNMX.FTZ R9, R8, R9, !PT ;  /* 0x0000000908097209 */ /* 0x001fe40007810000 */
[----:B------:R-:W-:Y:S02]  /*11380*/  ISETP.GT.AND P4, PT, R142, 0x70, P2 ;  /* 0x000000708e00780c */ /* 0x000fe40001784270 */
[----:B------:R-:W-:Y:S01]  /*11390*/  FSEL R76, R76, -INF , !P5 ;  /* 0xff8000004c4c7808 */ /* 0x000fe20006800000 */
[----:B------:R-:W0:Y:S01]  /*113a0*/  SHFL.BFLY PT, R82, R9, 0x1, 0x1f ;  /* 0x0c201f0009527f89 */ /* 0x000e2200000e0000 */
[----:B------:R-:W-:-:S02]  /*113b0*/  ISETP.GT.AND P5, PT, R142, 0x71, P2 ;  /* 0x000000718e00780c */ /* 0x000fc400017a4270 */
[C---:B------:R-:W-:Y:S02]  /*113c0*/  ISETP.LT.OR P4, PT, R143.reuse, 0x71, P4 ;  /* 0x000000718f00780c */ /* 0x040fe40002781670 */
[----:B------:R-:W-:Y:S02]  /*113d0*/  ISETP.LT.OR P5, PT, R143, 0x72, P5 ;  /* 0x000000728f00780c */ /* 0x000fe40002fa1670 */
[----:B------:R-:W-:Y:S02]  /*113e0*/  FSEL R77, R77, -INF , !P4 ;  /* 0xff8000004d4d7808 */ /* 0x000fe40006000000 */
[----:B------:R-:W-:Y:S02]  /*113f0*/  FSEL R78, R78, -INF , !P5 ;  /* 0xff8000004e4e7808 */ /* 0x000fe40006800000 */
[----:B0-----:R-:W-:-:S04]  /*11400*/  FMNMX.FTZ R82, R9, R82, !PT ;  /* 0x0000005209527209 */ /* 0x001fc80007810000 */
[C---:B------:R-:W-:Y:S01]  /*11410*/  FSETP.NEU.FTZ.AND P3, PT, R82.reuse, -INF , PT ;  /* 0xff8000005200780b */ /* 0x040fe20003f7d000 */
[----:B------:R-:W-:-:S03]  /*11420*/  FMUL.FTZ R9, R82, UR39 ;  /* 0x0000002752097c20 */ /* 0x000fc60008410000 */
[----:B------:R-:W-:Y:S02]  /*11430*/  FSEL R8, R82, RZ, P3 ;  /* 0x000000ff52087208 */ /* 0x000fe40001800000 */
[----:B------:R-:W-:Y:S02]  /*11440*/  FSEL R9, R9, RZ, P3 ;  /* 0x000000ff09097208 */ /* 0x000fe40001800000 */
[----:B------:R-:W-:Y:S01]  /*11450*/  ISETP.GT.AND P3, PT, R142, 0x1, P2 ;  /* 0x000000018e00780c */ /* 0x000fe20001764270 */
[----:B------:R-:W-:Y:S02]  /*11460*/  FADD.FTZ R8, -R8, R12 ;  /* 0x0000000c08087221 */ /* 0x000fe40000010100 */
[--C-:B------:R-:W-:Y:S01]  /*11470*/  FFMA.FTZ R48, R48, UR39, -R9.reuse ;  /* 0x0000002730307c23 */ /* 0x100fe20008010809 */
[----:B------:R-:W-:Y:S01]  /*11480*/  ISETP.LT.OR P3, PT, R143, 0x2, P3 ;  /* 0x000000028f00780c */ /* 0x000fe20001f61670 */
[--C-:B------:R-:W-:Y:S01]  /*11490*/  FFMA.FTZ R49, R49, UR39, -R9.reuse ;  /* 0x0000002731317c23 */ /* 0x100fe20008010809 */
[--C-:B------:R-:W-:Y:S01]  /*114a0*/  FFMA.FTZ R22, R22, UR39, -R9.reuse ;  /* 0x0000002716167c23 */ /* 0x100fe20008010809 */
[--C-:B------:R-:W-:Y:S01]  /*114b0*/  FFMA.FTZ R24, R24, UR39, -R9.reuse ;  /* 0x0000002718187c23 */ /* 0x100fe20008010809 */
[----:B------:R-:W-:Y:S01]  /*114c0*/  FSEL R11, R11, -INF , !P3 ;  /* 0xff8000000b0b7808 */ /* 0x000fe20005800000 */
[--C-:B------:R-:W-:Y:S01]  /*114d0*/  FFMA.FTZ R27, R27, UR39, -R9.reuse ;  /* 0x000000271b1b7c23 */ /* 0x100fe20008010809 */
[----:B------:R-:W-:Y:S01]  /*114e0*/  ISETP.GT.AND P3, PT, R142, 0x10, P2 ;  /* 0x000000108e00780c */ /* 0x000fe20001764270 */
[--C-:B------:R-:W-:Y:S01]  /*114f0*/  FFMA.FTZ R28, R28, UR39, -R9.reuse ;  /* 0x000000271c1c7c23 */ /* 0x100fe20008010809 */
[--C-:B------:R-:W-:Y:S01]  /*11500*/  FFMA.FTZ R31, R31, UR39, -R9.reuse ;  /* 0x000000271f1f7c23 */ /* 0x100fe20008010809 */
        /* <DEDUP_REMOVED lines=34> */
[----:B------:R-:W-:Y:S01]  /*11730*/  FFMA.FTZ R85, R85, UR39, -R9 ;  /* 0x0000002755557c23 */ /* 0x000fe20008010809 */
[----:B------:R-:W-:Y:S01]  /*11740*/  FSEL R46, R46, -INF , !P3 ;  /* 0xff8000002e2e7808 */ /* 0x000fe20005800000 */
[----:B------:R-:W-:Y:S01]  /*11750*/  FMUL.FTZ R8, R8, UR39 ;  /* 0x0000002708087c20 */ /* 0x000fe20008410000 */
[----:B------:R-:W-:Y:S01]  /*11760*/  ISETP.GT.AND P3, PT, R142, 0x40, P2 ;  /* 0x000000408e00780c */ /* 0x000fe20001764270 */
[----:B------:R-:W-:Y:S03]  /*11770*/  MUFU.EX2 R48, R48 ;  /* 0x0000003000307308 */ /* 0x000fe60000000800 */
[----:B------:R-:W-:-:S04]  /*11780*/  ISETP.LT.OR P3, PT, R143, 0x41, P3 ;  /* 0x000000418f00780c */ /* 0x000fc80001f61670 */
[----:B------:R-:W-:Y:S01]  /*11790*/  FSEL R55, R55, -INF , !P3 ;  /* 0xff80000037377808 */ /* 0x000fe20005800000 */
[----:B------:R-:W0:Y:S01]  /*117a0*/  MUFU.EX2 R12, R8 ;  /* 0x00000008000c7308 */ /* 0x000e220000000800 */
[----:B------:R-:W-:-:S04]  /*117b0*/  ISETP.GT.AND P3, PT, R142, 0x49, P2 ;  /* 0x000000498e00780c */ /* 0x000fc80001764270 */
[----:B------:R-:W-:-:S03]  /*117c0*/  ISETP.LT.OR P3, PT, R143, 0x4a, P3 ;  /* 0x0000004a8f00780c */ /* 0x000fc60001f61670 */
[----:B------:R-:W1:Y:S01]  /*117d0*/  MUFU.EX2 R8, R49 ;  /* 0x0000003100087308 */ /* 0x000e620000000800 */
[----:B------:R-:W-:Y:S02]  /*117e0*/  FSEL R60, R60, -INF , !P3 ;  /* 0xff8000003c3c7808 */ /* 0x000fe40005800000 */
[----:B------:R-:W-:-:S04]  /*117f0*/  ISETP.GT.AND P3, PT, R142, 0x58, P2 ;  /* 0x000000588e00780c */ /* 0x000fc80001764270 */
[----:B------:R-:W-:Y:S01]  /*11800*/  ISETP.LT.OR P3, PT, R143, 0x59, P3 ;  /* 0x000000598f00780c */ /* 0x000fe20001f61670 */
[----:B------:R-:W-:Y:S01]  /*11810*/  MUFU.EX2 R28, R28 ;  /* 0x0000001c001c7308 */ /* 0x000fe20000000800 */
[----:B0-----:R-:W-:Y:S02]  /*11820*/  FFMA.FTZ R4, R12, R4, R48 ;  /* 0x000000040c047223 */ /* 0x001fe40000010030 */
[----:B------:R-:W-:Y:S02]  /*11830*/  FSEL R67, R67, -INF , !P3 ;  /* 0xff80000043437808 */ /* 0x000fe40005800000 */
[----:B------:R-:W-:-:S03]  /*11840*/  ISETP.GT.AND P3, PT, R142, 0x61, P2 ;  /* 0x000000618e00780c */ /* 0x000fc60001764270 */
[----:B------:R-:W-:Y:S01]  /*11850*/  MUFU.EX2 R35, R35 ;  /* 0x0000002300237308 */ /* 0x000fe20000000800 */
[C---:B------:R-:W-:Y:S01]  /*11860*/  ISETP.LT.OR P3, PT, R143.reuse, 0x62, P3 ;  /* 0x000000628f00780c */ /* 0x040fe20001f61670 */
[C---:B-1----:R-:W-:Y:S01]  /*11870*/  FADD.FTZ R4, R8.reuse, R4 ;  /* 0x0000000408047221 */ /* 0x042fe20000010000 */
[----:B------:R-:W-:Y:S02]  /*11880*/  F2FP.F16.F32.PACK_AB R8, R8, R48 ;  /* 0x000000300808723e */ /* 0x000fe400000000ff */
[----:B------:R-:W-:Y:S02]  /*11890*/  FSEL R72, R72, -INF , !P3 ;  /* 0xff80000048487808 */ /* 0x000fe40005800000 */
[----:B------:R-:W-:Y:S01]  /*118a0*/  ISETP.GT.AND P3, PT, R142, RZ, P2 ;  /* 0x000000ff8e00720c */ /* 0x000fe20001764270 */
[----:B------:R-:W-:Y:S03]  /*118b0*/  MUFU.EX2 R36, R36 ;  /* 0x0000002400247308 */ /* 0x000fe60000000800 */
[----:B------:R-:W-:-:S04]  /*118c0*/  ISETP.LT.OR P3, PT, R143, 0x1, P3 ;  /* 0x000000018f00780c */ /* 0x000fc80001f61670 */
[----:B------:R-:W-:Y:S01]  /*118d0*/  FSEL R9, R10, -INF , !P3 ;  /* 0xff8000000a097808 */ /* 0x000fe20005800000 */
[----:B------:R-:W-:Y:S01]  /*118e0*/  MUFU.EX2 R39, R39 ;  /* 0x0000002700277308 */ /* 0x000fe20000000800 */
[C---:B------:R-:W-:Y:S02]  /*118f0*/  ISETP.GT.AND P3, PT, R142.reuse, 0x78, P2 ;  /* 0x000000788e00780c */ /* 0x040fe40001764270 */
[----:B------:R-:W-:Y:S02]  /*11900*/  FMNMX.FTZ R10, R9, R13, !PT ;  /* 0x0000000d090a7209 */ /* 0x000fe40007810000 */
[----:B------:R-:W-:Y:S02]  /*11910*/  ISETP.GT.AND P2, PT, R142, 0x79, P2 ;  /* 0x000000798e00780c */ /* 0x000fe40001744270 */
[----:B------:R-:W-:Y:S01]  /*11920*/  FMNMX.FTZ R10, R11, R10, !PT ;  /* 0x0000000a0b0a7209 */ /* 0x000fe20007810000 */
[----:B------:R-:W-:Y:S01]  /*11930*/  MUFU.EX2 R40, R40 ;  /* 0x0000002800287308 */ /* 0x000fe20000000800 */
[----:B------:R-:W-:-:S02]  /*11940*/  ISETP.LT.OR P3, PT, R143, 0x79, P3 ;  /* 0x000000798f00780c */ /* 0x000fc40001f61670 */
[----:B------:R-:W-:Y:S02]  /*11950*/  FMNMX.FTZ R10, R25, R10, !PT ;  /* 0x0000000a190a7209 */ /* 0x000fe40007810000 */
[----:B------:R-:W-:Y:S02]  /*11960*/  ISETP.LT.OR P2, PT, R143, 0x7a, P2 ;  /* 0x0000007a8f00780c */ /* 0x000fe40001741670 */
[----:B------:R-:W-:Y:S01]  /*11970*/  FMNMX.FTZ R10, R26, R10, !PT ;  /* 0x0000000a1a0a7209 */ /* 0x000fe20007810000 */
[----:B------:R-:W-:Y:S01]  /*11980*/  MUFU.EX2 R44, R44 ;  /* 0x0000002c002c7308 */ /* 0x000fe20000000800 */
[----:B------:R-:W-:Y:S02]  /*11990*/  FSEL R81, R81, -INF , !P3 ;  /* 0xff80000051517808 */ /* 0x000fe40005800000 */
[----:B------:R-:W-:Y:S02]  /*119a0*/  FMNMX.FTZ R10, R29, R10, !PT ;  /* 0x0000000a1d0a7209 */ /* 0x000fe40007810000 */
[----:B------:R-:W-:-:S02]  /*119b0*/  FSEL R83, R83, -INF , !P2 ;  /* 0xff80000053537808 */ /* 0x000fc40005000000 */
[----:B------:R-:W-:Y:S01]  /*119c0*/  FMNMX.FTZ R10, R30, R10, !PT ;  /* 0x0000000a1e0a7209 */ /* 0x000fe20007810000 */
[----:B------:R-:W-:Y:S03]  /*119d0*/  MUFU.EX2 R47, R47 ;  /* 0x0000002f002f7308 */ /* 0x000fe60000000800 */
[----:B------:R-:W-:-:S04]  /*119e0*/  FMNMX.FTZ R10, R33, R10, !PT ;  /* 0x0000000a210a7209 */ /* 0x000fc80007810000 */
        /* <DEDUP_REMOVED lines=42> */
[----:B0-----:R-:W-:-:S07]  /*11c90*/  FMNMX.FTZ R17, R17, R10, !PT ;  /* 0x0000000a11117209 */ /* 0x001fce0007810000 */
[----:B------:R-:W0:Y:S01]  /*11ca0*/  MUFU.EX2 R10, R22 ;  /* 0x00000016000a7308 */ /* 0x000e220000000800 */
[----:B------:R-:W1:Y:S07]  /*11cb0*/  SHFL.BFLY PT, R48, R17, 0x1, 0x1f ;  /* 0x0c201f0011307f89 */ /* 0x000e6e00000e0000 */
[----:B------:R1:W3:Y:S08]  /*11cc0*/  MUFU.EX2 R22, R24 ;  /* 0x0000001800167308 */ /* 0x0002f00000000800 */
[----:B------:R-:W-:Y:S01]  /*11cd0*/  MUFU.EX2 R85, R85 ;  /* 0x0000005500557308 */ /* 0x000fe20000000800 */
[----:B0-----:R-:W-:Y:S01]  /*11ce0*/  FADD.FTZ R4, R10, R4 ;  /* 0x000000040a047221 */ /* 0x001fe20000010000 */
[----:B-1----:R-:W-:-:S03]  /*11cf0*/  FMNMX.FTZ R24, R17, R48, !PT ;  /* 0x0000003011187209 */ /* 0x002fc60007810000 */
[C---:B---3--:R-:W-:Y:S01]  /*11d00*/  FADD.FTZ R17, R22.reuse, R4 ;  /* 0x0000000416117221 */ /* 0x048fe20000010000 */
[----:B------:R-:W-:Y:S02]  /*11d10*/  F2FP.F16.F32.PACK_AB R10, R22, R10 ;  /* 0x0000000a160a723e */ /* 0x000fe400000000ff */
[C---:B------:R-:W-:Y:S01]  /*11d20*/  FSETP.NEU.FTZ.AND P2, PT, R24.reuse, -INF , PT ;  /* 0xff8000001800780b */ /* 0x040fe20003f5d000 */
[----:B------:R-:W-:-:S05]  /*11d30*/  FMUL.FTZ R4, R24, UR39 ;  /* 0x0000002718047c20 */ /* 0x000fca0008410000 */
[----:B------:R-:W-:-:S05]  /*11d40*/  FSEL R4, R4, RZ, P2 ;  /* 0x000000ff04047208 */ /* 0x000fca0001000000 */
[--C-:B------:R-:W-:Y:S01]  /*11d50*/  FFMA.FTZ R22, R9, UR39, -R4.reuse ;  /* 0x0000002709167c23 */ /* 0x100fe20008010804 */
[--C-:B------:R-:W-:Y:S01]  /*11d60*/  FFMA.FTZ R48, R11, UR39, -R4.reuse ;  /* 0x000000270b307c23 */ /* 0x100fe20008010804 */
[--C-:B------:R-:W-:Y:S01]  /*11d70*/  FFMA.FTZ R25, R25, UR39, -R4.reuse ;  /* 0x0000002719197c23 */ /* 0x100fe20008010804 */
[--C-:B------:R-:W-:Y:S01]  /*11d80*/  FFMA.FTZ R26, R26, UR39, -R4.reuse ;  /* 0x000000271a1a7c23 */ /* 0x100fe20008010804 */
[--C-:B------:R-:W-:Y:S01]  /*11d90*/  FFMA.FTZ R41, R41, UR39, -R4.reuse ;  /* 0x0000002729297c23 */ /* 0x100fe20008010804 */
[--C-:B------:R-:W-:Y:S01]  /*11da0*/  FFMA.FTZ R42, R42, UR39, -R4.reuse ;  /* 0x000000272a2a7c23 */ /* 0x100fe20008010804 */
[----:B------:R-:W-:Y:S01]  /*11db0*/  MUFU.EX2 R22, R22 ;  /* 0x0000001600167308 */ /* 0x000fe20000000800 */
[--C-:B------:R-:W-:Y:S01]  /*11dc0*/  FFMA.FTZ R55, R55, UR39, -R4.reuse ;  /* 0x0000002737377c23 */ /* 0x100fe20008010804 */
[--C-:B------:R-:W-:Y:S01]  /*11dd0*/  FFMA.FTZ R63, R63, UR39, -R4.reuse ;  /* 0x000000273f3f7c23 */ /* 0x100fe20008010804 */
[--C-:B------:R-:W-:Y:S01]  /*11de0*/  FFMA.FTZ R64, R64, UR39, -R4.reuse ;  /* 0x0000002740407c23 */ /* 0x100fe20008010804 */
[--C-:B------:R-:W-:Y:S01]  /*11df0*/  FFMA.FTZ R67, R67, UR39, -R4.reuse ;  /* 0x0000002743437c23 */ /* 0x100fe20008010804 */
[--C-:B------:R-:W-:Y:S01]  /*11e00*/  FFMA.FTZ R68, R68, UR39, -R4.reuse ;  /* 0x0000002744447c23 */ /* 0x100fe20008010804 */
[--C-:B------:R-:W-:Y:S01]  /*11e10*/  FFMA.FTZ R71, R71, UR39, -R4.reuse ;  /* 0x0000002747477c23 */ /* 0x100fe20008010804 */
[--C-:B------:R-:W-:Y:S01]  /*11e20*/  FFMA.FTZ R72, R72, UR39, -R4.reuse ;  /* 0x0000002748487c23 */ /* 0x100fe20008010804 */
[----:B------:R-:W0:Y:S01]  /*11e30*/  MUFU.EX2 R48, R48 ;  /* 0x0000003000307308 */ /* 0x000e220000000800 */
[--C-:B------:R-:W-:Y:S01]  /*11e40*/  FFMA.FTZ R75, R75, UR39, -R4.reuse ;  /* 0x000000274b4b7c23 */ /* 0x100fe20008010804 */
[--C-:B------:R-:W-:Y:S01]  /*11e50*/  FFMA.FTZ R76, R76, UR39, -R4.reuse ;  /* 0x000000274c4c7c23 */ /* 0x100fe20008010804 */
[--C-:B------:R-:W-:Y:S01]  /*11e60*/  FFMA.FTZ R77, R77, UR39, -R4.reuse ;  /* 0x000000274d4d7c23 */ /* 0x100fe20008010804 */
[--C-:B------:R-:W-:Y:S01]  /*11e70*/  FFMA.FTZ R78, R78, UR39, -R4.reuse ;  /* 0x000000274e4e7c23 */ /* 0x100fe20008010804 */
[----:B------:R-:W-:-:S03]  /*11e80*/  FFMA.FTZ R81, R81, UR39, -R4 ;  /* 0x0000002751517c23 */ /* 0x000fc60008010804 */
[----:B------:R-:W-:Y:S08]  /*11e90*/  MUFU.EX2 R25, R25 ;  /* 0x0000001900197308 */ /* 0x000ff00000000800 */
[----:B------:R-:W1:Y:S01]  /*11ea0*/  MUFU.EX2 R26, R26 ;  /* 0x0000001a001a7308 */ /* 0x000e620000000800 */
[----:B0-----:R-:W-:-:S07]  /*11eb0*/  F2FP.F16.F32.PACK_AB R9, R48, R22 ;  /* 0x000000163009723e */ /* 0x001fce00000000ff */
[----:B------:R-:W-:Y:S08]  /*11ec0*/  MUFU.EX2 R41, R41 ;  /* 0x0000002900297308 */ /* 0x000ff00000000800 */
[----:B------:R-:W-:Y:S01]  /*11ed0*/  MUFU.EX2 R42, R42 ;  /* 0x0000002a002a7308 */ /* 0x000fe20000000800 */
[----:B-1----:R-:W-:-:S05]  /*11ee0*/  F2FP.F16.F32.PACK_AB R11, R26, R25 ;  /* 0x000000191a0b723e */ /* 0x002fca00000000ff */
[----:B------:R0:W-:Y:S02]  /*11ef0*/  STSM.16.M88.4 [R137+0x21800], R8 ;  /* 0x0218000889007844 */ /* 0x0001e40000000200 */
[----:B------:R-:W-:Y:S08]  /*11f00*/  MUFU.EX2 R67, R67 ;  /* 0x0000004300437308 */ /* 0x000ff00000000800 */
[----:B------:R-:W-:Y:S01]  /*11f10*/  MUFU.EX2 R68, R68 ;  /* 0x0000004400447308 */ /* 0x000fe20000000800 */
[--C-:B0-----:R-:W-:Y:S01]  /*11f20*/  FFMA.FTZ R11, R29, UR39, -R4.reuse ;  /* 0x000000271d0b7c23 */ /* 0x101fe20008010804 */
[----:B------:R-:W-:-:S06]  /*11f30*/  FFMA.FTZ R29, R33, UR39, -R4 ;  /* 0x00000027211d7c23 */ /* 0x000fcc0008010804 */
[----:B------:R0:W1:Y:S01]  /*11f40*/  MUFU.EX2 R8, R27 ;  /* 0x0000001b00087308 */ /* 0x0000620000000800 */
[--C-:B------:R-:W-:Y:S01]  /*11f50*/  FFMA.FTZ R33, R45, UR39, -R4.reuse ;  /* 0x000000272d217c23 */ /* 0x100fe20008010804 */
[----:B------:R-:W-:-:S06]  /*11f60*/  FFMA.FTZ R45, R59, UR39, -R4 ;  /* 0x000000273b2d7c23 */ /* 0x000fcc0008010804 */
[----:B------:R3:W-:Y:S01]  /*11f70*/  MUFU.EX2 R10, R31 ;  /* 0x0000001f000a7308 */ /* 0x0007e20000000800 */
[----:B0-----:R-:W-:Y:S01]  /*11f80*/  FFMA.FTZ R27, R30, UR39, -R4 ;  /* 0x000000271e1b7c23 */ /* 0x001fe20008010804 */
[----:B------:R-:W-:-:S05]  /*11f90*/  FSEL R30, R24, RZ, P2 ;  /* 0x000000ff181e7208 */ /* 0x000fca0001000000 */
[----:B------:R-:W-:Y:S01]  /*11fa0*/  FADD.FTZ R30, -R30, R13 ;  /* 0x0000000d1e1e7221 */ /* 0x000fe20000010100 */
[----:B------:R-:W-:Y:S01]  /*11fb0*/  MUFU.EX2 R11, R11 ;  /* 0x0000000b000b7308 */ /* 0x000fe20000000800 */
[--C-:B---3--:R-:W-:Y:S01]  /*11fc0*/  FFMA.FTZ R31, R34, UR39, -R4.reuse ;  /* 0x00000027221f7c23 */ /* 0x108fe20008010804 */
[----:B-1----:R-:W-:Y:S01]  /*11fd0*/  FADD.FTZ R17, R8, R17 ;  /* 0x0000001108117221 */ /* 0x002fe20000010000 */
[----:B------:R-:W-:Y:S01]  /*11fe0*/  FMUL.FTZ R13, R30, UR39 ;  /* 0x000000271e0d7c20 */ /* 0x000fe20008410000 */
[--C-:B------:R-:W-:Y:S01]  /*11ff0*/  FFMA.FTZ R34, R37, UR39, -R4.reuse ;  /* 0x0000002725227c23 */ /* 0x100fe20008010804 */
[--C-:B------:R-:W-:Y:S01]  /*12000*/  FFMA.FTZ R37, R46, UR39, -R4.reuse ;  /* 0x000000272e257c23 */ /* 0x100fe20008010804 */
[C---:B------:R-:W-:Y:S01]  /*12010*/  FADD.FTZ R17, R28.reuse, R17 ;  /* 0x000000111c117221 */ /* 0x040fe20000010000 */
[----:B------:R-:W-:Y:S01]  /*12020*/  F2FP.F16.F32.PACK_AB R8, R28, R8 ;  /* 0x000000081c08723e */ /* 0x000fe200000000ff */
[----:B------:R-:W-:Y:S01]  /*12030*/  MUFU.EX2 R9, R32 ;  /* 0x0000002000097308 */ /* 0x000fe20000000800 */
[----:B------:R-:W-:Y:S01]  /*12040*/  F2FP.F16.F32.PACK_AB R28, R36, R35 ;  /* 0x00000023241c723e */ /* 0x000fe200000000ff */
[----:B------:R-:W-:-:S06]  /*12050*/  FFMA.FTZ R46, R60, UR39, -R4 ;  /* 0x000000273c2e7c23 */ /* 0x000fcc0008010804 */
[----:B------:R-:W0:Y:S08]  /*12060*/  MUFU.EX2 R13, R13 ;  /* 0x0000000d000d7308 */ /* 0x000e300000000800 */
[----:B------:R-:W1:Y:S08]  /*12070*/  MUFU.EX2 R27, R27 ;  /* 0x0000001b001b7308 */ /* 0x000e700000000800 */
[----:B------:R-:W3:Y:S01]  /*12080*/  MUFU.EX2 R29, R29 ;  /* 0x0000001d001d7308 */ /* 0x000ee20000000800 */
[----:B0-----:R-:W-:Y:S01]  /*12090*/  FFMA.FTZ R22, R13, R3, R22 ;  /* 0x000000030d167223 */ /* 0x001fe20000010016 */
[----:B------:R-:W-:-:S03]  /*120a0*/  FFMA.FTZ R3, R52, UR39, -R4 ;  /* 0x0000002734037c23 */ /* 0x000fc60008010804 */
[----:B------:R-:W-:-:S03]  /*120b0*/  FADD.FTZ R22, R48, R22 ;  /* 0x0000001630167221 */ /* 0x000fc60000010000 */
[----:B------:R-:W0:Y:S01]  /*120c0*/  MUFU.EX2 R31, R31 ;  /* 0x0000001f001f7308 */ /* 0x000e220000000800 */
[----:B------:R-:W-:Y:S01]  /*120d0*/  FADD.FTZ R30, R25, R22 ;  /* 0x00000016191e7221 */ /* 0x000fe20000010000 */
[----:B------:R-:W-:-:S03]  /*120e0*/  FFMA.FTZ R25, R56, UR39, -R4 ;  /* 0x0000002738197c23 */ /* 0x000fc60008010804 */
[----:B------:R-:W-:Y:S01]  /*120f0*/  FADD.FTZ R30, R26, R30 ;  /* 0x0000001e1a1e7221 */ /* 0x000fe20000010000 */
[----:B------:R-:W-:Y:S01]  /*12100*/  FADD.FTZ R26, R10, R17 ;  /* 0x000000110a1a7221 */ /* 0x000fe20000010000 */
[----:B------:R-:W-:Y:S01]  /*12110*/  F2FP.F16.F32.PACK_AB R10, R9, R10 ;  /* 0x0000000a090a723e */ /* 0x000fe200000000ff */
[----:B------:R4:W5:Y:S01]  /*12120*/  MUFU.EX2 R32, R43 ;  /* 0x0000002b00207308 */ /* 0x0009620000000800 */
[----:B------:R-:W-:Y:S01]  /*12130*/  FADD.FTZ R30, R11, R30 ;  /* 0x0000001e0b1e7221 */ /* 0x000fe20000010000 */
[----:B------:R-:W-:-:S03]  /*12140*/  FADD.FTZ R26, R9, R26 ;  /* 0x0000001a091a7221 */ /* 0x000fc60000010000 */
[----:B-1----:R-:W-:Y:S01]  /*12150*/  FADD.FTZ R30, R27, R30 ;  /* 0x0000001e1b1e7221 */ /* 0x002fe20000010000 */
[----:B------:R-:W-:Y:S02]  /*12160*/  FADD.FTZ R9, R35, R26 ;  /* 0x0000001a23097221 */ /* 0x000fe40000010000 */
[----:B------:R-:W1:Y:S01]  /*12170*/  MUFU.EX2 R34, R34 ;  /* 0x0000002200227308 */ /* 0x000e620000000800 */
[----:B----4-:R-:W-:Y:S01]  /*12180*/  FFMA.FTZ R43, R38, UR39, -R4 ;  /* 0x00000027262b7c23 */ /* 0x010fe20008010804 */
[----:B---3--:R-:W-:Y:S01]  /*12190*/  FADD.FTZ R30, R29, R30 ;  /* 0x0000001e1d1e7221 */ /* 0x008fe20000010000 */
[----:B------:R-:W-:Y:S01]  /*121a0*/  FADD.FTZ R9, R36, R9 ;  /* 0x0000000924097221 */ /* 0x000fe20000010000 */
[--C-:B------:R-:W-:Y:S01]  /*121b0*/  FFMA.FTZ R38, R51, UR39, -R4.reuse ;  /* 0x0000002733267c23 */ /* 0x100fe20008010804 */
[----:B------:R-:W-:Y:S01]  /*121c0*/  FFMA.FTZ R4, R83, UR39, -R4 ;  /* 0x0000002753047c23 */ /* 0x000fe20008010804 */
[----:B0-----:R-:W-:Y:S01]  /*121d0*/  FADD.FTZ R30, R31, R30 ;  /* 0x0000001e1f1e7221 */ /* 0x001fe20000010000 */
[----:B------:R-:W-:Y:S01]  /*121e0*/  FADD.FTZ R9, R39, R9 ;  /* 0x0000000927097221 */ /* 0x000fe20000010000 */
[----:B------:R-:W0:Y:S03]  /*121f0*/  MUFU.EX2 R43, R43 ;  /* 0x0000002b002b7308 */ /* 0x000e260000000800 */
[----:B------:R-:W-:-:S04]  /*12200*/  FADD.FTZ R9, R40, R9 ;  /* 0x0000000928097221 */ /* 0x000fc80000010000 */
[----:B-----5:R-:W-:Y:S01]  /*12210*/  FADD.FTZ R9, R32, R9 ;  /* 0x0000000920097221 */ /* 0x020fe20000010000 */
[----:B------:R-:W3:Y:S01]  /*12220*/  MUFU.EX2 R33, R33 ;  /* 0x0000002100217308 */ /* 0x000ee20000000800 */
[----:B-1----:R-:W-:Y:S01]  /*12230*/  FADD.FTZ R35, R34, R30 ;  /* 0x0000001e22237221 */ /* 0x002fe20000010000 */
[----:B------:R-:W-:Y:S01]  /*12240*/  F2FP.F16.F32.PACK_AB R30, R40, R39 ;  /* 0x00000027281e723e */ /* 0x000fe200000000ff */
[----:B------:R-:W-:Y:S01]  /*12250*/  FADD.FTZ R9, R44, R9 ;  /* 0x000000092c097221 */ /* 0x000fe20000010000 */
[----:B------:R-:W4:Y:S03]  /*12260*/  LDL R39, [R1+0x20] ;  /* 0x0000200001277983 */ /* 0x000f260000100800 */
[----:B------:R-:W-:Y:S01]  /*12270*/  FADD.FTZ R36, R47, R9 ;  /* 0x000000092f247221 */ /* 0x000fe20000010000 */
[----:B------:R-:W1:Y:S01]  /*12280*/  MUFU.EX2 R37, R37 ;  /* 0x0000002500257308 */ /* 0x000e620000000800 */
[----:B0-----:R-:W-:Y:S01]  /*12290*/  FADD.FTZ R35, R43, R35 ;  /* 0x000000232b237221 */ /* 0x001fe20000010000 */
[----:B------:R-:W-:Y:S01]  /*122a0*/  F2FP.F16.F32.PACK_AB R9, R27, R11 ;  /* 0x0000000b1b09723e */ /* 0x000fe200000000ff */
[----:B------:R-:W-:Y:S01]  /*122b0*/  FADD.FTZ R36, R50, R36 ;  /* 0x0000002432247221 */ /* 0x000fe20000010000 */
[----:B------:R-:W-:Y:S01]  /*122c0*/  F2FP.F16.F32.PACK_AB R11, R31, R29 ;  /* 0x0000001d1f0b723e */ /* 0x000fe200000000ff */
[----:B------:R-:W-:Y:S01]  /*122d0*/  FADD.FTZ R35, R41, R35 ;  /* 0x0000002329237221 */ /* 0x000fe20000010000 */
[----:B------:R-:W-:Y:S01]  /*122e0*/  F2FP.F16.F32.PACK_AB R29, R43, R34 ;  /* 0x000000222b1d723e */ /* 0x000fe200000000ff */
[----:B------:R-:W-:Y:S01]  /*122f0*/  FADD.FTZ R36, R53, R36 ;  /* 0x0000002435247221 */ /* 0x000fe20000010000 */
[----:B------:R-:W0:Y:S01]  /*12300*/  MUFU.EX2 R38, R38 ;  /* 0x0000002600267308 */ /* 0x000e220000000800 */
[C---:B------:R-:W-:Y:S01]  /*12310*/  FADD.FTZ R35, R42.reuse, R35 ;  /* 0x000000232a237221 */ /* 0x040fe20000010000 */
[----:B------:R-:W-:Y:S01]  /*12320*/  F2FP.F16.F32.PACK_AB R31, R42, R41 ;  /* 0x000000292a1f723e */ /* 0x000fe200000000ff */
[----:B------:R-:W-:Y:S01]  /*12330*/  FADD.FTZ R36, R54, R36 ;  /* 0x0000002436247221 */ /* 0x000fe20000010000 */
[----:B--2---:R2:W-:Y:S01]  /*12340*/  STSM.16.M88.4 [R86], R8 ;  /* 0x0000000856007844 */ /* 0x0045e20000000200 */
[----:B---3--:R-:W-:-:S02]  /*12350*/  FADD.FTZ R35, R33, R35 ;  /* 0x0000002321237221 */ /* 0x008fc40000010000 */
[----:B------:R-:W-:Y:S01]  /*12360*/  FADD.FTZ R36, R57, R36 ;  /* 0x0000002439247221 */ /* 0x000fe20000010000 */
[----:B------:R-:W3:Y:S01]  /*12370*/  MUFU.EX2 R3, R3 ;  /* 0x0000000300037308 */ /* 0x000ee20000000800 */
[----:B-1----:R-:W-:-:S07]  /*12380*/  FADD.FTZ R35, R37, R35 ;  /* 0x0000002325237221 */ /* 0x002fce0000010000 */
[----:B------:R-:W1:Y:S01]  /*12390*/  MUFU.EX2 R22, R55 ;  /* 0x0000003700167308 */ /* 0x000e620000000800 */
[----:B0-----:R-:W-:-:S07]  /*123a0*/  FADD.FTZ R35, R38, R35 ;  /* 0x0000002326237221 */ /* 0x001fce0000010000 */
[----:B------:R-:W0:Y:S01]  /*123b0*/  MUFU.EX2 R25, R25 ;  /* 0x0000001900197308 */ /* 0x000e220000000800 */
[----:B---3--:R-:W-:-:S07]  /*123c0*/  FADD.FTZ R35, R3, R35 ;  /* 0x0000002303237221 */ /* 0x008fce0000010000 */
[----:B------:R-:W3:Y:S01]  /*123d0*/  MUFU.EX2 R45, R45 ;  /* 0x0000002d002d7308 */ /* 0x000ee20000000800 */
[----:B-1----:R-:W-:-:S07]  /*123e0*/  FADD.FTZ R35, R22, R35 ;  /* 0x0000002316237221 */ /* 0x002fce0000010000 */
[----:B------:R-:W1:Y:S01]  /*123f0*/  MUFU.EX2 R46, R46 ;  /* 0x0000002e002e7308 */ /* 0x000e620000000800 */
[----:B0-----:R-:W-:Y:S01]  /*12400*/  FADD.FTZ R34, R25, R35 ;  /* 0x0000002319227221 */ /* 0x001fe20000010000 */
[----:B------:R-:W-:-:S06]  /*12410*/  FADD.FTZ R36, R58, R36 ;  /* 0x000000243a247221 */ /* 0x000fcc0000010000 */
[----:B------:R-:W0:Y:S01]  /*12420*/  MUFU.EX2 R17, R63 ;  /* 0x0000003f00117308 */ /* 0x000e220000000800 */
[----:B---3--:R-:W-:Y:S01]  /*12430*/  FADD.FTZ R27, R45, R34 ;  /* 0x000000222d1b7221 */ /* 0x008fe20000010000 */
[----:B------:R-:W-:-:S06]  /*12440*/  FADD.FTZ R35, R61, R36 ;  /* 0x000000243d237221 */ /* 0x000fcc0000010000 */
[----:B------:R-:W3:Y:S01]  /*12450*/  MUFU.EX2 R26, R64 ;  /* 0x00000040001a7308 */ /* 0x000ee20000000800 */
[----:B-1----:R-:W-:Y:S01]  /*12460*/  FADD.FTZ R36, R46, R27 ;  /* 0x0000001b2e247221 */ /* 0x002fe20000010000 */
[----:B------:R-:W-:Y:S01]  /*12470*/  FADD.FTZ R40, R62, R35 ;  /* 0x000000233e287221 */ /* 0x000fe20000010000 */
[----:B------:R3:W-:Y:S03]  /*12480*/  STSM.16.M88.4 [R139], R28 ;  /* 0x0000001c8b007844 */ /* 0x0007e60000000200 */
[----:B--2---:R-:W-:Y:S02]  /*12490*/  FADD.FTZ R11, R65, R40 ;  /* 0x00000028410b7221 */ /* 0x004fe40000010000 */
[----:B------:R-:W-:Y:S01]  /*124a0*/  MUFU.EX2 R71, R71 ;  /* 0x0000004700477308 */ /* 0x000fe20000000800 */
[----:B0-----:R-:W-:Y:S01]  /*124b0*/  FADD.FTZ R9, R17, R36 ;  /* 0x0000002411097221 */ /* 0x001fe20000010000 */
[----:B------:R-:W-:-:S02]  /*124c0*/  F2FP.F16.F32.PACK_AB R32, R44, R32 ;  /* 0x000000202c20723e */ /* 0x000fc400000000ff */
[----:B------:R-:W-:Y:S02]  /*124d0*/  F2FP.F16.F32.PACK_AB R34, R50, R47 ;  /* 0x0000002f3222723e */ /* 0x000fe400000000ff */
[----:B------:R-:W-:Y:S02]  /*124e0*/  F2FP.F16.F32.PACK_AB R33, R37, R33 ;  /* 0x000000212521723e */ /* 0x000fe400000000ff */
[----:B------:R-:W-:Y:S01]  /*124f0*/  F2FP.F16.F32.PACK_AB R35, R3, R38 ;  /* 0x000000260323723e */ /* 0x000fe200000000ff */
[----:B------:R-:W0:Y:S01]  /*12500*/  MUFU.EX2 R72, R72 ;  /* 0x0000004800487308 */ /* 0x000e220000000800 */
[----:B------:R-:W-:Y:S01]  /*12510*/  F2FP.F16.F32.PACK_AB R8, R54, R53 ;  /* 0x000000353608723e */ /* 0x000fe200000000ff */
[----:B---3--:R-:W-:Y:S01]  /*12520*/  FADD.FTZ R28, R26, R9 ;  /* 0x000000091a1c7221 */ /* 0x008fe20000010000 */
[----:B------:R-:W-:Y:S01]  /*12530*/  FADD.FTZ R30, R66, R11 ;  /* 0x0000000b421e7221 */ /* 0x000fe20000010000 */
[----:B------:R-:W-:Y:S02]  /*12540*/  F2FP.F16.F32.PACK_AB R10, R58, R57 ;  /* 0x000000393a0a723e */ /* 0x000fe400000000ff */
[----:B------:R-:W-:-:S02]  /*12550*/  F2FP.F16.F32.PACK_AB R9, R25, R22 ;  /* 0x000000161909723e */ /* 0x000fc400000000ff */
[----:B------:R-:W-:Y:S01]  /*12560*/  F2FP.F16.F32.PACK_AB R11, R46, R45 ;  /* 0x0000002d2e0b723e */ /* 0x000fe200000000ff */
[----:B------:R-:W-:Y:S01]  /*12570*/  STSM.16.M88.4 [R138], R32 ;  /* 0x000000208a007844 */ /* 0x000fe20000000200 */
[----:B------:R-:W-:Y:S03]  /*12580*/  MUFU.EX2 R75, R75 ;  /* 0x0000004b004b7308 */ /* 0x000fe60000000800 */
[----:B------:R1:W-:Y:S02]  /*12590*/  STSM.16.M88.4 [R137+0x27800], R8 ;  /* 0x0278000889007844 */ /* 0x0003e40000000200 */
[----:B-1----:R-:W-:Y:S02]  /*125a0*/  F2FP.F16.F32.PACK_AB R9, R26, R17 ;  /* 0x000000111a09723e */ /* 0x002fe400000000ff */
[----:B------:R-:W2:Y:S01]  /*125b0*/  LDL R17, [R1+0x18] ;  /* 0x0000180001117983 */ /* 0x000ea20000100800 */
[----:B------:R-:W1:Y:S01]  /*125c0*/  MUFU.EX2 R76, R76 ;  /* 0x0000004c004c7308 */ /* 0x000e620000000800 */
[----:B------:R-:W-:Y:S01]  /*125d0*/  FADD.FTZ R27, R69, R30 ;  /* 0x0000001e451b7221 */ /* 0x000fe20000010000 */
[----:B------:R-:W-:-:S03]  /*125e0*/  FADD.FTZ R3, R67, R28 ;  /* 0x0000001c43037221 */ /* 0x000fc60000010000 */
[----:B------:R-:W-:-:S03]  /*125f0*/  FADD.FTZ R28, R70, R27 ;  /* 0x0000001b461c7221 */ /* 0x000fc60000010000 */
[----:B------:R-:W-:Y:S01]  /*12600*/  MUFU.EX2 R77, R77 ;  /* 0x0000004d004d7308 */ /* 0x000fe20000000800 */
[----:B------:R-:W-:-:S07]  /*12610*/  FADD.FTZ R25, R73, R28 ;  /* 0x0000001c49197221 */ /* 0x000fce0000010000 */
[----:B------:R-:W3:Y:S08]  /*12620*/  MUFU.EX2 R78, R78 ;  /* 0x0000004e004e7308 */ /* 0x000ef00000000800 */
[----:B------:R-:W-:Y:S08]  /*12630*/  MUFU.EX2 R81, R81 ;  /* 0x0000005100517308 */ /* 0x000ff00000000800 */
[----:B------:R-:W5:Y:S01]  /*12640*/  MUFU.EX2 R36, R4 ;  /* 0x0000000400247308 */ /* 0x000f620000000800 */
[----:B------:R-:W-:Y:S01]  /*12650*/  FADD.FTZ R28, R74, R25 ;  /* 0x000000194a1c7221 */ /* 0x000fe20000010000 */
[----:B------:R-:W-:-:S02]  /*12660*/  F2FP.F16.F32.PACK_AB R8, R62, R61 ;  /* 0x0000003d3e08723e */ /* 0x000fc400000000ff */
[----:B------:R-:W-:Y:S01]  /*12670*/  F2FP.F16.F32.PACK_AB R10, R66, R65 ;  /* 0x00000041420a723e */ /* 0x000fe200000000ff */
[----:B------:R-:W-:Y:S01]  /*12680*/  FADD.FTZ R25, R79, R28 ;  /* 0x0000001c4f197221 */ /* 0x000fe20000010000 */
[----:B------:R-:W-:Y:S02]  /*12690*/  F2FP.F16.F32.PACK_AB R11, R68, R67 ;  /* 0x00000043440b723e */ /* 0x000fe400000000ff */
[----:B------:R-:W-:Y:S02]  /*126a0*/  F2FP.F16.F32.PACK_AB R28, R70, R69 ;  /* 0x00000045461c723e */ /* 0x000fe400000000ff */
[----:B------:R-:W-:Y:S02]  /*126b0*/  F2FP.F16.F32.PACK_AB R30, R74, R73 ;  /* 0x000000494a1e723e */ /* 0x000fe400000000ff */
[----:B0-----:R-:W-:Y:S02]  /*126c0*/  F2FP.F16.F32.PACK_AB R29, R72, R71 ;  /* 0x00000047481d723e */ /* 0x001fe400000000ff */
[----:B-1----:R-:W-:Y:S01]  /*126d0*/  F2FP.F16.F32.PACK_AB R31, R76, R75 ;  /* 0x0000004b4c1f723e */ /* 0x002fe200000000ff */
[----:B------:R-:W-:Y:S01]  /*126e0*/  FADD.FTZ R22, R68, R3 ;  /* 0x0000000344167221 */ /* 0x000fe20000010000 */
[----:B------:R-:W-:-:S02]  /*126f0*/  F2FP.F16.F32.PACK_AB R32, R80, R79 ;  /* 0x0000004f5020723e */ /* 0x000fc400000000ff */
[----:B---3--:R-:W-:Y:S02]  /*12700*/  F2FP.F16.F32.PACK_AB R33, R78, R77 ;  /* 0x0000004d4e21723e */ /* 0x008fe400000000ff */
[----:B------:R-:W-:Y:S02]  /*12710*/  F2FP.F16.F32.PACK_AB R34, R85, R84 ;  /* 0x000000545522723e */ /* 0x000fe400000000ff */
[----:B-----5:R-:W-:Y:S01]  /*12720*/  F2FP.F16.F32.PACK_AB R35, R36, R81 ;  /* 0x000000512423723e */ /* 0x020fe200000000ff */
[----:B------:R-:W-:-:S04]  /*12730*/  FADD.FTZ R3, R71, R22 ;  /* 0x0000001647037221 */ /* 0x000fc80000010000 */
[----:B------:R-:W-:-:S04]  /*12740*/  FADD.FTZ R22, R72, R3 ;  /* 0x0000000348167221 */ /* 0x000fc80000010000 */
[----:B------:R-:W-:-:S04]  /*12750*/  FADD.FTZ R3, R75, R22 ;  /* 0x000000164b037221 */ /* 0x000fc80000010000 */
[----:B------:R-:W-:-:S04]  /*12760*/  FADD.FTZ R22, R76, R3 ;  /* 0x000000034c167221 */ /* 0x000fc80000010000 */
[----:B------:R-:W-:Y:S01]  /*12770*/  FADD.FTZ R3, R77, R22 ;  /* 0x000000164d037221 */ /* 0x000fe20000010000 */
[----:B------:R-:W-:-:S03]  /*12780*/  FADD.FTZ R25, R80, R25 ;  /* 0x0000001950197221 */ /* 0x000fc60000010000 */
[----:B------:R-:W-:Y:S01]  /*12790*/  FADD.FTZ R4, R78, R3 ;  /* 0x000000034e047221 */ /* 0x000fe20000010000 */
[----:B------:R-:W-:-:S03]  /*127a0*/  FADD.FTZ R84, R84, R25 ;  /* 0x0000001954547221 */ /* 0x000fc60000010000 */
[----:B------:R-:W-:Y:S01]  /*127b0*/  FADD.FTZ R3, R81, R4 ;  /* 0x0000000451037221 */ /* 0x000fe20000010000 */
        /* <DEDUP_REMOVED lines=48> */
[----:B------:R-:W-:Y:S01]  /*12ac0*/  FADD.FTZ R4, R85, R84 ;  /* 0x0000005455047221 */ /* 0x000fe20000010000 */
[----:B------:R-:W-:Y:S01]  /*12ad0*/  FADD.FTZ R3, R36, R3 ;  /* 0x0000000324037221 */ /* 0x000fe20000010000 */
[----:B------:R-:W-:-:S02]  /*12ae0*/  IMAD.MOV.U32 R22, RZ, RZ, R5 ;  /* 0x000000ffff167224 */ /* 0x000fc400078e0005 */
[----:B------:R-:W-:Y:S02]  /*12af0*/  IMAD.MOV.U32 R12, RZ, RZ, R82 ;  /* 0x000000ffff0c7224 */ /* 0x000fe400078e0052 */
[----:B------:R-:W-:Y:S01]  /*12b00*/  IMAD.MOV.U32 R13, RZ, RZ, R24 ;  /* 0x000000ffff0d7224 */ /* 0x000fe200078e0018 */
[----:B----4-:R0:W-:Y:S04]  /*12b10*/  STSM.16.M88.4 [R39], R8 ;  /* 0x0000000827007844 */ /* 0x0101e80000000200 */
[----:B------:R0:W-:Y:S04]  /*12b20*/  STSM.16.M88.4 [R139+0x6000], R28 ;  /* 0x0060001c8b007844 */ /* 0x0001e80000000200 */
[----:B------:R0:W-:Y:S01]  /*12b30*/  STSM.16.M88.4 [R138+0x6000], R32 ;  /* 0x006000208a007844 */ /* 0x0001e20000000200 */
[----:B------:R1:W-:Y:S06]  /*12b40*/  MEMBAR.ALL.CTA ;  /* 0x0000000000007992 */ /* 0x0003ec0000008000 */
[----:B-1----:R-:W1:Y:S01]  /*12b50*/  FENCE.VIEW.ASYNC.S ;  /* 0x00000000000073c6 */ /* 0x002e620000000000 */
[C---:B--2---:R-:W-:Y:S01]  /*12b60*/  ISETP.GT.AND P2, PT, R0.reuse, R17, PT ;  /* 0x000000110000720c */ /* 0x044fe20003f44270 */
[----:B------:R-:W-:-:S02]  /*12b70*/  VIADD R0, R0, 0xffffffff ;  /* 0xffffffff00007836 */ /* 0x000fc40000000000 */
[----:B------:R-:W-:Y:S01]  /*12b80*/  IMAD.MOV.U32 R17, RZ, RZ, R14 ;  /* 0x000000ffff117224 */ /* 0x000fe200078e000e */
[----:B-1----:R-:W-:-:S09]  /*12b90*/  NOP ;  /* 0x0000000000007918 */ /* 0x002fd20000000000 */
[----:B0-----:R-:W-:Y:S05]  /*12ba0*/  @P2 BRA `(.L_x_1248) ;  /* 0xffffffc400482947 */ /* 0x001fea000383ffff */
[----:B------:R-:W-:Y:S02]  /*12bb0*/  IMAD.MOV.U32 R13, RZ, RZ, R24 ;  /* 0x000000ffff0d7224 */ /* 0x000fe400078e0018 */
[----:B------:R-:W-:Y:S02]  /*12bc0*/  IMAD.MOV.U32 R12, RZ, RZ, R82 ;  /* 0x000000ffff0c7224 */ /* 0x000fe400078e0052 */
[----:B------:R-:W-:Y:S02]  /*12bd0*/  IMAD.MOV.U32 R17, RZ, RZ, R14 ;  /* 0x000000ffff117224 */ /* 0x000fe400078e000e */
[----:B------:R-:W-:-:S07]  /*12be0*/  IMAD.MOV.U32 R22, RZ, RZ, R5 ;  /* 0x000000ffff167224 */ /* 0x000fce00078e0005 */
.L_x_1230:
[----:B------:R-:W2:Y:S01]  /*12bf0*/  LDL R9, [R1+0x30] ;  /* 0x0000300001097983 */ /* 0x000ea20000100800 */
[----:B------:R-:W0:Y:S01]  /*12c00*/  LDC R14, c[0x0][0x9e4] ;  /* 0x00027900ff0e7b82 */ /* 0x000e220000000800 */
[----:B------:R-:W-:Y:S02]  /*12c10*/  ULDC UR8, c[0x0][0x9dc] ;  /* 0x0002770000087ab9 */ /* 0x000fe40000000800 */
[----:B------:R-:W2:Y:S04]  /*12c20*/  LDL R5, [R1+0x28] ;  /* 0x0000280001057983 */ /* 0x000ea80000100800 */
[----:B------:R-:W3:Y:S01]  /*12c30*/  LDL.LU R8, [R1+0x34] ;  /* 0x0000340001087983 */ /* 0x000ee20000300800 */
[----:B0-----:R-:W-:Y:S02]  /*12c40*/  ISETP.GE.AND P5, PT, R14, 0x1, PT ;  /* 0x000000010e00780c */ /* 0x001fe40003fa6270 */
[----:B--2---:R-:W-:-:S05]  /*12c50*/  IADD3 R5, R5, 0xc0, -R9 ;  /* 0x000000c005057810 */ /* 0x004fca0007ffe809 */
[----:B---3--:R-:W-:-:S05]  /*12c60*/  IMAD R5, R8, 0xc0, R5 ;  /* 0x000000c008057824 */ /* 0x008fca00078e0205 */
[----:B------:R-:W-:Y:S01]  /*12c70*/  IADD3 R8, R5, -UR8, RZ ;  /* 0x8000000805087c10 */ /* 0x000fe2000fffe0ff */
        /* <DEDUP_REMOVED lines=11> */
.L_x_1251:
[----:B------:R-:W-:-:S13]  /*12d30*/  ISETP.NE.AND P2, PT, R14, 0x1, PT ;  /* 0x000000010e00780c */ /* 0x000fda0003f45270 */
[----:B------:R-:W0:Y:S02]  /*12d40*/  @P2 LDC.64 R10, c[0x0][0x9e8] ;  /* 0x00027a00ff0a2b82 */ /* 0x000e240000000a00 */
[----:B0-----:R-:W-:-:S05]  /*12d50*/  @P2 IMAD.HI.U32 R10, R5, R10, RZ ;  /* 0x0000000a050a2227 */ /* 0x001fca00078e00ff */
[----:B------:R-:W-:-:S07]  /*12d60*/  @P2 SHF.R.U32.HI R5, RZ, R11, R10 ;  /* 0x0000000bff052219 */ /* 0x000fce000001160a */
.L_x_1252:
[----:B------:R-:W-:Y:S05]  /*12d70*/  BSYNC B0 ;  /* 0x0000000000007941 */ /* 0x000fea0003800000 */
.L_x_1250:
[----:B------:R-:W-:-:S05]  /*12d80*/  IMAD R5, R5, R14, RZ ;  /* 0x0000000e05057224 */ /* 0x000fca00078e02ff */
[----:B------:R-:W-:-:S07]  /*12d90*/  VIMNMX R8, R8, R5, !PT ;  /* 0x0000000508087248 */ /* 0x000fce0007fe0100 */
.L_x_1249:
[----:B------:R-:W2:Y:S01]  /*12da0*/  LDL R9, [R1+0x3c] ;  /* 0x00003c0001097983 */ /* 0x000ea20000100800 */
[----:B------:R-:W-:-:S05]  /*12db0*/  VIADD R8, R8, 0x7f ;  /* 0x0000007f08087836 */ /* 0x000fca0000000000 */
[----:B------:R-:W-:-:S04]  /*12dc0*/  SHF.R.S32.HI R5, RZ, 0x1f, R8 ;  /* 0x0000001fff057819 */ /* 0x000fc80000011408 */
[----:B------:R-:W-:-:S04]  /*12dd0*/  LEA.HI R5, R5, R8, RZ, 0x7 ;  /* 0x0000000805057211 */ /* 0x000fc800078f38ff */
[----:B------:R-:W-:-:S04]  /*12de0*/  SHF.R.S32.HI R5, RZ, 0x7, R5 ;  /* 0x00000007ff057819 */ /* 0x000fc80000011405 */
[----:B--2---:R-:W-:-:S04]  /*12df0*/  VIMNMX R140, R9, R5, !PT ;  /* 0x00000005098c7248 */ /* 0x004fc80007fe0100 */
[----:B------:R-:W-:-:S13]  /*12e00*/  ISETP.GE.AND P2, PT, R0, R140, PT ;  /* 0x0000008c0000720c */ /* 0x000fda0003f46270 */
[----:B------:R-:W-:Y:S05]  /*12e10*/  @!P2 BRA `(.L_x_1253) ;  /* 0x0000002800f4a947 */ /* 0x000fea0003800000 */
[----:B------:R-:W-:Y:S02]  /*12e20*/  IMAD.MOV.U32 R5, RZ, RZ, R13 ;  /* 0x000000ffff057224 */ /* 0x000fe400078e000d */
[----:B------:R-:W-:Y:S02]  /*12e30*/  IMAD.MOV.U32 R8, RZ, RZ, R12 ;  /* 0x000000ffff087224 */ /* 0x000fe400078e000c */
[----:B------:R-:W-:Y:S02]  /*12e40*/  IMAD.MOV.U32 R10, RZ, RZ, R22 ;  /* 0x000000ffff0a7224 */ /* 0x000fe400078e0016 */
[----:B------:R-:W-:-:S07]  /*12e50*/  IMAD.MOV.U32 R9, RZ, RZ, R17 ;  /* 0x000000ffff097224 */ /* 0x000fce00078e0011 */
.L_x_1263:
        /* <DEDUP_REMOVED lines=11> */
.L_x_1255:
[----:B------:R-:W-:Y:S01]  /*12f10*/  IMAD R11, R17, 0x8, R2 ;  /* 0x00000008110b7824 */ /* 0x000fe200078e0202 */
[----:B------:R-:W-:-:S04]  /*12f20*/  SHF.L.U32 R12, R22, 0x1f, RZ ;  /* 0x0000001f160c7819 */ /* 0x000fc800000006ff */
[----:B------:R0:W1:Y:S01]  /*12f30*/  SYNCS.PHASECHK.TRANS64.TRYWAIT P3, [R11+URZ+0x2d830], R12 ;  /* 0x02d8300c0b0075a7 */ /* 0x000062000806017f */
[----:B------:R-:W-:Y:S05]  /*12f40*/  @!P0 BRA `(.L_x_1256) ;  /* 0x0000000000048947 */ /* 0x000fea0003800000 */
[----:B------:R-:W-:Y:S01]  /*12f50*/  BPT.TRAP 0x1 ;  /* 0x000000040000795c */ /* 0x000fe20000300000 */
.L_x_1256:
[----:B------:R-:W-:Y:S04]  /*12f60*/  BSSY B0, `(.L_x_1254) ;  /* 0x0000004000007945 */ /* 0x000fe80003800000 */
[----:B-1----:R-:W-:Y:S05]  /*12f70*/  @P3 BRA `(.L_x_1257) ;  /* 0x0000000000083947 */ /* 0x002fea0003800000 */
[----:B------:R-:W1:Y:S02]  /*12f80*/  SYNCS.PHASECHK.TRANS64.TRYWAIT P3, [R11+URZ+0x2d830], R12 ;  /* 0x02d8300c0b0075a7 */ /* 0x000e64000806017f */
[----:B-1----:R-:W-:Y:S05]  /*12f90*/  @!P3 BRA `(.L_x_1258) ;  /* 0x000000f4000cb947 */ /* 0x002fea0003800000 */
.L_x_1257:
[----:B------:R-:W-:Y:S05]  /*12fa0*/  BSYNC B0 ;  /* 0x0000000000007941 */ /* 0x000fea0003800000 */
.L_x_1254:
        /* <DEDUP_REMOVED lines=8> */
[----:B------:R-:W-:Y:S01]  /*13030*/  R2UR UR8, R6 ;  /* 0x00000000060872ca */ /* 0x000fe200000e0000 */
[----:B------:R-:W-:Y:S01]  /*13040*/  IMAD.MOV.U32 R27, RZ, RZ, -0x7fffffe0 ;  /* 0x80000020ff1b7424 */ /* 0x000fe200078e00ff */
[----:B------:R-:W-:Y:S02]  /*13050*/  R2UR UR9, R7 ;  /* 0x00000000070972ca */ /* 0x000fe400000e0000 */
[C---:B------:R-:W-:Y:S02]  /*13060*/  R2UR UR15, R25.reuse ;  /* 0x00000000190f72ca */ /* 0x040fe400000e0000 */
[----:B------:R-:W-:Y:S02]  /*13070*/  R2UR UR23, R25 ;  /* 0x00000000191772ca */ /* 0x000fe400000e0000 */
[----:B------:R-:W-:-:S02]  /*13080*/  R2UR UR27, R27 ;  /* 0x000000001b1b72ca */ /* 0x000fc400000e0000 */
[----:B------:R-:W-:Y:S02]  /*13090*/  R2UR UR12, R154 ;  /* 0x000000009a0c72ca */ /* 0x000fe400000e0000 */
[----:B------:R-:W-:Y:S01]  /*130a0*/  R2UR UR13, R155 ;  /* 0x000000009b0d72ca */ /* 0x000fe200000e0000 */
[----:B------:R0:W-:Y:S01]  /*130b0*/  BAR.SYNC.DEFER_BLOCKING R11, 0x100 ;  /* 0x0004000b0000751d */ /* 0x0001e20000010000 */
[----:B------:R-:W-:Y:S01]  /*130c0*/  IMAD.MOV.U32 R15, RZ, RZ, -0x7fffffe0 ;  /* 0x80000020ff0f7424 */ /* 0x000fe200078e00ff */
[----:B------:R-:W-:Y:S02]  /*130d0*/  R2UR UR16, R152 ;  /* 0x00000000981072ca */ /* 0x000fe400000e0000 */
        /* <DEDUP_REMOVED lines=9> */
[----:B------:R-:W-:-:S06]  /*13170*/  WARPGROUP.ARRIVE ;  /* 0x00000000000079c5 */ /* 0x000fcc0000000000 */
[----:B------:R-:W-:Y:S01]  /*13180*/  HGMMA.64x128x16.F32 R24, gdesc[UR8], RZ, !UPT, gsb0 ;  /* 0x01e00000081879f0 */ /* 0x000fe2000c0008ff */
[----:B------:R-:W-:Y:S01]  /*13190*/  VIADD R14, R12, 0x200 ;  /* 0x000002000c0e7836 */ /* 0x000fe20000000000 */
[----:B------:R-:W-:-:S04]  /*131a0*/  R2UR UR19, R15 ;  /* 0x000000000f1372ca */ /* 0x000fc800000e0000 */
        /* <DEDUP_REMOVED lines=14> */
[----:B------:R-:W-:Y:S02]  /*13290*/  IADD3 R12, R12, 0x402, RZ ;  /* 0x000004020c0c7810 */ /* 0x000fe40007ffe0ff */
[----:B------:R-:W-:Y:S02]  /*132a0*/  R2UR UR31, R13 ;  /* 0x000000000d1f72ca */ /* 0x000fe400000e0000 */
[----:B------:R-:W-:Y:S02]  /*132b0*/  R2UR UR30, R12 ;  /* 0x000000000c1e72ca */ /* 0x000fe400000e0000 */
[----:B------:R-:W-:Y:S02]  /*132c0*/  R2UR UR28, R146 ;  /* 0x00000000921c72ca */ /* 0x000fe400000e0000 */
[----:B------:R-:W-:Y:S01]  /*132d0*/  R2UR UR29, R147 ;  /* 0x00000000931d72ca */ /* 0x000fe200000e0000 */
[----:B------:R-:W-:-:S02]  /*132e0*/  WARPGROUP.DEPBAR.LE gsb0, 0x0 ;  /* 0x00008000000079c5 */ /* 0x000fc40000010000 */
[----:B------:R-:W-:-:S06]  /*132f0*/  WARPGROUP.ARRIVE ;  /* 0x00000000000079c5 */ /* 0x000fcc0000000000 */
        /* <DEDUP_REMOVED lines=8> */
.L_x_1260:
[----:B------:R-:W-:Y:S01]  /*13380*/  SHF.L.U32 R10, R10, 0x1f, RZ ;  /* 0x0000001f0a0a7819 */ /* 0x000fe200000006ff */
[----:B------:R-:W-:-:S04]  /*13390*/  IMAD R11, R9, 0x8, R2 ;  /* 0x00000008090b7824 */ /* 0x000fc800078e0202 */
[----:B------:R0:W1:Y:S01]  /*133a0*/  SYNCS.PHASECHK.TRANS64.TRYWAIT P2, [R11+URZ+0x2d850], R10 ;  /* 0x02d8500a0b0075a7 */ /* 0x000062000804017f */
[----:B------:R-:W-:Y:S05]  /*133b0*/  @!P0 BRA `(.L_x_1261) ;  /* 0x0000000000048947 */ /* 0x000fea0003800000 */
[----:B------:R-:W-:Y:S01]  /*133c0*/  BPT.TRAP 0x1 ;  /* 0x000000040000795c */ /* 0x000fe20000300000 */
.L_x_1261:
[----:B-1----:R-:W-:Y:S05]  /*133d0*/  @P2 BRA `(.L_x_1259) ;  /* 0x0000000000082947 */ /* 0x002fea0003800000 */
[----:B------:R-:W1:Y:S02]  /*133e0*/  SYNCS.PHASECHK.TRANS64.TRYWAIT P2, [R11+URZ+0x2d850], R10 ;  /* 0x02d8500a0b0075a7 */ /* 0x000e64000804017f */
[----:B-1----:R-:W-:Y:S05]  /*133f0*/  @!P2 BRA `(.L_x_1262) ;  /* 0x000000f00008a947 */ /* 0x002fea0003800000 */
.L_x_1259:
[----:B01----:R-:W-:Y:S01]  /*13400*/  VIADD R10, R2, 0x400 ;  /* 0x00000400020a7836 */ /* 0x003fe20000000000 */
[----:B------:R-:W-:Y:S05]  /*13410*/  WARPSYNC.ALL ;  /* 0x0000000000007948 */ /* 0x000fea0003800000 */
[----:B------:R-:W-:-:S04]  /*13420*/  SHF.R.U32.HI R10, RZ, 0x4, R10 ;  /* 0x00000004ff0a7819 */ /* 0x000fc8000001160a */
[----:B------:R-:W-:-:S04]  /*13430*/  LOP3.LUT R10, R10, 0x3fff, RZ, 0xc0, !PT ;  /* 0x00003fff0a0a7812 */ /* 0x000fc800078ec0ff */
[----:B------:R-:W-:-:S05]  /*13440*/  LOP3.LUT R10, R10, 0x2000000, RZ, 0xfc, !PT ;  /* 0x020000000a0a7812 */ /* 0x000fca00078efcff */
[----:B------:R-:W-:Y:S01]  /*13450*/  IMAD R10, R9, 0x600, R10 ;  /* 0x00000600090a7824 */ /* 0x000fe200078e020a */
[----:B------:R-:W2:Y:S01]  /*13460*/  LDL R141, [R1+0x38] ;  /* 0x00003800018d7983 */ /* 0x000ea20000100800 */
[----:B------:R-:W-:Y:S02]  /*13470*/  IMAD.MOV.U32 R11, RZ, RZ, -0x7fffffe0 ;  /* 0x80000020ff0b7424 */ /* 0x000fe400078e00ff */
[----:B------:R-:W-:Y:S01]  /*13480*/  FMUL.FTZ R14, R29, UR47 ;  /* 0x0000002f1d0e7c20 */ /* 0x000fe20008410000 */
[C---:B------:R-:W-:Y:S01]  /*13490*/  VIADD R12, R10.reuse, 0x40 ;  /* 0x000000400a0c7836 */ /* 0x040fe20000000000 */
[----:B------:R-:W-:Y:S01]  /*134a0*/  R2UR UR10, R10 ;  /* 0x000000000a0a72ca */ /* 0x000fe200000e0000 */
[----:B------:R-:W-:Y:S01]  /*134b0*/  IMAD.MOV.U32 R13, RZ, RZ, -0x7fffffe0 ;  /* 0x80000020ff0d7424 */ /* 0x000fe200078e00ff */
[C---:B------:R-:W-:Y:S01]  /*134c0*/  R2UR UR11, R11.reuse ;  /* 0x000000000b0b72ca */ /* 0x040fe200000e0000 */
[----:B------:R-:W-:Y:S01]  /*134d0*/  FMUL.FTZ R15, R32, UR47 ;  /* 0x0000002f200f7c20 */ /* 0x000fe20008410000 */
[----:B------:R-:W-:Y:S01]  /*134e0*/  R2UR UR14, R12 ;  /* 0x000000000c0e72ca */ /* 0x000fe200000e0000 */
[----:B------:R-:W-:Y:S01]  /*134f0*/  VIADD R12, R10, 0x80 ;  /* 0x000000800a0c7836 */ /* 0x000fe20000000000 */
[----:B------:R-:W-:Y:S01]  /*13500*/  R2UR UR43, R11 ;  /* 0x000000000b2b72ca */ /* 0x000fe200000e0000 */
[----:B------:R-:W-:Y:S01]  /*13510*/  FMUL.FTZ R11, R25, UR47 ;  /* 0x0000002f190b7c20 */ /* 0x000fe20008410000 */
[C---:B------:R-:W-:Y:S01]  /*13520*/  R2UR UR15, R13.reuse ;  /* 0x000000000d0f72ca */ /* 0x040fe200000e0000 */
[----:B------:R-:W-:Y:S01]  /*13530*/  MUFU.TANH R14, R14 ;  /* 0x0000000e000e7308 */ /* 0x000fe20000002400 */
[----:B------:R-:W-:Y:S01]  /*13540*/  R2UR UR18, R12 ;  /* 0x000000000c1272ca */ /* 0x000fe200000e0000 */
[----:B------:R-:W-:Y:S01]  /*13550*/  VIADD R12, R10, 0xc0 ;  /* 0x000000c00a0c7836 */ /* 0x000fe20000000000 */
[C---:B------:R-:W-:Y:S01]  /*13560*/  R2UR UR19, R13.reuse ;  /* 0x000000000d1372ca */ /* 0x040fe200000e0000 */
[----:B------:R-:W-:Y:S01]  /*13570*/  FMUL.FTZ R25, R36, UR47 ;  /* 0x0000002f24197c20 */ /* 0x000fe20008410000 */
[C---:B------:R-:W-:Y:S01]  /*13580*/  R2UR UR23, R13.reuse ;  /* 0x000000000d1772ca */ /* 0x040fe200000e0000 */
[----:B------:R-:W-:Y:S01]  /*13590*/  FMUL.FTZ R29, R40, UR47 ;  /* 0x0000002f281d7c20 */ /* 0x000fe20008410000 */
[----:B------:R-:W-:Y:S01]  /*135a0*/  R2UR UR22, R12 ;  /* 0x000000000c1672ca */ /* 0x000fe200000e0000 */
[----:B------:R-:W-:Y:S01]  /*135b0*/  VIADD R12, R10, 0x100 ;  /* 0x000001000a0c7836 */ /* 0x000fe20000000000 */
[C---:B------:R-:W-:Y:S01]  /*135c0*/  R2UR UR27, R13.reuse ;  /* 0x000000000d1b72ca */ /* 0x040fe200000e0000 */
[----:B------:R-:W-:Y:S01]  /*135d0*/  MUFU.TANH R11, R11 ;  /* 0x0000000b000b7308 */ /* 0x000fe20000002400 */
[----:B------:R-:W-:Y:S01]  /*135e0*/  R2UR UR31, R13 ;  /* 0x000000000d1f72ca */ /* 0x000fe200000e0000 */
[----:B------:R-:W-:Y:S01]  /*135f0*/  FMUL.FTZ R32, R41, UR47 ;  /* 0x0000002f29207c20 */ /* 0x000fe20008410000 */
[----:B------:R-:W-:Y:S01]  /*13600*/  R2UR UR26, R12 ;  /* 0x000000000c1a72ca */ /* 0x000fe200000e0000 */
[----:B------:R-:W-:Y:S01]  /*13610*/  VIADD R12, R10, 0x140 ;  /* 0x000001400a0c7836 */ /* 0x000fe20000000000 */
[----:B------:R-:W-:Y:S01]  /*13620*/  R2UR UR35, R13 ;  /* 0x000000000d2372ca */ /* 0x000fe200000e0000 */
[----:B------:R-:W-:Y:S01]  /*13630*/  FMUL.FTZ R13, R28, UR47 ;  /* 0x0000002f1c0d7c20 */ /* 0x000fe20008410000 */
[----:B------:R-:W-:Y:S01]  /*13640*/  FMUL.FTZ R28, R37, UR47 ;  /* 0x0000002f251c7c20 */ /* 0x000fe20008410000 */
[----:B------:R-:W-:Y:S01]  /*13650*/  MUFU.TANH R15, R15 ;  /* 0x0000000f000f7308 */ /* 0x000fe20000002400 */
[----:B------:R-:W-:Y:S01]  /*13660*/  R2UR UR30, R12 ;  /* 0x000000000c1e72ca */ /* 0x000fe200000e0000 */
[----:B------:R-:W-:-:S02]  /*13670*/  VIADD R12, R10, 0x180 ;  /* 0x000001800a0c7836 */ /* 0x000fc40000000000 */
[----:B------:R-:W-:Y:S01]  /*13680*/  FMUL.FTZ R36, R45, UR47 ;  /* 0x0000002f2d247c20 */ /* 0x000fe20008410000 */
[----:B------:R-:W-:Y:S02]  /*13690*/  VIADD R10, R10, 0x1c0 ;  /* 0x000001c00a0a7836 */ /* 0x000fe40000000000 */
[----:B------:R-:W-:Y:S01]  /*136a0*/  FMUL.FTZ R37, R48, UR47 ;  /* 0x0000002f30257c20 */ /* 0x000fe20008410000 */
[----:B------:R-:W-:Y:S01]  /*136b0*/  FMUL.FTZ R40, R49, UR47 ;  /* 0x0000002f31287c20 */ /* 0x000fe20008410000 */
[----:B------:R-:W-:Y:S01]  /*136c0*/  R2UR UR34, R12 ;  /* 0x000000000c2272ca */ /* 0x000fe200000e0000 */
[----:B------:R-:W-:Y:S01]  /*136d0*/  MUFU.TANH R13, R13 ;  /* 0x0000000d000d7308 */ /* 0x000fe20000002400 */
[----:B------:R-:W-:Y:S01]  /*136e0*/  R2UR UR42, R10 ;  /* 0x000000000a2a72ca */ /* 0x000fe200000e0000 */
[----:B------:R-:W-:Y:S01]  /*136f0*/  FMUL.FTZ R10, R24, UR47 ;  /* 0x0000002f180a7c20 */ /* 0x000fe20008410000 */
[----:B------:R-:W-:Y:S01]  /*13700*/  FMUL.FTZ R24, R33, UR47 ;  /* 0x0000002f21187c20 */ /* 0x000fe20008410000 */
[----:B------:R-:W-:Y:S01]  /*13710*/  FMUL.FTZ R33, R44, UR47 ;  /* 0x0000002f2c217c20 */ /* 0x000fe20008410000 */
[----:B------:R-:W-:Y:S01]  /*13720*/  FMUL.FTZ R41, R52, UR47 ;  /* 0x0000002f34297c20 */ /* 0x000fe20008410000 */
[----:B------:R-:W-:Y:S01]  /*13730*/  FMUL.FTZ R44, R53, UR47 ;  /* 0x0000002f352c7c20 */ /* 0x000fe20008410000 */
[----:B------:R-:W-:Y:S01]  /*13740*/  FMUL.FTZ R45, R56, UR47 ;  /* 0x0000002f382d7c20 */ /* 0x000fe20008410000 */
        /* <DEDUP_REMOVED lines=17> */
[----:B0-----:R-:W-:Y:S01]  /*13860*/  FMNMX.FTZ R12, R10, R8, !PT ;  /* 0x000000080a0c7209 */ /* 0x001fe20007810000 */
[----:B------:R-:W-:Y:S01]  /*13870*/  FMUL.FTZ R76, R85, UR47 ;  /* 0x0000002f554c7c20 */ /* 0x000fe20008410000 */
[----:B------:R-:W-:Y:S01]  /*13880*/  UMOV UR39, UR6 ;  /* 0x0000000600277c82 */ /* 0x000fe20008000000 */
[----:B------:R-:W-:Y:S01]  /*13890*/  FMUL.FTZ R26, R26, UR47 ;  /* 0x0000002f1a1a7c20 */ /* 0x000fe20008410000 */
[----:B------:R-:W-:Y:S01]  /*138a0*/  FMNMX.FTZ R12, R11, R12, !PT ;  /* 0x0000000c0b0c7209 */ /* 0x000fe20007810000 */
[----:B------:R-:W-:Y:S01]  /*138b0*/  FMUL.FTZ R27, R27, UR47 ;  /* 0x0000002f1b1b7c20 */ /* 0x000fe20008410000 */
[----:B------:R-:W-:Y:S01]  /*138c0*/  FMUL.FTZ R30, R30, UR47 ;  /* 0x0000002f1e1e7c20 */ /* 0x000fe20008410000 */
[----:B------:R-:W0:Y:S01]  /*138d0*/  MUFU.TANH R28, R28 ;  /* 0x0000001c001c7308 */ /* 0x000e220000002400 */
[----:B------:R-:W-:Y:S01]  /*138e0*/  FMNMX.FTZ R12, R13, R12, !PT ;  /* 0x0000000c0d0c7209 */ /* 0x000fe20007810000 */
[----:B------:R-:W-:Y:S01]  /*138f0*/  FMUL.FTZ R31, R31, UR47 ;  /* 0x0000002f1f1f7c20 */ /* 0x000fe20008410000 */
[----:B------:R-:W-:Y:S01]  /*13900*/  FMUL.FTZ R34, R34, UR47 ;  /* 0x0000002f22227c20 */ /* 0x000fe20008410000 */
[----:B------:R-:W-:Y:S01]  /*13910*/  FMUL.FTZ R35, R35, UR47 ;  /* 0x0000002f23237c20 */ /* 0x000fe20008410000 */
[----:B------:R-:W-:Y:S01]  /*13920*/  FMNMX.FTZ R12, R14, R12, !PT ;  /* 0x0000000c0e0c7209 */ /* 0x000fe20007810000 */
[----:B------:R-:W-:Y:S01]  /*13930*/  FMUL.FTZ R38, R38, UR47 ;  /* 0x0000002f26267c20 */ /* 0x000fe20008410000 */
[----:B------:R-:W-:Y:S01]  /*13940*/  FMUL.FTZ R39, R39, UR47 ;  /* 0x0000002f27277c20 */ /* 0x000fe20008410000 */
[----:B------:R-:W4:Y:S01]  /*13950*/  MUFU.TANH R29, R29 ;  /* 0x0000001d001d7308 */ /* 0x000f220000002400 */
[----:B------:R-:W-:Y:S01]  /*13960*/  FMNMX.FTZ R12, R15, R12, !PT ;  /* 0x0000000c0f0c7209 */ /* 0x000fe20007810000 */
[----:B------:R-:W-:Y:S01]  /*13970*/  FMUL.FTZ R42, R42, UR47 ;  /* 0x0000002f2a2a7c20 */ /* 0x000fe20008410000 */
[----:B------:R-:W-:Y:S01]  /*13980*/  FMUL.FTZ R43, R43, UR47 ;  /* 0x0000002f2b2b7c20 */ /* 0x000fe20008410000 */
[----:B------:R-:W-:Y:S01]  /*13990*/  FMUL.FTZ R46, R46, UR47 ;  /* 0x0000002f2e2e7c20 */ /* 0x000fe20008410000 */
[----:B-1----:R-:W-:Y:S01]  /*139a0*/  FMNMX.FTZ R12, R24, R12, !PT ;  /* 0x0000000c180c7209 */ /* 0x002fe20007810000 */
[----:B------:R-:W-:Y:S01]  /*139b0*/  FMUL.FTZ R47, R47, UR47 ;  /* 0x0000002f2f2f7c20 */ /* 0x000fe20008410000 */
[----:B------:R-:W-:Y:S01]  /*139c0*/  FMUL.FTZ R50, R50, UR47 ;  /* 0x0000002f32327c20 */ /* 0x000fe20008410000 */
[----:B------:R-:W1:Y:S01]  /*139d0*/  MUFU.TANH R32, R32 ;  /* 0x0000002000207308 */ /* 0x000e620000002400 */
[----:B---3--:R-:W-:Y:S01]  /*139e0*/  FMNMX.FTZ R12, R25, R12, !PT ;  /* 0x0000000c190c7209 */ /* 0x008fe20007810000 */
[----:B------:R-:W-:Y:S01]  /*139f0*/  FMUL.FTZ R63, R63, UR47 ;  /* 0x0000002f3f3f7c20 */ /* 0x000fe20008410000 */
[----:B------:R-:W-:Y:S01]  /*13a00*/  FMUL.FTZ R81, R66, UR47 ;  /* 0x0000002f42517c20 */ /* 0x000fe20008410000 */
[----:B------:R-:W-:Y:S01]  /*13a10*/  FMUL.FTZ R67, R67, UR47 ;  /* 0x0000002f43437c20 */ /* 0x000fe20008410000 */
[----:B0-----:R-:W-:Y:S01]  /*13a20*/  FMNMX.FTZ R12, R28, R12, !PT ;  /* 0x0000000c1c0c7209 */ /* 0x001fe20007810000 */
[----:B------:R-:W-:Y:S01]  /*13a30*/  FMUL.FTZ R70, R70, UR47 ;  /* 0x0000002f46467c20 */ /* 0x000fe20008410000 */
[----:B------:R-:W-:Y:S01]  /*13a40*/  FMUL.FTZ R71, R71, UR47 ;  /* 0x0000002f47477c20 */ /* 0x000fe20008410000 */
[----:B------:R-:W0:Y:S01]  /*13a50*/  MUFU.TANH R33, R33 ;  /* 0x0000002100217308 */ /* 0x000e220000002400 */
[----:B----4-:R-:W-:Y:S01]  /*13a60*/  FMNMX.FTZ R12, R29, R12, !PT ;  /* 0x0000000c1d0c7209 */ /* 0x010fe20007810000 */
        /* <DEDUP_REMOVED lines=10> */
[----:B------:R-:W-:-:S04]  /*13b10*/  WARPGROUP.ARRIVE ;  /* 0x00000000000079c5 */ /* 0x000fc80000000000 */
[----:B------:R-:W1:Y:S01]  /*13b20*/  MUFU.TANH R37, R37 ;  /* 0x0000002500257308 */ /* 0x000e620000002400 */
[----:B0-----:R-:W-:-:S07]  /*13b30*/  FMNMX.FTZ R12, R33, R12, !PT ;  /* 0x0000000c210c7209 */ /* 0x001fce0007810000 */
[----:B------:R-:W0:Y:S01]  /*13b40*/  MUFU.TANH R40, R40 ;  /* 0x0000002800287308 */ /* 0x000e220000002400 */
[----:B---3--:R-:W-:-:S07]  /*13b50*/  FMNMX.FTZ R12, R36, R12, !PT ;  /* 0x0000000c240c7209 */ /* 0x008fce0007810000 */
[----:B------:R-:W3:Y:S01]  /*13b60*/  MUFU.TANH R41, R41 ;  /* 0x0000002900297308 */ /* 0x000ee20000002400 */
[----:B-1----:R-:W-:-:S07]  /*13b70*/  FMNMX.FTZ R12, R37, R12, !PT ;  /* 0x0000000c250c7209 */ /* 0x002fce0007810000 */
        /* <DEDUP_REMOVED lines=34> */
[----:B------:R-:W-:Y:S01]  /*13da0*/  MUFU.TANH R26, R26 ;  /* 0x0000001a001a7308 */ /* 0x000fe20000002400 */
[----:B-1----:R-:W-:-:S07]  /*13db0*/  FMNMX.FTZ R12, R73, R12, !PT ;  /* 0x0000000c490c7209 */ /* 0x002fce0007810000 */
[----:B------:R-:W-:Y:S01]  /*13dc0*/  MUFU.TANH R27, R27 ;  /* 0x0000001b001b7308 */ /* 0x000fe20000002400 */
[----:B0-----:R-:W-:-:S05]  /*13dd0*/  FMNMX.FTZ R12, R76, R12, !PT ;  /* 0x0000000c4c0c7209 */ /* 0x001fca0007810000 */
[----:B------:R-:W0:Y:S02]  /*13de0*/  SHFL.BFLY PT, R77, R12, 0x2, 0x1f ;  /* 0x0c401f000c4d7f89 */ /* 0x000e2400000e0000 */
[----:B------:R-:W-:Y:S08]  /*13df0*/  MUFU.TANH R30, R30 ;  /* 0x0000001e001e7308 */ /* 0x000ff00000002400 */
[----:B------:R-:W-:Y:S08]  /*13e00*/  MUFU.TANH R31, R31 ;  /* 0x0000001f001f7308 */ /* 0x000ff00000002400 */
[----:B------:R-:W-:Y:S01]  /*13e10*/  MUFU.TANH R34, R34 ;  /* 0x0000002200227308 */ /* 0x000fe20000002400 */
[----:B0-----:R-:W-:-:S07]  /*13e20*/  FMNMX.FTZ R12, R12, R77, !PT ;  /* 0x0000004d0c0c7209 */ /* 0x001fce0007810000 */
[----:B------:R-:W-:Y:S01]  /*13e30*/  MUFU.TANH R35, R35 ;  /* 0x0000002300237308 */ /* 0x000fe20000002400 */
[----:B------:R-:W0:Y:S07]  /*13e40*/  SHFL.BFLY PT, R77, R12, 0x1, 0x1f ;  /* 0x0c201f000c4d7f89 */ /* 0x000e2e00000e0000 */
[----:B------:R-:W-:Y:S08]  /*13e50*/  MUFU.TANH R38, R38 ;  /* 0x0000002600267308 */ /* 0x000ff00000002400 */
[----:B------:R-:W-:Y:S08]  /*13e60*/  MUFU.TANH R39, R39 ;  /* 0x0000002700277308 */ /* 0x000ff00000002400 */
[----:B------:R-:W-:Y:S01]  /*13e70*/  MUFU.TANH R42, R42 ;  /* 0x0000002a002a7308 */ /* 0x000fe20000002400 */
[----:B0-----:R-:W-:-:S05]  /*13e80*/  FMNMX.FTZ R12, R12, R77, !PT ;  /* 0x0000004d0c0c7209 */ /* 0x001fca0007810000 */
[C---:B------:R-:W-:Y:S01]  /*13e90*/  FADD.FTZ R8, -R12.reuse, R8 ;  /* 0x000000080c087221 */ /* 0x040fe20000010100 */
[----:B------:R-:W-:Y:S01]  /*13ea0*/  FMUL.FTZ R77, R12, UR39 ;  /* 0x000000270c4d7c20 */ /* 0x000fe20008410000 */
[----:B------:R-:W-:Y:S02]  /*13eb0*/  MUFU.TANH R43, R43 ;  /* 0x0000002b002b7308 */ /* 0x000fe40000002400 */
[----:B------:R-:W-:Y:S01]  /*13ec0*/  FMUL.FTZ R8, R8, UR39 ;  /* 0x0000002708087c20 */ /* 0x000fe20008410000 */
        /* <DEDUP_REMOVED lines=18> */
[--C-:B------:R-:W-:Y:S01]  /*13ff0*/  FFMA.FTZ R45, R45, UR39, -R77.reuse ;  /* 0x000000272d2d7c23 */ /* 0x100fe2000801084d */
[--C-:B------:R-:W-:Y:S01]  /*14000*/  FFMA.FTZ R48, R48, UR39, -R77.reuse ;  /* 0x0000002730307c23 */ /* 0x100fe2000801084d */
[--C-:B------:R-:W-:Y:S01]  /*14010*/  FFMA.FTZ R49, R49, UR39, -R77.reuse ;  /* 0x0000002731317c23 */ /* 0x100fe2000801084d */
[----:B------:R1:W3:Y:S01]  /*14020*/  MUFU.EX2 R10, R11 ;  /* 0x0000000b000a7308 */ /* 0x0002e20000000800 */
[--C-:B------:R-:W-:Y:S01]  /*14030*/  FFMA.FTZ R52, R52, UR39, -R77.reuse ;  /* 0x0000002734347c23 */ /* 0x100fe2000801084d */
[--C-:B------:R-:W-:Y:S01]  /*14040*/  FFMA.FTZ R53, R53, UR39, -R77.reuse ;  /* 0x0000002735357c23 */ /* 0x100fe2000801084d */
[--C-:B------:R-:W-:Y:S01]  /*14050*/  FFMA.FTZ R56, R56, UR39, -R77.reuse ;  /* 0x0000002738387c23 */ /* 0x100fe2000801084d */
[--C-:B------:R-:W-:Y:S01]  /*14060*/  FFMA.FTZ R57, R57, UR39, -R77.reuse ;  /* 0x0000002739397c23 */ /* 0x100fe2000801084d */
[--C-:B------:R-:W-:Y:S01]  /*14070*/  FFMA.FTZ R60, R60, UR39, -R77.reuse ;  /* 0x000000273c3c7c23 */ /* 0x100fe2000801084d */
[--C-:B------:R-:W-:Y:S01]  /*14080*/  FFMA.FTZ R61, R61, UR39, -R77.reuse ;  /* 0x000000273d3d7c23 */ /* 0x100fe2000801084d */
[--C-:B------:R-:W-:Y:S01]  /*14090*/  FFMA.FTZ R64, R64, UR39, -R77.reuse ;  /* 0x0000002740407c23 */ /* 0x100fe2000801084d */
[----:B------:R-:W-:Y:S01]  /*140a0*/  MUFU.TANH R46, R46 ;  /* 0x0000002e002e7308 */ /* 0x000fe20000002400 */
[----:B0-----:R-:W-:Y:S01]  /*140b0*/  FFMA.FTZ R4, R80, R4, R8 ;  /* 0x0000000450047223 */ /* 0x001fe20000010008 */
[----:B-1----:R-:W-:Y:S01]  /*140c0*/  FMUL.FTZ R11, R51, UR47 ;  /* 0x0000002f330b7c20 */ /* 0x002fe20008410000 */
[----:B------:R-:W-:Y:S01]  /*140d0*/  FMUL.FTZ R51, R54, UR47 ;  /* 0x0000002f36337c20 */ /* 0x000fe20008410000 */
[----:B------:R-:W-:Y:S01]  /*140e0*/  FMUL.FTZ R54, R58, UR47 ;  /* 0x0000002f3a367c20 */ /* 0x000fe20008410000 */
[----:B------:R-:W-:Y:S01]  /*140f0*/  FMUL.FTZ R58, R59, UR47 ;  /* 0x0000002f3b3a7c20 */ /* 0x000fe20008410000 */
[--C-:B------:R-:W-:Y:S01]  /*14100*/  FFMA.FTZ R65, R65, UR39, -R77.reuse ;  /* 0x0000002741417c23 */ /* 0x100fe2000801084d */
[--C-:B------:R-:W-:Y:S01]  /*14110*/  FFMA.FTZ R68, R68, UR39, -R77.reuse ;  /* 0x0000002744447c23 */ /* 0x100fe2000801084d */
[----:B------:R-:W-:Y:S01]  /*14120*/  MUFU.TANH R47, R47 ;  /* 0x0000002f002f7308 */ /* 0x000fe20000002400 */
[C---:B---3--:R-:W-:Y:S01]  /*14130*/  FADD.FTZ R4, R10.reuse, R4 ;  /* 0x000000040a047221 */ /* 0x048fe20000010000 */
[----:B------:R-:W-:Y:S01]  /*14140*/  F2FP.F16.F32.PACK_AB R8, R10, R8 ;  /* 0x000000080a08723e */ /* 0x000fe200000000ff */
[--C-:B------:R-:W-:Y:S01]  /*14150*/  FFMA.FTZ R69, R69, UR39, -R77.reuse ;  /* 0x0000002745457c23 */ /* 0x100fe2000801084d */
[--C-:B------:R-:W-:Y:S01]  /*14160*/  FFMA.FTZ R72, R72, UR39, -R77.reuse ;  /* 0x0000002748487c23 */ /* 0x100fe2000801084d */
[--C-:B------:R-:W-:Y:S01]  /*14170*/  FFMA.FTZ R73, R73, UR39, -R77.reuse ;  /* 0x0000002749497c23 */ /* 0x100fe2000801084d */
[----:B------:R-:W-:Y:S01]  /*14180*/  FFMA.FTZ R76, R76, UR39, -R77 ;  /* 0x000000274c4c7c23 */ /* 0x000fe2000801084d */
[----:B------:R-:W-:Y:S01]  /*14190*/  FMUL.FTZ R77, R62, UR47 ;  /* 0x0000002f3e4d7c20 */ /* 0x000fe20008410000 */
[----:B------:R-:W0:Y:S08]  /*141a0*/  MUFU.EX2 R10, R13 ;  /* 0x0000000d000a7308 */ /* 0x000e300000000800 */
[----:B------:R1:W3:Y:S08]  /*141b0*/  MUFU.EX2 R13, R14 ;  /* 0x0000000e000d7308 */ /* 0x0002f00000000800 */
[----:B------:R-:W4:Y:S01]  /*141c0*/  MUFU.TANH R50, R50 ;  /* 0x0000003200327308 */ /* 0x000f220000002400 */
[----:B0-----:R-:W-:Y:S01]  /*141d0*/  FADD.FTZ R4, R10, R4 ;  /* 0x000000040a047221 */ /* 0x001fe20000010000 */
[----:B-1----:R-:W-:-:S06]  /*141e0*/  FMUL.FTZ R14, R55, UR47 ;  /* 0x0000002f370e7c20 */ /* 0x002fcc0008410000 */
[----:B------:R-:W0:Y:S01]  /*141f0*/  MUFU.TANH R11, R11 ;  /* 0x0000000b000b7308 */ /* 0x000e220000002400 */
[C---:B---3--:R-:W-:Y:S01]  /*14200*/  FADD.FTZ R4, R13.reuse, R4 ;  /* 0x000000040d047221 */ /* 0x048fe20000010000 */
[----:B------:R-:W-:Y:S02]  /*14210*/  F2FP.F16.F32.PACK_AB R10, R13, R10 ;  /* 0x0000000a0d0a723e */ /* 0x000fe400000000ff */
[----:B------:R-:W-:-:S04]  /*14220*/  FMNMX.FTZ R13, R26, R5, !PT ;  /* 0x000000051a0d7209 */ /* 0x000fc80007810000 */
[----:B------:R-:W-:Y:S01]  /*14230*/  FMNMX.FTZ R13, R27, R13, !PT ;  /* 0x0000000d1b0d7209 */ /* 0x000fe20007810000 */
[----:B------:R-:W1:Y:S03]  /*14240*/  MUFU.TANH R51, R51 ;  /* 0x0000003300337308 */ /* 0x000e660000002400 */
[----:B------:R-:W-:-:S04]  /*14250*/  FMNMX.FTZ R13, R30, R13, !PT ;  /* 0x0000000d1e0d7209 */ /* 0x000fc80007810000 */
[----:B------:R-:W-:Y:S01]  /*14260*/  FMNMX.FTZ R13, R31, R13, !PT ;  /* 0x0000000d1f0d7209 */ /* 0x000fe20007810000 */
[----:B------:R-:W3:Y:S03]  /*14270*/  MUFU.TANH R14, R14 ;  /* 0x0000000e000e7308 */ /* 0x000ee60000002400 */
[----:B------:R-:W-:-:S04]  /*14280*/  FMNMX.FTZ R13, R34, R13, !PT ;  /* 0x0000000d220d7209 */ /* 0x000fc80007810000 */
[----:B------:R-:W-:Y:S01]  /*14290*/  FMNMX.FTZ R13, R35, R13, !PT ;  /* 0x0000000d230d7209 */ /* 0x000fe20007810000 */
[----:B------:R-:W5:Y:S03]  /*142a0*/  MUFU.TANH R54, R54 ;  /* 0x0000003600367308 */ /* 0x000f660000002400 */
[----:B------:R-:W-:-:S04]  /*142b0*/  FMNMX.FTZ R13, R38, R13, !PT ;  /* 0x0000000d260d7209 */ /* 0x000fc80007810000 */
[----:B------:R-:W-:Y:S01]  /*142c0*/  FMNMX.FTZ R13, R39, R13, !PT ;  /* 0x0000000d270d7209 */ /* 0x000fe20007810000 */
[----:B------:R-:W2:Y:S03]  /*142d0*/  MUFU.TANH R58, R58 ;  /* 0x0000003a003a7308 */ /* 0x000ea60000002400 */
[----:B------:R-:W-:-:S04]  /*142e0*/  FMNMX.FTZ R13, R42, R13, !PT ;  /* 0x0000000d2a0d7209 */ /* 0x000fc80007810000 */
[----:B------:R-:W-:Y:S01]  /*142f0*/  FMNMX.FTZ R13, R43, R13, !PT ;  /* 0x0000000d2b0d7209 */ /* 0x000fe20007810000 */
[----:B------:R-:W2:Y:S03]  /*14300*/  MUFU.TANH R77, R77 ;  /* 0x0000004d004d7308 */ /* 0x000ea60000002400 */
[----:B------:R-:W-:-:S04]  /*14310*/  FMNMX.FTZ R13, R46, R13, !PT ;  /* 0x0000000d2e0d7209 */ /* 0x000fc80007810000 */
[----:B------:R-:W-:Y:S01]  /*14320*/  FMNMX.FTZ R13, R47, R13, !PT ;  /* 0x0000000d2f0d7209 */ /* 0x000fe20007810000 */
[----:B------:R-:W2:Y:S03]  /*14330*/  MUFU.TANH R63, R63 ;  /* 0x0000003f003f7308 */ /* 0x000ea60000002400 */
[----:B----4-:R-:W-:-:S04]  /*14340*/  FMNMX.FTZ R13, R50, R13, !PT ;  /* 0x0000000d320d7209 */ /* 0x010fc80007810000 */
[----:B0-----:R-:W-:Y:S01]  /*14350*/  FMNMX.FTZ R13, R11, R13, !PT ;  /* 0x0000000d0b0d7209 */ /* 0x001fe20007810000 */
[----:B------:R-:W0:Y:S03]  /*14360*/  MUFU.TANH R81, R81 ;  /* 0x0000005100517308 */ /* 0x000e260000002400 */
[----:B-1----:R-:W-:-:S04]  /*14370*/  FMNMX.FTZ R13, R51, R13, !PT ;  /* 0x0000000d330d7209 */ /* 0x002fc80007810000 */
[----:B---3--:R-:W-:Y:S01]  /*14380*/  FMNMX.FTZ R13, R14, R13, !PT ;  /* 0x0000000d0e0d7209 */ /* 0x008fe20007810000 */
[----:B------:R-:W1:Y:S03]  /*14390*/  MUFU.TANH R67, R67 ;  /* 0x0000004300437308 */ /* 0x000e660000002400 */
[----:B-----5:R-:W-:-:S04]  /*143a0*/  FMNMX.FTZ R13, R54, R13, !PT ;  /* 0x0000000d360d7209 */ /* 0x020fc80007810000 */
[----:B--2---:R-:W-:Y:S01]  /*143b0*/  FMNMX.FTZ R13, R58, R13, !PT ;  /* 0x0000000d3a0d7209 */ /* 0x004fe20007810000 */
[----:B------:R-:W2:Y:S03]  /*143c0*/  MUFU.TANH R70, R70 ;  /* 0x0000004600467308 */ /* 0x000ea60000002400 */
[----:B------:R-:W-:-:S04]  /*143d0*/  FMNMX.FTZ R13, R77, R13, !PT ;  /* 0x0000000d4d0d7209 */ /* 0x000fc80007810000 */
[----:B------:R-:W-:Y:S01]  /*143e0*/  FMNMX.FTZ R13, R63, R13, !PT ;  /* 0x0000000d3f0d7209 */ /* 0x000fe20007810000 */
[----:B------:R-:W3:Y:S03]  /*143f0*/  MUFU.TANH R71, R71 ;  /* 0x0000004700477308 */ /* 0x000ee60000002400 */
[----:B0-----:R-:W-:-:S04]  /*14400*/  FMNMX.FTZ R13, R81, R13, !PT ;  /* 0x0000000d510d7209 */ /* 0x001fc80007810000 */
[----:B-1----:R-:W-:Y:S01]  /*14410*/  FMNMX.FTZ R13, R67, R13, !PT ;  /* 0x0000000d430d7209 */ /* 0x002fe20007810000 */
[----:B------:R-:W0:Y:S03]  /*14420*/  MUFU.TANH R74, R74 ;  /* 0x0000004a004a7308 */ /* 0x000e260000002400 */
[----:B--2---:R-:W-:-:S05]  /*14430*/  FMNMX.FTZ R13, R70, R13, !PT ;  /* 0x0000000d460d7209 */ /* 0x004fca0007810000 */
[----:B------:R-:W1:Y:S01]  /*14440*/  MUFU.TANH R75, R75 ;  /* 0x0000004b004b7308 */ /* 0x000e620000002400 */
[----:B---3--:R-:W-:-:S07]  /*14450*/  FMNMX.FTZ R13, R71, R13, !PT ;  /* 0x0000000d470d7209 */ /* 0x008fce0007810000 */
        /* <DEDUP_REMOVED lines=11> */
[----:B--2---:R-:W-:-:S04]  /*14510*/  FMNMX.FTZ R13, R83, R13, !PT ;  /* 0x0000000d530d7209 */ /* 0x004fc80007810000 */
[----:B0-----:R-:W-:-:S04]  /*14520*/  FMNMX.FTZ R13, R85, R13, !PT ;  /* 0x0000000d550d7209 */ /* 0x001fc80007810000 */
[----:B-1----:R-:W-:-:S05]  /*14530*/  FMNMX.FTZ R13, R87, R13, !PT ;  /* 0x0000000d570d7209 */ /* 0x002fca0007810000 */
[----:B------:R-:W0:Y:S02]  /*14540*/  SHFL.BFLY PT, R55, R13, 0x2, 0x1f ;  /* 0x0c401f000d377f89 */ /* 0x000e2400000e0000 */
[----:B0-----:R-:W-:-:S05]  /*14550*/  FMNMX.FTZ R13, R13, R55, !PT ;  /* 0x000000370d0d7209 */ /* 0x001fca0007810000 */
[----:B------:R-:W0:Y:S02]  /*14560*/  SHFL.BFLY PT, R55, R13, 0x1, 0x1f ;  /* 0x0c201f000d377f89 */ /* 0x000e2400000e0000 */
[----:B0-----:R-:W-:-:S05]  /*14570*/  FMNMX.FTZ R13, R13, R55, !PT ;  /* 0x000000370d0d7209 */ /* 0x001fca0007810000 */
[C---:B------:R-:W-:Y:S01]  /*14580*/  FMUL.FTZ R86, R13.reuse, UR39 ;  /* 0x000000270d567c20 */ /* 0x040fe20008410000 */
[----:B------:R-:W-:-:S03]  /*14590*/  FADD.FTZ R5, -R13, R5 ;  /* 0x000000050d057221 */ /* 0x000fc60000010100 */
[--C-:B------:R-:W-:Y:S01]  /*145a0*/  FFMA.FTZ R59, R27, UR39, -R86.reuse ;  /* 0x000000271b3b7c23 */ /* 0x100fe20008010856 */
[--C-:B------:R-:W-:Y:S01]  /*145b0*/  FFMA.FTZ R55, R26, UR39, -R86.reuse ;  /* 0x000000271a377c23 */ /* 0x100fe20008010856 */
[----:B------:R-:W-:Y:S01]  /*145c0*/  IMAD.MOV.U32 R27, RZ, RZ, 0x40000040 ;  /* 0x40000040ff1b7424 */ /* 0x000fe200078e00ff */
[----:B------:R-:W-:Y:S01]  /*145d0*/  LOP3.LUT R26, R141, 0x10000, RZ, 0xfc, !PT ;  /* 0x000100008d1a7812 */ /* 0x000fe200078efcff */
[--C-:B------:R-:W-:Y:S01]  /*145e0*/  FFMA.FTZ R62, R30, UR39, -R86.reuse ;  /* 0x000000271e3e7c23 */ /* 0x100fe20008010856 */
[--C-:B------:R-:W-:Y:S01]  /*145f0*/  FFMA.FTZ R66, R31, UR39, -R86.reuse ;  /* 0x000000271f427c23 */ /* 0x100fe20008010856 */
[----:B------:R-:W-:Y:S01]  /*14600*/  IMAD.MOV.U32 R31, RZ, RZ, 0x40000040 ;  /* 0x40000040ff1f7424 */ /* 0x000fe200078e00ff */
[C---:B------:R-:W-:Y:S01]  /*14610*/  R2UR UR8, R26.reuse ;  /* 0x000000001a0872ca */ /* 0x040fe200000e0000 */
[----:B------:R-:W-:Y:S01]  /*14620*/  VIADD R30, R26, 0x2 ;  /* 0x000000021a1e7836 */ /* 0x000fe20000000000 */
[----:B------:R-:W-:Y:S01]  /*14630*/  R2UR UR9, R27 ;  /* 0x000000001b0972ca */ /* 0x000fe200000e0000 */
[----:B------:R-:W-:Y:S01]  /*14640*/  IMAD.MOV.U32 R27, RZ, RZ, 0x40000040 ;  /* 0x40000040ff1b7424 */ /* 0x000fe200078e00ff */
[----:B------:R-:W-:Y:S01]  /*14650*/  R2UR UR13, R31 ;  /* 0x000000001f0d72ca */ /* 0x000fe200000e0000 */
[----:B------:R-:W-:Y:S01]  /*14660*/  IMAD.MOV.U32 R31, RZ, RZ, 0x40000040 ;  /* 0x40000040ff1f7424 */ /* 0x000fe200078e00ff */
[----:B------:R-:W-:Y:S01]  /*14670*/  R2UR UR12, R30 ;  /* 0x000000001e0c72ca */ /* 0x000fe200000e0000 */
[----:B------:R-:W0:Y:S01]  /*14680*/  S2R R141, SR_TID.X ;  /* 0x00000000008d7919 */ /* 0x000e220000002100 */
[----:B------:R-:W-:Y:S01]  /*14690*/  IADD3 R30, R26, 0x4, RZ ;  /* 0x000000041a1e7810 */ /* 0x000fe20007ffe0ff */
[--C-:B------:R-:W-:Y:S01]  /*146a0*/  FFMA.FTZ R82, R11, UR39, -R86.reuse ;  /* 0x000000270b527c23 */ /* 0x100fe20008010856 */
[----:B------:R-:W-:Y:S01]  /*146b0*/  R2UR UR17, R31 ;  /* 0x000000001f1172ca */ /* 0x000fe200000e0000 */
[----:B------:R-:W-:Y:S01]  /*146c0*/  IMAD.MOV.U32 R31, RZ, RZ, 0x40000040 ;  /* 0x40000040ff1f7424 */ /* 0x000fe200078e00ff */
[----:B------:R-:W-:Y:S01]  /*146d0*/  R2UR UR16, R30 ;  /* 0x000000001e1072ca */ /* 0x000fe200000e0000 */
[----:B------:R-:W-:Y:S01]  /*146e0*/  VIADD R30, R26, 0x6 ;  /* 0x000000061a1e7836 */ /* 0x000fe20000000000 */
[----:B------:R-:W-:Y:S01]  /*146f0*/  R2UR UR41, R27 ;  /* 0x000000001b2972ca */ /* 0x000fe200000e0000 */
[----:B------:R-:W-:Y:S01]  /*14700*/  HGMMA.64x96x16.F32 R88, gdesc[UR8].tnspB, R88, gsb0 ;  /* 0x41600000085879f0 */ /* 0x000fe20008000858 */
[----:B------:R-:W-:Y:S01]  /*14710*/  R2UR UR21, R31 ;  /* 0x000000001f1572ca */ /* 0x000fe200000e0000 */
[----:B------:R-:W-:Y:S01]  /*14720*/  IMAD.MOV.U32 R31, RZ, RZ, 0x40000040 ;  /* 0x40000040ff1f7424 */ /* 0x000fe200078e00ff */
[----:B------:R-:W-:Y:S01]  /*14730*/  R2UR UR20, R30 ;  /* 0x000000001e1472ca */ /* 0x000fe200000e0000 */
[----:B------:R-:W-:Y:S01]  /*14740*/  VIADD R30, R26, 0x600 ;  /* 0x000006001a1e7836 */ /* 0x000fe20000000000 */
[----:B------:R-:W-:Y:S01]  /*14750*/  MUFU.EX2 R55, R55 ;  /* 0x0000003700377308 */ /* 0x000fe20000000800 */
[----:B------:R-:W-:Y:S01]  /*14760*/  FFMA.FTZ R34, R34, UR39, -R86 ;  /* 0x0000002722227c23 */ /* 0x000fe20008010856 */
[----:B------:R-:W-:Y:S01]  /*14770*/  R2UR UR25, R31 ;  /* 0x000000001f1972ca */ /* 0x000fe200000e0000 */
[----:B------:R-:W-:Y:S01]  /*14780*/  IMAD.MOV.U32 R31, RZ, RZ, 0x40000040 ;  /* 0x40000040ff1f7424 */ /* 0x000fe200078e00ff */
[----:B------:R-:W-:Y:S01]  /*14790*/  R2UR UR24, R30 ;  /* 0x000000001e1872ca */ /* 0x000fe200000e0000 */
[----:B------:R-:W-:-:S02]  /*147a0*/  VIADD R30, R26, 0x602 ;  /* 0x000006021a1e7836 */ /* 0x000fc40000000000 */
[--C-:B------:R-:W-:Y:S01]  /*147b0*/  FFMA.FTZ R35, R35, UR39, -R86.reuse ;  /* 0x0000002723237c23 */ /* 0x100fe20008010856 */
[--C-:B------:R-:W-:Y:S01]  /*147c0*/  FFMA.FTZ R38, R38, UR39, -R86.reuse ;  /* 0x0000002726267c23 */ /* 0x100fe20008010856 */
[----:B------:R-:W-:Y:S01]  /*147d0*/  R2UR UR29, R31 ;  /* 0x000000001f1d72ca */ /* 0x000fe200000e0000 */
[----:B------:R-:W-:Y:S01]  /*147e0*/  IMAD.MOV.U32 R31, RZ, RZ, 0x40000040 ;  /* 0x40000040ff1f7424 */ /* 0x000fe200078e00ff */
[----:B------:R-:W-:Y:S01]  /*147f0*/  R2UR UR28, R30 ;  /* 0x000000001e1c72ca */ /* 0x000fe200000e0000 */
[C---:B------:R-:W-:Y:S01]  /*14800*/  VIADD R30, R26.reuse, 0x604 ;  /* 0x000006041a1e7836 */ /* 0x040fe20000000000 */
[----:B------:R-:W-:Y:S01]  /*14810*/  MUFU.EX2 R59, R59 ;  /* 0x0000003b003b7308 */ /* 0x000fe20000000800 */
[----:B------:R-:W-:Y:S01]  /*14820*/  VIADD R26, R26, 0x606 ;  /* 0x000006061a1a7836 */ /* 0x000fe20000000000 */
[----:B------:R-:W-:Y:S01]  /*14830*/  R2UR UR33, R31 ;  /* 0x000000001f2172ca */ /* 0x000fe200000e0000 */
[--C-:B------:R-:W-:Y:S01]  /*14840*/  FFMA.FTZ R39, R39, UR39, -R86.reuse ;  /* 0x0000002727277c23 */ /* 0x100fe20008010856 */
[----:B------:R-:W-:Y:S01]  /*14850*/  R2UR UR32, R30 ;  /* 0x000000001e2072ca */ /* 0x000fe200000e0000 */
[--C-:B------:R-:W-:Y:S01]  /*14860*/  FFMA.FTZ R42, R42, UR39, -R86.reuse ;  /* 0x000000272a2a7c23 */ /* 0x100fe20008010856 */
[----:B------:R-:W-:Y:S01]  /*14870*/  R2UR UR40, R26 ;  /* 0x000000001a2872ca */ /* 0x000fe200000e0000 */
[--C-:B------:R-:W-:Y:S01]  /*14880*/  FFMA.FTZ R43, R43, UR39, -R86.reuse ;  /* 0x000000272b2b7c23 */ /* 0x100fe20008010856 */
[----:B0-----:R-:W-:Y:S01]  /*14890*/  SHF.R.U32.HI R11, RZ, 0x7, R141 ;  /* 0x00000007ff0b7819 */ /* 0x001fe2000001168d */
[--C-:B------:R-:W-:Y:S01]  /*148a0*/  FFMA.FTZ R46, R46, UR39, -R86.reuse ;  /* 0x000000272e2e7c23 */ /* 0x100fe20008010856 */
[----:B------:R-:W-:Y:S01]  /*148b0*/  ISETP.GE.U32.AND P2, PT, R141, 0x180, PT ;  /* 0x000001808d00780c */ /* 0x000fe20003f46070 */
[--C-:B------:R-:W-:Y:S01]  /*148c0*/  FFMA.FTZ R47, R47, UR39, -R86.reuse ;  /* 0x000000272f2f7c23 */ /* 0x100fe20008010856 */
[----:B------:R-:W-:Y:S01]  /*148d0*/  FFMA.FTZ R50, R50, UR39, -R86 ;  /* 0x0000002732327c23 */ /* 0x000fe20008010856 */
[----:B------:R-:W-:-:S02]  /*148e0*/  VIADD R11, R11, 0x9 ;  /* 0x000000090b0b7836 */ /* 0x000fc40000000000 */
        /* <DEDUP_REMOVED lines=16> */
[----:B------:R-:W-:Y:S01]  /*149f0*/  FFMA.FTZ R85, R85, UR39, -R86 ;  /* 0x0000002755557c23 */ /* 0x000fe20008010856 */
[----:B------:R-:W-:-:S02]  /*14a00*/  @!P1 IMAD R9, R9, 0x8, R2 ;  /* 0x0000000809099824 */ /* 0x000fc400078e0202 */
[----:B------:R-:W-:Y:S01]  /*14a10*/  FMUL.FTZ R5, R5, UR39 ;  /* 0x0000002705057c20 */ /* 0x000fe20008410000 */
[----:B------:R-:W-:Y:S02]  /*14a20*/  WARPGROUP.DEPBAR.LE gsb0, 0x0 ;  /* 0x00008000000079c5 */ /* 0x000fe40000010000 */
[----:B------:R-:W-:Y:S01]  /*14a30*/  WARPGROUP.ARRIVE ;  /* 0x00000000000079c5 */ /* 0x000fe20000000000 */
[----:B------:R-:W-:Y:S01]  /*14a40*/  SEL R11, R11, 0x9, !P2 ;  /* 0x000000090b0b7807 */ /* 0x000fe20005000000 */
[----:B------:R-:W-:Y:S01]  /*14a50*/  MUFU.EX2 R62, R62 ;  /* 0x0000003e003e7308 */ /* 0x000fe20000000800 */
[----:B------:R-:W-:Y:S02]  /*14a60*/  FFMA.FTZ R86, R87, UR39, -R86 ;  /* 0x0000002757567c23 */ /* 0x000fe40008010856 */
[----:B------:R-:W2:Y:S01]  /*14a70*/  LDL R87, [R1+0x1c] ;  /* 0x00001c0001577983 */ /* 0x000ea20000100800 */
[----:B------:R-:W-:Y:S04]  /*14a80*/  HGMMA.64x96x16.F32 R88, gdesc[UR12].tnspB, R88, gsb0 ;  /* 0x416000000c5879f0 */ /* 0x000fe80008000858 */
[----:B------:R-:W-:Y:S01]  /*14a90*/  MUFU.EX2 R66, R66 ;  /* 0x0000004200427308 */ /* 0x000fe20000000800 */
[----:B------:R-:W-:-:S07]  /*14aa0*/  @!P1 IADD3 R9, R9, 0x2d860, RZ ;  /* 0x0002d86009099810 */ /* 0x000fce0007ffe0ff */
[----:B------:R-:W0:Y:S01]  /*14ab0*/  MUFU.EX2 R5, R5 ;  /* 0x0000000500057308 */ /* 0x000e220000000800 */
[----:B------:R-:W-:Y:S02]  /*14ac0*/  WARPGROUP.DEPBAR.LE gsb0, 0x0 ;  /* 0x00008000000079c5 */ /* 0x000fe40000010000 */
[----:B------:R-:W-:-:S06]  /*14ad0*/  WARPGROUP.ARRIVE ;  /* 0x00000000000079c5 */ /* 0x000fcc0000000000 */
[----:B------:R-:W-:Y:S03]  /*14ae0*/  HGMMA.64x96x16.F32 R88, gdesc[UR16].tnspB, R88, gsb0 ;  /* 0x41600000105879f0 */ /* 0x000fe60008000858 */
        /* <DEDUP_REMOVED lines=14> */
[----:B------:R-:W-:Y:S01]  /*14bd0*/  HGMMA.64x96x16.F32 R88, gdesc[UR40].tnspB, R88, gsb0 ;  /* 0x41600000285879f0 */ /* 0x000fe20008000858 */
[----:B------:R-:W-:Y:S01]  /*14be0*/  @!P1 PRMT R9, RZ, 0x654, R9 ;  /* 0x00000654ff099816 */ /* 0x000fe20000000009 */
[----:B------:R-:W1:Y:S01]  /*14bf0*/  MUFU.EX2 R34, R34 ;  /* 0x0000002200227308 */ /* 0x000e620000000800 */
[----:B0-----:R-:W-:-:S04]  /*14c00*/  FFMA.FTZ R3, R5, R3, R55 ;  /* 0x0000000305037223 */ /* 0x001fc80000010037 */
[----:B------:R-:W-:-:S03]  /*14c10*/  FADD.FTZ R3, R59, R3 ;  /* 0x000000033b037221 */ /* 0x000fc60000010000 */
[----:B------:R-:W0:Y:S01]  /*14c20*/  MUFU.EX2 R35, R35 ;  /* 0x0000002300237308 */ /* 0x000e220000000800 */
[----:B------:R-:W-:-:S07]  /*14c30*/  FADD.FTZ R3, R62, R3 ;  /* 0x000000033e037221 */ /* 0x000fce0000010000 */
[----:B------:R-:W3:Y:S01]  /*14c40*/  MUFU.EX2 R38, R38 ;  /* 0x0000002600267308 */ /* 0x000ee20000000800 */
[----:B------:R-:W-:-:S07]  /*14c50*/  FADD.FTZ R3, R66, R3 ;  /* 0x0000000342037221 */ /* 0x000fce0000010000 */
[----:B------:R-:W-:Y:S01]  /*14c60*/  MUFU.EX2 R39, R39 ;  /* 0x0000002700277308 */ /* 0x000fe20000000800 */
[----:B-1----:R-:W-:-:S04]  /*14c70*/  FADD.FTZ R3, R34, R3 ;  /* 0x0000000322037221 */ /* 0x002fc80000010000 */
[----:B0-----:R-:W-:-:S04]  /*14c80*/  FADD.FTZ R3, R35, R3 ;  /* 0x0000000323037221 */ /* 0x001fc80000010000 */
[----:B---3--:R-:W-:Y:S01]  /*14c90*/  FADD.FTZ R3, R38, R3 ;  /* 0x0000000326037221 */ /* 0x008fe20000010000 */
[----:B------:R-:W-:Y:S02]  /*14ca0*/  WARPGROUP.DEPBAR.LE gsb0, 0x0 ;  /* 0x00008000000079c5 */ /* 0x000fe40000010000 */
[----:B------:R0:W-:Y:S06]  /*14cb0*/  BAR.ARV R11, 0x100 ;  /* 0x0004000b0000751d */ /* 0x0001ec0000002000 */
[----:B0-----:R-:W-:-:S04]  /*14cc0*/  @!P1 IMAD R11, R17, 0x8, R2 ;  /* 0x00000008110b9824 */ /* 0x001fc800078e0202 */
[----:B------:R-:W-:-:S05]  /*14cd0*/  @!P1 VIADD R11, R11, 0x2d840 ;  /* 0x0002d8400b0b9836 */ /* 0x000fca0000000000 */
[----:B------:R-:W-:-:S04]  /*14ce0*/  @!P1 PRMT R11, RZ, 0x654, R11 ;  /* 0x00000654ff0b9816 */ /* 0x000fc8000000000b */
[----:B------:R0:W-:Y:S01]  /*14cf0*/  @!P1 SYNCS.ARRIVE.TRANS64.RED.A1T0 RZ, [R11+URZ], RZ ;  /* 0x000000ff0bff99a7 */ /* 0x0001e2000810043f */
[----:B------:R1:W-:Y:S01]  /*14d00*/  @!P1 SYNCS.ARRIVE.TRANS64.RED.A1T0 RZ, [R9+URZ], RZ ;  /* 0x000000ff09ff99a7 */ /* 0x0003e2000810043f */
[----:B0-----:R-:W-:Y:S02]  /*14d10*/  F2FP.F16.F32.PACK_AB R11, R66, R62 ;  /* 0x0000003e420b723e */ /* 0x001fe400000000ff */
[----:B-1----:R-:W-:-:S05]  /*14d20*/  F2FP.F16.F32.PACK_AB R9, R59, R55 ;  /* 0x000000373b09723e */ /* 0x002fca00000000ff */
[----:B------:R0:W-:Y:S02]  /*14d30*/  STSM.16.M88.4 [R137+0x21800], R8 ;  /* 0x0218000889007844 */ /* 0x0001e40000000200 */
[----:B0-----:R-:W0:Y:S08]  /*14d40*/  MUFU.EX2 R8, R15 ;  /* 0x0000000f00087308 */ /* 0x001e300000000800 */
[----:B------:R-:W1:Y:S08]  /*14d50*/  MUFU.EX2 R9, R24 ;  /* 0x0000001800097308 */ /* 0x000e700000000800 */
[----:B------:R-:W3:Y:S01]  /*14d60*/  MUFU.EX2 R10, R25 ;  /* 0x00000019000a7308 */ /* 0x000ee20000000800 */
[----:B0-----:R-:W-:-:S07]  /*14d70*/  FADD.FTZ R4, R8, R4 ;  /* 0x0000000408047221 */ /* 0x001fce0000010000 */
[----:B------:R-:W0:Y:S01]  /*14d80*/  MUFU.EX2 R11, R28 ;  /* 0x0000001c000b7308 */ /* 0x000e220000000800 */
[----:B-1----:R-:W-:-:S04]  /*14d90*/  FADD.FTZ R4, R9, R4 ;  /* 0x0000000409047221 */ /* 0x002fc80000010000 */
[----:B---3--:R-:W-:-:S04]  /*14da0*/  FADD.FTZ R4, R10, R4 ;  /* 0x000000040a047221 */ /* 0x008fc80000010000 */
[C---:B0-----:R-:W-:Y:S01]  /*14db0*/  FADD.FTZ R4, R11.reuse, R4 ;  /* 0x000000040b047221 */ /* 0x041fe20000010000 */
[----:B------:R-:W-:Y:S02]  /*14dc0*/  F2FP.F16.F32.PACK_AB R10, R11, R10 ;  /* 0x0000000a0b0a723e */ /* 0x000fe400000000ff */
[----:B------:R-:W-:Y:S02]  /*14dd0*/  F2FP.F16.F32.PACK_AB R11, R39, R38 ;  /* 0x00000026270b723e */ /* 0x000fe400000000ff */
[----:B------:R-:W3:Y:S01]  /*14de0*/  LDL R38, [R1+0x20] ;  /* 0x0000200001267983 */ /* 0x000ee20000100800 */
[----:B------:R-:W0:Y:S08]  /*14df0*/  MUFU.EX2 R24, R29 ;  /* 0x0000001d00187308 */ /* 0x000e300000000800 */
[----:B------:R-:W1:Y:S08]  /*14e00*/  MUFU.EX2 R15, R32 ;  /* 0x00000020000f7308 */ /* 0x000e700000000800 */
[----:B------:R-:W4:Y:S08]  /*14e10*/  MUFU.EX2 R25, R42 ;  /* 0x0000002a00197308 */ /* 0x000f300000000800 */
[----:B------:R-:W5:Y:S01]  /*14e20*/  MUFU.EX2 R26, R33 ;  /* 0x00000021001a7308 */ /* 0x000f620000000800 */
[----:B0-----:R-:W-:-:S07]  /*14e30*/  FADD.FTZ R4, R24, R4 ;  /* 0x0000000418047221 */ /* 0x001fce0000010000 */
[----:B------:R-:W0:Y:S08]  /*14e40*/  MUFU.EX2 R43, R43 ;  /* 0x0000002b002b7308 */ /* 0x000e300000000800 */
[----:B------:R-:W0:Y:S01]  /*14e50*/  MUFU.EX2 R36, R36 ;  /* 0x0000002400247308 */ /* 0x000e220000000800 */
[----:B------:R-:W-:Y:S01]  /*14e60*/  FADD.FTZ R3, R39, R3 ;  /* 0x0000000327037221 */ /* 0x000fe20000010000 */
[----:B-1----:R-:W-:-:S06]  /*14e70*/  FADD.FTZ R4, R15, R4 ;  /* 0x000000040f047221 */ /* 0x002fcc0000010000 */
[----:B------:R-:W1:Y:S08]  /*14e80*/  MUFU.EX2 R27, R46 ;  /* 0x0000002e001b7308 */ /* 0x000e700000000800 */
[----:B------:R-:W1:Y:S01]  /*14e90*/  MUFU.EX2 R37, R37 ;  /* 0x0000002500257308 */ /* 0x000e620000000800 */
[----:B----4-:R-:W-:Y:S01]  /*14ea0*/  FADD.FTZ R3, R25, R3 ;  /* 0x0000000319037221 */ /* 0x010fe20000010000 */
[----:B-----5:R-:W-:-:S06]  /*14eb0*/  FADD.FTZ R4, R26, R4 ;  /* 0x000000041a047221 */ /* 0x020fcc0000010000 */
[----:B------:R-:W4:Y:S08]  /*14ec0*/  MUFU.EX2 R47, R47 ;  /* 0x0000002f002f7308 */ /* 0x000f300000000800 */
[----:B------:R-:W5:Y:S01]  /*14ed0*/  MUFU.EX2 R40, R40 ;  /* 0x0000002800287308 */ /* 0x000f620000000800 */
[----:B0-----:R-:W-:Y:S01]  /*14ee0*/  FADD.FTZ R3, R43, R3 ;  /* 0x000000032b037221 */ /* 0x001fe20000010000 */
[----:B------:R-:W-:-:S06]  /*14ef0*/  FADD.FTZ R4, R36, R4 ;  /* 0x0000000424047221 */ /* 0x000fcc0000010000 */
[----:B------:R-:W0:Y:S08]  /*14f00*/  MUFU.EX2 R50, R50 ;  /* 0x0000003200327308 */ /* 0x000e300000000800 */
[----:B------:R-:W0:Y:S01]  /*14f10*/  MUFU.EX2 R41, R41 ;  /* 0x0000002900297308 */ /* 0x000e220000000800 */
[----:B-1----:R-:W-:Y:S01]  /*14f20*/  FADD.FTZ R3, R27, R3 ;  /* 0x000000031b037221 */ /* 0x002fe20000010000 */
[----:B------:R-:W-:-:S06]  /*14f30*/  FADD.FTZ R4, R37, R4 ;  /* 0x0000000425047221 */ /* 0x000fcc0000010000 */
        /* <DEDUP_REMOVED lines=9> */
[----:B------:R-:W2:Y:S01]  /*14fd0*/  MUFU.EX2 R48, R48 ;  /* 0x0000003000307308 */ /* 0x000ea20000000800 */
        /* <DEDUP_REMOVED lines=9> */
[----:B--2---:R-:W-:-:S06]  /*15070*/  FADD.FTZ R33, R48, R33 ;  /* 0x0000002130217221 */ /* 0x004fcc0000010000 */
[----:B------:R-:W0:Y:S01]  /*15080*/  MUFU.EX2 R31, R77 ;  /* 0x0000004d001f7308 */ /* 0x000e220000000800 */
[----:B------:R-:W-:-:S07]  /*15090*/  F2FP.F16.F32.PACK_AB R8, R9, R8 ;  /* 0x000000080908723e */ /* 0x000fce00000000ff */
[----:B------:R-:W2:Y:S01]  /*150a0*/  MUFU.EX2 R53, R53 ;  /* 0x0000003500357308 */ /* 0x000ea20000000800 */
[----:B------:R-:W-:Y:S01]  /*150b0*/  F2FP.F16.F32.PACK_AB R9, R35, R34 ;  /* 0x000000222309723e */ /* 0x000fe200000000ff */
[----:B-1----:R-:W-:-:S06]  /*150c0*/  FADD.FTZ R3, R29, R4 ;  /* 0x000000041d037221 */ /* 0x002fcc0000010000 */
[----:B------:R-:W1:Y:S01]  /*150d0*/  MUFU.EX2 R63, R63 ;  /* 0x0000003f003f7308 */ /* 0x000e620000000800 */
[----:B------:R-:W-:-:S07]  /*150e0*/  FADD.FTZ R33, R30, R33 ;  /* 0x000000211e217221 */ /* 0x000fce0000010000 */
[----:B------:R-:W1:Y:S01]  /*150f0*/  MUFU.EX2 R56, R56 ;  /* 0x0000003800387308 */ /* 0x000e620000000800 */
[----:B------:R5:W-:Y:S01]  /*15100*/  STSM.16.M88.4 [R87], R8 ;  /* 0x0000000857007844 */ /* 0x000be20000000200 */
[----:B----4-:R-:W-:-:S06]  /*15110*/  FADD.FTZ R4, R58, R3 ;  /* 0x000000033a047221 */ /* 0x010fcc0000010000 */
[----:B------:R-:W4:Y:S08]  /*15120*/  MUFU.EX2 R81, R81 ;  /* 0x0000005100517308 */ /* 0x000f300000000800 */
[----:B------:R-:W4:Y:S01]  /*15130*/  MUFU.EX2 R57, R57 ;  /* 0x0000003900397308 */ /* 0x000f220000000800 */
[----:B-----5:R-:W-:Y:S01]  /*15140*/  FADD.FTZ R10, R52, R33 ;  /* 0x00000021340a7221 */ /* 0x020fe20000010000 */
[----:B0-----:R-:W-:-:S06]  /*15150*/  FADD.FTZ R4, R31, R4 ;  /* 0x000000041f047221 */ /* 0x001fcc0000010000 */
[----:B------:R-:W0:Y:S01]  /*15160*/  MUFU.EX2 R67, R67 ;  /* 0x0000004300437308 */ /* 0x000e220000000800 */
[----:B--2---:R-:W-:-:S07]  /*15170*/  FADD.FTZ R3, R53, R10 ;  /* 0x0000000a35037221 */ /* 0x004fce0000010000 */
[----:B------:R-:W2:Y:S01]  /*15180*/  MUFU.EX2 R60, R60 ;  /* 0x0000003c003c7308 */ /* 0x000ea20000000800 */
[----:B-1----:R-:W-:Y:S01]  /*15190*/  FADD.FTZ R4, R63, R4 ;  /* 0x000000043f047221 */ /* 0x002fe20000010000 */
[----:B------:R-:W-:-:S06]  /*151a0*/  F2FP.F16.F32.PACK_AB R11, R14, R51 ;  /* 0x000000330e0b723e */ /* 0x000fcc00000000ff */
[----:B------:R-:W1:Y:S01]  /*151b0*/  MUFU.EX2 R70, R70 ;  /* 0x0000004600467308 */ /* 0x000e620000000800 */
[----:B------:R-:W-:-:S07]  /*151c0*/  FADD.FTZ R14, R56, R3 ;  /* 0x00000003380e7221 */ /* 0x000fce0000010000 */
[----:B------:R-:W5:Y:S01]  /*151d0*/  MUFU.EX2 R61, R61 ;  /* 0x0000003d003d7308 */ /* 0x000f620000000800 */
[----:B------:R-:W-:Y:S01]  /*151e0*/  F2FP.F16.F32.PACK_AB R24, R15, R24 ;  /* 0x000000180f18723e */ /* 0x000fe200000000ff */
[----:B----4-:R-:W-:-:S06]  /*151f0*/  FADD.FTZ R4, R81, R4 ;  /* 0x0000000451047221 */ /* 0x010fcc0000010000 */
[----:B------:R-:W4:Y:S01]  /*15200*/  MUFU.EX2 R71, R71 ;  /* 0x0000004700477308 */ /* 0x000f220000000800 */
[----:B------:R-:W-:-:S07]  /*15210*/  FADD.FTZ R15, R57, R14 ;  /* 0x0000000e390f7221 */ /* 0x000fce0000010000 */
[----:B------:R-:W4:Y:S01]  /*15220*/  MUFU.EX2 R64, R64 ;  /* 0x0000004000407308 */ /* 0x000f220000000800 */
[----:B0-----:R-:W-:Y:S01]  /*15230*/  FADD.FTZ R3, R67, R4 ;  /* 0x0000000443037221 */ /* 0x001fe20000010000 */
[----:B--2---:R-:W-:-:S06]  /*15240*/  FADD.FTZ R34, R60, R15 ;  /* 0x0000000f3c227221 */ /* 0x004fcc0000010000 */
[----:B------:R-:W-:Y:S08]  /*15250*/  MUFU.EX2 R65, R65 ;  /* 0x0000004100417308 */ /* 0x000ff00000000800 */
[----:B------:R-:W0:Y:S01]  /*15260*/  MUFU.EX2 R74, R74 ;  /* 0x0000004a004a7308 */ /* 0x000e220000000800 */
[----:B-1----:R-:W-:Y:S01]  /*15270*/  FADD.FTZ R14, R70, R3 ;  /* 0x00000003460e7221 */ /* 0x002fe20000010000 */
[----:B-----5:R-:W-:-:S06]  /*15280*/  FADD.FTZ R15, R61, R34 ;  /* 0x000000223d0f7221 */ /* 0x020fcc0000010000 */
[----:B------:R-:W-:Y:S01]  /*15290*/  MUFU.EX2 R68, R68 ;  /* 0x0000004400447308 */ /* 0x000fe20000000800 */
[----:B------:R-:W-:-:S07]  /*152a0*/  F2FP.F16.F32.PACK_AB R25, R43, R25 ;  /* 0x000000192b19723e */ /* 0x000fce00000000ff */
[----:B------:R-:W1:Y:S01]  /*152b0*/  MUFU.EX2 R75, R75 ;  /* 0x0000004b004b7308 */ /* 0x000e620000000800 */
[----:B------:R-:W-:Y:S02]  /*152c0*/  F2FP.F16.F32.PACK_AB R26, R36, R26 ;  /* 0x0000001a241a723e */ /* 0x000fe400000000ff */
[----:B------:R-:W-:Y:S01]  /*152d0*/  F2FP.F16.F32.PACK_AB R27, R47, R27 ;  /* 0x0000001b2f1b723e */ /* 0x000fe200000000ff */
[----:B----4-:R-:W-:Y:S01]  /*152e0*/  FADD.FTZ R3, R71, R14 ;  /* 0x0000000e47037221 */ /* 0x010fe20000010000 */
[----:B------:R-:W-:-:S03]  /*152f0*/  F2FP.F16.F32.PACK_AB R8, R40, R37 ;  /* 0x000000252808723e */ /* 0x000fc600000000ff */
[----:B------:R-:W-:Y:S01]  /*15300*/  MUFU.EX2 R32, R69 ;  /* 0x0000004500207308 */ /* 0x000fe20000000800 */
[----:B------:R-:W-:Y:S02]  /*15310*/  F2FP.F16.F32.PACK_AB R9, R82, R50 ;  /* 0x000000325209723e */ /* 0x000fe400000000ff */
[----:B------:R-:W-:-:S05]  /*15320*/  F2FP.F16.F32.PACK_AB R10, R44, R41 ;  /* 0x000000292c0a723e */ /* 0x000fca00000000ff */
[----:B------:R-:W2:Y:S01]  /*15330*/  MUFU.EX2 R78, R78 ;  /* 0x0000004e004e7308 */ /* 0x000ea20000000800 */
[----:B------:R-:W-:Y:S01]  /*15340*/  FADD.FTZ R14, R64, R15 ;  /* 0x0000000f400e7221 */ /* 0x000fe20000010000 */
[----:B------:R-:W-:Y:S06]  /*15350*/  STSM.16.M88.4 [R139], R24 ;  /* 0x000000188b007844 */ /* 0x000fec0000000200 */
[----:B------:R-:W-:Y:S01]  /*15360*/  MUFU.EX2 R72, R72 ;  /* 0x0000004800487308 */ /* 0x000fe20000000800 */
[----:B------:R0:W-:Y:S07]  /*15370*/  STSM.16.M88.4 [R138], R8 ;  /* 0x000000088a007844 */ /* 0x0001ee0000000200 */
[----:B------:R-:W4:Y:S08]  /*15380*/  MUFU.EX2 R79, R79 ;  /* 0x0000004f004f7308 */ /* 0x000f300000000800 */
[----:B------:R-:W-:Y:S01]  /*15390*/  MUFU.EX2 R73, R73 ;  /* 0x0000004900497308 */ /* 0x000fe20000000800 */
[----:B0-----:R-:W-:Y:S01]  /*153a0*/  FADD.FTZ R10, R74, R3 ;  /* 0x000000034a0a7221 */ /* 0x001fe20000010000 */
[----:B------:R-:W-:-:S06]  /*153b0*/  FADD.FTZ R11, R65, R14 ;  /* 0x0000000e410b7221 */ /* 0x000fcc0000010000 */
[----:B------:R-:W0:Y:S01]  /*153c0*/  MUFU.EX2 R33, R84 ;  /* 0x0000005400217308 */ /* 0x000e220000000800 */
[----:B-1----:R-:W-:Y:S01]  /*153d0*/  FADD.FTZ R3, R75, R10 ;  /* 0x0000000a4b037221 */ /* 0x002fe20000010000 */
[----:B------:R-:W-:-:S06]  /*153e0*/  FADD.FTZ R15, R68, R11 ;  /* 0x0000000b440f7221 */ /* 0x000fcc0000010000 */
[----:B------:R-:W-:Y:S08]  /*153f0*/  MUFU.EX2 R76, R76 ;  /* 0x0000004c004c7308 */ /* 0x000ff00000000800 */
[----:B------:R-:W1:Y:S08]  /*15400*/  MUFU.EX2 R4, R83 ;  /* 0x0000005300047308 */ /* 0x000e700000000800 */
[----:B------:R-:W-:Y:S08]  /*15410*/  MUFU.EX2 R85, R85 ;  /* 0x0000005500557308 */ /* 0x000ff00000000800 */
[----:B------:R-:W5:Y:S01]  /*15420*/  MUFU.EX2 R86, R86 ;  /* 0x0000005600567308 */ /* 0x000f620000000800 */
[----:B--2---:R-:W-:Y:S01]  /*15430*/  FADD.FTZ R14, R78, R3 ;  /* 0x000000034e0e7221 */ /* 0x004fe20000010000 */
[----:B------:R-:W-:Y:S01]  /*15440*/  FADD.FTZ R15, R32, R15 ;  /* 0x0000000f200f7221 */ /* 0x000fe20000010000 */
[----:B------:R-:W-:-:S02]  /*15450*/  F2FP.F16.F32.PACK_AB R28, R48, R28 ;  /* 0x0000001c301c723e */ /* 0x000fc400000000ff */
[----:B----4-:R-:W-:Y:S01]  /*15460*/  FADD.FTZ R14, R79, R14 ;  /* 0x0000000e4f0e7221 */ /* 0x010fe20000010000 */
[----:B------:R-:W-:Y:S01]  /*15470*/  FADD.FTZ R34, R72, R15 ;  /* 0x0000000f48227221 */ /* 0x000fe20000010000 */
[----:B------:R-:W-:Y:S02]  /*15480*/  F2FP.F16.F32.PACK_AB R29, R58, R29 ;  /* 0x0000001d3a1d723e */ /* 0x000fe400000000ff */
[----:B------:R-:W-:Y:S02]  /*15490*/  F2FP.F16.F32.PACK_AB R30, R52, R30 ;  /* 0x0000001e341e723e */ /* 0x000fe400000000ff */
[----:B------:R-:W-:Y:S01]  /*154a0*/  F2FP.F16.F32.PACK_AB R31, R63, R31 ;  /* 0x0000001f3f1f723e */ /* 0x000fe200000000ff */
[----:B0-----:R-:W-:Y:S01]  /*154b0*/  FADD.FTZ R3, R33, R14 ;  /* 0x0000000e21037221 */ /* 0x001fe20000010000 */
[----:B------:R-:W-:Y:S01]  /*154c0*/  F2FP.F16.F32.PACK_AB R8, R56, R53 ;  /* 0x000000353808723e */ /* 0x000fe200000000ff */
[----:B------:R-:W-:Y:S01]  /*154d0*/  FADD.FTZ R15, R73, R34 ;  /* 0x00000022490f7221 */ /* 0x000fe20000010000 */
[----:B------:R-:W-:-:S02]  /*154e0*/  F2FP.F16.F32.PACK_AB R9, R67, R81 ;  /* 0x000000514309723e */ /* 0x000fc400000000ff */
[----:B------:R-:W-:Y:S02]  /*154f0*/  F2FP.F16.F32.PACK_AB R10, R60, R57 ;  /* 0x000000393c0a723e */ /* 0x000fe400000000ff */
[----:B------:R-:W-:Y:S02]  /*15500*/  F2FP.F16.F32.PACK_AB R11, R71, R70 ;  /* 0x00000046470b723e */ /* 0x000fe400000000ff */
[----:B------:R-:W-:Y:S02]  /*15510*/  F2FP.F16.F32.PACK_AB R24, R64, R61 ;  /* 0x0000003d4018723e */ /* 0x000fe400000000ff */
[----:B------:R-:W-:Y:S02]  /*15520*/  F2FP.F16.F32.PACK_AB R25, R75, R74 ;  /* 0x0000004a4b19723e */ /* 0x000fe400000000ff */
[----:B------:R-:W-:Y:S02]  /*15530*/  F2FP.F16.F32.PACK_AB R26, R68, R65 ;  /* 0x00000041441a723e */ /* 0x000fe400000000ff */
[----:B------:R-:W-:-:S02]  /*15540*/  F2FP.F16.F32.PACK_AB R27, R79, R78 ;  /* 0x0000004e4f1b723e */ /* 0x000fc400000000ff */
[----:B------:R-:W-:Y:S02]  /*15550*/  F2FP.F16.F32.PACK_AB R32, R72, R32 ;  /* 0x000000204820723e */ /* 0x000fe400000000ff */
[----:B-1----:R-:W-:Y:S02]  /*15560*/  F2FP.F16.F32.PACK_AB R33, R4, R33 ;  /* 0x000000210421723e */ /* 0x002fe400000000ff */
[----:B------:R-:W-:Y:S02]  /*15570*/  F2FP.F16.F32.PACK_AB R34, R76, R73 ;  /* 0x000000494c22723e */ /* 0x000fe400000000ff */
[----:B-----5:R-:W-:Y:S01]  /*15580*/  F2FP.F16.F32.PACK_AB R35, R86, R85 ;  /* 0x000000555623723e */ /* 0x020fe200000000ff */
[----:B------:R-:W-:Y:S04]  /*15590*/  STSM.16.M88.4 [R137+0x27800], R28 ;  /* 0x0278001c89007844 */ /* 0x000fe80000000200 */
[----:B---3--:R0:W-:Y:S04]  /*155a0*/  STSM.16.M88.4 [R38], R8 ;  /* 0x0000000826007844 */ /* 0x0081e80000000200 */
[----:B------:R1:W-:Y:S04]  /*155b0*/  STSM.16.M88.4 [R139+0x6000], R24 ;  /* 0x006000188b007844 */ /* 0x0003e80000000200 */
[----:B------:R1:W-:Y:S01]  /*155c0*/  STSM.16.M88.4 [R138+0x6000], R32 ;  /* 0x006000208a007844 */ /* 0x0003e20000000200 */
[----:B------:R-:W-:Y:S01]  /*155d0*/  @!PT LDS RZ, [RZ] ;  /* 0x00000000fffff984 */ /* 0x000fe20000000800 */
[----:B------:R-:W-:Y:S01]  /*155e0*/  @!PT LDS RZ, [RZ] ;  /* 0x00000000fffff984 */ /* 0x000fe20000000800 */
[----:B------:R-:W-:Y:S01]  /*155f0*/  @!PT LDS RZ, [RZ] ;  /* 0x00000000fffff984 */ /* 0x000fe20000000800 */
[----:B------:R-:W-:Y:S01]  /*15600*/  @!PT LDS RZ, [RZ] ;  /* 0x00000000fffff984 */ /* 0x000fe20000000800 */
[----:B------:R2:W-:Y:S06]  /*15610*/  MEMBAR.ALL.CTA ;  /* 0x0000000000007992 */ /* 0x0005ec0000008000 */
[----:B--2---:R-:W2:Y:S01]  /*15620*/  FENCE.VIEW.ASYNC.S ;  /* 0x00000000000073c6 */ /* 0x004ea20000000000 */
[----:B------:R-:W-:Y:S01]  /*15630*/  ISETP.GT.AND P2, PT, R0, R140, PT ;  /* 0x0000008c0000720c */ /* 0x000fe20003f44270 */
[----:B------:R-:W-:Y:S01]  /*15640*/  FADD.FTZ R14, R4, R3 ;  /* 0x00000003040e7221 */ /* 0x000fe20000010000 */
[----:B------:R-:W-:-:S03]  /*15650*/  FMUL.FTZ R90, R90, R5 ;  /* 0x000000055a5a7220 */ /* 0x000fc60000410000 */
        /* <DEDUP_REMOVED lines=50> */
[----:B------:R-:W-:-:S02]  /*15980*/  VIADD R0, R0, 0xffffffff ;  /* 0xffffffff00007836 */ /* 0x000fc40000000000 */
[----:B0-----:R-:W-:Y:S02]  /*15990*/  IMAD.MOV.U32 R10, RZ, RZ, R22 ;  /* 0x000000ffff0a7224 */ /* 0x001fe400078e0016 */
[----:B------:R-:W-:Y:S02]  /*159a0*/  IMAD.MOV.U32 R9, RZ, RZ, R17 ;  /* 0x000000ffff097224 */ /* 0x000fe400078e0011 */
[----:B------:R-:W-:Y:S02]  /*159b0*/  IMAD.MOV.U32 R5, RZ, RZ, R13 ;  /* 0x000000ffff057224 */ /* 0x000fe400078e000d */
[----:B------:R-:W-:Y:S01]  /*159c0*/  IMAD.MOV.U32 R8, RZ, RZ, R12 ;  /* 0x000000ffff087224 */ /* 0x000fe200078e000c */
[----:B--2---:R-:W-:Y:S01]  /*159d0*/  NOP ;  /* 0x0000000000007918 */ /* 0x004fe20000000000 */
[----:B-1----:R-:W-:Y:S05]  /*159e0*/  @P2 BRA `(.L_x_1263) ;  /* 0xffffffd4001c2947 */ /* 0x002fea000383ffff */
.L_x_1253:
[----:B------:R-:W2:Y:S02]  /*159f0*/  LDL R5, [R1+0x3c] ;  /* 0x00003c0001057983 */ /* 0x000ea40000100800 */
[----:B--2---:R-:W-:-:S13]  /*15a00*/  ISETP.GE.AND P2, PT, R0, R5, PT ;  /* 0x000000050000720c */ /* 0x004fda0003f46270 */
[----:B------:R-:W-:Y:S05]  /*15a10*/  @!P2 BRA `(.L_x_1264) ;  /* 0x0000003c0008a947 */ /* 0x000fea0003800000 */
[----:B------:R-:W2:Y:S04]  /*15a20*/  LDL R8, [R1+0x30] ;  /* 0x0000300001087983 */ /* 0x000ea80000100800 */
[----:B------:R-:W2:Y:S01]  /*15a30*/  LDL R5, [R1+0x28] ;  /* 0x0000280001057983 */ /* 0x000ea20000100800 */
[----:B------:R-:W-:Y:S02]  /*15a40*/  IMAD.MOV.U32 R14, RZ, RZ, R22 ;  /* 0x000000ffff0e7224 */ /* 0x000fe400078e0016 */
[----:B------:R-:W-:Y:S02]  /*15a50*/  IMAD.MOV.U32 R11, RZ, RZ, R17 ;  /* 0x000000ffff0b7224 */ /* 0x000fe400078e0011 */
[----:B--2---:R-:W-:Y:S02]  /*15a60*/  IMAD.IADD R10, R5, 0x1, -R8 ;  /* 0x00000001050a7824 */ /* 0x004fe400078e0a08 */
[----:B------:R-:W-:-:S02]  /*15a70*/  IMAD.MOV.U32 R5, RZ, RZ, R13 ;  /* 0x000000ffff057224 */ /* 0x000fc400078e000d */
[--C-:B------:R-:W-:Y:S02]  /*15a80*/  IMAD.IADD R9, R20, 0x1, R10.reuse ;  /* 0x0000000114097824 */ /* 0x100fe400078e020a */
[----:B------:R-:W-:Y:S02]  /*15a90*/  IMAD.IADD R10, R21, 0x1, R10 ;  /* 0x00000001150a7824 */ /* 0x000fe400078e020a */
[----:B------:R-:W-:Y:S01]  /*15aa0*/  IMAD.MOV.U32 R8, RZ, RZ, R12 ;  /* 0x000000ffff087224 */ /* 0x000fe200078e000c */
[----:B------:R-:W-:Y:S02]  /*15ab0*/  LOP3.LUT R145, RZ, R9, RZ, 0x33, !PT ;  /* 0x00000009ff917212 */ /* 0x000fe400078e33ff */
[----:B------:R-:W-:-:S07]  /*15ac0*/  LOP3.LUT R140, RZ, R10, RZ, 0x33, !PT ;  /* 0x0000000aff8c7212 */ /* 0x000fce00078e33ff */
.L_x_1282:
        /* <DEDUP_REMOVED lines=11> */
.L_x_1266:
[----:B------:R-:W-:Y:S01]  /*15b80*/  IMAD R12, R17, 0x8, R2 ;  /* 0x00000008110c7824 */ /* 0x000fe200078e0202 */
[----:B------:R-:W-:-:S04]  /*15b90*/  SHF.L.U32 R13, R22, 0x1f, RZ ;  /* 0x0000001f160d7819 */ /* 0x000fc800000006ff */
[----:B------:R0:W1:Y:S01]  /*15ba0*/  SYNCS.PHASECHK.TRANS64.TRYWAIT P3, [R12+URZ+0x2d830], R13 ;  /* 0x02d8300d0c0075a7 */ /* 0x000062000806017f */
[----:B------:R-:W-:Y:S05]  /*15bb0*/  @!P0 BRA `(.L_x_1267) ;  /* 0x0000000000048947 */ /* 0x000fea0003800000 */
[----:B------:R-:W-:Y:S01]  /*15bc0*/  BPT.TRAP 0x1 ;  /* 0x000000040000795c */ /* 0x000fe20000300000 */
.L_x_1267:
[----:B------:R-:W-:Y:S04]  /*15bd0*/  BSSY B0, `(.L_x_1265) ;  /* 0x0000004000007945 */ /* 0x000fe80003800000 */
[----:B-1----:R-:W-:Y:S05]  /*15be0*/  @P3 BRA `(.L_x_1268) ;  /* 0x0000000000083947 */ /* 0x002fea0003800000 */
[----:B------:R-:W1:Y:S02]  /*15bf0*/  SYNCS.PHASECHK.TRANS64.TRYWAIT P3, [R12+URZ+0x2d830], R13 ;  /* 0x02d8300d0c0075a7 */ /* 0x000e64000806017f */
[----:B-1----:R-:W-:Y:S05]  /*15c00*/  @!P3 BRA `(.L_x_1269) ;  /* 0x000000c80018b947 */ /* 0x002fea0003800000 */
.L_x_1268:
[----:B------:R-:W-:Y:S05]  /*15c10*/  BSYNC B0 ;  /* 0x0000000000007941 */ /* 0x000fea0003800000 */
.L_x_1265:
        /* <DEDUP_REMOVED lines=10> */
[----:B------:R-:W-:Y:S01]  /*15cc0*/  R2UR UR9, R7 ;  /* 0x00000000070972ca */ /* 0x000fe200000e0000 */
[----:B------:R-:W-:Y:S01]  /*15cd0*/  IMAD.MOV.U32 R29, RZ, RZ, -0x7fffffe0 ;  /* 0x80000020ff1d7424 */ /* 0x000fe200078e00ff */
[----:B------:R-:W-:Y:S02]  /*15ce0*/  R2UR UR15, R27 ;  /* 0x000000001b0f72ca */ /* 0x000fe400000e0000 */
[----:B------:R-:W-:Y:S02]  /*15cf0*/  R2UR UR19, R25 ;  /* 0x00000000191372ca */ /* 0x000fe400000e0000 */
[----:B------:R-:W-:-:S02]  /*15d00*/  R2UR UR23, R27 ;  /* 0x000000001b1772ca */ /* 0x000fc400000e0000 */
[----:B------:R-:W-:Y:S02]  /*15d10*/  R2UR UR27, R29 ;  /* 0x000000001d1b72ca */ /* 0x000fe400000e0000 */
[----:B------:R-:W-:Y:S02]  /*15d20*/  R2UR UR12, R154 ;  /* 0x000000009a0c72ca */ /* 0x000fe400000e0000 */
[----:B------:R-:W-:Y:S01]  /*15d30*/  R2UR UR13, R155 ;  /* 0x000000009b0d72ca */ /* 0x000fe200000e0000 */
[----:B------:R0:W-:Y:S01]  /*15d40*/  BAR.SYNC.DEFER_BLOCKING R15, 0x100 ;  /* 0x0004000f0000751d */ /* 0x0001e20000010000 */
[----:B------:R-:W-:Y:S01]  /*15d50*/  R2UR UR16, R152 ;  /* 0x00000000981072ca */ /* 0x000fe200000e0000 */
[----:B--2---:R-:W-:-:S05]  /*15d60*/  IMAD R12, R17, 0x600, R12 ;  /* 0x00000600110c7824 */ /* 0x004fca00078e020c */
[C---:B------:R-:W-:Y:S01]  /*15d70*/  IADD3 R26, R12.reuse, 0x2, RZ ;  /* 0x000000020c1a7810 */ /* 0x040fe20007ffe0ff */
[C---:B------:R-:W-:Y:S01]  /*15d80*/  VIADD R24, R12.reuse, 0x200 ;  /* 0x000002000c187836 */ /* 0x040fe20000000000 */
[C---:B------:R-:W-:Y:S01]  /*15d90*/  R2UR UR10, R12.reuse ;  /* 0x000000000c0a72ca */ /* 0x040fe200000e0000 */
[----:B------:R-:W-:Y:S01]  /*15da0*/  VIADD R28, R12, 0x400 ;  /* 0x000004000c1c7836 */ /* 0x000fe20000000000 */
[----:B------:R-:W-:Y:S01]  /*15db0*/  R2UR UR14, R26 ;  /* 0x000000001a0e72ca */ /* 0x000fe200000e0000 */
[----:B------:R-:W-:Y:S01]  /*15dc0*/  VIADD R26, R12, 0x202 ;  /* 0x000002020c1a7836 */ /* 0x000fe20000000000 */
[----:B------:R-:W-:Y:S02]  /*15dd0*/  R2UR UR18, R24 ;  /* 0x00000000181272ca */ /* 0x000fe400000e0000 */
[----:B------:R-:W-:Y:S02]  /*15de0*/  R2UR UR26, R28 ;  /* 0x000000001c1a72ca */ /* 0x000fe400000e0000 */
[----:B------:R-:W-:-:S02]  /*15df0*/  R2UR UR22, R26 ;  /* 0x000000001a1672ca */ /* 0x000fc400000e0000 */
[----:B------:R-:W-:-:S06]  /*15e00*/  WARPGROUP.ARRIVE ;  /* 0x00000000000079c5 */ /* 0x000fcc0000000000 */
[----:B------:R-:W-:Y:S01]  /*15e10*/  HGMMA.64x128x16.F32 R24, gdesc[UR8], RZ, !UPT, gsb0 ;  /* 0x01e00000081879f0 */ /* 0x000fe2000c0008ff */
[----:B------:R-:W-:Y:S02]  /*15e20*/  R2UR UR17, R153 ;  /* 0x00000000991172ca */ /* 0x000fe400000e0000 */
[----:B------:R-:W-:Y:S02]  /*15e30*/  WARPGROUP.DEPBAR.LE gsb0, 0x0 ;  /* 0x00008000000079c5 */ /* 0x000fe40000010000 */
[----:B------:R-:W-:-:S07]  /*15e40*/  WARPGROUP.ARRIVE ;  /* 0x00000000000079c5 */ /* 0x000fce0000000000 */
        /* <DEDUP_REMOVED lines=26> */
.L_x_1271:
[----:B------:R-:W-:Y:S01]  /*15ff0*/  SHF.L.U32 R12, R14, 0x1f, RZ ;  /* 0x0000001f0e0c7819 */ /* 0x000fe200000006ff */
[----:B------:R-:W-:-:S04]  /*16000*/  IMAD R13, R11, 0x8, R2 ;  /* 0x000000080b0d7824 */ /* 0x000fc800078e0202 */
[----:B------:R0:W1:Y:S01]  /*16010*/  SYNCS.PHASECHK.TRANS64.TRYWAIT P2, [R13+URZ+0x2d850], R12 ;  /* 0x02d8500c0d0075a7 */ /* 0x000062000804017f */
[----:B------:R-:W-:Y:S05]  /*16020*/  @!P0 BRA `(.L_x_1272) ;  /* 0x0000000000048947 */ /* 0x000fea0003800000 */
[----:B------:R-:W-:Y:S01]  /*16030*/  BPT.TRAP 0x1 ;  /* 0x000000040000795c */ /* 0x000fe20000300000 */
.L_x_1272:
[----:B-1----:R-:W-:Y:S05]  /*16040*/  @P2 BRA `(.L_x_1270) ;  /* 0x0000000000082947 */ /* 0x002fea0003800000 */
[----:B------:R-:W1:Y:S02]  /*16050*/  SYNCS.PHASECHK.TRANS64.TRYWAIT P2, [R13+URZ+0x2d850], R12 ;  /* 0x02d8500c0d0075a7 */ /* 0x000e64000804017f */
[----:B-1----:R-:W-:Y:S05]  /*16060*/  @!P2 BRA `(.L_x_1273) ;  /* 0x000000c40014a947 */ /* 0x002fea0003800000 */
.L_x_1270:
        /* <DEDUP_REMOVED lines=8> */
[C---:B------:R-:W-:Y:S01]  /*160f0*/  R2UR UR11, R13.reuse ;  /* 0x000000000d0b72ca */ /* 0x040fe200000e0000 */
[----:B------:R-:W4:Y:S01]  /*16100*/  LDL R142, [R1+0x30] ;  /* 0x00003000018e7983 */ /* 0x000f220000100800 */
[----:B------:R-:W-:Y:S02]  /*16110*/  LOP3.LUT R12, R12, 0x2000000, RZ, 0xfc, !PT ;  /* 0x020000000c0c7812 */ /* 0x000fe400078efcff */
[----:B------:R-:W-:Y:S01]  /*16120*/  R2UR UR43, R13 ;  /* 0x000000000d2b72ca */ /* 0x000fe200000e0000 */
[----:B------:R-:W-:Y:S01]  /*16130*/  WARPGROUP.ARRIVE ;  /* 0x00000000000079c5 */ /* 0x000fe20000000000 */
[----:B------:R-:W-:Y:S01]  /*16140*/  R2UR UR15, R15 ;  /* 0x000000000f0f72ca */ /* 0x000fe200000e0000 */
[----:B------:R-:W-:Y:S01]  /*16150*/  IMAD R12, R11, 0x600, R12 ;  /* 0x000006000b0c7824 */ /* 0x000fe200078e020c */
[C---:B------:R-:W-:Y:S02]  /*16160*/  R2UR UR19, R15.reuse ;  /* 0x000000000f1372ca */ /* 0x040fe400000e0000 */
[----:B------:R-:W-:Y:S01]  /*16170*/  R2UR UR23, R15 ;  /* 0x000000000f1772ca */ /* 0x000fe200000e0000 */
[C---:B------:R-:W-:Y:S01]  /*16180*/  VIADD R14, R12.reuse, 0x40 ;  /* 0x000000400c0e7836 */ /* 0x040fe20000000000 */
[----:B------:R-:W-:-:S02]  /*16190*/  R2UR UR10, R12 ;  /* 0x000000000c0a72ca */ /* 0x000fc400000e0000 */
[C---:B------:R-:W-:Y:S02]  /*161a0*/  R2UR UR27, R15.reuse ;  /* 0x000000000f1b72ca */ /* 0x040fe400000e0000 */
[----:B------:R-:W-:Y:S01]  /*161b0*/  R2UR UR14, R14 ;  /* 0x000000000e0e72ca */ /* 0x000fe200000e0000 */
[----:B------:R-:W-:Y:S01]  /*161c0*/  VIADD R14, R12, 0x80 ;  /* 0x000000800c0e7836 */ /* 0x000fe20000000000 */
[C---:B------:R-:W-:Y:S02]  /*161d0*/  R2UR UR31, R15.reuse ;  /* 0x000000000f1f72ca */ /* 0x040fe400000e0000 */
[----:B------:R-:W-:Y:S02]  /*161e0*/  R2UR UR35, R15 ;  /* 0x000000000f2372ca */ /* 0x000fe400000e0000 */
[----:B------:R-:W-:Y:S01]  /*161f0*/  R2UR UR18, R14 ;  /* 0x000000000e1272ca */ /* 0x000fe200000e0000 */
[----:B------:R-:W-:-:S05]  /*16200*/  VIADD R14, R12, 0xc0 ;  /* 0x000000c00c0e7836 */ /* 0x000fca0000000000 */
[----:B------:R-:W-:Y:S02]  /*16210*/  R2UR UR22, R14 ;  /* 0x000000000e1672ca */ /* 0x000fe400000e0000 */
[----:B------:R-:W-:-:S04]  /*16220*/  IADD3 R14, R12, 0x100, RZ ;  /* 0x000001000c0e7810 */ /* 0x000fc80007ffe0ff */
[----:B------:R-:W-:Y:S01]  /*16230*/  R2UR UR26, R14 ;  /* 0x000000000e1a72ca */ /* 0x000fe200000e0000 */
[----:B------:R-:W-:-:S05]  /*16240*/  VIADD R14, R12, 0x140 ;  /* 0x000001400c0e7836 */ /* 0x000fca0000000000 */
[----:B------:R-:W-:Y:S01]  /*16250*/  R2UR UR30, R14 ;  /* 0x000000000e1e72ca */ /* 0x000fe200000e0000 */
[C---:B------:R-:W-:Y:S02]  /*16260*/  VIADD R14, R12.reuse, 0x180 ;  /* 0x000001800c0e7836 */ /* 0x040fe40000000000 */
[----:B------:R-:W-:Y:S02]  /*16270*/  VIADD R12, R12, 0x1c0 ;  /* 0x000001c00c0c7836 */ /* 0x000fe40000000000 */
[----:B------:R-:W-:Y:S01]  /*16280*/  IMAD.MOV.U32 R13, RZ, RZ, 0x40000040 ;  /* 0x40000040ff0d7424 */ /* 0x000fe200078e00ff */
[----:B------:R-:W-:Y:S02]  /*16290*/  R2UR UR34, R14 ;  /* 0x000000000e2272ca */ /* 0x000fe400000e0000 */
[----:B------:R-:W-:Y:S02]  /*162a0*/  R2UR UR42, R12 ;  /* 0x000000000c2a72ca */ /* 0x000fe400000e0000 */
[----:B------:R-:W-:Y:S01]  /*162b0*/  R2UR UR9, R13 ;  /* 0x000000000d0972ca */ /* 0x000fe200000e0000 */
[----:B------:R-:W-:-:S05]  /*162c0*/  IMAD.MOV.U32 R15, RZ, RZ, 0x40000040 ;  /* 0x40000040ff0f7424 */ /* 0x000fca00078e00ff */
[----:B------:R-:W-:Y:S01]  /*162d0*/  R2UR UR13, R15 ;  /* 0x000000000f0d72ca */ /* 0x000fe200000e0000 */
[----:B------:R-:W-:-:S05]  /*162e0*/  IMAD.MOV.U32 R15, RZ, RZ, 0x40000040 ;  /* 0x40000040ff0f7424 */ /* 0x000fca00078e00ff */
[----:B------:R-:W-:Y:S02]  /*162f0*/  R2UR UR17, R15 ;  /* 0x000000000f1172ca */ /* 0x000fe400000e0000 */
[----:B--2---:R-:W-:-:S04]  /*16300*/  LOP3.LUT R12, R141, 0x10000, RZ, 0xfc, !PT ;  /* 0x000100008d0c7812 */ /* 0x004fc800078efcff */
[----:B------:R-:W-:-:S13]  /*16310*/  R2UR UR8, R12 ;  /* 0x000000000c0872ca */ /* 0x000fda00000e0000 */
[----:B------:R-:W-:Y:S01]  /*16320*/  HGMMA.64x96x16.F32 R88, gdesc[UR8].tnspB, R88, gsb0 ;  /* 0x41600000085879f0 */ /* 0x000fe20008000858 */
[----:B------:R-:W-:-:S05]  /*16330*/  VIADD R14, R12, 0x2 ;  /* 0x000000020c0e7836 */ /* 0x000fca0000000000 */
[----:B------:R-:W-:Y:S01]  /*16340*/  R2UR UR12, R14 ;  /* 0x000000000e0c72ca */ /* 0x000fe200000e0000 */
[----:B------:R-:W-:Y:S01]  /*16350*/  VIADD R14, R12, 0x4 ;  /* 0x000000040c0e7836 */ /* 0x000fe20000000000 */
[----:B------:R-:W-:Y:S02]  /*16360*/  WARPGROUP.DEPBAR.LE gsb0, 0x0 ;  /* 0x00008000000079c5 */ /* 0x000fe40000010000 */
[----:B------:R-:W-:-:S09]  /*16370*/  WARPGROUP.ARRIVE ;  /* 0x00000000000079c5 */ /* 0x000fd20000000000 */
[----:B------:R-:W-:Y:S01]  /*16380*/  HGMMA.64x96x16.F32 R88, gdesc[UR12].tnspB, R88, gsb0 ;  /* 0x416000000c5879f0 */ /* 0x000fe20008000858 */
[----:B------:R-:W-:Y:S01]  /*16390*/  R2UR UR16, R14 ;  /* 0x000000000e1072ca */ /* 0x000fe200000e0000 */
[----:B------:R-:W-:Y:S02]  /*163a0*/  VIADD R14, R12, 0x6 ;  /* 0x000000060c0e7836 */ /* 0x000fe40000000000 */
[----:B------:R-:W-:-:S03]  /*163b0*/  IMAD.MOV.U32 R15, RZ, RZ, 0x40000040 ;  /* 0x40000040ff0f7424 */ /* 0x000fc600078e00ff */
[----:B------:R-:W-:Y:S02]  /*163c0*/  R2UR UR20, R14 ;  /* 0x000000000e1472ca */ /* 0x000fe400000e0000 */
[----:B------:R-:W-:Y:S01]  /*163d0*/  R2UR UR21, R15 ;  /* 0x000000000f1572ca */ /* 0x000fe200000e0000 */
[----:B------:R-:W-:Y:S02]  /*163e0*/  WARPGROUP.DEPBAR.LE gsb0, 0x0 ;  /* 0x00008000000079c5 */ /* 0x000fe40000010000 */
[----:B------:R-:W-:-:S06]  /*163f0*/  WARPGROUP.ARRIVE ;  /* 0x00000000000079c5 */ /* 0x000fcc0000000000 */
[----:B------:R-:W-:Y:S01]  /*16400*/  HGMMA.64x96x16.F32 R88, gdesc[UR16].tnspB, R88, gsb0 ;  /* 0x41600000105879f0 */ /* 0x000fe20008000858 */
        /* <DEDUP_REMOVED lines=28> */
[----:B------:R-:W-:Y:S01]  /*165d0*/  FMUL.FTZ R14, R25, UR46 ;  /* 0x0000002e190e7c20 */ /* 0x000fe20008410000 */
[----:B------:R-:W-:Y:S01]  /*165e0*/  FMUL.FTZ R25, R30, UR46 ;  /* 0x0000002e1e197c20 */ /* 0x000fe20008410000 */
[----:B------:R-:W-:Y:S01]  /*165f0*/  FMUL.FTZ R30, R34, UR46 ;  /* 0x0000002e221e7c20 */ /* 0x000fe20008410000 */
[----:B------:R-:W-:Y:S01]  /*16600*/  FMUL.FTZ R34, R37, UR46 ;  /* 0x0000002e25227c20 */ /* 0x000fe20008410000 */
[----:B------:R-:W-:Y:S01]  /*16610*/  FMUL.FTZ R37, R42, UR46 ;  /* 0x0000002e2a257c20 */ /* 0x000fe20008410000 */
[----:B------:R-:W-:Y:S01]  /*16620*/  FMUL.FTZ R42, R45, UR46 ;  /* 0x0000002e2d2a7c20 */ /* 0x000fe20008410000 */
[----:B------:R-:W-:Y:S02]  /*16630*/  FMUL.FTZ R45, R50, UR46 ;  /* 0x0000002e322d7c20 */ /* 0x000fe40008410000 */
[----:B------:R-:W0:Y:S01]  /*16640*/  S2R R50, SR_TID.X ;  /* 0x0000000000327919 */ /* 0x000e220000002100 */
[----:B------:R-:W-:Y:S01]  /*16650*/  FMUL.FTZ R12, R24, UR46 ;  /* 0x0000002e180c7c20 */ /* 0x000fe20008410000 */
[----:B------:R-:W-:Y:S01]  /*16660*/  FMUL.FTZ R24, R28, UR46 ;  /* 0x0000002e1c187c20 */ /* 0x000fe20008410000 */
[----:B------:R-:W-:Y:S01]  /*16670*/  FMUL.FTZ R28, R32, UR46 ;  /* 0x0000002e201c7c20 */ /* 0x000fe20008410000 */
[----:B------:R-:W-:-:S02]  /*16680*/  WARPGROUP.DEPBAR.LE gsb0, 0x0 ;  /* 0x00008000000079c5 */ /* 0x000fc40000010000 */
[----:B------:R-:W-:-:S06]  /*16690*/  WARPGROUP.ARRIVE ;  /* 0x00000000000079c5 */ /* 0x000fcc0000000000 */
[----:B------:R-:W-:Y:S01]  /*166a0*/  HGMMA.64x96x16.F32 R88, gdesc[UR40].tnspB, R88, gsb0 ;  /* 0x41600000285879f0 */ /* 0x000fe20008000858 */
[----:B0-----:R-:W-:Y:S01]  /*166b0*/  SHF.R.U32.HI R144, RZ, 0x7, R50 ;  /* 0x00000007ff907819 */ /* 0x001fe20000011632 */
[----:B------:R-:W-:Y:S01]  /*166c0*/  FMUL.FTZ R32, R36, UR46 ;  /* 0x0000002e24207c20 */ /* 0x000fe20008410000 */
[----:B------:R-:W-:Y:S01]  /*166d0*/  ISETP.GE.U32.AND P2, PT, R50, 0x180, PT ;  /* 0x000001803200780c */ /* 0x000fe20003f46070 */
[----:B------:R-:W-:Y:S02]  /*166e0*/  FMUL.FTZ R36, R40, UR46 ;  /* 0x0000002e28247c20 */ /* 0x000fe40008410000 */
[----:B------:R-:W-:Y:S02]  /*166f0*/  VIADD R50, R144, 0x9 ;  /* 0x0000000990327836 */ /* 0x000fe40000000000 */
        /* <DEDUP_REMOVED lines=54> */
[----:B------:R-:W0:Y:S08]  /*16a60*/  MUFU.TANH R12, R12 ;  /* 0x0000000c000c7308 */ /* 0x000e300000002400 */
[----:B------:R-:W1:Y:S08]  /*16a70*/  MUFU.TANH R14, R14 ;  /* 0x0000000e000e7308 */ /* 0x000e700000002400 */
[----:B------:R-:W2:Y:S01]  /*16a80*/  MUFU.TANH R13, R13 ;  /* 0x0000000d000d7308 */ /* 0x000ea20000002400 */
[----:B------:R-:W-:-:S02]  /*16a90*/  WARPGROUP.DEPBAR.LE gsb0, 0x0 ;  /* 0x00008000000079c5 */ /* 0x000fc40000010000 */
[----:B------:R5:W-:Y:S06]  /*16aa0*/  BAR.ARV R50, 0x100 ;  /* 0x000400320000751d */ /* 0x000bec0000002000 */
[----:B-----5:R-:W-:-:S04]  /*16ab0*/  @!P1 IMAD R50, R17, 0x8, R2 ;  /* 0x0000000811329824 */ /* 0x020fc800078e0202 */
[----:B------:R-:W-:-:S05]  /*16ac0*/  @!P1 VIADD R50, R50, 0x2d840 ;  /* 0x0002d84032329836 */ /* 0x000fca0000000000 */
[----:B------:R-:W-:-:S04]  /*16ad0*/  @!P1 PRMT R50, RZ, 0x654, R50 ;  /* 0x00000654ff329816 */ /* 0x000fc80000000032 */
[----:B------:R3:W-:Y:S01]  /*16ae0*/  @!P1 SYNCS.ARRIVE.TRANS64.RED.A1T0 RZ, [R50+URZ], RZ ;  /* 0x000000ff32ff99a7 */ /* 0x0007e2000810043f */
[----:B------:R-:W0:Y:S01]  /*16af0*/  MUFU.TANH R15, R15 ;  /* 0x0000000f000f7308 */ /* 0x000e220000002400 */
[----:B---3--:R-:W-:-:S07]  /*16b00*/  IADD3 R50, R143, 0x1, -R83 ;  /* 0x000000018f327810 */ /* 0x008fce0007ffe853 */
[----:B------:R-:W3:Y:S01]  /*16b10*/  MUFU.TANH R24, R24 ;  /* 0x0000001800187308 */ /* 0x000ee20000002400 */
[----:B----4-:R-:W-:-:S07]  /*16b20*/  IMAD.IADD R50, R50, 0x1, -R142 ;  /* 0x0000000132327824 */ /* 0x010fce00078e0a8e */
[----:B------:R-:W4:Y:S01]  /*16b30*/  MUFU.TANH R26, R26 ;  /* 0x0000001a001a7308 */ /* 0x000f220000002400 */
[----:B------:R-:W-:-:S07]  /*16b40*/  IMAD R142, R136, -0x2, R50 ;  /* 0xfffffffe888e7824 */ /* 0x000fce00078e0232 */
[----:B------:R-:W0:Y:S01]  /*16b50*/  MUFU.TANH R25, R25 ;  /* 0x0000001900197308 */ /* 0x000e220000002400 */
[----:B------:R-:W-:-:S07]  /*16b60*/  VIADD R143, R142, UR45 ;  /* 0x0000002d8e8f7c36 */ /* 0x000fce0008000000 */
        /* <DEDUP_REMOVED lines=58> */
[C---:B------:R-:W-:Y:S02]  /*16f10*/  IMAD.IADD R87, R20.reuse, 0x1, R143 ;  /* 0x0000000114577824 */ /* 0x040fe400078e028f */
[----:B------:R-:W-:Y:S01]  /*16f20*/  IMAD.IADD R86, R20, 0x1, R142 ;  /* 0x0000000114567824 */ /* 0x000fe200078e028e */
[----:B-1234-:R-:W-:Y:S06]  /*16f30*/  @!P5 BRA `(.L_x_1274) ;  /* 0x000000000058d947 */ /* 0x01efec0003800000 */
        /* <DEDUP_REMOVED lines=11> */
.L_x_1276:
[----:B------:R-:W-:-:S05]  /*16ff0*/  IMAD.U32 R144, RZ, RZ, UR4 ;  /* 0x00000004ff907e24 */ /* 0x000fca000f8e00ff */
[----:B------:R-:W-:-:S13]  /*17000*/  ISETP.NE.AND P2, PT, R144, 0x1, PT ;  /* 0x000000019000780c */ /* 0x000fda0003f45270 */
[----:B------:R-:W1:Y:S02]  /*17010*/  @P2 LDC.64 R50, c[0x0][0x9e8] ;  /* 0x00027a00ff322b82 */ /* 0x000e640000000a00 */
[----:B-1----:R-:W-:-:S04]  /*17020*/  @P2 IMAD.HI.U32 R156, R9, R50, RZ ;  /* 0x00000032099c2227 */ /* 0x002fc800078e00ff */
[----:B------:R-:W-:Y:S01]  /*17030*/  IMAD.MOV.U32 R50, RZ, RZ, R9 ;  /* 0x000000ffff327224 */ /* 0x000fe200078e0009 */
[----:B------:R-:W-:-:S07]  /*17040*/  @P2 SHF.R.U32.HI R50, RZ, R51, R156 ;  /* 0x00000033ff322219 */ /* 0x000fce000001169c */
.L_x_1277:
[----:B------:R-:W-:Y:S05]  /*17050*/  BSYNC B0 ;  /* 0x0000000000007941 */ /* 0x000fea0003800000 */
.L_x_1275:
[----:B------:R-:W-:-:S04]  /*17060*/  IMAD R50, R50, R144, -R83 ;  /* 0x0000009032327224 */ /* 0x000fc800078e0a53 */
[----:B------:R-:W-:-:S05]  /*17070*/  IMAD R50, R136, -0x2, R50 ;  /* 0xfffffffe88327824 */ /* 0x000fca00078e0232 */
[----:B------:R-:W-:Y:S02]  /*17080*/  VIMNMX R86, R86, R50, !PT ;  /* 0x0000003256567248 */ /* 0x000fe40007fe0100 */
[----:B------:R-:W-:-:S07]  /*17090*/  VIADDMNMX R87, R50, R144, R87, PT ;  /* 0x0000009032577246 */ /* 0x000fce0003800157 */
.L_x_1274:
[----:B------:R-:W-:Y:S01]  /*170a0*/  ISETP.GT.AND P2, PT, R0, -0x1, PT ;  /* 0xffffffff0000780c */ /* 0x000fe20003f44270 */
[C---:B------:R-:W-:Y:S01]  /*170b0*/  IMAD.IADD R142, R21.reuse, 0x1, R142 ;  /* 0x00000001158e7824 */ /* 0x040fe200078e028e */
[----:B------:R-:W-:Y:S02]  /*170c0*/  IADD3 R143, R21, R143, RZ ;  /* 0x0000008f158f7210 */ /* 0x000fe40007ffe0ff */
[C---:B------:R-:W-:Y:S02]  /*170d0*/  ISETP.GT.AND P4, PT, R86.reuse, RZ, P2 ;  /* 0x000000ff5600720c */ /* 0x040fe40001784270 */
[----:B------:R-:W-:Y:S02]  /*170e0*/  ISETP.GT.AND P3, PT, R86, 0x1, P2 ;  /* 0x000000015600780c */ /* 0x000fe40001764270 */
[C---:B------:R-:W-:Y:S02]  /*170f0*/  ISETP.LT.OR P4, PT, R87.reuse, 0x1, P4 ;  /* 0x000000015700780c */ /* 0x040fe40002781670 */
[----:B------:R-:W-:-:S02]  /*17100*/  ISETP.LT.OR P3, PT, R87, 0x2, P3 ;  /* 0x000000025700780c */ /* 0x000fc40001f61670 */
[----:B0-----:R-:W-:Y:S02]  /*17110*/  FSEL R50, R12, -INF , !P4 ;  /* 0xff8000000c327808 */ /* 0x001fe40006000000 */
[----:B------:R-:W-:Y:S02]  /*17120*/  FSEL R14, R14, -INF , !P3 ;  /* 0xff8000000e0e7808 */ /* 0x000fe40005800000 */
[C---:B------:R-:W-:Y:S02]  /*17130*/  ISETP.GT.AND P4, PT, R86.reuse, 0x8, P2 ;  /* 0x000000085600780c */ /* 0x040fe40001784270 */
[----:B------:R-:W-:Y:S02]  /*17140*/  ISETP.GT.AND P3, PT, R86, 0x9, P2 ;  /* 0x000000095600780c */ /* 0x000fe40001764270 */
[C---:B------:R-:W-:Y:S02]  /*17150*/  ISETP.LT.OR P4, PT, R87.reuse, 0x9, P4 ;  /* 0x000000095700780c */ /* 0x040fe40002781670 */
[----:B------:R-:W-:-:S02]  /*17160*/  ISETP.LT.OR P3, PT, R87, 0xa, P3 ;  /* 0x0000000a5700780c */ /* 0x000fc40001f61670 */
[----:B------:R-:W-:Y:S02]  /*17170*/  FSEL R24, R24, -INF , !P4 ;  /* 0xff80000018187808 */ /* 0x000fe40006000000 */
        /* <DEDUP_REMOVED lines=84> */
[----:B------:R-:W-:Y:S01]  /*176c0*/  FSEL R85, R85, -INF , !P3 ;  /* 0xff80000055557808 */ /* 0x000fe20005800000 */
[----:B------:R-:W-:Y:S08]  /*176d0*/  @!P5 BRA `(.L_x_1278) ;  /* 0x000000000058d947 */ /* 0x000ff00003800000 */
        /* <DEDUP_REMOVED lines=11> */
.L_x_1280:
[----:B------:R-:W-:-:S05]  /*17790*/  IMAD.U32 R12, RZ, RZ, UR4 ;  /* 0x00000004ff0c7e24 */ /* 0x000fca000f8e00ff */
[----:B------:R-:W-:-:S13]  /*177a0*/  ISETP.NE.AND P3, PT, R12, 0x1, PT ;  /* 0x000000010c00780c */ /* 0x000fda0003f65270 */
[----:B------:R-:W0:Y:S02]  /*177b0*/  @P3 LDC.64 R28, c[0x0][0x9e8] ;  /* 0x00027a00ff1c3b82 */ /* 0x000e240000000a00 */
[----:B0-----:R-:W-:-:S04]  /*177c0*/  @P3 IMAD.HI.U32 R86, R10, R28, RZ ;  /* 0x0000001c0a563227 */ /* 0x001fc800078e00ff */
[----:B------:R-:W-:Y:S01]  /*177d0*/  IMAD.MOV.U32 R28, RZ, RZ, R10 ;  /* 0x000000ffff1c7224 */ /* 0x000fe200078e000a */
[----:B------:R-:W-:-:S07]  /*177e0*/  @P3 SHF.R.U32.HI R28, RZ, R29, R86 ;  /* 0x0000001dff1c3219 */ /* 0x000fce0000011656 */
.L_x_1281:
[----:B------:R-:W-:Y:S05]  /*177f0*/  BSYNC B0 ;  /* 0x0000000000007941 */ /* 0x000fea0003800000 */
.L_x_1279:
[----:B------:R-:W-:-:S04]  /*17800*/  IMAD R83, R28, R12, -R83 ;  /* 0x0000000c1c537224 */ /* 0x000fc800078e0a53 */
[----:B------:R-:W-:-:S05]  /*17810*/  IMAD R83, R136, -0x2, R83 ;  /* 0xfffffffe88537824 */ /* 0x000fca00078e0253 */
[----:B------:R-:W-:Y:S02]  /*17820*/  VIMNMX R142, R142, R83, !PT ;  /* 0x000000538e8e7248 */ /* 0x000fe40007fe0100 */
[----:B------:R-:W-:-:S07]  /*17830*/  VIADDMNMX R143, R83, R12, R143, PT ;  /* 0x0000000c538f7246 */ /* 0x000fce000380018f */
.L_x_1278:
[----:B------:R-:W-:Y:S01]  /*17840*/  @!P1 IMAD R11, R11, 0x8, R2 ;  /* 0x000000080b0b9824 */ /* 0x000fe200078e0202 */
[----:B------:R-:W2:Y:S01]  /*17850*/  LDL R83, [R1+0x1c] ;  /* 0x00001c0001537983 */ /* 0x000ea20000100800 */
[----:B------:R-:W-:Y:S02]  /*17860*/  UMOV UR39, UR5 ;  /* 0x0000000500277c82 */ /* 0x000fe40008000000 */
[----:B------:R-:W-:-:S05]  /*17870*/  @!P1 VIADD R11, R11, 0x2d860 ;  /* 0x0002d8600b0b9836 */ /* 0x000fca0000000000 */
[----:B------:R-:W-:-:S04]  /*17880*/  @!P1 PRMT R11, RZ, 0x654, R11 ;  /* 0x00000654ff0b9816 */ /* 0x000fc8000000000b */
[----:B------:R0:W-:Y:S02]  /*17890*/  @!P1 SYNCS.ARRIVE.TRANS64.RED.A1T0 RZ, [R11+URZ], RZ ;  /* 0x000000ff0bff99a7 */ /* 0x0001e4000810043f */
[----:B0-----:R-:W-:-:S04]  /*178a0*/  FMNMX.FTZ R11, R50, R8, !PT ;  /* 0x00000008320b7209 */ /* 0x001fc80007810000 */
        /* <DEDUP_REMOVED lines=30> */
[----:B------:R-:W-:-:S05]  /*17a90*/  FMNMX.FTZ R11, R85, R11, !PT ;  /* 0x0000000b550b7209 */ /* 0x000fca0007810000 */
[----:B------:R-:W0:Y:S02]  /*17aa0*/  SHFL.BFLY PT, R12, R11, 0x2, 0x1f ;  /* 0x0c401f000b0c7f89 */ /* 0x000e2400000e0000 */
[----:B0-----:R-:W-:-:S05]  /*17ab0*/  FMNMX.FTZ R12, R11, R12, !PT ;  /* 0x0000000c0b0c7209 */ /* 0x001fca0007810000 */
[----:B------:R-:W0:Y:S02]  /*17ac0*/  SHFL.BFLY PT, R11, R12, 0x1, 0x1f ;  /* 0x0c201f000c0b7f89 */ /* 0x000e2400000e0000 */
[----:B0-----:R-:W-:-:S04]  /*17ad0*/  FMNMX.FTZ R12, R12, R11, !PT ;  /* 0x0000000b0c0c7209 */ /* 0x001fc80007810000 */
[----:B------:R-:W-:-:S04]  /*17ae0*/  FSETP.NEU.FTZ.AND P3, PT, R12, -INF , PT ;  /* 0xff8000000c00780b */ /* 0x000fc80003f7d000 */
[----:B------:R-:W-:-:S05]  /*17af0*/  FSEL R11, R12, RZ, P3 ;  /* 0x000000ff0c0b7208 */ /* 0x000fca0001800000 */
[----:B------:R-:W-:Y:S01]  /*17b00*/  FADD.FTZ R8, -R11, R8 ;  /* 0x000000080b087221 */ /* 0x000fe20000010100 */
[----:B------:R-:W-:-:S03]  /*17b10*/  FMUL.FTZ R11, R12, UR39 ;  /* 0x000000270c0b7c20 */ /* 0x000fc60008410000 */
[----:B------:R-:W-:Y:S02]  /*17b20*/  FMUL.FTZ R8, R8, UR39 ;  /* 0x0000002708087c20 */ /* 0x000fe40008410000 */
[----:B------:R-:W-:Y:S02]  /*17b30*/  FSEL R11, R11, RZ, P3 ;  /* 0x000000ff0b0b7208 */ /* 0x000fe40001800000 */
[----:B------:R-:W-:Y:S02]  /*17b40*/  ISETP.GT.AND P3, PT, R142, 0x1, P2 ;  /* 0x000000018e00780c */ /* 0x000fe40001764270 */
[----:B------:R-:W-:Y:S01]  /*17b50*/  MUFU.EX2 R8, R8 ;  /* 0x0000000800087308 */ /* 0x000fe20000000800 */
[--C-:B------:R-:W-:Y:S01]  /*17b60*/  FFMA.FTZ R50, R50, UR39, -R11.reuse ;  /* 0x0000002732327c23 */ /* 0x100fe2000801080b */
[----:B------:R-:W-:Y:S01]  /*17b70*/  ISETP.LT.OR P4, PT, R143, 0x2, P3 ;  /* 0x000000028f00780c */ /* 0x000fe20001f81670 */
[--C-:B------:R-:W-:Y:S01]  /*17b80*/  FFMA.FTZ R14, R14, UR39, -R11.reuse ;  /* 0x000000270e0e7c23 */ /* 0x100fe2000801080b */
[----:B------:R-:W-:Y:S01]  /*17b90*/  ISETP.GT.AND P3, PT, R142, 0x8, P2 ;  /* 0x000000088e00780c */ /* 0x000fe20001764270 */
[--C-:B------:R-:W-:Y:S01]  /*17ba0*/  FFMA.FTZ R28, R24, UR39, -R11.reuse ;  /* 0x00000027181c7c23 */ /* 0x100fe2000801080b */
[----:B------:R-:W-:Y:S01]  /*17bb0*/  FSEL R15, R15, -INF , !P4 ;  /* 0xff8000000f0f7808 */ /* 0x000fe20006000000 */
[--C-:B------:R-:W-:Y:S01]  /*17bc0*/  FFMA.FTZ R26, R26, UR39, -R11.reuse ;  /* 0x000000271a1a7c23 */ /* 0x100fe2000801080b */
[----:B------:R-:W-:Y:S01]  /*17bd0*/  ISETP.GT.AND P4, PT, R142, 0x9, P2 ;  /* 0x000000098e00780c */ /* 0x000fe20001784270 */
[----:B------:R-:W0:Y:S01]  /*17be0*/  MUFU.EX2 R24, R50 ;  /* 0x0000003200187308 */ /* 0x000e220000000800 */
[----:B------:R-:W-:Y:S01]  /*17bf0*/  ISETP.LT.OR P3, PT, R143, 0x9, P3 ;  /* 0x000000098f00780c */ /* 0x000fe20001f61670 */
[--C-:B------:R-:W-:Y:S01]  /*17c00*/  FFMA.FTZ R51, R51, UR39, -R11.reuse ;  /* 0x0000002733337c23 */ /* 0x100fe2000801080b */
[----:B------:R-:W-:Y:S01]  /*17c10*/  ISETP.LT.OR P4, PT, R143, 0xa, P4 ;  /* 0x0000000a8f00780c */ /* 0x000fe20002781670 */
[--C-:B------:R-:W-:Y:S01]  /*17c20*/  FFMA.FTZ R144, R144, UR39, -R11.reuse ;  /* 0x0000002790907c23 */ /* 0x100fe2000801080b */
[----:B------:R-:W-:Y:S01]  /*17c30*/  FSEL R25, R25, -INF , !P3 ;  /* 0xff80000019197808 */ /* 0x000fe20005800000 */
[--C-:B------:R-:W-:Y:S01]  /*17c40*/  FFMA.FTZ R32, R32, UR39, -R11.reuse ;  /* 0x0000002720207c23 */ /* 0x100fe2000801080b */
[----:B------:R-:W-:Y:S01]  /*17c50*/  FSEL R27, R27, -INF , !P4 ;  /* 0xff8000001b1b7808 */ /* 0x000fe20006000000 */
[----:B------:R-:W1:Y:S01]  /*17c60*/  MUFU.EX2 R14, R14 ;  /* 0x0000000e000e7308 */ /* 0x000e620000000800 */
[----:B------:R-:W-:Y:S01]  /*17c70*/  ISETP.GT.AND P4, PT, R142, 0x11, P2 ;  /* 0x000000118e00780c */ /* 0x000fe20001784270 */
[--C-:B------:R-:W-:Y:S01]  /*17c80*/  FFMA.FTZ R34, R34, UR39, -R11.reuse ;  /* 0x0000002722227c23 */ /* 0x100fe2000801080b */
[----:B------:R-:W-:Y:S01]  /*17c90*/  ISETP.GT.AND P3, PT, R142, 0x10, P2 ;  /* 0x000000108e00780c */ /* 0x000fe20001764270 */
[--C-:B------:R-:W-:Y:S01]  /*17ca0*/  FFMA.FTZ R36, R36, UR39, -R11.reuse ;  /* 0x0000002724247c23 */ /* 0x100fe2000801080b */
[C---:B------:R-:W-:Y:S01]  /*17cb0*/  ISETP.LT.OR P4, PT, R143.reuse, 0x12, P4 ;  /* 0x000000128f00780c */ /* 0x040fe20002781670 */
[--C-:B------:R-:W-:Y:S01]  /*17cc0*/  FFMA.FTZ R38, R38, UR39, -R11.reuse ;  /* 0x0000002726267c23 */ /* 0x100fe2000801080b */
[----:B------:R-:W-:Y:S01]  /*17cd0*/  ISETP.LT.OR P3, PT, R143, 0x11, P3 ;  /* 0x000000118f00780c */ /* 0x000fe20001f61670 */
[----:B------:R-:W3:Y:S01]  /*17ce0*/  MUFU.EX2 R28, R28 ;  /* 0x0000001c001c7308 */ /* 0x000ee20000000800 */
[----:B------:R-:W-:Y:S01]  /*17cf0*/  FSEL R31, R31, -INF , !P4 ;  /* 0xff8000001f1f7808 */ /* 0x000fe20006000000 */
[----:B0-----:R-:W-:Y:S01]  /*17d00*/  FFMA.FTZ R4, R8, R4, R24 ;  /* 0x0000000408047223 */ /* 0x001fe20000010018 */
[----:B------:R-:W-:Y:S01]  /*17d10*/  ISETP.GT.AND P4, PT, R142, 0x19, P2 ;  /* 0x000000198e00780c */ /* 0x000fe20001784270 */
[--C-:B------:R-:W-:Y:S01]  /*17d20*/  FFMA.FTZ R40, R40, UR39, -R11.reuse ;  /* 0x0000002728287c23 */ /* 0x100fe2000801080b */
[----:B------:R-:W-:Y:S01]  /*17d30*/  FSEL R30, R30, -INF , !P3 ;  /* 0xff8000001e1e7808 */ /* 0x000fe20005800000 */
[--C-:B------:R-:W-:Y:S01]  /*17d40*/  FFMA.FTZ R42, R42, UR39, -R11.reuse ;  /* 0x000000272a2a7c23 */ /* 0x100fe2000801080b */
[----:B------:R-:W-:Y:S01]  /*17d50*/  ISETP.LT.OR P4, PT, R143, 0x1a, P4 ;  /* 0x0000001a8f00780c */ /* 0x000fe20002781670 */
[----:B------:R-:W0:Y:S01]  /*17d60*/  MUFU.EX2 R26, R26 ;  /* 0x0000001a001a7308 */ /* 0x000e220000000800 */
[----:B------:R-:W-:Y:S01]  /*17d70*/  ISETP.GT.AND P3, PT, R142, 0x18, P2 ;  /* 0x000000188e00780c */ /* 0x000fe20001764270 */
[----:B-1----:R-:W-:Y:S01]  /*17d80*/  FADD.FTZ R4, R14, R4 ;  /* 0x000000040e047221 */ /* 0x002fe20000010000 */
[----:B------:R-:W-:Y:S01]  /*17d90*/  FSEL R35, R35, -INF , !P4 ;  /* 0xff80000023237808 */ /* 0x000fe20006000000 */
[--C-:B------:R-:W-:Y:S01]  /*17da0*/  FFMA.FTZ R44, R44, UR39, -R11.reuse ;  /* 0x000000272c2c7c23 */ /* 0x100fe2000801080b */
[----:B------:R-:W-:Y:S01]  /*17db0*/  ISETP.GT.AND P4, PT, R142, 0x21, P2 ;  /* 0x000000218e00780c */ /* 0x000fe20001784270 */
[--C-:B------:R-:W-:Y:S01]  /*17dc0*/  FFMA.FTZ R46, R46, UR39, -R11.reuse ;  /* 0x000000272e2e7c23 */ /* 0x100fe2000801080b */
[C---:B------:R-:W-:Y:S01]  /*17dd0*/  ISETP.LT.OR P3, PT, R143.reuse, 0x19, P3 ;  /* 0x000000198f00780c */ /* 0x040fe20001f61670 */
[----:B------:R-:W1:Y:S01]  /*17de0*/  MUFU.EX2 R51, R51 ;  /* 0x0000003300337308 */ /* 0x000e620000000800 */
[----:B------:R-:W-:Y:S01]  /*17df0*/  ISETP.LT.OR P4, PT, R143, 0x22, P4 ;  /* 0x000000228f00780c */ /* 0x000fe20002781670 */
[----:B---3--:R-:W-:Y:S01]  /*17e00*/  FADD.FTZ R4, R28, R4 ;  /* 0x000000041c047221 */ /* 0x008fe20000010000 */
[----:B------:R-:W-:Y:S01]  /*17e10*/  FSEL R33, R33, -INF , !P3 ;  /* 0xff80000021217808 */ /* 0x000fe20005800000 */
[--C-:B------:R-:W-:Y:S01]  /*17e20*/  FFMA.FTZ R48, R48, UR39, -R11.reuse ;  /* 0x0000002730307c23 */ /* 0x100fe2000801080b */
[----:B------:R-:W-:Y:S01]  /*17e30*/  FSEL R39, R39, -INF , !P4 ;  /* 0xff80000027277808 */ /* 0x000fe20006000000 */
[--C-:B------:R-:W-:Y:S01]  /*17e40*/  FFMA.FTZ R52, R52, UR39, -R11.reuse ;  /* 0x0000002734347c23 */ /* 0x100fe2000801080b */
[C---:B------:R-:W-:Y:S01]  /*17e50*/  ISETP.GT.AND P4, PT, R142.reuse, 0x29, P2 ;  /* 0x000000298e00780c */ /* 0x040fe20001784270 */
[----:B------:R-:W-:Y:S01]  /*17e60*/  MUFU.EX2 R34, R34 ;  /* 0x0000002200227308 */ /* 0x000fe20000000800 */
[----:B------:R-:W-:Y:S01]  /*17e70*/  ISETP.GT.AND P3, PT, R142, 0x20, P2 ;  /* 0x000000208e00780c */ /* 0x000fe20001764270 */
[--C-:B------:R-:W-:Y:S01]  /*17e80*/  FFMA.FTZ R54, R54, UR39, -R11.reuse ;  /* 0x0000002736367c23 */ /* 0x100fe2000801080b */
[C---:B------:R-:W-:Y:S01]  /*17e90*/  ISETP.LT.OR P4, PT, R143.reuse, 0x2a, P4 ;  /* 0x0000002a8f00780c */ /* 0x040fe20002781670 */
[--C-:B------:R-:W-:Y:S01]  /*17ea0*/  FFMA.FTZ R56, R56, UR39, -R11.reuse ;  /* 0x0000002738387c23 */ /* 0x100fe2000801080b */
[----:B------:R-:W-:Y:S01]  /*17eb0*/  ISETP.LT.OR P3, PT, R143, 0x21, P3 ;  /* 0x000000218f00780c */ /* 0x000fe20001f61670 */
[--C-:B------:R-:W-:Y:S01]  /*17ec0*/  FFMA.FTZ R58, R58, UR39, -R11.reuse ;  /* 0x000000273a3a7c23 */ /* 0x100fe2000801080b */
[----:B------:R-:W-:Y:S01]  /*17ed0*/  FSEL R43, R43, -INF , !P4 ;  /* 0xff8000002b2b7808 */ /* 0x000fe20006000000 */
[----:B------:R-:W-:Y:S01]  /*17ee0*/  MUFU.EX2 R36, R36 ;  /* 0x0000002400247308 */ /* 0x000fe20000000800 */
[----:B------:R-:W-:Y:S01]  /*17ef0*/  ISETP.GT.AND P4, PT, R142, 0x31, P2 ;  /* 0x000000318e00780c */ /* 0x000fe20001784270 */
[--C-:B------:R-:W-:Y:S01]  /*17f00*/  FFMA.FTZ R60, R60, UR39, -R11.reuse ;  /* 0x000000273c3c7c23 */ /* 0x100fe2000801080b */
[----:B------:R-:W-:Y:S01]  /*17f10*/  FSEL R37, R37, -INF , !P3 ;  /* 0xff80000025257808 */ /* 0x000fe20005800000 */
[--C-:B------:R-:W-:Y:S01]  /*17f20*/  FFMA.FTZ R62, R62, UR39, -R11.reuse ;  /* 0x000000273e3e7c23 */ /* 0x100fe2000801080b */
[----:B------:R-:W-:Y:S01]  /*17f30*/  ISETP.LT.OR P4, PT, R143, 0x32, P4 ;  /* 0x000000328f00780c */ /* 0x000fe20002781670 */
[--C-:B------:R-:W-:Y:S01]  /*17f40*/  FFMA.FTZ R64, R64, UR39, -R11.reuse ;  /* 0x0000002740407c23 */ /* 0x100fe2000801080b */
[----:B------:R-:W-:Y:S01]  /*17f50*/  ISETP.GT.AND P3, PT, R142, 0x28, P2 ;  /* 0x000000288e00780c */ /* 0x000fe20001764270 */
[----:B------:R-:W-:Y:S01]  /*17f60*/  MUFU.EX2 R38, R38 ;  /* 0x0000002600267308 */ /* 0x000fe20000000800 */
[----:B------:R-:W-:Y:S01]  /*17f70*/  FSEL R47, R47, -INF , !P4 ;  /* 0xff8000002f2f7808 */ /* 0x000fe20006000000 */
[--C-:B------:R-:W-:Y:S01]  /*17f80*/  FFMA.FTZ R66, R66, UR39, -R11.reuse ;  /* 0x0000002742427c23 */ /* 0x100fe2000801080b */
[----:B------:R-:W-:Y:S01]  /*17f90*/  ISETP.GT.AND P4, PT, R142, 0x39, P2 ;  /* 0x000000398e00780c */ /* 0x000fe20001784270 */
[--C-:B------:R-:W-:Y:S01]  /*17fa0*/  FFMA.FTZ R68, R68, UR39, -R11.reuse ;  /* 0x0000002744447c23 */ /* 0x100fe2000801080b */
[C---:B------:R-:W-:Y:S01]  /*17fb0*/  ISETP.LT.OR P3, PT, R143.reuse, 0x29, P3 ;  /* 0x000000298f00780c */ /* 0x040fe20001f61670 */
[--C-:B------:R-:W-:Y:S01]  /*17fc0*/  FFMA.FTZ R70, R70, UR39, -R11.reuse ;  /* 0x0000002746467c23 */ /* 0x100fe2000801080b */
[----:B------:R-:W-:Y:S01]  /*17fd0*/  ISETP.LT.OR P4, PT, R143, 0x3a, P4 ;  /* 0x0000003a8f00780c */ /* 0x000fe20002781670 */
[----:B------:R-:W-:Y:S01]  /*17fe0*/  MUFU.EX2 R40, R40 ;  /* 0x0000002800287308 */ /* 0x000fe20000000800 */
[----:B------:R-:W-:Y:S01]  /*17ff0*/  FSEL R41, R41, -INF , !P3 ;  /* 0xff80000029297808 */ /* 0x000fe20005800000 */
[--C-:B------:R-:W-:Y:S01]  /*18000*/  FFMA.FTZ R72, R72, UR39, -R11.reuse ;  /* 0x0000002748487c23 */ /* 0x100fe2000801080b */
[----:B------:R-:W-:Y:S01]  /*18010*/  FSEL R53, R53, -INF , !P4 ;  /* 0xff80000035357808 */ /* 0x000fe20006000000 */
[--C-:B------:R-:W-:Y:S01]  /*18020*/  FFMA.FTZ R74, R74, UR39, -R11.reuse ;  /* 0x000000274a4a7c23 */ /* 0x100fe2000801080b */
[----:B------:R-:W-:Y:S01]  /*18030*/  ISETP.GT.AND P4, PT, R142, 0x41, P2 ;  /* 0x000000418e00780c */ /* 0x000fe20001784270 */
[--C-:B------:R-:W-:Y:S01]  /*18040*/  FFMA.FTZ R76, R76, UR39, -R11.reuse ;  /* 0x000000274c4c7c23 */ /* 0x100fe2000801080b */
[----:B------:R-:W-:Y:S01]  /*18050*/  ISETP.GT.AND P3, PT, R142, 0x30, P2 ;  /* 0x000000308e00780c */ /* 0x000fe20001764270 */
[----:B------:R-:W-:Y:S01]  /*18060*/  MUFU.EX2 R42, R42 ;  /* 0x0000002a002a7308 */ /* 0x000fe20000000800 */
[C---:B------:R-:W-:Y:S01]  /*18070*/  ISETP.LT.OR P4, PT, R143.reuse, 0x42, P4 ;  /* 0x000000428f00780c */ /* 0x040fe20002781670 */
[--C-:B------:R-:W-:Y:S01]  /*18080*/  FFMA.FTZ R80, R80, UR39, -R11.reuse ;  /* 0x0000002750507c23 */ /* 0x100fe2000801080b */
[----:B------:R-:W-:Y:S01]  /*18090*/  ISETP.LT.OR P3, PT, R143, 0x31, P3 ;  /* 0x000000318f00780c */ /* 0x000fe20001f61670 */
[--C-:B------:R-:W-:Y:S01]  /*180a0*/  FFMA.FTZ R141, R141, UR39, -R11.reuse ;  /* 0x000000278d8d7c23 */ /* 0x100fe2000801080b */
[----:B------:R-:W-:Y:S01]  /*180b0*/  FSEL R57, R57, -INF , !P4 ;  /* 0xff80000039397808 */ /* 0x000fe20006000000 */
[--C-:B------:R-:W-:Y:S01]  /*180c0*/  FFMA.FTZ R84, R84, UR39, -R11.reuse ;  /* 0x0000002754547c23 */ /* 0x100fe2000801080b */
[----:B------:R-:W-:Y:S01]  /*180d0*/  ISETP.GT.AND P4, PT, R142, 0x49, P2 ;  /* 0x000000498e00780c */ /* 0x000fe20001784270 */
[----:B------:R-:W-:Y:S01]  /*180e0*/  MUFU.EX2 R44, R44 ;  /* 0x0000002c002c7308 */ /* 0x000fe20000000800 */
[----:B------:R-:W-:Y:S01]  /*180f0*/  FSEL R45, R45, -INF , !P3 ;  /* 0xff8000002d2d7808 */ /* 0x000fe20005800000 */
[----:B------:R-:W-:Y:S01]  /*18100*/  FFMA.FTZ R11, R85, UR39, -R11 ;  /* 0x00000027550b7c23 */ /* 0x000fe2000801080b */
[----:B------:R-:W-:-:S02]  /*18110*/  ISETP.LT.OR P4, PT, R143, 0x4a, P4 ;  /* 0x0000004a8f00780c */ /* 0x000fc40002781670 */
[C---:B------:R-:W-:Y:S02]  /*18120*/  ISETP.GT.AND P3, PT, R142.reuse, 0x38, P2 ;  /* 0x000000388e00780c */ /* 0x040fe40001764270 */
[----:B------:R-:W-:Y:S01]  /*18130*/  FSEL R61, R61, -INF , !P4 ;  /* 0xff8000003d3d7808 */ /* 0x000fe20006000000 */
[----:B------:R-:W-:Y:S01]  /*18140*/  MUFU.EX2 R46, R46 ;  /* 0x0000002e002e7308 */ /* 0x000fe20000000800 */
[----:B------:R-:W-:Y:S02]  /*18150*/  ISETP.GT.AND P4, PT, R142, 0x51, P2 ;  /* 0x000000518e00780c */ /* 0x000fe40001784270 */
[C---:B------:R-:W-:Y:S02]  /*18160*/  ISETP.LT.OR P3, PT, R143.reuse, 0x39, P3 ;  /* 0x000000398f00780c */ /* 0x040fe40001f61670 */
[----:B------:R-:W-:Y:S02]  /*18170*/  ISETP.LT.OR P4, PT, R143, 0x52, P4 ;  /* 0x000000528f00780c */ /* 0x000fe40002781670 */
[----:B------:R-:W-:Y:S01]  /*18180*/  FSEL R49, R49, -INF , !P3 ;  /* 0xff80000031317808 */ /* 0x000fe20005800000 */
[----:B------:R-:W-:Y:S01]  /*18190*/  MUFU.EX2 R48, R48 ;  /* 0x0000003000307308 */ /* 0x000fe20000000800 */
[----:B------:R-:W-:-:S02]  /*181a0*/  FSEL R65, R65, -INF , !P4 ;  /* 0xff80000041417808 */ /* 0x000fc40006000000 */
[C---:B------:R-:W-:Y:S02]  /*181b0*/  ISETP.GT.AND P4, PT, R142.reuse, 0x59, P2 ;  /* 0x000000598e00780c */ /* 0x040fe40001784270 */
[C---:B------:R-:W-:Y:S02]  /*181c0*/  ISETP.GT.AND P3, PT, R142.reuse, 0x40, P2 ;  /* 0x000000408e00780c */ /* 0x040fe40001764270 */
[C---:B------:R-:W-:Y:S01]  /*181d0*/  ISETP.LT.OR P4, PT, R143.reuse, 0x5a, P4 ;  /* 0x0000005a8f00780c */ /* 0x040fe20002781670 */
[----:B------:R-:W-:Y:S01]  /*181e0*/  MUFU.EX2 R52, R52 ;  /* 0x0000003400347308 */ /* 0x000fe20000000800 */
[----:B------:R-:W-:Y:S02]  /*181f0*/  ISETP.LT.OR P3, PT, R143, 0x41, P3 ;  /* 0x000000418f00780c */ /* 0x000fe40001f61670 */
[----:B------:R-:W-:Y:S02]  /*18200*/  FSEL R69, R69, -INF , !P4 ;  /* 0xff80000045457808 */ /* 0x000fe40006000000 */
[----:B------:R-:W-:-:S02]  /*18210*/  ISETP.GT.AND P4, PT, R142, 0x61, P2 ;  /* 0x000000618e00780c */ /* 0x000fc40001784270 */
[----:B------:R-:W-:Y:S01]  /*18220*/  FSEL R55, R55, -INF , !P3 ;  /* 0xff80000037377808 */ /* 0x000fe20005800000 */
[----:B------:R-:W-:Y:S01]  /*18230*/  MUFU.EX2 R54, R54 ;  /* 0x0000003600367308 */ /* 0x000fe20000000800 */
[----:B------:R-:W-:Y:S02]  /*18240*/  ISETP.LT.OR P4, PT, R143, 0x62, P4 ;  /* 0x000000628f00780c */ /* 0x000fe40002781670 */
[C---:B------:R-:W-:Y:S02]  /*18250*/  ISETP.GT.AND P3, PT, R142.reuse, 0x48, P2 ;  /* 0x000000488e00780c */ /* 0x040fe40001764270 */
[----:B------:R-:W-:Y:S02]  /*18260*/  FSEL R73, R73, -INF , !P4 ;  /* 0xff80000049497808 */ /* 0x000fe40006000000 */
[----:B------:R-:W-:Y:S01]  /*18270*/  ISETP.GT.AND P4, PT, R142, 0x69, P2 ;  /* 0x000000698e00780c */ /* 0x000fe20001784270 */
[----:B------:R-:W-:Y:S01]  /*18280*/  MUFU.EX2 R56, R56 ;  /* 0x0000003800387308 */ /* 0x000fe20000000800 */
[----:B------:R-:W-:-:S02]  /*18290*/  ISETP.LT.OR P3, PT, R143, 0x49, P3 ;  /* 0x000000498f00780c */ /* 0x000fc40001f61670 */
[----:B------:R-:W-:Y:S02]  /*182a0*/  ISETP.LT.OR P4, PT, R143, 0x6a, P4 ;  /* 0x0000006a8f00780c */ /* 0x000fe40002781670 */
[----:B------:R-:W-:Y:S02]  /*182b0*/  FSEL R59, R59, -INF , !P3 ;  /* 0xff8000003b3b7808 */ /* 0x000fe40005800000 */
[----:B------:R-:W-:Y:S01]  /*182c0*/  FSEL R77, R77, -INF , !P4 ;  /* 0xff8000004d4d7808 */ /* 0x000fe20006000000 */
[----:B------:R-:W-:Y:S01]  /*182d0*/  MUFU.EX2 R58, R58 ;  /* 0x0000003a003a7308 */ /* 0x000fe20000000800 */
[C---:B------:R-:W-:Y:S02]  /*182e0*/  ISETP.GT.AND P4, PT, R142.reuse, RZ, P2 ;  /* 0x000000ff8e00720c */ /* 0x040fe40001784270 */
[----:B------:R-:W-:Y:S02]  /*182f0*/  ISETP.GT.AND P3, PT, R142, 0x50, P2 ;  /* 0x000000508e00780c */ /* 0x000fe40001764270 */
[----:B------:R-:W-:-:S02]  /*18300*/  ISETP.LT.OR P4, PT, R143, 0x1, P4 ;  /* 0x000000018f00780c */ /* 0x000fc40002781670 */
[----:B------:R-:W-:Y:S01]  /*18310*/  ISETP.LT.OR P3, PT, R143, 0x51, P3 ;  /* 0x000000518f00780c */ /* 0x000fe20001f61670 */
[----:B------:R-:W-:Y:S01]  /*18320*/  MUFU.EX2 R60, R60 ;  /* 0x0000003c003c7308 */ /* 0x000fe20000000800 */
[----:B------:R-:W-:Y:S02]  /*18330*/  FSEL R29, R13, -INF , !P4 ;  /* 0xff8000000d1d7808 */ /* 0x000fe40006000000 */
[----:B------:R-:W-:Y:S02]  /*18340*/  FSEL R63, R63, -INF , !P3 ;  /* 0xff8000003f3f7808 */ /* 0x000fe40005800000 */
[----:B------:R-:W-:Y:S02]  /*18350*/  FMNMX.FTZ R13, R29, R5, !PT ;  /* 0x000000051d0d7209 */ /* 0x000fe40007810000 */
        /* <DEDUP_REMOVED lines=8> */
[----:B------:R-:W-:Y:S02]  /*183e0*/  ISETP.GT.AND P3, PT, R142, 0x60, P2 ;  /* 0x000000608e00780c */ /* 0x000fe40001764270 */
[----:B------:R-:W-:-:S02]  /*183f0*/  FMNMX.FTZ R13, R30, R13, !PT ;  /* 0x0000000d1e0d7209 */ /* 0x000fc40007810000 */
[----:B------:R-:W-:Y:S01]  /*18400*/  ISETP.LT.OR P3, PT, R143, 0x61, P3 ;  /* 0x000000618f00780c */ /* 0x000fe20001f61670 */
[----:B------:R-:W-:Y:S01]  /*18410*/  MUFU.EX2 R66, R66 ;  /* 0x0000004200427308 */ /* 0x000fe20000000800 */
[----:B------:R-:W-:Y:S02]  /*18420*/  FMNMX.FTZ R13, R31, R13, !PT ;  /* 0x0000000d1f0d7209 */ /* 0x000fe40007810000 */
        /* <DEDUP_REMOVED lines=20> */
[C---:B------:R-:W-:Y:S02]  /*18570*/  ISETP.GT.AND P4, PT, R142.reuse, 0x78, P2 ;  /* 0x000000788e00780c */ /* 0x040fe40001784270 */
[----:B------:R-:W-:Y:S02]  /*18580*/  FMNMX.FTZ R13, R49, R13, !PT ;  /* 0x0000000d310d7209 */ /* 0x000fe40007810000 */
[----:B------:R-:W-:Y:S01]  /*18590*/  ISETP.LT.OR P3, PT, R143, 0x72, P3 ;  /* 0x000000728f00780c */ /* 0x000fe20001f61670 */
        /* <DEDUP_REMOVED lines=9> */
[----:B------:R-:W-:Y:S01]  /*18630*/  ISETP.LT.OR P2, PT, R143, 0x7a, P2 ;  /* 0x0000007a8f00780c */ /* 0x000fe20001741670 */
[----:B------:R-:W-:Y:S01]  /*18640*/  MUFU.EX2 R84, R84 ;  /* 0x0000005400547308 */ /* 0x000fe20000000800 */
[----:B------:R-:W-:-:S02]  /*18650*/  FMNMX.FTZ R13, R61, R13, !PT ;  /* 0x0000000d3d0d7209 */ /* 0x000fc40007810000 */
[----:B------:R-:W-:Y:S02]  /*18660*/  FSEL R81, R81, -INF , !P4 ;  /* 0xff80000051517808 */ /* 0x000fe40006000000 */
[----:B------:R-:W-:Y:S02]  /*18670*/  FMNMX.FTZ R13, R63, R13, !PT ;  /* 0x0000000d3f0d7209 */ /* 0x000fe40007810000 */
[----:B------:R-:W-:Y:S01]  /*18680*/  FSEL R82, R82, -INF , !P2 ;  /* 0xff80000052527808 */ /* 0x000fe20005000000 */
[----:B------:R-:W-:Y:S01]  /*18690*/  MUFU.EX2 R11, R11 ;  /* 0x0000000b000b7308 */ /* 0x000fe20000000800 */
[----:B------:R-:W-:Y:S02]  /*186a0*/  FMNMX.FTZ R13, R65, R13, !PT ;  /* 0x0000000d410d7209 */ /* 0x000fe40007810000 */
[----:B------:R-:W-:Y:S02]  /*186b0*/  F2FP.F16.F32.PACK_AB R24, R14, R24 ;  /* 0x000000180e18723e */ /* 0x000fe400000000ff */
        /* <DEDUP_REMOVED lines=10> */
[----:B------:R-:W3:Y:S02]  /*18760*/  SHFL.BFLY PT, R14, R13, 0x2, 0x1f ;  /* 0x0c401f000d0e7f89 */ /* 0x000ee400000e0000 */
[----:B---3--:R-:W-:-:S05]  /*18770*/  FMNMX.FTZ R13, R13, R14, !PT ;  /* 0x0000000e0d0d7209 */ /* 0x008fca0007810000 */
[----:B------:R-:W3:Y:S02]  /*18780*/  SHFL.BFLY PT, R14, R13, 0x1, 0x1f ;  /* 0x0c201f000d0e7f89 */ /* 0x000ee400000e0000 */
[----:B---3--:R-:W-:Y:S01]  /*18790*/  FMNMX.FTZ R13, R13, R14, !PT ;  /* 0x0000000e0d0d7209 */ /* 0x008fe20007810000 */
[C---:B0-----:R-:W-:Y:S01]  /*187a0*/  FADD.FTZ R14, R26.reuse, R4 ;  /* 0x000000041a0e7221 */ /* 0x041fe20000010000 */
[----:B------:R-:W-:Y:S02]  /*187b0*/  F2FP.F16.F32.PACK_AB R26, R26, R28 ;  /* 0x0000001c1a1a723e */ /* 0x000fe400000000ff */
[C---:B------:R-:W-:Y:S01]  /*187c0*/  FSETP.NEU.FTZ.AND P2, PT, R13.reuse, -INF , PT ;  /* 0xff8000000d00780b */ /* 0x040fe20003f5d000 */
[----:B------:R-:W-:Y:S01]  /*187d0*/  FMUL.FTZ R4, R13, UR39 ;  /* 0x000000270d047c20 */ /* 0x000fe20008410000 */
[----:B-1----:R-:W-:-:S04]  /*187e0*/  FADD.FTZ R14, R51, R14 ;  /* 0x0000000e330e7221 */ /* 0x002fc80000010000 */
        /* <DEDUP_REMOVED lines=21> */
[----:B------:R-:W-:-:S02]  /*18940*/  FFMA.FTZ R79, R79, UR39, -R4 ;  /* 0x000000274f4f7c23 */ /* 0x000fc40008010804 */
        /* <DEDUP_REMOVED lines=10> */
[----:B------:R-:W-:Y:S01]  /*189f0*/  FSEL R30, R13, RZ, P2 ;  /* 0x000000ff0d1e7208 */ /* 0x000fe20001000000 */
[----:B------:R-:W-:-:S05]  /*18a00*/  FFMA.FTZ R27, R31, UR39, -R4 ;  /* 0x000000271f1b7c23 */ /* 0x000fca0008010804 */
[----:B------:R-:W0:Y:S01]  /*18a10*/  MUFU.EX2 R24, R144 ;  /* 0x0000009000187308 */ /* 0x000e220000000800 */
[--C-:B------:R-:W-:Y:S01]  /*18a20*/  FFMA.FTZ R31, R33, UR39, -R4.reuse ;  /* 0x00000027211f7c23 */ /* 0x100fe20008010804 */
[--C-:B------:R-:W-:Y:S01]  /*18a30*/  FFMA.FTZ R33, R35, UR39, -R4.reuse ;  /* 0x0000002723217c23 */ /* 0x100fe20008010804 */
[----:B------:R-:W-:Y:S01]  /*18a40*/  FADD.FTZ R30, -R30, R5 ;  /* 0x000000051e1e7221 */ /* 0x000fe20000010100 */
[--C-:B------:R-:W-:Y:S01]  /*18a50*/  FFMA.FTZ R35, R37, UR39, -R4.reuse ;  /* 0x0000002725237c23 */ /* 0x100fe20008010804 */
[--C-:B------:R-:W-:Y:S01]  /*18a60*/  FFMA.FTZ R37, R47, UR39, -R4.reuse ;  /* 0x000000272f257c23 */ /* 0x100fe20008010804 */
[--C-:B------:R-:W-:Y:S01]  /*18a70*/  FFMA.FTZ R47, R49, UR39, -R4.reuse ;  /* 0x00000027312f7c23 */ /* 0x100fe20008010804 */
[----:B------:R-:W-:Y:S01]  /*18a80*/  FMUL.FTZ R5, R30, UR39 ;  /* 0x000000271e057c20 */ /* 0x000fe20008410000 */
[----:B------:R-:W-:Y:S01]  /*18a90*/  MUFU.EX2 R25, R25 ;  /* 0x0000001900197308 */ /* 0x000fe20000000800 */
[----:B------:R-:W-:-:S07]  /*18aa0*/  FFMA.FTZ R49, R57, UR39, -R4 ;  /* 0x0000002739317c23 */ /* 0x000fce0008010804 */
[----:B------:R-:W1:Y:S01]  /*18ab0*/  MUFU.EX2 R5, R5 ;  /* 0x0000000500057308 */ /* 0x000e620000000800 */
[C---:B0-----:R-:W-:Y:S01]  /*18ac0*/  FADD.FTZ R14, R24.reuse, R14 ;  /* 0x0000000e180e7221 */ /* 0x041fe20000010000 */
[----:B------:R-:W-:-:S06]  /*18ad0*/  F2FP.F16.F32.PACK_AB R24, R24, R51 ;  /* 0x000000331818723e */ /* 0x000fcc00000000ff */
[----:B------:R-:W0:Y:S08]  /*18ae0*/  MUFU.EX2 R26, R32 ;  /* 0x00000020001a7308 */ /* 0x000e300000000800 */
[----:B------:R-:W3:Y:S01]  /*18af0*/  MUFU.EX2 R27, R27 ;  /* 0x0000001b001b7308 */ /* 0x000ee20000000800 */
[----:B-1----:R-:W-:Y:S01]  /*18b00*/  FFMA.FTZ R28, R5, R3, R28 ;  /* 0x00000003051c7223 */ /* 0x002fe2000001001c */
[--C-:B------:R-:W-:Y:S01]  /*18b10*/  FFMA.FTZ R3, R53, UR39, -R4.reuse ;  /* 0x0000002735037c23 */ /* 0x100fe20008010804 */
[----:B------:R-:W-:-:S02]  /*18b20*/  FFMA.FTZ R53, R59, UR39, -R4 ;  /* 0x000000273b357c23 */ /* 0x000fc40008010804 */
[----:B------:R-:W-:Y:S01]  /*18b30*/  FADD.FTZ R28, R15, R28 ;  /* 0x0000001c0f1c7221 */ /* 0x000fe20000010000 */
[--C-:B------:R-:W-:Y:S01]  /*18b40*/  FFMA.FTZ R15, R55, UR39, -R4.reuse ;  /* 0x00000027370f7c23 */ /* 0x100fe20008010804 */
[----:B------:R-:W-:Y:S01]  /*18b50*/  FFMA.FTZ R55, R61, UR39, -R4 ;  /* 0x000000273d377c23 */ /* 0x000fe20008010804 */
[----:B------:R-:W1:Y:S01]  /*18b60*/  MUFU.EX2 R31, R31 ;  /* 0x0000001f001f7308 */ /* 0x000e620000000800 */
[----:B------:R-:W-:Y:S01]  /*18b70*/  FADD.FTZ R29, R29, R28 ;  /* 0x0000001c1d1d7221 */ /* 0x000fe20000010000 */
[----:B0-----:R-:W-:Y:S01]  /*18b80*/  FADD.FTZ R28, R26, R14 ;  /* 0x0000000e1a1c7221 */ /* 0x001fe20000010000 */
[----:B------:R-:W-:Y:S01]  /*18b90*/  F2FP.F16.F32.PACK_AB R26, R34, R26 ;  /* 0x0000001a221a723e */ /* 0x000fe200000000ff */
[----:B------:R-:W-:Y:S01]  /*18ba0*/  FFMA.FTZ R4, R82, UR39, -R4 ;  /* 0x0000002752047c23 */ /* 0x000fe20008010804 */
[----:B------:R-:W-:Y:S01]  /*18bb0*/  FADD.FTZ R29, R50, R29 ;  /* 0x0000001d321d7221 */ /* 0x000fe20000010000 */
[----:B------:R-:W-:Y:S02]  /*18bc0*/  FADD.FTZ R28, R34, R28 ;  /* 0x0000001c221c7221 */ /* 0x000fe40000010000 */
[----:B------:R-:W0:Y:S01]  /*18bd0*/  MUFU.EX2 R33, R33 ;  /* 0x0000002100217308 */ /* 0x000e220000000800 */
[----:B------:R-:W-:Y:S01]  /*18be0*/  FADD.FTZ R29, R25, R29 ;  /* 0x0000001d191d7221 */ /* 0x000fe20000010000 */
[----:B------:R-:W-:Y:S01]  /*18bf0*/  FADD.FTZ R28, R36, R28 ;  /* 0x0000001c241c7221 */ /* 0x000fe20000010000 */
[----:B---3--:R-:W-:-:S02]  /*18c00*/  F2FP.F16.F32.PACK_AB R25, R27, R25 ;  /* 0x000000191b19723e */ /* 0x008fc400000000ff */
[----:B------:R-:W-:Y:S01]  /*18c10*/  FADD.FTZ R29, R27, R29 ;  /* 0x0000001d1b1d7221 */ /* 0x000fe20000010000 */
[C---:B------:R-:W-:Y:S01]  /*18c20*/  FADD.FTZ R30, R38.reuse, R28 ;  /* 0x0000001c261e7221 */ /* 0x040fe20000010000 */
[----:B------:R-:W-:Y:S01]  /*18c30*/  F2FP.F16.F32.PACK_AB R28, R38, R36 ;  /* 0x00000024261c723e */ /* 0x000fe200000000ff */
[----:B------:R-:W3:Y:S01]  /*18c40*/  MUFU.EX2 R35, R35 ;  /* 0x0000002300237308 */ /* 0x000ee20000000800 */
[----:B-1----:R-:W-:Y:S01]  /*18c50*/  FADD.FTZ R29, R31, R29 ;  /* 0x0000001d1f1d7221 */ /* 0x002fe20000010000 */
[----:B------:R-:W-:-:S04]  /*18c60*/  FADD.FTZ R30, R40, R30 ;  /* 0x0000001e281e7221 */ /* 0x000fc80000010000 */
[----:B------:R-:W-:Y:S02]  /*18c70*/  FADD.FTZ R30, R42, R30 ;  /* 0x0000001e2a1e7221 */ /* 0x000fe40000010000 */
[----:B------:R-:W1:Y:S01]  /*18c80*/  MUFU.EX2 R37, R37 ;  /* 0x0000002500257308 */ /* 0x000e620000000800 */
[C---:B0-----:R-:W-:Y:S01]  /*18c90*/  FADD.FTZ R29, R33.reuse, R29 ;  /* 0x0000001d211d7221 */ /* 0x041fe20000010000 */
[----:B------:R-:W-:Y:S01]  /*18ca0*/  FADD.FTZ R30, R44, R30 ;  /* 0x0000001e2c1e7221 */ /* 0x000fe20000010000 */
[----:B------:R-:W-:-:S05]  /*18cb0*/  F2FP.F16.F32.PACK_AB R27, R33, R31 ;  /* 0x0000001f211b723e */ /* 0x000fca00000000ff */
[----:B------:R-:W0:Y:S01]  /*18cc0*/  MUFU.EX2 R47, R47 ;  /* 0x0000002f002f7308 */ /* 0x000e220000000800 */
[----:B---3--:R-:W-:-:S07]  /*18cd0*/  FADD.FTZ R29, R35, R29 ;  /* 0x0000001d231d7221 */ /* 0x008fce0000010000 */
[----:B------:R-:W3:Y:S01]  /*18ce0*/  MUFU.EX2 R3, R3 ;  /* 0x0000000300037308 */ /* 0x000ee20000000800 */
[----:B------:R-:W-:-:S07]  /*18cf0*/  FADD.FTZ R29, R39, R29 ;  /* 0x0000001d271d7221 */ /* 0x000fce0000010000 */
[----:B------:R-:W4:Y:S01]  /*18d00*/  MUFU.EX2 R15, R15 ;  /* 0x0000000f000f7308 */ /* 0x000f220000000800 */
[----:B------:R-:W-:-:S07]  /*18d10*/  FADD.FTZ R29, R41, R29 ;  /* 0x0000001d291d7221 */ /* 0x000fce0000010000 */
[----:B------:R-:W5:Y:S01]  /*18d20*/  MUFU.EX2 R49, R49 ;  /* 0x0000003100317308 */ /* 0x000f620000000800 */
[----:B------:R-:W-:Y:S01]  /*18d30*/  FADD.FTZ R51, R43, R29 ;  /* 0x0000001d2b337221 */ /* 0x000fe20000010000 */
[----:B------:R-:W-:Y:S01]  /*18d40*/  FADD.FTZ R29, R46, R30 ;  /* 0x0000001e2e1d7221 */ /* 0x000fe20000010000 */
[----:B------:R-:W-:Y:S01]  /*18d50*/  F2FP.F16.F32.PACK_AB R30, R42, R40 ;  /* 0x000000282a1e723e */ /* 0x000fe200000000ff */
[----:B--2---:R2:W-:Y:S01]  /*18d60*/  STSM.16.M88.4 [R83], R24 ;  /* 0x0000001853007844 */ /* 0x0045e20000000200 */
[----:B------:R-:W-:Y:S01]  /*18d70*/  FADD.FTZ R51, R45, R51 ;  /* 0x000000332d337221 */ /* 0x000fe20000010000 */
[----:B------:R-:W-:Y:S02]  /*18d80*/  FADD.FTZ R29, R48, R29 ;  /* 0x0000001d301d7221 */ /* 0x000fe40000010000 */
[----:B------:R-:W2:Y:S01]  /*18d90*/  MUFU.EX2 R53, R53 ;  /* 0x0000003500357308 */ /* 0x000ea20000000800 */
[----:B-1----:R-:W-:Y:S01]  /*18da0*/  FADD.FTZ R51, R37, R51 ;  /* 0x0000003325337221 */ /* 0x002fe20000010000 */
[----:B------:R-:W-:-:S03]  /*18db0*/  FADD.FTZ R40, R52, R29 ;  /* 0x0000001d34287221 */ /* 0x000fc60000010000 */
[----:B0-----:R-:W-:-:S03]  /*18dc0*/  FADD.FTZ R29, R47, R51 ;  /* 0x000000332f1d7221 */ /* 0x001fc60000010000 */
[----:B------:R-:W0:Y:S01]  /*18dd0*/  MUFU.EX2 R55, R55 ;  /* 0x0000003700377308 */ /* 0x000e220000000800 */
[----:B---3--:R-:W-:Y:S01]  /*18de0*/  FADD.FTZ R31, R3, R29 ;  /* 0x0000001d031f7221 */ /* 0x008fe20000010000 */
[----:B------:R-:W-:Y:S01]  /*18df0*/  F2FP.F16.F32.PACK_AB R29, R39, R35 ;  /* 0x00000023271d723e */ /* 0x000fe200000000ff */
[----:B------:R-:W-:Y:S02]  /*18e00*/  FADD.FTZ R40, R54, R40 ;  /* 0x0000002836287221 */ /* 0x000fe40000010000 */
[----:B----4-:R-:W-:Y:S01]  /*18e10*/  FADD.FTZ R33, R15, R31 ;  /* 0x0000001f0f217221 */ /* 0x010fe20000010000 */
[----:B------:R-:W-:Y:S01]  /*18e20*/  F2FP.F16.F32.PACK_AB R31, R43, R41 ;  /* 0x000000292b1f723e */ /* 0x000fe200000000ff */
[----:B------:R-:W-:Y:S01]  /*18e30*/  FADD.FTZ R40, R56, R40 ;  /* 0x0000002838287221 */ /* 0x000fe20000010000 */
[----:B------:R-:W1:Y:S01]  /*18e40*/  MUFU.EX2 R14, R63 ;  /* 0x0000003f000e7308 */ /* 0x000e620000000800 */
[----:B------:R-:W3:Y:S01]  /*18e50*/  LDL R41, [R1+0x20] ;  /* 0x0000200001297983 */ /* 0x000ee20000100800 */
[----:B-----5:R-:W-:-:S06]  /*18e60*/  FADD.FTZ R42, R49, R33 ;  /* 0x00000021312a7221 */ /* 0x020fcc0000010000 */
[----:B------:R-:W4:Y:S01]  /*18e70*/  MUFU.EX2 R34, R65 ;  /* 0x0000004100227308 */ /* 0x000f220000000800 */
[----:B--2---:R-:W-:Y:S01]  /*18e80*/  FADD.FTZ R42, R53, R42 ;  /* 0x0000002a352a7221 */ /* 0x004fe20000010000 */
[----:B------:R-:W-:Y:S02]  /*18e90*/  F2FP.F16.F32.PACK_AB R44, R46, R44 ;  /* 0x0000002c2e2c723e */ /* 0x000fe400000000ff */
[----:B------:R-:W-:Y:S02]  /*18ea0*/  F2FP.F16.F32.PACK_AB R45, R37, R45 ;  /* 0x0000002d252d723e */ /* 0x000fe400000000ff */
[----:B------:R-:W-:Y:S02]  /*18eb0*/  F2FP.F16.F32.PACK_AB R47, R3, R47 ;  /* 0x0000002f032f723e */ /* 0x000fe400000000ff */
[----:B------:R-:W-:Y:S01]  /*18ec0*/  F2FP.F16.F32.PACK_AB R24, R56, R54 ;  /* 0x000000363818723e */ /* 0x000fe200000000ff */
[----:B------:R-:W2:Y:S01]  /*18ed0*/  MUFU.EX2 R38, R67 ;  /* 0x0000004300267308 */ /* 0x000ea20000000800 */
[----:B------:R-:W-:-:S02]  /*18ee0*/  F2FP.F16.F32.PACK_AB R46, R52, R48 ;  /* 0x00000030342e723e */ /* 0x000fc400000000ff */
[----:B------:R-:W-:Y:S02]  /*18ef0*/  F2FP.F16.F32.PACK_AB R26, R60, R58 ;  /* 0x0000003a3c1a723e */ /* 0x000fe400000000ff */
[----:B------:R-:W-:Y:S02]  /*18f00*/  F2FP.F16.F32.PACK_AB R25, R49, R15 ;  /* 0x0000000f3119723e */ /* 0x000fe400000000ff */
[C---:B0-----:R-:W-:Y:S01]  /*18f10*/  F2FP.F16.F32.PACK_AB R27, R55.reuse, R53 ;  /* 0x00000035371b723e */ /* 0x041fe200000000ff */
[----:B------:R-:W-:Y:S01]  /*18f20*/  FADD.FTZ R35, R55, R42 ;  /* 0x0000002a37237221 */ /* 0x000fe20000010000 */
[----:B------:R-:W-:Y:S01]  /*18f30*/  STSM.16.M88.4 [R139], R28 ;  /* 0x0000001c8b007844 */ /* 0x000fe20000000200 */
[----:B------:R-:W-:Y:S01]  /*18f40*/  FADD.FTZ R40, R58, R40 ;  /* 0x000000283a287221 */ /* 0x000fe20000010000 */
[----:B------:R-:W0:Y:S02]  /*18f50*/  MUFU.EX2 R50, R69 ;  /* 0x0000004500327308 */ /* 0x000e240000000800 */
[----:B------:R-:W-:Y:S01]  /*18f60*/  STSM.16.M88.4 [R138], R44 ;  /* 0x0000002c8a007844 */ /* 0x000fe20000000200 */
[----:B-1----:R-:W-:-:S03]  /*18f70*/  FADD.FTZ R35, R14, R35 ;  /* 0x000000230e237221 */ /* 0x002fc60000010000 */
[----:B------:R4:W-:Y:S02]  /*18f80*/  STSM.16.M88.4 [R137+0x27800], R24 ;  /* 0x0278001889007844 */ /* 0x0009e40000000200 */
[----:B------:R-:W1:Y:S08]  /*18f90*/  MUFU.EX2 R36, R71 ;  /* 0x0000004700247308 */ /* 0x000e700000000800 */
[----:B------:R-:W5:Y:S01]  /*18fa0*/  MUFU.EX2 R73, R73 ;  /* 0x0000004900497308 */ /* 0x000f620000000800 */
[----:B----4-:R-:W-:-:S02]  /*18fb0*/  F2FP.F16.F32.PACK_AB R25, R34, R14 ;  /* 0x0000000e2219723e */ /* 0x010fc400000000ff */
[----:B------:R-:W4:Y:S01]  /*18fc0*/  LDL R14, [R1+0x3c] ;  /* 0x00003c00010e7983 */ /* 0x000f220000100800 */
[----:B------:R-:W-:-:S04]  /*18fd0*/  FADD.FTZ R33, R60, R40 ;  /* 0x000000283c217221 */ /* 0x000fc80000010000 */
[----:B------:R-:W5:Y:S01]  /*18fe0*/  MUFU.EX2 R75, R75 ;  /* 0x0000004b004b7308 */ /* 0x000f620000000800 */
[----:B------:R-:W-:Y:S01]  /*18ff0*/  FADD.FTZ R33, R62, R33 ;  /* 0x000000213e217221 */ /* 0x000fe20000010000 */
[----:B------:R-:W-:-:S03]  /*19000*/  FADD.FTZ R35, R34, R35 ;  /* 0x0000002322237221 */ /* 0x000fc60000010000 */
[----:B------:R-:W-:Y:S01]  /*19010*/  FADD.FTZ R39, R64, R33 ;  /* 0x0000002140277221 */ /* 0x000fe20000010000 */
[----:B--2---:R-:W-:Y:S02]  /*19020*/  FADD.FTZ R35, R38, R35 ;  /* 0x0000002326237221 */ /* 0x004fe40000010000 */
[----:B------:R-:W2:Y:S01]  /*19030*/  MUFU.EX2 R77, R77 ;  /* 0x0000004d004d7308 */ /* 0x000ea20000000800 */
[----:B------:R-:W-:Y:S01]  /*19040*/  FADD.FTZ R39, R66, R39 ;  /* 0x0000002742277221 */ /* 0x000fe20000010000 */
[----:B0-----:R-:W-:-:S03]  /*19050*/  FADD.FTZ R35, R50, R35 ;  /* 0x0000002332237221 */ /* 0x001fc60000010000 */
[----:B------:R-:W-:Y:S01]  /*19060*/  FADD.FTZ R39, R68, R39 ;  /* 0x0000002744277221 */ /* 0x000fe20000010000 */
[----:B-1----:R-:W-:Y:S02]  /*19070*/  FADD.FTZ R28, R36, R35 ;  /* 0x00000023241c7221 */ /* 0x002fe40000010000 */
[----:B------:R-:W0:Y:S01]  /*19080*/  MUFU.EX2 R32, R80 ;  /* 0x0000005000207308 */ /* 0x000e220000000800 */
[----:B------:R-:W-:Y:S01]  /*19090*/  FADD.FTZ R39, R70, R39 ;  /* 0x0000002746277221 */ /* 0x000fe20000010000 */
[----:B-----5:R-:W-:-:S06]  /*190a0*/  FADD.FTZ R28, R73, R28 ;  /* 0x0000001c491c7221 */ /* 0x020fcc0000010000 */
[----:B------:R-:W1:Y:S01]  /*190b0*/  MUFU.EX2 R33, R78 ;  /* 0x0000004e00217308 */ /* 0x000e620000000800 */
[----:B------:R-:W-:-:S07]  /*190c0*/  FADD.FTZ R39, R72, R39 ;  /* 0x0000002748277221 */ /* 0x000fce0000010000 */
[----:B------:R-:W5:Y:S08]  /*190d0*/  MUFU.EX2 R40, R79 ;  /* 0x0000004f00287308 */ /* 0x000f700000000800 */
[----:B------:R-:W-:Y:S08]  /*190e0*/  MUFU.EX2 R81, R81 ;  /* 0x0000005100517308 */ /* 0x000ff00000000800 */
[----:B------:R-:W5:Y:S01]  /*190f0*/  MUFU.EX2 R52, R4 ;  /* 0x0000000400347308 */ /* 0x000f620000000800 */
[----:B------:R-:W-:Y:S01]  /*19100*/  FADD.FTZ R39, R74, R39 ;  /* 0x000000274a277221 */ /* 0x000fe20000010000 */
[----:B------:R-:W-:-:S03]  /*19110*/  FADD.FTZ R42, R75, R28 ;  /* 0x0000001c4b2a7221 */ /* 0x000fc60000010000 */
[----:B------:R-:W-:Y:S01]  /*19120*/  FADD.FTZ R39, R76, R39 ;  /* 0x000000274c277221 */ /* 0x000fe20000010000 */
[----:B--2---:R-:W-:Y:S01]  /*19130*/  FADD.FTZ R42, R77, R42 ;  /* 0x0000002a4d2a7221 */ /* 0x004fe20000010000 */
[----:B------:R-:W-:Y:S02]  /*19140*/  F2FP.F16.F32.PACK_AB R24, R64, R62 ;  /* 0x0000003e4018723e */ /* 0x000fe400000000ff */
[----:B------:R-:W-:Y:S01]  /*19150*/  F2FP.F16.F32.PACK_AB R26, R68, R66 ;  /* 0x00000042441a723e */ /* 0x000fe200000000ff */
[----:B0-----:R-:W-:Y:S01]  /*19160*/  FADD.FTZ R48, R32, R39 ;  /* 0x0000002720307221 */ /* 0x001fe20000010000 */
[----:B------:R-:W-:Y:S01]  /*19170*/  F2FP.F16.F32.PACK_AB R27, R50, R38 ;  /* 0x00000026321b723e */ /* 0x000fe200000000ff */
[----:B-1----:R-:W-:Y:S01]  /*19180*/  FADD.FTZ R3, R33, R42 ;  /* 0x0000002a21037221 */ /* 0x002fe20000010000 */
[----:B------:R-:W-:Y:S02]  /*19190*/  F2FP.F16.F32.PACK_AB R28, R72, R70 ;  /* 0x00000046481c723e */ /* 0x000fe400000000ff */
[----:B------:R-:W-:-:S02]  /*191a0*/  F2FP.F16.F32.PACK_AB R30, R76, R74 ;  /* 0x0000004a4c1e723e */ /* 0x000fc400000000ff */
[----:B------:R-:W-:Y:S02]  /*191b0*/  F2FP.F16.F32.PACK_AB R29, R73, R36 ;  /* 0x00000024491d723e */ /* 0x000fe400000000ff */
[----:B------:R-:W-:Y:S02]  /*191c0*/  F2FP.F16.F32.PACK_AB R31, R77, R75 ;  /* 0x0000004b4d1f723e */ /* 0x000fe400000000ff */
[----:B------:R-:W-:Y:S02]  /*191d0*/  F2FP.F16.F32.PACK_AB R32, R141, R32 ;  /* 0x000000208d20723e */ /* 0x000fe400000000ff */
[----:B-----5:R-:W-:Y:S02]  /*191e0*/  F2FP.F16.F32.PACK_AB R33, R40, R33 ;  /* 0x000000212821723e */ /* 0x020fe400000000ff */
[----:B------:R-:W-:Y:S02]  /*191f0*/  F2FP.F16.F32.PACK_AB R34, R11, R84 ;  /* 0x000000540b22723e */ /* 0x000fe400000000ff */
[----:B------:R-:W-:Y:S01]  /*19200*/  F2FP.F16.F32.PACK_AB R35, R52, R81 ;  /* 0x000000513423723e */ /* 0x000fe200000000ff */
[----:B------:R-:W-:Y:S01]  /*19210*/  FADD.FTZ R15, R141, R48 ;  /* 0x000000308d0f7221 */ /* 0x000fe20000010000 */
[----:B------:R-:W-:-:S03]  /*19220*/  FADD.FTZ R4, R40, R3 ;  /* 0x0000000328047221 */ /* 0x000fc60000010000 */
[----:B------:R-:W-:Y:S01]  /*19230*/  FADD.FTZ R84, R84, R15 ;  /* 0x0000000f54547221 */ /* 0x000fe20000010000 */
[----:B------:R-:W-:Y:S01]  /*19240*/  FADD.FTZ R3, R81, R4 ;  /* 0x0000000451037221 */ /* 0x000fe20000010000 */
[-C--:B------:R-:W-:Y:S01]  /*19250*/  FMUL.FTZ R88, R88, R8.reuse ;  /* 0x0000000858587220 */ /* 0x080fe20000410000 */
[-C--:B------:R-:W-:Y:S01]  /*19260*/  FMUL.FTZ R89, R89, R8.reuse ;  /* 0x0000000859597220 */ /* 0x080fe20000410000 */
        /* <DEDUP_REMOVED lines=48> */
[----:B------:R-:W-:-:S02]  /*19570*/  IMAD.MOV.U32 R11, RZ, RZ, R17 ;  /* 0x000000ffff0b7224 */ /* 0x000fc400078e0011 */
[----:B------:R-:W-:Y:S02]  /*19580*/  IMAD.MOV.U32 R8, RZ, RZ, R12 ;  /* 0x000000ffff087224 */ /* 0x000fe400078e000c */
[----:B------:R-:W-:Y:S01]  /*19590*/  IMAD.MOV.U32 R5, RZ, RZ, R13 ;  /* 0x000000ffff057224 */ /* 0x000fe200078e000d */
[----:B---3--:R0:W-:Y:S04]  /*195a0*/  STSM.16.M88.4 [R41], R24 ;  /* 0x0000001829007844 */ /* 0x0081e80000000200 */
[----:B------:R0:W-:Y:S04]  /*195b0*/  STSM.16.M88.4 [R139+0x6000], R28 ;  /* 0x0060001c8b007844 */ /* 0x0001e80000000200 */
[----:B------:R0:W-:Y:S01]  /*195c0*/  STSM.16.M88.4 [R138+0x6000], R32 ;  /* 0x006000208a007844 */ /* 0x0001e20000000200 */
[----:B------:R1:W-:Y:S06]  /*195d0*/  MEMBAR.ALL.CTA ;  /* 0x0000000000007992 */ /* 0x0003ec0000008000 */
[----:B-1----:R-:W1:Y:S01]  /*195e0*/  FENCE.VIEW.ASYNC.S ;  /* 0x00000000000073c6 */ /* 0x002e620000000000 */
[C---:B----4-:R-:W-:Y:S01]  /*195f0*/  ISETP.GT.AND P2, PT, R0.reuse, R14, PT ;  /* 0x0000000e0000720c */ /* 0x050fe20003f44270 */
[----:B------:R-:W-:-:S02]  /*19600*/  VIADD R0, R0, 0xffffffff ;  /* 0xffffffff00007836 */ /* 0x000fc40000000000 */
[----:B------:R-:W-:Y:S01]  /*19610*/  IMAD.MOV.U32 R14, RZ, RZ, R22 ;  /* 0x000000ffff0e7224 */ /* 0x000fe200078e0016 */
[----:B-1----:R-:W-:-:S09]  /*19620*/  NOP ;  /* 0x0000000000007918 */ /* 0x002fd20000000000 */
[----:B0-----:R-:W-:Y:S05]  /*19630*/  @P2 BRA `(.L_x_1282) ;  /* 0xffffffc400242947 */ /* 0x001fea000383ffff */
.L_x_1264:
[----:B------:R-:W-:Y:S05]  /*19640*/  WARPSYNC.ALL ;  /* 0x0000000000007948 */ /* 0x000fea0003800000 */
[----:B------:R-:W-:Y:S06]  /*19650*/  BAR.ARV 0x8, 0x1a0 ;  /* 0x0206800000007b1d */ /* 0x000fec0000002000 */
[----:B------:R-:W-:Y:S05]  /*19660*/  @!P0 BRA `(.L_x_1283) ;  /* 0x0000000000048947 */ /* 0x000fea0003800000 */
[----:B------:R-:W-:Y:S01]  /*19670*/  BPT.TRAP 0x1 ;  /* 0x000000040000795c */ /* 0x000fe20000300000 */
.L_x_1283:
[----:B------:R-:W-:Y:S01]  /*19680*/  IMAD R11, R17, 0x8, R2 ;  /* 0x00000008110b7824 */ /* 0x000fe200078e0202 */
[----:B------:R-:W-:-:S04]  /*19690*/  SHF.L.U32 R0, R22, 0x1f, RZ ;  /* 0x0000001f16007819 */ /* 0x000fc800000006ff */
[----:B------:R0:W1:Y:S01]  /*196a0*/  SYNCS.PHASECHK.TRANS64.TRYWAIT P2, [R11+URZ+0x2d850], R0 ;  /* 0x02d850000b0075a7 */ /* 0x000062000804017f */
[----:B------:R-:W-:Y:S05]  /*196b0*/  @!P0 BRA `(.L_x_1284) ;  /* 0x0000000000048947 */ /* 0x000fea0003800000 */
[----:B------:R-:W-:Y:S01]  /*196c0*/  BPT.TRAP 0x1 ;  /* 0x000000040000795c */ /* 0x000fe20000300000 */
.L_x_1284:
[----:B------:R-:W2:Y:S01]  /*196d0*/  LDL.LU R5, [R1+0x38] ;  /* 0x0000380001057983 */ /* 0x000ea20000300800 */
[----:B------:R-:W-:Y:S02]  /*196e0*/  VIADD R2, R2, 0x400 ;  /* 0x0000040002027836 */ /* 0x000fe40000000000 */
[----:B------:R-:W-:-:S03]  /*196f0*/  IMAD.MOV.U32 R9, RZ, RZ, 0x40000040 ;  /* 0x40000040ff097424 */ /* 0x000fc600078e00ff */
[----:B------:R-:W-:-:S04]  /*19700*/  SHF.R.U32.HI R2, RZ, 0x4, R2 ;  /* 0x00000004ff027819 */ /* 0x000fc80000011602 */
[----:B------:R-:W-:-:S04]  /*19710*/  LOP3.LUT R2, R2, 0x3fff, RZ, 0xc0, !PT ;  /* 0x00003fff02027812 */ /* 0x000fc800078ec0ff */
[----:B------:R-:W-:Y:S02]  /*19720*/  LOP3.LUT R2, R2, 0x2000000, RZ, 0xfc, !PT ;  /* 0x0200000002027812 */ /* 0x000fe400078efcff */
[----:B--2---:R-:W-:Y:S01]  /*19730*/  LOP3.LUT R8, R5, 0x10000, RZ, 0xfc, !PT ;  /* 0x0001000005087812 */ /* 0x004fe200078efcff */
[----:B-1----:R-:W-:Y:S06]  /*19740*/  @P2 BRA `(.L_x_1285) ;  /* 0x0000000000082947 */ /* 0x002fec0003800000 */
[----:B------:R-:W1:Y:S02]  /*19750*/  SYNCS.PHASECHK.TRANS64.TRYWAIT P0, [R11+URZ+0x2d850], R0 ;  /* 0x02d850000b0075a7 */ /* 0x000e64000800017f */
[----:B-1----:R-:W-:Y:S05]  /*19760*/  @!P0 BRA `(.L_x_1286) ;  /* 0x0000008c00688947 */ /* 0x002fea0003800000 */
.L_x_1285:
[----:B------:R-:W-:Y:S01]  /*19770*/  IMAD R6, R17, 0x600, R2 ;  /* 0x0000060011067824 */ /* 0x000fe200078e0202 */
[----:B------:R-:W-:Y:S01]  /*19780*/  MOV R7, 0x80000020 ;  /* 0x8000002000077802 */ /* 0x000fe20000000f00 */
[----:B------:R-:W-:Y:S05]  /*19790*/  WARPSYNC.ALL ;  /* 0x0000000000007948 */ /* 0x000fea0003800000 */
[----:B------:R-:W-:Y:S01]  /*197a0*/  R2UR UR4, R8 ;  /* 0x00000000080472ca */ /* 0x000fe200000e0000 */
[----:B------:R-:W2:Y:S01]  /*197b0*/  LDL.LU R24, [R1+0x4c] ;  /* 0x00004c0001187983 */ /* 0x000ea20000300800 */
[----:B------:R-:W-:Y:S01]  /*197c0*/  R2UR UR5, R9 ;  /* 0x00000000090572ca */ /* 0x000fe200000e0000 */
[----:B------:R-:W-:Y:S01]  /*197d0*/  WARPGROUP.ARRIVE ;  /* 0x00000000000079c5 */ /* 0x000fe20000000000 */
[----:B------:R-:W-:Y:S01]  /*197e0*/  R2UR UR6, R6 ;  /* 0x00000000060672ca */ /* 0x000fe200000e0000 */
[----:B------:R-:W-:Y:S01]  /*197f0*/  VIADD R20, R8, 0x2 ;  /* 0x0000000208147836 */ /* 0x000fe20000000000 */
[----:B------:R-:W-:Y:S01]  /*19800*/  R2UR UR7, R7 ;  /* 0x00000000070772ca */ /* 0x000fe200000e0000 */
[----:B------:R-:W-:Y:S01]  /*19810*/  VIADD R14, R6, 0x40 ;  /* 0x00000040060e7836 */ /* 0x000fe20000000000 */
[----:B------:R-:W3:Y:S01]  /*19820*/  SHFL.BFLY PT, R5, R4, 0x2, 0x1f ;  /* 0x0c401f0004057f89 */ /* 0x000ee200000e0000 */
[----:B------:R-:W-:-:S02]  /*19830*/  IMAD.MOV.U32 R21, RZ, RZ, 0x40000040 ;  /* 0x40000040ff157424 */ /* 0x000fc400078e00ff */
[----:B------:R-:W-:Y:S01]  /*19840*/  IMAD.MOV.U32 R15, RZ, RZ, -0x7fffffe0 ;  /* 0x80000020ff0f7424 */ /* 0x000fe200078e00ff */
[----:B01----:R-:W0:Y:S01]  /*19850*/  SHFL.BFLY PT, R0, R3, 0x2, 0x1f ;  /* 0x0c401f0003007f89 */ /* 0x003e2200000e0000 */
[----:B------:R-:W-:Y:S02]  /*19860*/  IMAD.MOV.U32 R9, RZ, RZ, 0x40000040 ;  /* 0x40000040ff097424 */ /* 0x000fe400078e00ff */
[----:B------:R-:W-:Y:S02]  /*19870*/  IMAD.MOV.U32 R7, RZ, RZ, -0x7fffffe0 ;  /* 0x80000020ff077424 */ /* 0x000fe400078e00ff */
[----:B------:R-:W-:Y:S02]  /*19880*/  VIADD R17, R17, 0x1 ;  /* 0x0000000111117836 */ /* 0x000fe40000000000 */
[----:B------:R-:W-:Y:S01]  /*19890*/  HGMMA.64x96x16.F32 R88, gdesc[UR4].tnspB, R88, gsb0 ;  /* 0x41600000045879f0 */ /* 0x000fe20008000858 */
[----:B------:R-:W-:Y:S01]  /*198a0*/  R2UR UR4, R20 ;  /* 0x00000000140472ca */ /* 0x000fe200000e0000 */
[----:B------:R-:W-:Y:S01]  /*198b0*/  VIADD R20, R8, 0x4 ;  /* 0x0000000408147836 */ /* 0x000fe20000000000 */
[----:B------:R-:W-:Y:S01]  /*198c0*/  R2UR UR5, R21 ;  /* 0x00000000150572ca */ /* 0x000fe200000e0000 */
[----:B------:R-:W-:Y:S01]  /*198d0*/  IMAD.MOV.U32 R21, RZ, RZ, 0x40000040 ;  /* 0x40000040ff157424 */ /* 0x000fe200078e00ff */
[----:B------:R-:W-:Y:S01]  /*198e0*/  R2UR UR6, R14 ;  /* 0x000000000e0672ca */ /* 0x000fe200000e0000 */
[----:B------:R-:W-:Y:S01]  /*198f0*/  VIADD R14, R6, 0x80 ;  /* 0x00000080060e7836 */ /* 0x000fe20000000000 */
[----:B------:R-:W-:Y:S01]  /*19900*/  R2UR UR7, R15 ;  /* 0x000000000f0772ca */ /* 0x000fe200000e0000 */
[----:B------:R-:W-:Y:S01]  /*19910*/  IMAD.MOV.U32 R15, RZ, RZ, -0x7fffffe0 ;  /* 0x80000020ff0f7424 */ /* 0x000fe200078e00ff */
[----:B------:R-:W-:Y:S01]  /*19920*/  ISETP.NE.AND P2, PT, R17, 0x2, PT ;  /* 0x000000021100780c */ /* 0x000fe20003f45270 */
[----:B---3--:R-:W-:Y:S01]  /*19930*/  FADD.FTZ R5, R5, R4 ;  /* 0x0000000405057221 */ /* 0x008fe20000010000 */
[----:B------:R-:W-:-:S02]  /*19940*/  IMAD.MOV.U32 R4, RZ, RZ, RZ ;  /* 0x000000ffff047224 */ /* 0x000fc400078e00ff */
[----:B------:R-:W-:Y:S01]  /*19950*/  SEL R17, R17, RZ, P2 ;  /* 0x000000ff11117207 */ /* 0x000fe20001000000 */
[----:B0-----:R-:W-:Y:S01]  /*19960*/  FADD.FTZ R2, R0, R3 ;  /* 0x0000000300027221 */ /* 0x001fe20000010000 */
[----:B------:R-:W-:Y:S01]  /*19970*/  SEL R3, RZ, 0x1, P2 ;  /* 0x00000001ff037807 */ /* 0x000fe20001000000 */
[----:B------:R-:W0:Y:S03]  /*19980*/  SHFL.BFLY PT, R0, R5, 0x1, 0x1f ;  /* 0x0c201f0005007f89 */ /* 0x000e2600000e0000 */
[----:B------:R-:W-:Y:S01]  /*19990*/  LOP3.LUT R22, R22, R3, RZ, 0x3c, !PT ;  /* 0x0000000316167212 */ /* 0x000fe200078e3cff */
[----:B------:R-:W-:Y:S01]  /*199a0*/  IMAD.MOV.U32 R3, RZ, RZ, -0x800000 ;  /* 0xff800000ff037424 */ /* 0x000fe200078e00ff */
[----:B------:R-:W-:Y:S02]  /*199b0*/  WARPGROUP.DEPBAR.LE gsb0, 0x0 ;  /* 0x00008000000079c5 */ /* 0x000fe40000010000 */
[----:B------:R-:W-:-:S06]  /*199c0*/  WARPGROUP.ARRIVE ;  /* 0x00000000000079c5 */ /* 0x000fcc0000000000 */
        /* <DEDUP_REMOVED lines=15> */
[----:B------:R-:W-:Y:S01]  /*19ac0*/  IMAD.MOV.U32 R21, RZ, RZ, 0x40000040 ;  /* 0x40000040ff157424 */ /* 0x000fe200078e00ff */
[----:B------:R-:W-:Y:S01]  /*19ad0*/  R2UR UR6, R14 ;  /* 0x000000000e0672ca */ /* 0x000fe200000e0000 */
[----:B------:R-:W-:Y:S01]  /*19ae0*/  VIADD R14, R6, 0x100 ;  /* 0x00000100060e7836 */ /* 0x000fe20000000000 */
[----:B------:R-:W-:Y:S02]  /*19af0*/  R2UR UR7, R15 ;  /* 0x000000000f0772ca */ /* 0x000fe400000e0000 */
[----:B------:R-:W-:Y:S01]  /*19b00*/  MOV R15, 0x80000020 ;  /* 0x80000020000f7802 */ /* 0x000fe20000000f00 */
[----:B--2---:R-:W-:-:S05]  /*19b10*/  VIADD R24, R24, 0x1 ;  /* 0x0000000118187836 */ /* 0x004fca0000000000 */
[----:B------:R-:W-:Y:S01]  /*19b20*/  STL [R1+0x4c], R24 ;  /* 0x00004c1801007387 */ /* 0x000fe20000100800 */
        /* <DEDUP_REMOVED lines=21> */
[----:B------:R-:W-:Y:S02]  /*19c80*/  IMAD.MOV.U32 R15, RZ, RZ, -0x7fffffe0 ;  /* 0x80000020ff0f7424 */ /* 0x000fe400078e00ff */
[----:B------:R-:W-:-:S02]  /*19c90*/  VIADD R8, R8, 0x606 ;  /* 0x0000060608087836 */ /* 0x000fc40000000000 */
[----:B------:R-:W-:Y:S01]  /*19ca0*/  VIADD R6, R6, 0x1c0 ;  /* 0x000001c006067836 */ /* 0x000fe20000000000 */
[----:B------:R-:W-:Y:S02]  /*19cb0*/  WARPGROUP.DEPBAR.LE gsb0, 0x0 ;  /* 0x00008000000079c5 */ /* 0x000fe40000010000 */
[----:B------:R-:W-:-:S06]  /*19cc0*/  WARPGROUP.ARRIVE ;  /* 0x00000000000079c5 */ /* 0x000fcc0000000000 */
        /* <DEDUP_REMOVED lines=8> */
[----:B------:R-:W-:Y:S01]  /*19d50*/  R2UR UR4, R8 ;  /* 0x00000000080472ca */ /* 0x000fe200000e0000 */
[----:B0-----:R-:W-:Y:S01]  /*19d60*/  FADD.FTZ R8, R5, R0 ;  /* 0x0000000005087221 */ /* 0x001fe20000010000 */
[----:B------:R-:W-:Y:S01]  /*19d70*/  R2UR UR5, R9 ;  /* 0x00000000090572ca */ /* 0x000fe200000e0000 */
[----:B------:R-:W-:Y:S01]  /*19d80*/  @!P1 VIADD R9, R11, 0x2d860 ;  /* 0x0002d8600b099836 */ /* 0x000fe20000000000 */
[----:B------:R-:W-:Y:S01]  /*19d90*/  R2UR UR6, R6 ;  /* 0x00000000060672ca */ /* 0x000fe200000e0000 */
[----:B------:R-:W-:Y:S01]  /*19da0*/  IMAD.U32 R11, RZ, RZ, UR39 ;  /* 0x00000027ff0b7e24 */ /* 0x000fe2000f8e00ff */
[----:B------:R-:W-:Y:S01]  /*19db0*/  R2UR UR7, R7 ;  /* 0x00000000070772ca */ /* 0x000fe200000e0000 */
[----:B------:R-:W-:Y:S01]  /*19dc0*/  IMAD.MOV.U32 R0, RZ, RZ, -0x800000 ;  /* 0xff800000ff007424 */ /* 0x000fe200078e00ff */
[----:B------:R-:W0:Y:S01]  /*19dd0*/  SHFL.BFLY PT, R7, R2, 0x1, 0x1f ;  /* 0x0c201f0002077f89 */ /* 0x000e2200000e0000 */
[----:B------:R-:W-:-:S02]  /*19de0*/  FSETP.NE.FTZ.AND P0, PT, R8, RZ, PT ;  /* 0x000000ff0800720b */ /* 0x000fc40003f15000 */
[----:B------:R-:W-:Y:S02]  /*19df0*/  @!P1 PRMT R9, RZ, 0x654, R9 ;  /* 0x00000654ff099816 */ /* 0x000fe40000000009 */
[----:B------:R-:W-:-:S09]  /*19e00*/  MOV R5, UR39 ;  /* 0x0000002700057c02 */ /* 0x000fd20008000f00 */
[----:B------:R-:W1:Y:S01]  /*19e10*/  @P0 MUFU.LG2 R6, R8 ;  /* 0x0000000800060308 */ /* 0x000e620000000c00 */
[----:B------:R-:W-:-:S07]  /*19e20*/  @P0 FMUL.FTZ R5, R5, 0.69314718246459960938 ;  /* 0x3f31721805050820 */ /* 0x000fce0000410000 */
[----:B------:R-:W-:Y:S01]  /*19e30*/  @P0 MUFU.RCP R4, R8 ;  /* 0x0000000800040308 */ /* 0x000fe20000001000 */
[----:B0-----:R-:W-:Y:S01]  /*19e40*/  FADD.FTZ R10, R2, R7 ;  /* 0x00000007020a7221 */ /* 0x001fe20000010000 */
[----:B------:R-:W-:-:S04]  /*19e50*/  IMAD.MOV.U32 R2, RZ, RZ, RZ ;  /* 0x000000ffff027224 */ /* 0x000fc800078e00ff */
[----:B------:R-:W-:Y:S01]  /*19e60*/  FSETP.NE.FTZ.AND P3, PT, R10, RZ, PT ;  /* 0x000000ff0a00720b */ /* 0x000fe20003f75000 */
[----:B-1----:R-:W-:-:S04]  /*19e70*/  @P0 FMUL.FTZ R6, R6, 0.69314718246459960938 ;  /* 0x3f31721806060820 */ /* 0x002fc80000410000 */
[----:B------:R-:W-:Y:S01]  /*19e80*/  @P0 FFMA.FTZ R0, R5, R12, R6 ;  /* 0x0000000c05000223 */ /* 0x000fe20000010006 */
[----:B------:R-:W-:-:S07]  /*19e90*/  PLOP3.LUT P0, PT, PT, PT, PT, 0x8, 0x0 ;  /* 0x000000000000781c */ /* 0x000fce0003f0e170 */
[----:B------:R-:W0:Y:S01]  /*19ea0*/  @P3 MUFU.LG2 R7, R10 ;  /* 0x0000000a00073308 */ /* 0x000e220000000c00 */
[----:B------:R-:W-:-:S07]  /*19eb0*/  @P3 FMUL.FTZ R11, R11, 0.69314718246459960938 ;  /* 0x3f3172180b0b3820 */ /* 0x000fce0000410000 */
[----:B------:R-:W1:Y:S01]  /*19ec0*/  @P3 MUFU.RCP R2, R10 ;  /* 0x0000000a00023308 */ /* 0x000e620000001000 */
[----:B0-----:R-:W-:-:S04]  /*19ed0*/  @P3 FMUL.FTZ R8, R7, 0.69314718246459960938 ;  /* 0x3f31721807083820 */ /* 0x001fc80000410000 */
[----:B------:R-:W-:Y:S01]  /*19ee0*/  @P3 FFMA.FTZ R3, R11, R13, R8 ;  /* 0x0000000d0b033223 */ /* 0x000fe20000010008 */
[----:B------:R-:W-:Y:S02]  /*19ef0*/  WARPGROUP.DEPBAR.LE gsb0, 0x0 ;  /* 0x00008000000079c5 */ /* 0x000fe40000010000 */
[----:B------:R-:W-:-:S06]  /*19f00*/  WARPGROUP.ARRIVE ;  /* 0x00000000000079c5 */ /* 0x000fcc0000000000 */
[----:B------:R-:W-:Y:S03]  /*19f10*/  HGMMA.64x96x16.F32 R88, gdesc[UR4].tnspB, R88, gsb0 ;  /* 0x41600000045879f0 */ /* 0x000fe60008000858 */
        /* <DEDUP_REMOVED lines=49> */
[----:B0-----:R-:W-:-:S07]  /*1a230*/  FMUL.FTZ R135, R135, R2 ;  /* 0x0000000287877220 */ /* 0x001fce0000410000 */
.L_x_1171:
[----:B------:R-:W-:Y:S05]  /*1a240*/  WARPSYNC.ALL ;  /* 0x0000000000007948 */ /* 0x000fea0003800000 */
[----:B------:R-:W0:Y:S08]  /*1a250*/  S2UR UR5, SR_CgaCtaId ;  /* 0x00000000000579c3 */ /* 0x000e300000008800 */
[----:B------:R-:W-:Y:S06]  /*1a260*/  BAR.SYNC.DEFER_BLOCKING 0x5, 0x1a0 ;  /* 0x0146800000007b1d */ /* 0x000fec0000010000 */
[----:B------:R-:W-:Y:S01]  /*1a270*/  UMOV UR4, 0x400 ;  /* 0x0000040000047882 */ /* 0x000fe20000000000 */
[----:B------:R-:W-:Y:S01]  /*1a280*/  BSSY B0, `(.L_x_1287) ;  /* 0x0000190000007945 */ /* 0x000fe20003800000 */
[----:B------:R-:W1:Y:S01]  /*1a290*/  S2R R46, SR_TID.X ;  /* 0x00000000002e7919 */ /* 0x000e620000002100 */
[----:B0-----:R-:W-:-:S06]  /*1a2a0*/  ULEA UR4, UR5, UR4, 0x18 ;  /* 0x0000000405047291 */ /* 0x001fcc000f8ec03f */
[----:B------:R-:W-:-:S05]  /*1a2b0*/  IMAD.U32 R2, RZ, RZ, UR4 ;  /* 0x00000004ff027e24 */ /* 0x000fca000f8e00ff */
[----:B------:R-:W0:Y:S01]  /*1a2c0*/  LDS.128 R8, [R2+0x2d8d0] ;  /* 0x02d8d00002087984 */ /* 0x000e220000000c00 */
[----:B-1----:R-:W-:-:S05]  /*1a2d0*/  VIADD R32, R46, 0xffffff80 ;  /* 0xffffff802e207836 */ /* 0x002fca0000000000 */
[----:B------:R-:W-:-:S04]  /*1a2e0*/  SHF.R.S32.HI R33, RZ, 0x1f, R32 ;  /* 0x0000001fff217819 */ /* 0x000fc80000011420 */
[----:B------:R-:W-:-:S04]  /*1a2f0*/  LEA.HI R20, R33, R32, RZ, 0x2 ;  /* 0x0000002021147211 */ /* 0x000fc800078f10ff */
[----:B------:R-:W-:Y:S02]  /*1a300*/  LOP3.LUT R5, R20, 0x1ffffffc, RZ, 0xc0, !PT ;  /* 0x1ffffffc14057812 */ /* 0x000fe400078ec0ff */
[----:B------:R-:W-:-:S03]  /*1a310*/  SHF.R.S32.HI R20, RZ, 0x2, R20 ;  /* 0x00000002ff147819 */ /* 0x000fc60000011414 */
[----:B------:R-:W-:-:S04]  /*1a320*/  IMAD.IADD R5, R32, 0x1, -R5 ;  /* 0x0000000120057824 */ /* 0x000fc800078e0a05 */
[----:B------:R-:W-:Y:S01]  /*1a330*/  IMAD.SHL.U32 R36, R5, 0x8, RZ ;  /* 0x0000000805247824 */ /* 0x000fe200078e00ff */
[----:B0-----:R0:W-:Y:S04]  /*1a340*/  STL.64 [R1+0x30], R8 ;  /* 0x0000300801007387 */ /* 0x0011e80000100a00 */
[----:B------:R0:W-:Y:S01]  /*1a350*/  STL.64 [R1+0x38], R10 ;  /* 0x0000380a01007387 */ /* 0x0001e20000100a00 */
[----:B------:R-:W-:Y:S06]  /*1a360*/  BAR.ARV 0x4, 0x1a0 ;  /* 0x0106800000007b1d */ /* 0x000fec0000002000 */
[----:B------:R-:W-:Y:S05]  /*1a370*/  @P0 BRA `(.L_x_1288) ;  /* 0x0000001000240947 */ /* 0x000fea0003800000 */
[----:B------:R-:W2:Y:S01]  /*1a380*/  LDL R45, [R1+0x48] ;  /* 0x00004800012d7983 */ /* 0x000ea20000100800 */
[CC--:B------:R-:W-:Y:S01]  /*1a390*/  LEA.HI R4, R33.reuse, R32.reuse, RZ, 0x4 ;  /* 0x0000002021047211 */ /* 0x0c0fe200078f20ff */
[----:B------:R-:W-:Y:S05]  /*1a3a0*/  WARPSYNC.ALL ;  /* 0x0000000000007948 */ /* 0x000fea0003800000 */
[----:B------:R-:W1:Y:S01]  /*1a3b0*/  S2R R5, SR_SWINHI ;  /* 0x0000000000057919 */ /* 0x000e620000002f00 */
[----:B0-----:R-:W-:Y:S01]  /*1a3c0*/  SHF.R.S32.HI R11, RZ, 0x4, R4 ;  /* 0x00000004ff0b7819 */ /* 0x001fe20000011404 */
[----:B------:R-:W-:Y:S01]  /*1a3d0*/  ULDC.64 UR4, c[0x0][0xbd8] ;  /* 0x0002f60000047ab9 */ /* 0x000fe20000000a00 */
[----:B------:R-:W-:-:S02]  /*1a3e0*/  LEA.HI R10, R33, R32, RZ, 0x5 ;  /* 0x00000020210a7211 */ /* 0x000fc400078f28ff */
[C---:B------:R-:W-:Y:S02]  /*1a3f0*/  LEA.HI R8, R4.reuse, R11, RZ, 0x1 ;  /* 0x0000000b04087211 */ /* 0x040fe400078f08ff */
[----:B------:R-:W-:Y:S02]  /*1a400*/  LOP3.LUT R9, R4, 0xfffffff0, RZ, 0xc0, !PT ;  /* 0xfffffff004097812 */ /* 0x000fe400078ec0ff */
[----:B------:R-:W-:Y:S02]  /*1a410*/  LOP3.LUT R8, R8, 0x1ffffffe, RZ, 0xc0, !PT ;  /* 0x1ffffffe08087812 */ /* 0x000fe400078ec0ff */
[----:B------:R-:W-:Y:S01]  /*1a420*/  SHF.R.S32.HI R10, RZ, 0x5, R10 ;  /* 0x00000005ff0a7819 */ /* 0x000fe2000001140a */
[----:B------:R-:W-:Y:S01]  /*1a430*/  IMAD.IADD R9, R32, 0x1, -R9 ;  /* 0x0000000120097824 */ /* 0x000fe200078e0a09 */
[----:B------:R-:W-:Y:S01]  /*1a440*/  F2FP.F16.F32.PACK_AB R6, R93, R6 ;  /* 0x000000065d06723e */ /* 0x000fe200000000ff */
[----:B------:R-:W-:Y:S01]  /*1a450*/  IMAD.IADD R8, R11, 0x1, -R8 ;  /* 0x000000010b087824 */ /* 0x000fe200078e0a08 */
[----:B------:R-:W-:Y:S01]  /*1a460*/  F2FP.F16.F32.PACK_AB R26, R125, R26 ;  /* 0x0000001a7d1a723e */ /* 0x000fe200000000ff */
[----:B------:R-:W-:Y:S01]  /*1a470*/  IMAD R9, R10, 0x10, R9 ;  /* 0x000000100a097824 */ /* 0x000fe200078e0209 */
[----:B------:R-:W-:Y:S01]  /*1a480*/  F2FP.F16.F32.PACK_AB R27, R34, R27 ;  /* 0x0000001b221b723e */ /* 0x000fe200000000ff */
[----:B------:R-:W-:Y:S01]  /*1a490*/  IMAD.SHL.U32 R8, R8, 0x8, RZ ;  /* 0x0000000808087824 */ /* 0x000fe200078e00ff */
[----:B------:R-:W-:-:S02]  /*1a4a0*/  MOV R28, R2 ;  /* 0x00000002001c7202 */ /* 0x000fc40000000f00 */
[----:B-1----:R-:W-:Y:S01]  /*1a4b0*/  MOV R29, R5 ;  /* 0x00000005001d7202 */ /* 0x002fe20000000f00 */
[----:B------:R-:W-:-:S04]  /*1a4c0*/  IMAD.U32 R5, R9, 0x20, R8 ;  /* 0x0000002009057824 */ /* 0x000fc800078e0008 */
[----:B------:R-:W-:Y:S01]  /*1a4d0*/  IMAD.WIDE R4, R5, 0x2, R28 ;  /* 0x0000000205047825 */ /* 0x000fe200078e021c */
[----:B------:R-:W-:Y:S02]  /*1a4e0*/  BAR.SYNC.DEFER_BLOCKING 0x1, 0x180 ;  /* 0x0046000000007b1d */ /* 0x000fe40000010000 */
[C---:B------:R-:W-:Y:S02]  /*1a4f0*/  IADD3 R39, P1, R4.reuse, 0x6000, RZ ;  /* 0x0000600004277810 */ /* 0x040fe40007f3e0ff */
[C---:B------:R-:W-:Y:S02]  /*1a500*/  IADD3 R31, P4, R4.reuse, 0x20, RZ ;  /* 0x00000020041f7810 */ /* 0x040fe40007f9e0ff */
[C---:B------:R-:W-:Y:S01]  /*1a510*/  IADD3 R35, P3, R4.reuse, 0x3000, RZ ;  /* 0x0000300004237810 */ /* 0x040fe20007f7e0ff */
[--C-:B------:R-:W-:Y:S01]  /*1a520*/  IMAD.X R15, RZ, RZ, R5.reuse, P1 ;  /* 0x000000ffff0f7224 */ /* 0x100fe200008e0605 */
[C---:B------:R-:W-:Y:S01]  /*1a530*/  IADD3 R37, P2, R4.reuse, 0x3020, RZ ;  /* 0x0000302004257810 */ /* 0x040fe20007f5e0ff */
[----:B------:R-:W-:Y:S01]  /*1a540*/  IMAD.X R9, RZ, RZ, R5, P4 ;  /* 0x000000ffff097224 */ /* 0x000fe200020e0605 */
[----:B------:R-:W-:-:S02]  /*1a550*/  LOP3.LUT R13, R4, 0x180, RZ, 0xc0, !PT ;  /* 0x00000180040d7812 */ /* 0x000fc400078ec0ff */
[----:B------:R-:W-:Y:S02]  /*1a560*/  ISETP.NE.U32.AND P1, PT, RZ, UR4, PT ;  /* 0x00000004ff007c0c */ /* 0x000fe4000bf25070 */
[----:B------:R-:W-:Y:S02]  /*1a570*/  IADD3 R41, P0, R4, 0x6020, RZ ;  /* 0x0000602004297810 */ /* 0x000fe40007f1e0ff */
[----:B------:R-:W-:Y:S02]  /*1a580*/  LOP3.LUT R8, R31, 0x180, RZ, 0xc0, !PT ;  /* 0x000001801f087812 */ /* 0x000fe400078ec0ff */
[----:B------:R-:W-:Y:S01]  /*1a590*/  LOP3.LUT R10, R35, 0x180, RZ, 0xc0, !PT ;  /* 0x00000180230a7812 */ /* 0x000fe200078ec0ff */
[----:B------:R-:W-:Y:S01]  /*1a5a0*/  IMAD.X R25, RZ, RZ, R5, P0 ;  /* 0x000000ffff197224 */ /* 0x000fe200000e0605 */
[----:B------:R-:W-:Y:S02]  /*1a5b0*/  LOP3.LUT R12, R37, 0x180, RZ, 0xc0, !PT ;  /* 0x00000180250c7812 */ /* 0x000fe400078ec0ff */
[----:B------:R-:W-:-:S02]  /*1a5c0*/  LOP3.LUT R14, R39, 0x180, RZ, 0xc0, !PT ;  /* 0x00000180270e7812 */ /* 0x000fc400078ec0ff */
[----:B------:R-:W-:Y:S02]  /*1a5d0*/  SHF.R.U64 R13, R13, 0x3, RZ ;  /* 0x000000030d0d7819 */ /* 0x000fe400000012ff */
[----:B------:R-:W-:Y:S01]  /*1a5e0*/  ISETP.NE.AND.EX P1, PT, RZ, UR5, PT, P1 ;  /* 0x00000005ff007c0c */ /* 0x000fe2000bf25310 */
[----:B------:R-:W-:Y:S01]  /*1a5f0*/  ULDC.64 UR4, c[0x0][0xbe0] ;  /* 0x0002f80000047ab9 */ /* 0x000fe20000000a00 */
[----:B------:R-:W-:Y:S02]  /*1a600*/  SHF.R.U64 R8, R8, 0x3, RZ ;  /* 0x0000000308087819 */ /* 0x000fe400000012ff */
[----:B------:R-:W-:Y:S02]  /*1a610*/  SHF.R.U64 R10, R10, 0x3, RZ ;  /* 0x000000030a0a7819 */ /* 0x000fe400000012ff */
[----:B------:R-:W-:Y:S02]  /*1a620*/  SHF.R.U64 R12, R12, 0x3, RZ ;  /* 0x000000030c0c7819 */ /* 0x000fe400000012ff */
[----:B------:R-:W-:-:S02]  /*1a630*/  SHF.R.U64 R14, R14, 0x3, RZ ;  /* 0x000000030e0e7819 */ /* 0x000fc400000012ff */
[----:B------:R-:W-:Y:S01]  /*1a640*/  LOP3.LUT R4, R13, R4, RZ, 0x3c, !PT ;  /* 0x000000040d047212 */ /* 0x000fe200078e3cff */
[----:B------:R-:W-:Y:S01]  /*1a650*/  IMAD.X R13, RZ, RZ, R5, P2 ;  /* 0x000000ffff0d7224 */ /* 0x000fe200010e0605 */
[----:B------:R-:W-:Y:S02]  /*1a660*/  ISETP.NE.U32.AND P0, PT, RZ, UR4, PT ;  /* 0x00000004ff007c0c */ /* 0x000fe4000bf05070 */
[----:B------:R-:W-:Y:S02]  /*1a670*/  IADD3.X R11, RZ, R5, RZ, P3, !PT ;  /* 0x00000005ff0b7210 */ /* 0x000fe40001ffe4ff */
[----:B------:R-:W-:Y:S02]  /*1a680*/  LOP3.LUT R8, R8, R31, RZ, 0x3c, !PT ;  /* 0x0000001f08087212 */ /* 0x000fe400078e3cff */
[----:B------:R-:W-:Y:S02]  /*1a690*/  LOP3.LUT R24, R41, 0x180, RZ, 0xc0, !PT ;  /* 0x0000018029187812 */ /* 0x000fe400078ec0ff */
[----:B------:R-:W-:-:S02]  /*1a6a0*/  LOP3.LUT R10, R10, R35, RZ, 0x3c, !PT ;  /* 0x000000230a0a7212 */ /* 0x000fc400078e3cff */
[----:B------:R-:W-:Y:S02]  /*1a6b0*/  LOP3.LUT R12, R12, R37, RZ, 0x3c, !PT ;  /* 0x000000250c0c7212 */ /* 0x000fe400078e3cff */
[----:B------:R-:W-:Y:S02]  /*1a6c0*/  LOP3.LUT R14, R14, R39, RZ, 0x3c, !PT ;  /* 0x000000270e0e7212 */ /* 0x000fe400078e3cff */
[----:B------:R-:W-:Y:S02]  /*1a6d0*/  MOV R35, R4 ;  /* 0x0000000400237202 */ /* 0x000fe40000000f00 */
[----:B------:R-:W-:Y:S02]  /*1a6e0*/  ISETP.NE.AND.EX P0, PT, RZ, UR5, PT, P0 ;  /* 0x00000005ff007c0c */ /* 0x000fe4000bf05300 */
[----:B------:R-:W-:Y:S02]  /*1a6f0*/  F2FP.F16.F32.PACK_AB R4, R30, R7 ;  /* 0x000000071e04723e */ /* 0x000fe400000000ff */
[----:B------:R-:W-:Y:S01]  /*1a700*/  SHF.R.U64 R24, R24, 0x3, RZ ;  /* 0x0000000318187819 */ /* 0x000fe200000012ff */
[----:B------:R-:W2:Y:S01]  /*1a710*/  LDC.64 R30, c[0x0][0xbd8] ;  /* 0x0002f600ff1e7b82 */ /* 0x000ea20000000a00 */
[----:B------:R-:W-:-:S02]  /*1a720*/  F2FP.F16.F32.PACK_AB R5, R91, R90 ;  /* 0x0000005a5b05723e */ /* 0x000fc400000000ff */
[----:B------:R-:W-:Y:S02]  /*1a730*/  F2FP.F16.F32.PACK_AB R7, R95, R94 ;  /* 0x0000005e5f07723e */ /* 0x000fe400000000ff */
[----:B------:R-:W-:Y:S02]  /*1a740*/  MOV R40, R8 ;  /* 0x0000000800287202 */ /* 0x000fe40000000f00 */
[----:B------:R-:W-:Y:S01]  /*1a750*/  MOV R38, R10 ;  /* 0x0000000a00267202 */ /* 0x000fe20000000f00 */
[----:B------:R0:W-:Y:S01]  /*1a760*/  STSM.16.M88.4 [R35], R4 ;  /* 0x0000000423007844 */ /* 0x0001e20000000200 */
[----:B------:R-:W-:Y:S02]  /*1a770*/  MOV R39, R12 ;  /* 0x0000000c00277202 */ /* 0x000fe40000000f00 */
[----:B------:R-:W-:Y:S02]  /*1a780*/  MOV R37, R14 ;  /* 0x0000000e00257202 */ /* 0x000fe40000000f00 */
[----:B------:R-:W-:-:S02]  /*1a790*/  F2FP.F16.F32.PACK_AB R8, R97, R96 ;  /* 0x000000606108723e */ /* 0x000fc400000000ff */
[----:B------:R-:W-:Y:S02]  /*1a7a0*/  F2FP.F16.F32.PACK_AB R9, R99, R98 ;  /* 0x000000626309723e */ /* 0x000fe400000000ff */
[----:B------:R-:W-:Y:S02]  /*1a7b0*/  F2FP.F16.F32.PACK_AB R10, R101, R100 ;  /* 0x00000064650a723e */ /* 0x000fe400000000ff */
[----:B------:R-:W-:Y:S02]  /*1a7c0*/  F2FP.F16.F32.PACK_AB R11, R103, R102 ;  /* 0x00000066670b723e */ /* 0x000fe400000000ff */
[----:B------:R-:W-:Y:S02]  /*1a7d0*/  F2FP.F16.F32.PACK_AB R12, R21, R104 ;  /* 0x00000068150c723e */ /* 0x000fe400000000ff */
[----:B------:R-:W-:Y:S01]  /*1a7e0*/  F2FP.F16.F32.PACK_AB R13, R107, R106 ;  /* 0x0000006a6b0d723e */ /* 0x000fe200000000ff */
[----:B------:R1:W-:Y:S01]  /*1a7f0*/  STSM.16.M88.4 [R40], R8 ;  /* 0x0000000828007844 */ /* 0x0003e20000000200 */
[----:B------:R-:W-:-:S02]  /*1a800*/  F2FP.F16.F32.PACK_AB R14, R109, R108 ;  /* 0x0000006c6d0e723e */ /* 0x000fc400000000ff */
[----:B------:R-:W-:Y:S02]  /*1a810*/  F2FP.F16.F32.PACK_AB R15, R111, R110 ;  /* 0x0000006e6f0f723e */ /* 0x000fe400000000ff */
[----:B------:R-:W-:Y:S02]  /*1a820*/  LOP3.LUT R24, R24, R41, RZ, 0x3c, !PT ;  /* 0x0000002918187212 */ /* 0x000fe400078e3cff */
[----:B------:R-:W-:Y:S01]  /*1a830*/  LEA.HI R33, R33, R32, RZ, 0x7 ;  /* 0x0000002021217211 */ /* 0x000fe200078f38ff */
[----:B------:R3:W-:Y:S01]  /*1a840*/  STSM.16.M88.4 [R38], R12 ;  /* 0x0000000c26007844 */ /* 0x0007e20000000200 */
[----:B0-----:R-:W-:Y:S02]  /*1a850*/  MOV R35, R24 ;  /* 0x0000001800237202 */ /* 0x001fe40000000f00 */
[----:B------:R-:W-:Y:S02]  /*1a860*/  F2FP.F16.F32.PACK_AB R4, R113, R112 ;  /* 0x000000707104723e */ /* 0x000fe400000000ff */
[----:B------:R-:W-:-:S02]  /*1a870*/  F2FP.F16.F32.PACK_AB R5, R115, R114 ;  /* 0x000000727305723e */ /* 0x000fc400000000ff */
[----:B------:R-:W-:Y:S02]  /*1a880*/  F2FP.F16.F32.PACK_AB R6, R117, R116 ;  /* 0x000000747506723e */ /* 0x000fe400000000ff */
[----:B------:R-:W-:Y:S02]  /*1a890*/  F2FP.F16.F32.PACK_AB R7, R119, R118 ;  /* 0x000000767707723e */ /* 0x000fe400000000ff */
[----:B------:R-:W-:Y:S02]  /*1a8a0*/  F2FP.F16.F32.PACK_AB R24, R121, R120 ;  /* 0x000000787918723e */ /* 0x000fe400000000ff */
[----:B------:R-:W-:Y:S01]  /*1a8b0*/  F2FP.F16.F32.PACK_AB R25, R123, R122 ;  /* 0x0000007a7b19723e */ /* 0x000fe200000000ff */
[----:B------:R0:W-:Y:S01]  /*1a8c0*/  STSM.16.M88.4 [R39], R4 ;  /* 0x0000000427007844 */ /* 0x0001e20000000200 */
[----:B-1----:R-:W-:Y:S01]  /*1a8d0*/  F2FP.F16.F32.PACK_AB R8, R129, R128 ;  /* 0x000000808108723e */ /* 0x002fe200000000ff */
[----:B---3--:R-:W1:Y:S01]  /*1a8e0*/  @P0 LDC.64 R12, c[0x0][0xbe0] ;  /* 0x0002f800ff0c0b82 */ /* 0x008e620000000a00 */
[----:B------:R-:W-:Y:S01]  /*1a8f0*/  LOP3.LUT R15, R33, 0xffffff80, RZ, 0xc0, !PT ;  /* 0xffffff80210f7812 */ /* 0x000fe200078ec0ff */
[----:B------:R3:W-:Y:S01]  /*1a900*/  STSM.16.M88.4 [R37], R24 ;  /* 0x0000001825007844 */ /* 0x0007e20000000200 */
[----:B------:R-:W-:Y:S01]  /*1a910*/  F2FP.F16.F32.PACK_AB R9, R131, R130 ;  /* 0x000000828309723e */ /* 0x000fe200000000ff */
[----:B------:R-:W-:Y:S01]  /*1a920*/  ULDC UR4, c[0x0][0xa88] ;  /* 0x0002a20000047ab9 */ /* 0x000fe20000000800 */
[----:B------:R-:W-:-:S02]  /*1a930*/  F2FP.F16.F32.PACK_AB R10, R133, R132 ;  /* 0x00000084850a723e */ /* 0x000fc400000000ff */
[----:B------:R-:W-:Y:S01]  /*1a940*/  F2FP.F16.F32.PACK_AB R11, R135, R134 ;  /* 0x00000086870b723e */ /* 0x000fe200000000ff */
[----:B------:R-:W-:Y:S02]  /*1a950*/  IMAD.IADD R15, R32, 0x1, -R15 ;  /* 0x00000001200f7824 */ /* 0x000fe400078e0a0f */
[----:B------:R-:W-:Y:S02]  /*1a960*/  IMAD.MOV.U32 R38, RZ, RZ, RZ ;  /* 0x000000ffff267224 */ /* 0x000fe400078e00ff */
[----:B------:R3:W-:Y:S01]  /*1a970*/  STSM.16.M88.4 [R35], R8 ;  /* 0x0000000823007844 */ /* 0x0007e20000000200 */
[----:B------:R-:W-:-:S04]  /*1a980*/  SHF.R.S32.HI R14, RZ, 0x1f, R15 ;  /* 0x0000001fff0e7819 */ /* 0x000fc8000001140f */
[----:B0-----:R-:W-:-:S04]  /*1a990*/  LEA.HI R4, R14, R15, RZ, 0x2 ;  /* 0x0000000f0e047211 */ /* 0x001fc800078f10ff */
[--C-:B------:R-:W-:Y:S02]  /*1a9a0*/  SHF.R.S32.HI R6, RZ, 0x2, R4.reuse ;  /* 0x00000002ff067819 */ /* 0x100fe40000011404 */
[----:B------:R-:W-:-:S04]  /*1a9b0*/  SHF.R.S32.HI R5, RZ, 0x1f, R4 ;  /* 0x0000001fff057819 */ /* 0x000fc80000011404 */
[----:B------:R-:W-:Y:S01]  /*1a9c0*/  LEA.HI R5, R5, R6, RZ, 0x3 ;  /* 0x0000000605057211 */ /* 0x000fe200078f18ff */
[----:B------:R-:W-:-:S03]  /*1a9d0*/  IMAD.U32 R42, RZ, RZ, UR4 ;  /* 0x00000004ff2a7e24 */ /* 0x000fc6000f8e00ff */
[----:B------:R-:W-:Y:S01]  /*1a9e0*/  LOP3.LUT R7, R5, 0xfffffff8, RZ, 0xc0, !PT ;  /* 0xfffffff805077812 */ /* 0x000fe200078ec0ff */
[C---:B--2---:R-:W-:Y:S01]  /*1a9f0*/  IMAD.WIDE R30, R45.reuse, 0x4, R30 ;  /* 0x000000042d1e7825 */ /* 0x044fe200078e021e */
[----:B------:R-:W-:Y:S03]  /*1aa00*/  BAR.SYNC.DEFER_BLOCKING 0x1, 0x180 ;  /* 0x0046000000007b1d */ /* 0x000fe60000010000 */
[----:B-1----:R-:W-:-:S03]  /*1aa10*/  @P0 IMAD.WIDE R4, R45, 0x4, R12 ;  /* 0x000000042d040825 */ /* 0x002fc600078e020c */
[----:B------:R3:W5:Y:S01]  /*1aa20*/  @P1 LDG.E R38, desc[UR52][R30.64] ;  /* 0x000000341e261981 */ /* 0x000762000c1e1900 */
[----:B------:R-:W-:Y:S01]  /*1aa30*/  SHF.R.S32.HI R33, RZ, 0x7, R33 ;  /* 0x00000007ff217819 */ /* 0x000fe20000011421 */
[----:B------:R-:W-:Y:S01]  /*1aa40*/  IMAD.IADD R7, R6, 0x1, -R7 ;  /* 0x0000000106077824 */ /* 0x000fe200078e0a07 */
[----:B------:R-:W-:Y:S01]  /*1aa50*/  LEA.HI R14, R14, R15, RZ, 0x5 ;  /* 0x0000000f0e0e7211 */ /* 0x000fe200078f28ff */
[----:B------:R3:W5:Y:S02]  /*1aa60*/  @P0 LDG.E R42, desc[UR52][R4.64] ;  /* 0x00000034042a0981 */ /* 0x000764000c1e1900 */
[----:B------:R-:W-:Y:S01]  /*1aa70*/  IMAD.HI R6, R33, 0x55555556, RZ ;  /* 0x5555555621067827 */ /* 0x000fe200078e02ff */
[----:B------:R-:W-:Y:S06]  /*1aa80*/  @P0 BRA `(.L_x_1289) ;  /* 0x0000000000100947 */ /* 0x000fec0003800000 */
[----:B------:R-:W-:Y:S05]  /*1aa90*/  @!P1 BRA `(.L_x_1289) ;  /* 0x00000000000c9947 */ /* 0x000fea0003800000 */
[----:B---3--:R-:W2:Y:S04]  /*1aaa0*/  LDG.E R5, desc[UR52][R30.64] ;  /* 0x000000341e057981 */ /* 0x008ea8000c1e1900 */
[----:B-----5:R-:W2:Y:S02]  /*1aab0*/  LDG.E R42, desc[UR52][R30.64+0x4] ;  /* 0x000004341e2a7981 */ /* 0x020ea4000c1e1900 */
[----:B--2---:R-:W-:-:S07]  /*1aac0*/  IMAD.IADD R42, R42, 0x1, -R5 ;  /* 0x000000012a2a7824 */ /* 0x004fce00078e0a05 */
.L_x_1289:
[----:B------:R-:W2:Y:S01]  /*1aad0*/  LDL.LU R47, [R1+0x44] ;  /* 0x00004400012f7983 */ /* 0x000ea20000300800 */
[----:B------:R-:W-:Y:S01]  /*1aae0*/  LEA.HI R6, R6, R6, RZ, 0x1 ;  /* 0x0000000606067211 */ /* 0x000fe200078f08ff */
[----:B------:R-:W-:Y:S02]  /*1aaf0*/  ULDC.64 UR4, c[0x0][0xb70] ;  /* 0x0002dc0000047ab9 */ /* 0x000fe40000000a00 */
[----:B------:R-:W4:Y:S01]  /*1ab00*/  LDL.LU R46, [R1+0x50] ;  /* 0x00005000012e7983 */ /* 0x000f220000300800 */
[----:B------:R-:W-:Y:S01]  /*1ab10*/  SHF.R.S32.HI R14, RZ, 0x5, R14 ;  /* 0x00000005ff0e7819 */ /* 0x000fe2000001140e */
[----:B------:R-:W-:Y:S01]  /*1ab20*/  IMAD R33, R6, -0x3, R33 ;  /* 0xfffffffd06217824 */ /* 0x000fe200078e0221 */
[----:B-----5:R-:W-:Y:S02]  /*1ab30*/  SHF.R.S32.HI R39, RZ, 0x1f, R38 ;  /* 0x0000001fff277819 */ /* 0x020fe40000011426 */
[----:B------:R-:W-:Y:S01]  /*1ab40*/  SHF.R.S32.HI R6, RZ, 0x1f, R45 ;  /* 0x0000001fff067819 */ /* 0x000fe2000001142d */
[----:B------:R-:W-:Y:S01]  /*1ab50*/  IMAD R14, R14, 0x10, R7 ;  /* 0x000000100e0e7824 */ /* 0x000fe200078e0207 */
[----:B------:R-:W-:Y:S01]  /*1ab60*/  SEL R45, R45, RZ, !P1 ;  /* 0x000000ff2d2d7207 */ /* 0x000fe20004800000 */
[----:B------:R-:W-:Y:S01]  /*1ab70*/  IMAD R7, R20, 0x20, R36 ;  /* 0x0000002014077824 */ /* 0x000fe200078e0224 */
[----:B------:R-:W-:Y:S01]  /*1ab80*/  SEL R44, R6, RZ, !P1 ;  /* 0x000000ff062c7207 */ /* 0x000fe20004800000 */
[----:B---3--:R-:W-:Y:S01]  /*1ab90*/  IMAD R11, R33, 0x40, R14 ;  /* 0x00000040210b7824 */ /* 0x008fe200078e020e */
[----:B------:R-:W-:Y:S01]  /*1aba0*/  LOP3.LUT P0, RZ, R15, 0x3, RZ, 0xc0, !PT ;  /* 0x000000030fff7812 */ /* 0x000fe2000780c0ff */
[----:B------:R-:W-:-:S03]  /*1abb0*/  IMAD.WIDE R28, R7, 0x2, R28 ;  /* 0x00000002071c7825 */ /* 0x000fc600078e021c */
[C---:B------:R-:W-:Y:S02]  /*1abc0*/  IADD3 R13, P5, R28.reuse, 0x3000, RZ ;  /* 0x000030001c0d7810 */ /* 0x040fe40007fbe0ff */
[C---:B------:R-:W-:Y:S02]  /*1abd0*/  IADD3 R25, P4, R28.reuse, 0x4800, RZ ;  /* 0x000048001c197810 */ /* 0x040fe40007f9e0ff */
[----:B------:R-:W-:Y:S02]  /*1abe0*/  IADD3 R31, P3, R28, 0x6000, RZ ;  /* 0x000060001c1f7810 */ /* 0x000fe40007f7e0ff */
[----:B------:R-:W-:Y:S02]  /*1abf0*/  LOP3.LUT R12, R13, 0x180, RZ, 0xc0, !PT ;  /* 0x000001800d0c7812 */ /* 0x000fe400078ec0ff */
[----:B------:R-:W-:Y:S02]  /*1ac00*/  LOP3.LUT R24, R25, 0x180, RZ, 0xc0, !PT ;  /* 0x0000018019187812 */ /* 0x000fe400078ec0ff */
[----:B------:R-:W-:-:S02]  /*1ac10*/  LOP3.LUT R30, R31, 0x180, RZ, 0xc0, !PT ;  /* 0x000001801f1e7812 */ /* 0x000fc400078ec0ff */
[----:B------:R-:W-:Y:S02]  /*1ac20*/  SHF.R.U64 R12, R12, 0x3, RZ ;  /* 0x000000030c0c7819 */ /* 0x000fe400000012ff */
[----:B------:R-:W-:Y:S02]  /*1ac30*/  SHF.R.U64 R24, R24, 0x3, RZ ;  /* 0x0000000318187819 */ /* 0x000fe400000012ff */
[----:B------:R-:W-:Y:S02]  /*1ac40*/  SHF.R.U64 R30, R30, 0x3, RZ ;  /* 0x000000031e1e7819 */ /* 0x000fe400000012ff */
[----:B------:R-:W-:Y:S01]  /*1ac50*/  LOP3.LUT R12, R12, R13, RZ, 0x3c, !PT ;  /* 0x0000000d0c0c7212 */ /* 0x000fe200078e3cff */
[--C-:B------:R-:W-:Y:S01]  /*1ac60*/  IMAD.X R13, RZ, RZ, R29.reuse, P5 ;  /* 0x000000ffff0d7224 */ /* 0x100fe200028e061d */
[----:B------:R-:W-:Y:S02]  /*1ac70*/  LOP3.LUT R24, R24, R25, RZ, 0x3c, !PT ;  /* 0x0000001918187212 */ /* 0x000fe400078e3cff */
[----:B------:R-:W-:Y:S01]  /*1ac80*/  LOP3.LUT R30, R30, R31, RZ, 0x3c, !PT ;  /* 0x0000001f1e1e7212 */ /* 0x000fe200078e3cff */
[----:B------:R-:W-:Y:S01]  /*1ac90*/  IMAD.X R31, RZ, RZ, R29, P3 ;  /* 0x000000ffff1f7224 */ /* 0x000fe200018e061d */
[----:B------:R-:W-:-:S02]  /*1aca0*/  IADD3.X R25, RZ, R29, RZ, P4, !PT ;  /* 0x0000001dff197210 */ /* 0x000fc400027fe4ff */
[----:B------:R-:W-:Y:S01]  /*1acb0*/  SHF.R.S32.HI R37, RZ, 0x1f, R36 ;  /* 0x0000001fff257819 */ /* 0x000fe20000011424 */
[----:B------:R-:W-:Y:S01]  /*1acc0*/  BSSY B1, `(.L_x_1290) ;  /* 0x000005c000017945 */ /* 0x000fe20003800000 */
[----:B--2---:R-:W-:Y:S01]  /*1acd0*/  SHF.R.S32.HI R43, RZ, 0x1f, R47 ;  /* 0x0000001fff2b7819 */ /* 0x004fe2000001142f */
[----:B----4-:R-:W-:-:S04]  /*1ace0*/  IMAD R11, R46, 0xc0, R11 ;  /* 0x000000c02e0b7824 */ /* 0x010fc800078e020b */
[----:B------:R-:W-:Y:S01]  /*1acf0*/  IMAD R4, R43, UR4, RZ ;  /* 0x000000042b047c24 */ /* 0x000fe2000f8e02ff */
[----:B------:R-:W-:-:S03]  /*1ad00*/  SHF.R.S32.HI R7, RZ, 0x1f, R11 ;  /* 0x0000001fff077819 */ /* 0x000fc6000001140b */
[C---:B------:R-:W-:Y:S02]  /*1ad10*/  IMAD R9, R47.reuse, UR5, R4 ;  /* 0x000000052f097c24 */ /* 0x040fe4000f8e0204 */
[----:B------:R-:W-:Y:S01]  /*1ad20*/  IMAD.WIDE.U32 R4, R47, UR4, R38 ;  /* 0x000000042f047c25 */ /* 0x000fe2000f8e0026 */
[----:B------:R-:W-:-:S03]  /*1ad30*/  ULDC.64 UR4, c[0x0][0xb78] ;  /* 0x0002de0000047ab9 */ /* 0x000fc60000000a00 */
[----:B------:R-:W-:Y:S01]  /*1ad40*/  IMAD.IADD R5, R5, 0x1, R9 ;  /* 0x0000000105057824 */ /* 0x000fe200078e0209 */
[----:B------:R-:W-:Y:S01]  /*1ad50*/  IADD3 R9, P2, R28, 0x1800, RZ ;  /* 0x000018001c097810 */ /* 0x000fe20007f5e0ff */
[----:B------:R-:W-:Y:S02]  /*1ad60*/  IMAD R6, R44, UR4, RZ ;  /* 0x000000042c067c24 */ /* 0x000fe4000f8e02ff */
[----:B------:R-:W-:Y:S01]  /*1ad70*/  IMAD.WIDE.U32 R4, R45, UR4, R4 ;  /* 0x000000042d047c25 */ /* 0x000fe2000f8e0004 */
[----:B------:R-:W-:-:S03]  /*1ad80*/  LOP3.LUT R8, R9, 0x180, RZ, 0xc0, !PT ;  /* 0x0000018009087812 */ /* 0x000fc600078ec0ff */
[----:B------:R-:W-:Y:S01]  /*1ad90*/  IMAD R6, R45, UR5, R6 ;  /* 0x000000052d067c24 */ /* 0x000fe2000f8e0206 */
[----:B------:R-:W-:Y:S01]  /*1ada0*/  IADD3 R4, P1, R11, R4, RZ ;  /* 0x000000040b047210 */ /* 0x000fe20007f3e0ff */
[----:B------:R-:W-:Y:S01]  /*1adb0*/  ULDC.64 UR4, c[0x0][0xb40] ;  /* 0x0002d00000047ab9 */ /* 0x000fe20000000a00 */
[----:B------:R-:W-:Y:S02]  /*1adc0*/  SHF.R.U64 R8, R8, 0x3, RZ ;  /* 0x0000000308087819 */ /* 0x000fe400000012ff */
[----:B------:R-:W-:Y:S01]  /*1add0*/  IADD3.X R7, R7, R5, R6, P1, !PT ;  /* 0x0000000507077210 */ /* 0x000fe20000ffe406 */
[----:B------:R-:W-:Y:S01]  /*1ade0*/  VIADD R5, R11, 0x8 ;  /* 0x000000080b057836 */ /* 0x000fe20000000000 */
[----:B------:R-:W-:Y:S02]  /*1adf0*/  LEA R40, P1, R4, UR4, 0x2 ;  /* 0x0000000404287c11 */ /* 0x000fe4000f8210ff */
[----:B------:R-:W-:Y:S01]  /*1ae00*/  LOP3.LUT R8, R8, R9, RZ, 0x3c, !PT ;  /* 0x0000000908087212 */ /* 0x000fe200078e3cff */
[----:B------:R-:W-:Y:S01]  /*1ae10*/  IMAD.X R9, RZ, RZ, R29, P2 ;  /* 0x000000ffff097224 */ /* 0x000fe200010e061d */
[----:B------:R-:W-:Y:S01]  /*1ae20*/  LEA.HI.X R41, R4, UR5, R7, 0x2, P1 ;  /* 0x0000000504297c11 */ /* 0x000fe200088f1407 */
[----:B------:R-:W-:Y:S01]  /*1ae30*/  ULDC.64 UR4, c[0x0][0xaa0] ;  /* 0x0002a80000047ab9 */ /* 0x000fe20000000a00 */
[----:B------:R-:W-:-:S02]  /*1ae40*/  IADD3 R7, P2, R28, 0x7800, RZ ;  /* 0x000078001c077810 */ /* 0x000fc40007f5e0ff */
[----:B------:R-:W-:Y:S02]  /*1ae50*/  LOP3.LUT R4, R28, 0x180, RZ, 0xc0, !PT ;  /* 0x000001801c047812 */ /* 0x000fe400078ec0ff */
[-C--:B------:R-:W-:Y:S01]  /*1ae60*/  ISETP.GE.OR P1, PT, R11, R42.reuse, P0 ;  /* 0x0000002a0b00720c */ /* 0x080fe20000726670 */
[----:B------:R-:W-:Y:S01]  /*1ae70*/  IMAD.X R33, RZ, RZ, R29, P2 ;  /* 0x000000ffff217224 */ /* 0x000fe200010e061d */
[----:B------:R-:W-:Y:S02]  /*1ae80*/  ISETP.GE.OR P0, PT, R5, R42, P0 ;  /* 0x0000002a0500720c */ /* 0x000fe40000706670 */
[----:B------:R-:W-:Y:S02]  /*1ae90*/  LOP3.LUT R6, R7, 0x180, RZ, 0xc0, !PT ;  /* 0x0000018007067812 */ /* 0x000fe400078ec0ff */
[----:B------:R-:W-:Y:S02]  /*1aea0*/  SHF.R.U64 R5, R4, 0x3, RZ ;  /* 0x0000000304057819 */ /* 0x000fe400000012ff */
[----:B------:R-:W-:-:S02]  /*1aeb0*/  SHF.R.U64 R6, R6, 0x3, RZ ;  /* 0x0000000306067819 */ /* 0x000fc400000012ff */
[----:B------:R-:W-:Y:S01]  /*1aec0*/  LOP3.LUT R4, R5, R28, RZ, 0x3c, !PT ;  /* 0x0000001c05047212 */ /* 0x000fe200078e3cff */
[----:B------:R-:W-:Y:S01]  /*1aed0*/  IMAD.MOV.U32 R5, RZ, RZ, R29 ;  /* 0x000000ffff057224 */ /* 0x000fe200078e001d */
[----:B------:R-:W-:Y:S01]  /*1aee0*/  LOP3.LUT R32, R6, R7, RZ, 0x3c, !PT ;  /* 0x0000000706207212 */ /* 0x000fe200078e3cff */
[----:B------:R-:W-:Y:S04]  /*1aef0*/  @!P1 STG.E desc[UR52][R40.64], R0 ;  /* 0x0000000028009986 */ /* 0x000fe8000c101934 */
[----:B------:R0:W-:Y:S01]  /*1af00*/  @!P0 STG.E desc[UR52][R40.64+0x20], R3 ;  /* 0x0000200328008986 */ /* 0x0001e2000c101934 */
[----:B------:R-:W-:-:S03]  /*1af10*/  IMAD R21, R39, UR4, RZ ;  /* 0x0000000427157c24 */ /* 0x000fc6000f8e02ff */
[----:B------:R-:W5:Y:S04]  /*1af20*/  LD.E.128 R4, desc[UR52][R4.64] ;  /* 0x0000003404047980 */ /* 0x000f68000c101d00 */
[----:B------:R-:W5:Y:S04]  /*1af30*/  LD.E.128 R8, desc[UR52][R8.64] ;  /* 0x0000003408087980 */ /* 0x000f68000c101d00 */
[----:B------:R-:W5:Y:S04]  /*1af40*/  LD.E.128 R12, desc[UR52][R12.64] ;  /* 0x000000340c0c7980 */ /* 0x000f68000c101d00 */
[----:B------:R-:W5:Y:S04]  /*1af50*/  LD.E.128 R24, desc[UR52][R24.64] ;  /* 0x0000003418187980 */ /* 0x000f68000c101d00 */
[----:B------:R-:W5:Y:S04]  /*1af60*/  LD.E.128 R28, desc[UR52][R30.64] ;  /* 0x000000341e1c7980 */ /* 0x000f68000c101d00 */
[----:B------:R-:W5:Y:S01]  /*1af70*/  LD.E.128 R32, desc[UR52][R32.64] ;  /* 0x0000003420207980 */ /* 0x000f62000c101d00 */
[C---:B0-----:R-:W-:Y:S01]  /*1af80*/  IMAD.WIDE.U32 R40, R38.reuse, UR4, R36 ;  /* 0x0000000426287c25 */ /* 0x041fe2000f8e0024 */
[----:B------:R-:W-:Y:S01]  /*1af90*/  @!PT LDS RZ, [RZ] ;  /* 0x00000000fffff984 */ /* 0x000fe20000000800 */
[----:B------:R-:W-:Y:S01]  /*1afa0*/  @!PT LDS RZ, [RZ] ;  /* 0x00000000fffff984 */ /* 0x000fe20000000800 */
[----:B------:R-:W-:Y:S01]  /*1afb0*/  @!PT LDS RZ, [RZ] ;  /* 0x00000000fffff984 */ /* 0x000fe20000000800 */
[----:B------:R-:W-:Y:S01]  /*1afc0*/  @!PT LDS RZ, [RZ] ;  /* 0x00000000fffff984 */ /* 0x000fe20000000800 */
[----:B------:R0:W-:Y:S06]  /*1afd0*/  MEMBAR.ALL.CTA ;  /* 0x0000000000007992 */ /* 0x0001ec0000008000 */
[----:B0-----:R-:W0:Y:S01]  /*1afe0*/  FENCE.VIEW.ASYNC.S ;  /* 0x00000000000073c6 */ /* 0x001e220000000000 */
[----:B------:R-:W-:Y:S01]  /*1aff0*/  IMAD R21, R38, UR5, R21 ;  /* 0x0000000526157c24 */ /* 0x000fe2000f8e0215 */
[----:B------:R-:W-:Y:S01]  /*1b000*/  ULDC.64 UR4, c[0x0][0xae0] ;  /* 0x0002b80000047ab9 */ /* 0x000fe20000000a00 */
[----:B------:R-:W-:-:S02]  /*1b010*/  IMAD R42, R46, -0xc0, R42 ;  /* 0xffffff402e2a7824 */ /* 0x000fc400078e022a */
[----:B------:R-:W-:Y:S02]  /*1b020*/  IMAD.IADD R41, R41, 0x1, R21 ;  /* 0x0000000129297824 */ /* 0x000fe400078e0215 */
[----:B------:R-:W-:Y:S01]  /*1b030*/  IMAD R21, R43, UR4, RZ ;  /* 0x000000042b157c24 */ /* 0x000fe2000f8e02ff */
[CC--:B------:R-:W-:Y:S01]  /*1b040*/  ISETP.GE.AND P0, PT, R20.reuse, R42.reuse, PT ;  /* 0x0000002a1400720c */ /* 0x0c0fe20003f06270 */
[----:B------:R-:W-:Y:S02]  /*1b050*/  VIADD R3, R20, 0x60 ;  /* 0x0000006014037836 */ /* 0x000fe40000000000 */
[----:B------:R-:W-:Y:S02]  /*1b060*/  VIADD R0, R2, 0x2d820 ;  /* 0x0002d82002007836 */ /* 0x000fe40000000000 */
[----:B------:R-:W-:Y:S01]  /*1b070*/  IMAD R21, R47, UR5, R21 ;  /* 0x000000052f157c24 */ /* 0x000fe2000f8e0215 */
[----:B------:R-:W-:Y:S01]  /*1b080*/  ISETP.GE.AND P3, PT, R3, R42, PT ;  /* 0x0000002a0300720c */ /* 0x000fe20003f66270 */
[----:B------:R-:W-:Y:S01]  /*1b090*/  IMAD.WIDE.U32 R38, R47, UR4, R40 ;  /* 0x000000042f267c25 */ /* 0x000fe2000f8e0028 */
[----:B------:R-:W-:Y:S01]  /*1b0a0*/  ULDC.64 UR4, c[0x0][0xae8] ;  /* 0x0002ba0000047ab9 */ /* 0x000fe20000000a00 */
[----:B------:R-:W-:-:S02]  /*1b0b0*/  PRMT R0, RZ, 0x654, R0 ;  /* 0x00000654ff007816 */ /* 0x000fc40000000000 */
[----:B------:R-:W-:Y:S01]  /*1b0c0*/  IMAD.IADD R39, R39, 0x1, R21 ;  /* 0x0000000127277824 */ /* 0x000fe200078e0215 */
[----:B------:R-:W-:Y:S01]  /*1b0d0*/  SHF.R.S32.HI R21, RZ, 0x1f, R20 ;  /* 0x0000001fff157819 */ /* 0x000fe20000011414 */
[----:B------:R-:W-:Y:S02]  /*1b0e0*/  IMAD R3, R44, UR4, RZ ;  /* 0x000000042c037c24 */ /* 0x000fe4000f8e02ff */
[C---:B------:R-:W-:Y:S01]  /*1b0f0*/  IMAD.WIDE.U32 R40, R45.reuse, UR4, R38 ;  /* 0x000000042d287c25 */ /* 0x040fe2000f8e0026 */
[----:B0-----:R0:W-:Y:S03]  /*1b100*/  SYNCS.ARRIVE.TRANS64.RED.A1T0 RZ, [R0+URZ], RZ ;  /* 0x000000ff00ff79a7 */ /* 0x0011e6000810043f */
[----:B------:R-:W-:Y:S02]  /*1b110*/  IMAD R3, R45, UR5, R3 ;  /* 0x000000052d037c24 */ /* 0x000fe4000f8e0203 */
[----:B------:R-:W-:-:S04]  /*1b120*/  IMAD.WIDE R38, R46, 0xc0, R20 ;  /* 0x000000c02e267825 */ /* 0x000fc800078e0214 */
[----:B------:R-:W-:Y:S01]  /*1b130*/  IMAD.IADD R37, R41, 0x1, R3 ;  /* 0x0000000129257824 */ /* 0x000fe200078e0203 */
[----:B0-----:R-:W-:Y:S06]  /*1b140*/  @P0 BRA `(.L_x_1291) ;  /* 0x00000000004c0947 */ /* 0x001fec0003800000 */
        /* <DEDUP_REMOVED lines=19> */
.L_x_1291:
[----:B------:R-:W-:Y:S05]  /*1b280*/  BSYNC B1 ;  /* 0x0000000000017941 */ /* 0x000fea0003800000 */
.L_x_1290:
[----:B------:R-:W-:Y:S05]  /*1b290*/  @P3 BRA `(.L_x_1292) ;  /* 0x0000000800383947 */ /* 0x000fea0003800000 */
[----:B------:R-:W-:Y:S01]  /*1b2a0*/  IADD3 R3, P0, R38, 0x60, RZ ;  /* 0x0000006026037810 */ /* 0x000fe20007f1e0ff */
[----:B------:R-:W-:Y:S01]  /*1b2b0*/  ULDC.64 UR4, c[0x0][0xad8] ;  /* 0x0002b60000047ab9 */ /* 0x000fe20000000a00 */
[----:B0----5:R-:W-:Y:S01]  /*1b2c0*/  MOV R5, R37 ;  /* 0x0000002500057202 */ /* 0x021fe20000000f00 */
[----:B------:R-:W-:Y:S01]  /*1b2d0*/  IMAD.MOV.U32 R4, RZ, RZ, R40 ;  /* 0x000000ffff047224 */ /* 0x000fe200078e0028 */
[----:B------:R-:W-:Y:S01]  /*1b2e0*/  ULDC.64 UR6, c[0x0][0xa80] ;  /* 0x0002a00000067ab9 */ /* 0x000fe20000000a00 */
[----:B------:R-:W-:Y:S02]  /*1b2f0*/  IMAD.X R38, RZ, RZ, R39, P0 ;  /* 0x000000ffff267224 */ /* 0x000fe400000e0627 */
[----:B------:R-:W-:Y:S02]  /*1b300*/  VIADD R0, R36, 0x20 ;  /* 0x0000002024007836 */ /* 0x000fe40000000000 */
[----:B------:R-:W-:Y:S02]  /*1b310*/  IMAD R38, R38, UR4, RZ ;  /* 0x0000000426267c24 */ /* 0x000fe4000f8e02ff */
[----:B------:R-:W-:Y:S01]  /*1b320*/  IMAD.WIDE.U32 R4, R3, UR4, R4 ;  /* 0x0000000403047c25 */ /* 0x000fe2000f8e0004 */
[----:B------:R-:W-:-:S02]  /*1b330*/  ULDC UR4, c[0x0][0xa8c] ;  /* 0x0002a30000047ab9 */ /* 0x000fc40000000800 */
        /* <DEDUP_REMOVED lines=13> */
.L_x_1288:
[----:B0-----:R-:W2:Y:S01]  /*1b410*/  LDL R8, [R1+0x48] ;  /* 0x0000480001087983 */ /* 0x001ea20000100800 */
[----:B------:R-:W-:Y:S01]  /*1b420*/  ULDC.64 UR4, c[0x0][0xbd8] ;  /* 0x0002f60000047ab9 */ /* 0x000fe20000000a00 */
[----:B------:R-:W2:Y:S01]  /*1b430*/  LDC.64 R4, c[0x0][0xbd8] ;  /* 0x0002f600ff047b82 */ /* 0x000ea20000000a00 */
[----:B------:R-:W-:Y:S01]  /*1b440*/  ISETP.NE.U32.AND P0, PT, RZ, UR4, PT ;  /* 0x00000004ff007c0c */ /* 0x000fe2000bf05070 */
[----:B------:R-:W-:-:S03]  /*1b450*/  IMAD.MOV.U32 R3, RZ, RZ, RZ ;  /* 0x000000ffff037224 */ /* 0x000fc600078e00ff */
[----:B------:R-:W-:Y:S01]  /*1b460*/  ISETP.NE.AND.EX P0, PT, RZ, UR5, PT, P0 ;  /* 0x00000005ff007c0c */ /* 0x000fe2000bf05300 */
[----:B------:R-:W-:Y:S02]  /*1b470*/  ULDC.64 UR4, c[0x0][0xbe0] ;  /* 0x0002f80000047ab9 */ /* 0x000fe40000000a00 */
[----:B------:R-:W-:-:S04]  /*1b480*/  ISETP.NE.U32.AND P1, PT, RZ, UR4, PT ;  /* 0x00000004ff007c0c */ /* 0x000fc8000bf25070 */
[----:B------:R-:W-:-:S13]  /*1b490*/  ISETP.NE.AND.EX P1, PT, RZ, UR5, PT, P1 ;  /* 0x00000005ff007c0c */ /* 0x000fda000bf25310 */
[----:B------:R-:W0:Y:S01]  /*1b4a0*/  @P1 LDC.64 R6, c[0x0][0xbe0] ;  /* 0x0002f800ff061b82 */ /* 0x000e220000000a00 */
[----:B------:R-:W-:Y:S02]  /*1b4b0*/  ULDC UR4, c[0x0][0xa88] ;  /* 0x0002a20000047ab9 */ /* 0x000fe40000000800 */
[----:B------:R-:W-:Y:S02]  /*1b4c0*/  IMAD.U32 R0, RZ, RZ, UR4 ;  /* 0x00000004ff007e24 */ /* 0x000fe4000f8e00ff */
[----:B--2---:R-:W-:-:S04]  /*1b4d0*/  IMAD.WIDE R4, R8, 0x4, R4 ;  /* 0x0000000408047825 */ /* 0x004fc800078e0204 */
[----:B0-----:R-:W-:Y:S01]  /*1b4e0*/  @P1 IMAD.WIDE R6, R8, 0x4, R6 ;  /* 0x0000000408061825 */ /* 0x001fe200078e0206 */
[----:B------:R0:W5:Y:S04]  /*1b4f0*/  @P0 LDG.E R3, desc[UR52][R4.64] ;  /* 0x0000003404030981 */ /* 0x000168000c1e1900 */
[----:B------:R0:W5:Y:S01]  /*1b500*/  @P1 LDG.E R0, desc[UR52][R6.64] ;  /* 0x0000003406001981 */ /* 0x000162000c1e1900 */
[----:B------:R-:W-:Y:S01]  /*1b510*/  ISETP.GT.AND P2, PT, R32, 0xbf, PT ;  /* 0x000000bf2000780c */ /* 0x000fe20003f44270 */
[----:B------:R-:W-:-:S12]  /*1b520*/  @P1 BRA `(.L_x_1293) ;  /* 0x0000000000101947 */ /* 0x000fd80003800000 */
[----:B------:R-:W-:Y:S05]  /*1b530*/  @!P0 BRA `(.L_x_1293) ;  /* 0x00000000000c8947 */ /* 0x000fea0003800000 */
[----:B0-----:R-:W2:Y:S04]  /*1b540*/  LDG.E R7, desc[UR52][R4.64] ;  /* 0x0000003404077981 */ /* 0x001ea8000c1e1900 */
[----:B-----5:R-:W2:Y:S02]  /*1b550*/  LDG.E R0, desc[UR52][R4.64+0x4] ;  /* 0x0000043404007981 */ /* 0x020ea4000c1e1900 */
[----:B--2---:R-:W-:-:S07]  /*1b560*/  IMAD.IADD R0, R0, 0x1, -R7 ;  /* 0x0000000100007824 */ /* 0x004fce00078e0a07 */
.L_x_1293:
[----:B------:R-:W2:Y:S04]  /*1b570*/  LDL R13, [R1+0x44] ;  /* 0x00004400010d7983 */ /* 0x000ea80000100800 */
[----:B------:R1:W5:Y:S01]  /*1b580*/  LDL R12, [R1+0x50] ;  /* 0x00005000010c7983 */ /* 0x0003620000100800 */
[----:B0-----:R-:W-:Y:S01]  /*1b590*/  SHF.R.S32.HI R4, RZ, 0x1f, R8 ;  /* 0x0000001fff047819 */ /* 0x001fe20000011408 */
[----:B------:R-:W-:Y:S01]  /*1b5a0*/  BSSY B1, `(.L_x_1294) ;  /* 0x000001c000017945 */ /* 0x000fe20003800000 */
[----:B------:R-:W-:Y:S02]  /*1b5b0*/  SEL R11, R8, RZ, !P0 ;  /* 0x000000ff080b7207 */ /* 0x000fe40004000000 */
[----:B------:R-:W-:Y:S02]  /*1b5c0*/  SHF.R.S32.HI R37, RZ, 0x1f, R36 ;  /* 0x0000001fff257819 */ /* 0x000fe40000011424 */
[----:B------:R-:W-:-:S02]  /*1b5d0*/  SEL R10, R4, RZ, !P0 ;  /* 0x000000ff040a7207 */ /* 0x000fc40004000000 */
[----:B-----5:R-:W-:Y:S02]  /*1b5e0*/  SHF.R.S32.HI R8, RZ, 0x1f, R3 ;  /* 0x0000001fff087819 */ /* 0x020fe40000011403 */
[----:B--2---:R-:W-:Y:S01]  /*1b5f0*/  SHF.R.S32.HI R9, RZ, 0x1f, R13 ;  /* 0x0000001fff097819 */ /* 0x004fe2000001140d */
[----:B-1----:R-:W-:Y:S06]  /*1b600*/  @P2 BRA `(.L_x_1295) ;  /* 0x0000000000542947 */ /* 0x002fec0003800000 */
[----:B------:R-:W-:-:S04]  /*1b610*/  IMAD R4, R12, 0xc0, R46 ;  /* 0x000000c00c047824 */ /* 0x000fc800078e022e */
        /* <DEDUP_REMOVED lines=20> */
.L_x_1295:
[----:B------:R-:W-:Y:S05]  /*1b760*/  BSYNC B1 ;  /* 0x0000000000017941 */ /* 0x000fea0003800000 */
.L_x_1294:
[----:B------:R-:W-:Y:S01]  /*1b770*/  ULDC.64 UR4, c[0x0][0xaa0] ;  /* 0x0002a80000047ab9 */ /* 0x000fe20000000a00 */
[----:B0-----:R-:W-:Y:S01]  /*1b780*/  IMAD R7, R12, -0xc0, R0 ;  /* 0xffffff400c077824 */ /* 0x001fe200078e0200 */
[----:B------:R-:W-:Y:S01]  /*1b790*/  SHF.R.S32.HI R21, RZ, 0x1f, R20 ;  /* 0x0000001fff157819 */ /* 0x000fe20000011414 */
[----:B------:R-:W-:Y:S01]  /*1b7a0*/  IMAD R6, R8, UR4, RZ ;  /* 0x0000000408067c24 */ /* 0x000fe2000f8e02ff */
[----:B------:R-:W-:Y:S01]  /*1b7b0*/  BSSY B1, `(.L_x_1296) ;  /* 0x0000026000017945 */ /* 0x000fe20003800000 */
[----:B------:R-:W-:Y:S01]  /*1b7c0*/  IMAD.WIDE.U32 R4, R3, UR4, R36 ;  /* 0x0000000403047c25 */ /* 0x000fe2000f8e0024 */
[----:B------:R-:W-:-:S03]  /*1b7d0*/  ISETP.GE.AND P0, PT, R20, R7, PT ;  /* 0x000000071400720c */ /* 0x000fc60003f06270 */
[----:B------:R-:W-:Y:S01]  /*1b7e0*/  IMAD R3, R3, UR5, R6 ;  /* 0x0000000503037c24 */ /* 0x000fe2000f8e0206 */
[----:B------:R-:W-:Y:S01]  /*1b7f0*/  ULDC.64 UR4, c[0x0][0xae0] ;  /* 0x0002b80000047ab9 */ /* 0x000fe20000000a00 */
[----:B------:R-:W-:Y:S02]  /*1b800*/  VIADD R0, R20, 0x60 ;  /* 0x0000006014007836 */ /* 0x000fe40000000000 */
[----:B------:R-:W-:Y:S02]  /*1b810*/  IMAD R6, R9, UR4, RZ ;  /* 0x0000000409067c24 */ /* 0x000fe4000f8e02ff */
[----:B------:R-:W-:Y:S01]  /*1b820*/  IMAD.IADD R5, R5, 0x1, R3 ;  /* 0x0000000105057824 */ /* 0x000fe200078e0203 */
[----:B------:R-:W-:Y:S01]  /*1b830*/  ISETP.GE.AND P1, PT, R0, R7, PT ;  /* 0x000000070000720c */ /* 0x000fe20003f26270 */
[C---:B------:R-:W-:Y:S02]  /*1b840*/  IMAD R3, R13.reuse, UR5, R6 ;  /* 0x000000050d037c24 */ /* 0x040fe4000f8e0206 */
[----:B------:R-:W-:Y:S01]  /*1b850*/  IMAD.WIDE.U32 R4, R13, UR4, R4 ;  /* 0x000000040d047c25 */ /* 0x000fe2000f8e0004 */
[----:B------:R-:W-:-:S03]  /*1b860*/  ULDC.64 UR4, c[0x0][0xae8] ;  /* 0x0002ba0000047ab9 */ /* 0x000fc60000000a00 */
[----:B------:R-:W-:Y:S02]  /*1b870*/  IMAD.IADD R5, R5, 0x1, R3 ;  /* 0x0000000105057824 */ /* 0x000fe400078e0203 */
[----:B------:R-:W-:Y:S02]  /*1b880*/  IMAD R0, R10, UR4, RZ ;  /* 0x000000040a007c24 */ /* 0x000fe4000f8e02ff */
[----:B------:R-:W-:-:S04]  /*1b890*/  IMAD.WIDE.U32 R6, R11, UR4, R4 ;  /* 0x000000040b067c25 */ /* 0x000fc8000f8e0004 */
[----:B------:R-:W-:Y:S02]  /*1b8a0*/  IMAD R3, R11, UR5, R0 ;  /* 0x000000050b037c24 */ /* 0x000fe4000f8e0200 */
[----:B------:R-:W-:-:S04]  /*1b8b0*/  IMAD.WIDE R20, R12, 0xc0, R20 ;  /* 0x000000c00c147825 */ /* 0x000fc800078e0214 */
[----:B------:R-:W-:Y:S01]  /*1b8c0*/  IMAD.IADD R9, R7, 0x1, R3 ;  /* 0x0000000107097824 */ /* 0x000fe200078e0203 */
[----:B------:R-:W-:Y:S06]  /*1b8d0*/  @P0 BRA `(.L_x_1297) ;  /* 0x00000000004c0947 */ /* 0x000fec0003800000 */
[----:B------:R-:W-:Y:S01]  /*1b8e0*/  ULDC.64 UR6, c[0x0][0xad8] ;  /* 0x0002b60000067ab9 */ /* 0x000fe20000000a00 */
[C---:B------:R-:W-:Y:S01]  /*1b8f0*/  VIADD R0, R36.reuse, 0x20 ;  /* 0x0000002024007836 */ /* 0x040fe20000000000 */
[----:B------:R-:W-:Y:S01]  /*1b900*/  IADD3 R8, R36, 0x40, RZ ;  /* 0x0000004024087810 */ /* 0x000fe20007ffe0ff */
[----:B------:R-:W-:Y:S01]  /*1b910*/  IMAD R3, R21, UR6, RZ ;  /* 0x0000000615037c24 */ /* 0x000fe2000f8e02ff */
[----:B------:R-:W-:Y:S01]  /*1b920*/  ULDC UR4, c[0x0][0xa8c] ;  /* 0x0002a30000047ab9 */ /* 0x000fe20000000800 */
[----:B------:R-:W-:Y:S01]  /*1b930*/  IMAD.MOV.U32 R4, RZ, RZ, R6 ;  /* 0x000000ffff047224 */ /* 0x000fe200078e0006 */
[----:B------:R-:W-:Y:S01]  /*1b940*/  ISETP.GE.AND P3, PT, R0, UR4, PT ;  /* 0x0000000400007c0c */ /* 0x000fe2000bf66270 */
[----:B------:R-:W-:Y:S01]  /*1b950*/  IMAD.MOV.U32 R5, RZ, RZ, R9 ;  /* 0x000000ffff057224 */ /* 0x000fe200078e0009 */
[----:B------:R-:W-:Y:S01]  /*1b960*/  ISETP.GE.AND P2, PT, R36, UR4, PT ;  /* 0x0000000424007c0c */ /* 0x000fe2000bf46270 */
[----:B------:R-:W-:Y:S01]  /*1b970*/  IMAD R3, R20, UR7, R3 ;  /* 0x0000000714037c24 */ /* 0x000fe2000f8e0203 */
[----:B------:R-:W-:Y:S01]  /*1b980*/  ISETP.GE.AND P4, PT, R8, UR4, PT ;  /* 0x0000000408007c0c */ /* 0x000fe2000bf86270 */
        /* <DEDUP_REMOVED lines=8> */
.L_x_1297:
[----:B------:R-:W-:Y:S05]  /*1ba10*/  BSYNC B1 ;  /* 0x0000000000017941 */ /* 0x000fea0003800000 */
.L_x_1296:
        /* <DEDUP_REMOVED lines=22> */
.L_x_1292:
[----:B------:R-:W-:Y:S05]  /*1bb80*/  BSYNC B0 ;  /* 0x0000000000007941 */ /* 0x000fea0003800000 */
.L_x_1287:
[----:B------:R-:W4:Y:S01]  /*1bb90*/  LDL R0, [R1+0x3c] ;  /* 0x00003c0001007983 */ /* 0x000f220000100800 */
[----:B------:R-:W-:Y:S02]  /*1bba0*/  ULDC UR4, c[0x0][0xc14] ;  /* 0x0003050000047ab9 */ /* 0x000fe40000000800 */
[----:B----4-:R-:W-:-:S13]  /*1bbb0*/  ISETP.GE.AND P0, PT, R0, UR4, PT ;  /* 0x0000000400007c0c */ /* 0x010fda000bf06270 */
[----:B------:R-:W-:Y:S05]  /*1bbc0*/  @!P0 BRA `(.L_x_1298) ;  /* 0xfffffe5400448947 */ /* 0x000fea000383ffff */
[----:B------:R-:W-:Y:S05]  /*1bbd0*/  BRA `(.L_x_1089) ;  /* 0x0000005c00dc7947 */ /* 0x000fea0003800000 */
.L_x_1087:
[----:B------:R-:W-:-:S08]  /*1bbe0*/  NOP ;  /* 0x0000000000007918 */ /* 0x000fd00000000000 */
[----:B------:R-:W0:-:S00]  /*1bbf0*/  USETMAXREG.DEALLOC.CTAPOOL 0x20 ;  /* 0x00000020000079c8 */ /* 0x000e0000080e0500 */
[----:B0-----:R-:W-:-:S06]  /*1bc00*/  LOP3.LUT R0, R0, 0x3, RZ, 0xc0, !PT ;  /* 0x0000000300007812 */ /* 0x001fcc00078ec0ff */
[----:B------:R-:W0:Y:S02]  /*1bc10*/  SHFL.IDX PT, R0, R0, RZ, 0x1f ;  /* 0x00001fff00007589 */ /* 0x000e2400000e0000 */
[----:B0-----:R-:W-:-:S13]  /*1bc20*/  ISETP.NE.AND P0, PT, R0, RZ, PT ;  /* 0x000000ff0000720c */ /* 0x001fda0003f05270 */
[----:B------:R-:W-:Y:S05]  /*1bc30*/  @P0 BRA `(.L_x_1089) ;  /* 0x0000005c00c40947 */ /* 0x000fea0003800000 */
[----:B------:R-:W2:Y:S01]  /*1bc40*/  LDL.LU R7, [R1] ;  /* 0x0000000001077983 */ /* 0x000ea20000300800 */
[----:B------:R-:W-:Y:S01]  /*1bc50*/  ULDC UR5, c[0x0][0xc14] ;  /* 0x0003050000057ab9 */ /* 0x000fe20000000800 */
[----:B------:R-:W0:Y:S01]  /*1bc60*/  S2R R2, SR_TID.X ;  /* 0x0000000000027919 */ /* 0x000e220000002100 */
[----:B------:R-:W-:Y:S01]  /*1bc70*/  IMAD.MOV.U32 R0, RZ, RZ, RZ ;  /* 0x000000ffff007224 */ /* 0x000fe200078e00ff */
        /* <DEDUP_REMOVED lines=18> */
[----:B------:R-:W-:Y:S01]  /*1bda0*/  MOV R16, RZ ;  /* 0x000000ff00107202 */ /* 0x000fe20000000f00 */
        /* <DEDUP_REMOVED lines=24> */
[----:B------:R2:W-:Y:S01]  /*1bf30*/  STL [R1], R7 ;  /* 0x0000000701007387 */ /* 0x0005e20000100800 */
[----:B0-----:R-:W-:-:S05]  /*1bf40*/  IMAD R4, R4, UR4, RZ ;  /* 0x0000000404047c24 */ /* 0x001fca000f8e02ff */
[----:B-1----:R-:W-:Y:S01]  /*1bf50*/  ISETP.GT.AND P0, PT, R4, UR6, PT ;  /* 0x0000000604007c0c */ /* 0x002fe2000bf04270 */
[----:B------:R-:W-:-:S12]  /*1bf60*/  IMAD.MOV.U32 R3, RZ, RZ, R4 ;  /* 0x000000ffff037224 */ /* 0x000fd800078e0004 */
[----:B--2---:R-:W-:Y:S05]  /*1bf70*/  @P0 BRA `(.L_x_1299) ;  /* 0x0000000000b80947 */ /* 0x004fea0003800000 */
[----:B------:R-:W-:Y:S01]  /*1bf80*/  IMAD.MOV.U32 R4, RZ, RZ, R3 ;  /* 0x000000ffff047224 */ /* 0x000fe200078e0003 */
[----:B------:R-:W-:Y:S01]  /*1bf90*/  ULDC UR5, c[0x0][0xc14] ;  /* 0x0003050000057ab9 */ /* 0x000fe20000000800 */
[----:B------:R-:W-:Y:S01]  /*1bfa0*/  IMAD.MOV.U32 R19, RZ, RZ, RZ ;  /* 0x000000ffff137224 */ /* 0x000fe200078e00ff */
[----:B------:R-:W-:Y:S01]  /*1bfb0*/  ULDC UR7, c[0x0][0xc14] ;  /* 0x0003050000077ab9 */ /* 0x000fe20000000800 */
[----:B------:R-:W-:-:S05]  /*1bfc0*/  ULDC UR4, c[0x0][0xc10] ;  /* 0x0003040000047ab9 */ /* 0x000fca0000000800 */
.L_x_1303:
[----:B------:R-:W-:Y:S02]  /*1bfd0*/  VIADD R0, R19, 0x1f ;  /* 0x0000001f13007836 */ /* 0x000fe40000000000 */
[----:B------:R-:W-:-:S03]  /*1bfe0*/  IMAD.U32 R19, RZ, RZ, UR7 ;  /* 0x00000007ff137e24 */ /* 0x000fc6000f8e00ff */
[----:B------:R-:W-:-:S13]  /*1bff0*/  ISETP.GE.AND P0, PT, R0, UR5, PT ;  /* 0x0000000500007c0c */ /* 0x000fda000bf06270 */
[----:B------:R-:W-:Y:S05]  /*1c000*/  @P0 BRA `(.L_x_1300) ;  /* 0x0000000400d00947 */ /* 0x000fea0003800000 */
[----:B------:R-:W-:Y:S01]  /*1c010*/  IMAD.MOV.U32 R19, RZ, RZ, R0 ;  /* 0x000000ffff137224 */ /* 0x000fe200078e0000 */
[C---:B------:R-:W-:Y:S01]  /*1c020*/  ISETP.NE.AND P1, PT, R28.reuse, 0x1f, PT ;  /* 0x0000001f1c00780c */ /* 0x040fe20003f25270 */
[----:B------:R-:W-:Y:S01]  /*1c030*/  BSSY B0, `(.L_x_1301) ;  /* 0x0000008000007945 */ /* 0x000fe20003800000 */
[----:B------:R-:W-:Y:S02]  /*1c040*/  IMAD.MOV.U32 R0, RZ, RZ, RZ ;  /* 0x000000ffff007224 */ /* 0x000fe400078e00ff */
[----:B------:R-:W-:-:S05]  /*1c050*/  IMAD.IADD R5, R28, 0x1, R19 ;  /* 0x000000011c057824 */ /* 0x000fca00078e0213 */
[----:B------:R-:W-:-:S13]  /*1c060*/  ISETP.GE.OR P0, PT, R5, UR5, !P1 ;  /* 0x0000000505007c0c */ /* 0x000fda000cf06670 */
[----:B------:R-:W-:Y:S05]  /*1c070*/  @P0 BRA `(.L_x_1302) ;  /* 0x00000000000c0947 */ /* 0x000fea0003800000 */
[----:B------:R-:W0:Y:S02]  /*1c080*/  LDC.64 R2, c[0x0][0xc58] ;  /* 0x00031600ff027b82 */ /* 0x000e240000000a00 */
[----:B0-----:R-:W-:-:S05]  /*1c090*/  IMAD.WIDE R2, R5, 0x4, R2 ;  /* 0x0000000405027825 */ /* 0x001fca00078e0202 */
[----:B------:R0:W5:Y:S02]  /*1c0a0*/  LDG.E R0, desc[UR52][R2.64] ;  /* 0x0000003402007981 */ /* 0x000164000c1e1900 */
.L_x_1302:
[----:B------:R-:W-:Y:S05]  /*1c0b0*/  BSYNC B0 ;  /* 0x0000000000007941 */ /* 0x000fea0003800000 */
.L_x_1301:
[----:B0----5:R-:W0:Y:S01]  /*1c0c0*/  SHFL.UP PT, R2, R0, 0x1, RZ ;  /* 0x0420000000027989 */ /* 0x021e2200000e00ff */
[C---:B------:R-:W-:Y:S02]  /*1c0d0*/  ISETP.NE.AND P0, PT, R28.reuse, RZ, PT ;  /* 0x000000ff1c00720c */ /* 0x040fe40003f05270 */
[----:B------:R-:W-:Y:S02]  /*1c0e0*/  ISETP.GE.U32.AND P1, PT, R28, 0x2, PT ;  /* 0x000000021c00780c */ /* 0x000fe40003f26070 */
        /* <DEDUP_REMOVED lines=22> */
[----:B------:R-:W-:-:S07]  /*1c250*/  MOV R5, R7 ;  /* 0x0000000700057202 */ /* 0x000fce0000000f00 */
.L_x_1299:
        /* <DEDUP_REMOVED lines=20> */
.L_x_1304:
        /* <DEDUP_REMOVED lines=23> */
[----:B------:R-:W-:Y:S01]  /*1c510*/  IMAD R6, R7, R2, RZ ;  /* 0x0000000207067224 */ /* 0x000fe200078e02ff */
[----:B------:R-:W-:-:S03]  /*1c520*/  IADD3 R2, -R2, RZ, RZ ;  /* 0x000000ff02027210 */ /* 0x000fc60007ffe1ff */
[----:B------:R-:W-:Y:S02]  /*1c530*/  IMAD.MOV R8, RZ, RZ, -R6 ;  /* 0x000000ffff087224 */ /* 0x000fe400078e0a06 */
[----:B------:R-:W-:Y:S02]  /*1c540*/  IMAD R4, R4, R2, R5 ;  /* 0x0000000204047224 */ /* 0x000fe400078e0205 */
[----:B------:R-:W-:Y:S01]  /*1c550*/  IMAD.MOV.U32 R2, RZ, RZ, RZ ;  /* 0x000000ffff027224 */ /* 0x000fe200078e00ff */
[----:B------:R-:W-:Y:S02]  /*1c560*/  VIADDMNMX R7, R8, UR4, R7, PT ;  /* 0x0000000408077c46 */ /* 0x000fe4000b800107 */
[----:B------:R-:W-:Y:S02]  /*1c570*/  IABS R11, R4 ;  /* 0x00000004000b7213 */ /* 0x000fe40000000000 */
        /* <DEDUP_REMOVED lines=29> */
.L_x_1300:
[----:B------:R-:W-:Y:S02]  /*1c750*/  IMAD.MOV.U32 R17, RZ, RZ, RZ ;  /* 0x000000ffff117224 */ /* 0x000fe400078e00ff */
[----:B------:R-:W-:Y:S02]  /*1c760*/  IMAD.U32 R16, RZ, RZ, UR6 ;  /* 0x00000006ff107e24 */ /* 0x000fe4000f8e00ff */
[----:B------:R-:W-:-:S07]  /*1c770*/  IMAD.MOV.U32 R18, RZ, RZ, RZ ;  /* 0x000000ffff127224 */ /* 0x000fce00078e00ff */
.L_x_1305:
[----:B------:R-:W-:Y:S01]  /*1c780*/  ISETP.NE.AND P0, PT, R28, RZ, PT ;  /* 0x000000ff1c00720c */ /* 0x000fe20003f05270 */
[----:B------:R0:W-:Y:S01]  /*1c790*/  STL [R1+0x4], RZ ;  /* 0x000004ff01007387 */ /* 0x0001e20000100800 */
[----:B------:R-:W-:Y:S01]  /*1c7a0*/  IMAD.MOV.U32 R24, RZ, RZ, 0x1 ;  /* 0x00000001ff187424 */ /* 0x000fe200078e00ff */
[----:B------:R-:W-:-:S10]  /*1c7b0*/  MOV R22, RZ ;  /* 0x000000ff00167202 */ /* 0x000fd40000000f00 */
        /* <DEDUP_REMOVED lines=9> */
[----:B------:R-:W-:Y:S01]  /*1c850*/  ULDC.64 UR38, c[0x0][0x198] ;  /* 0x0000660000267ab9 */ /* 0x000fe20000000a00 */
[----:B------:R-:W-:Y:S01]  /*1c860*/  IMAD.MOV.U32 R25, RZ, RZ, RZ ;  /* 0x000000ffff197224 */ /* 0x000fe200078e00ff */
[----:B------:R-:W-:Y:S01]  /*1c870*/  ULDC UR37, c[0x0][0xc] ;  /* 0x0000030000257ab9 */ /* 0x000fe20000000800 */
[----:B------:R-:W-:Y:S02]  /*1c880*/  IMAD.MOV.U32 R22, RZ, RZ, RZ ;  /* 0x000000ffff167224 */ /* 0x000fe400078e00ff */
[----:B------:R-:W-:-:S07]  /*1c890*/  IMAD.MOV.U32 R24, RZ, RZ, 0x1 ;  /* 0x00000001ff187424 */ /* 0x000fce00078e00ff */
.L_x_1408:
[----:B------:R-:W-:Y:S05]  /*1c8a0*/  YIELD ;  /* 0x0000000000007946 */ /* 0x000fea0003800000 */
[----:B------:R-:W-:Y:S01]  /*1c8b0*/  ULDC.64 UR4, c[0x0][0xa28] ;  /* 0x00028a0000047ab9 */ /* 0x000fe20000000a00 */
[----:B0-----:R-:W-:Y:S01]  /*1c8c0*/  IMAD.MOV.U32 R8, RZ, RZ, RZ ;  /* 0x000000ffff087224 */ /* 0x001fe200078e00ff */
[----:B------:R-:W-:Y:S01]  /*1c8d0*/  ISETP.NE.U32.AND P0, PT, RZ, UR4, PT ;  /* 0x00000004ff007c0c */ /* 0x000fe2000bf05070 */
[----:B0-----:R-:W-:Y:S01]  /*1c8e0*/  IMAD.MOV.U32 R0, RZ, RZ, RZ ;  /* 0x000000ffff007224 */ /* 0x001fe200078e00ff */
[----:B------:R-:W-:Y:S01]  /*1c8f0*/  ULDC.64 UR8, c[0x0][0xa08] ;  /* 0x0002820000087ab9 */ /* 0x000fe20000000a00 */
[----:B------:R-:W-:Y:S01]  /*1c900*/  ULDC.64 UR10, c[0x0][0xa10] ;  /* 0x00028400000a7ab9 */ /* 0x000fe20000000a00 */
[----:B------:R-:W-:Y:S01]  /*1c910*/  ISETP.NE.AND.EX P0, PT, RZ, UR5, PT, P0 ;  /* 0x00000005ff007c0c */ /* 0x000fe2000bf05300 */
[----:B------:R-:W-:-:S12]  /*1c920*/  ULDC.64 UR4, c[0x0][0xa00] ;  /* 0x0002800000047ab9 */ /* 0x000fd80000000a00 */
[----:B--2---:R-:W0:Y:S01]  /*1c930*/  @P0 LDC.64 R2, c[0x0][0xa28] ;  /* 0x00028a00ff020b82 */ /* 0x004e220000000a00 */
[----:B------:R-:W-:-:S04]  /*1c940*/  ISETP.NE.U32.AND P2, PT, RZ, UR4, PT ;  /* 0x00000004ff007c0c */ /* 0x000fc8000bf45070 */
[----:B------:R-:W-:Y:S01]  /*1c950*/  ISETP.NE.AND.EX P2, PT, RZ, UR5, PT, P2 ;  /* 0x00000005ff007c0c */ /* 0x000fe2000bf45320 */
[----:B------:R-:W-:Y:S01]  /*1c960*/  ULDC.64 UR4, c[0x0][0xa18] ;  /* 0x0002860000047ab9 */ /* 0x000fe20000000a00 */
[----:B0-----:R-:W-:-:S05]  /*1c970*/  @P0 IMAD.WIDE R2, R19, 0x4, R2 ;  /* 0x0000000413020825 */ /* 0x001fca00078e0202 */
[----:B------:R0:W5:Y:S01]  /*1c980*/  @P0 LDG.E R8, desc[UR52][R2.64] ;  /* 0x0000003402080981 */ /* 0x000162000c1e1900 */
[----:B------:R-:W-:Y:S01]  /*1c990*/  ISETP.NE.U32.AND P0, PT, RZ, UR4, PT ;  /* 0x00000004ff007c0c */ /* 0x000fe2000bf05070 */
[----:B0-----:R-:W0:Y:S03]  /*1c9a0*/  LDC.64 R2, c[0x0][0xa00] ;  /* 0x00028000ff027b82 */ /* 0x001e260000000a00 */
[----:B------:R-:W-:-:S13]  /*1c9b0*/  ISETP.NE.AND.EX P0, PT, RZ, UR5, PT, P0 ;  /* 0x00000005ff007c0c */ /* 0x000fda000bf05300 */
[----:B------:R-:W2:Y:S01]  /*1c9c0*/  @P0 LDC.64 R4, c[0x0][0xa18] ;  /* 0x00028600ff040b82 */ /* 0x000ea20000000a00 */
[----:B0-----:R-:W-:-:S05]  /*1c9d0*/  IMAD.WIDE R2, R19, 0x4, R2 ;  /* 0x0000000413027825 */ /* 0x001fca00078e0202 */
[----:B------:R-:W3:Y:S01]  /*1c9e0*/  @P2 LDG.E R0, desc[UR52][R2.64] ;  /* 0x0000003402002981 */ /* 0x000ee2000c1e1900 */
[----:B------:R-:W-:Y:S02]  /*1c9f0*/  ULDC UR4, c[0x0][0x288] ;  /* 0x0000a20000047ab9 */ /* 0x000fe40000000800 */
[----:B------:R-:W-:Y:S01]  /*1ca00*/  IMAD.U32 R7, RZ, RZ, UR4 ;  /* 0x00000004ff077e24 */ /* 0x000fe2000f8e00ff */
[----:B------:R-:W-:Y:S01]  /*1ca10*/  ULDC.64 UR4, c[0x0][0x3f8] ;  /* 0x0000fe0000047ab9 */ /* 0x000fe20000000a00 */
[----:B--2---:R-:W-:-:S05]  /*1ca20*/  @P0 IMAD.WIDE R4, R19, 0x4, R4 ;  /* 0x0000000413040825 */ /* 0x004fca00078e0204 */
[----:B------:R0:W5:Y:S01]  /*1ca30*/  @P0 LDG.E R7, desc[UR52][R4.64] ;  /* 0x0000003404070981 */ /* 0x000162000c1e1900 */
[----:B------:R-:W-:Y:S01]  /*1ca40*/  UISETP.NE.U32.AND UP0, UPT, UR4, URZ, UPT ;  /* 0x0000003f0400728c */ /* 0x000fe2000bf05070 */
[----:B------:R-:W-:Y:S01]  /*1ca50*/  ISETP.NE.U32.AND P1, PT, RZ, UR8, PT ;  /* 0x00000008ff007c0c */ /* 0x000fe2000bf25070 */
[----:B------:R-:W-:Y:S01]  /*1ca60*/  ULDC UR6, c[0x0][0x338] ;  /* 0x0000ce0000067ab9 */ /* 0x000fe20000000800 */
[----:B------:R-:W-:Y:S01]  /*1ca70*/  ULDC UR4, c[0x0][0x404] ;  /* 0x0001010000047ab9 */ /* 0x000fe20000000800 */
[----:B------:R-:W-:Y:S01]  /*1ca80*/  UISETP.NE.AND.EX UP0, UPT, UR5, URZ, UPT, UP0 ;  /* 0x0000003f0500728c */ /* 0x000fe2000bf05300 */
[----:B------:R-:W-:Y:S01]  /*1ca90*/  ISETP.NE.AND.EX P3, PT, RZ, UR9, PT, P1 ;  /* 0x00000009ff007c0c */ /* 0x000fe2000bf65310 */
[----:B------:R-:W-:Y:S01]  /*1caa0*/  IMAD.U32 R6, RZ, RZ, UR6 ;  /* 0x00000006ff067e24 */ /* 0x000fe2000f8e00ff */
[----:B------:R-:W-:Y:S01]  /*1cab0*/  ULDC UR5, c[0x0][0x2e0] ;  /* 0x0000b80000057ab9 */ /* 0x000fe20000000800 */
[----:B------:R-:W-:Y:S01]  /*1cac0*/  USEL UR4, UR4, 0x1, UP0 ;  /* 0x0000000104047887 */ /* 0x000fe20008000000 */
[----:B------:R-:W-:-:S03]  /*1cad0*/  ISETP.NE.U32.AND P1, PT, RZ, UR10, PT ;  /* 0x0000000aff007c0c */ /* 0x000fc6000bf25070 */
[----:B------:R-:W-:Y:S01]  /*1cae0*/  UIMAD UR4, UR4, UR5, URZ ;  /* 0x00000005040472a4 */ /* 0x000fe2000f8e023f */
[----:B------:R-:W-:-:S05]  /*1caf0*/  ISETP.NE.AND.EX P1, PT, RZ, UR11, PT, P1 ;  /* 0x0000000bff007c0c */ /* 0x000fca000bf25310 */
[----:B------:R-:W-:Y:S01]  /*1cb00*/  IMAD.U32 R9, RZ, RZ, UR4 ;  /* 0x00000004ff097e24 */ /* 0x000fe2000f8e00ff */
[----:B---3--:R0:W-:Y:S01]  /*1cb10*/  STL [R1+0x8], R0 ;  /* 0x0000080001007387 */ /* 0x0081e20000100800 */
[----:B------:R-:W-:Y:S06]  /*1cb20*/  @P0 BRA `(.L_x_1307) ;  /* 0x0000000000100947 */ /* 0x000fec0003800000 */
[----:B------:R-:W-:Y:S05]  /*1cb30*/  @!P2 BRA `(.L_x_1307) ;  /* 0x00000000000ca947 */ /* 0x000fea0003800000 */
[----:B0-----:R-:W2:Y:S04]  /*1cb40*/  LDG.E R0, desc[UR52][R2.64] ;  /* 0x0000003402007981 */ /* 0x001ea8000c1e1900 */
[----:B-----5:R-:W2:Y:S02]  /*1cb50*/  LDG.E R7, desc[UR52][R2.64+0x4] ;  /* 0x0000043402077981 */ /* 0x020ea4000c1e1900 */
[----:B--2---:R-:W-:-:S07]  /*1cb60*/  IMAD.IADD R7, R7, 0x1, -R0 ;  /* 0x0000000107077824 */ /* 0x004fce00078e0a00 */
.L_x_1307:
[----:B0-----:R-:W0:Y:S01]  /*1cb70*/  LDC.64 R4, c[0x0][0xa08] ;  /* 0x00028200ff047b82 */ /* 0x001e220000000a00 */
[----:B------:R-:W-:Y:S01]  /*1cb80*/  IMAD.MOV.U32 R23, RZ, RZ, RZ ;  /* 0x000000ffff177224 */ /* 0x000fe200078e00ff */
[----:B------:R-:W-:-:S06]  /*1cb90*/  ULDC.64 UR4, c[0x0][0xa20] ;  /* 0x0002880000047ab9 */ /* 0x000fcc0000000a00 */
[----:B------:R-:W2:Y:S01]  /*1cba0*/  LDC.64 R2, c[0x0][0xa10] ;  /* 0x00028400ff027b82 */ /* 0x000ea20000000a00 */
[----:B------:R-:W-:Y:S02]  /*1cbb0*/  IMAD.MOV.U32 R0, RZ, RZ, RZ ;  /* 0x000000ffff007224 */ /* 0x000fe400078e00ff */
[----:B0-----:R-:W-:-:S05]  /*1cbc0*/  IMAD.WIDE R4, R19, 0x4, R4 ;  /* 0x0000000413047825 */ /* 0x001fca00078e0204 */
[----:B------:R-:W3:Y:S01]  /*1cbd0*/  @P3 LDG.E R23, desc[UR52][R4.64] ;  /* 0x0000003404173981 */ /* 0x000ee2000c1e1900 */
[----:B--2---:R-:W-:-:S05]  /*1cbe0*/  IMAD.WIDE R2, R19, 0x4, R2 ;  /* 0x0000000413027825 */ /* 0x004fca00078e0202 */
[----:B------:R0:W5:Y:S01]  /*1cbf0*/  @P1 LDG.E R0, desc[UR52][R2.64] ;  /* 0x0000003402001981 */ /* 0x000162000c1e1900 */
[----:B------:R-:W-:-:S04]  /*1cc00*/  ISETP.NE.U32.AND P0, PT, RZ, UR4, PT ;  /* 0x00000004ff007c0c */ /* 0x000fc8000bf05070 */
[----:B------:R-:W-:Y:S01]  /*1cc10*/  ISETP.NE.AND.EX P0, PT, RZ, UR5, PT, P0 ;  /* 0x00000005ff007c0c */ /* 0x000fe2000bf05300 */
[----:B---3-5:R-:W-:-:S12]  /*1cc20*/  IMAD.IADD R23, R23, 0x1, R8 ;  /* 0x0000000117177824 */ /* 0x028fd800078e0208 */
[----:B0-----:R-:W-:Y:S05]  /*1cc30*/  @!P0 BRA `(.L_x_1308) ;  /* 0x0000000000108947 */ /* 0x001fea0003800000 */
[----:B------:R-:W0:Y:S02]  /*1cc40*/  LDC.64 R4, c[0x0][0xa20] ;  /* 0x00028800ff047b82 */ /* 0x000e240000000a00 */
[----:B0-----:R-:W-:-:S05]  /*1cc50*/  IMAD.WIDE R4, R19, 0x4, R4 ;  /* 0x0000000413047825 */ /* 0x001fca00078e0204 */
[----:B------:R0:W5:Y:S01]  /*1cc60*/  LDG.E R9, desc[UR52][R4.64] ;  /* 0x0000003404097981 */ /* 0x000162000c1e1900 */
[----:B------:R-:W-:Y:S05]  /*1cc70*/  BRA `(.L_x_1309) ;  /* 0x0000000000107947 */ /* 0x000fea0003800000 */
.L_x_1308:
[----:B------:R-:W-:Y:S05]  /*1cc80*/  @!P3 BRA `(.L_x_1309) ;  /* 0x00000000000cb947 */ /* 0x000fea0003800000 */
[----:B------:R-:W2:Y:S04]  /*1cc90*/  LDG.E R10, desc[UR52][R4.64] ;  /* 0x00000034040a7981 */ /* 0x000ea8000c1e1900 */
[----:B------:R-:W2:Y:S02]  /*1cca0*/  LDG.E R9, desc[UR52][R4.64+0x4] ;  /* 0x0000043404097981 */ /* 0x000ea4000c1e1900 */
[----:B--2---:R-:W-:-:S07]  /*1ccb0*/  IMAD.IADD R9, R9, 0x1, -R10 ;  /* 0x0000000109097824 */ /* 0x004fce00078e0a0a */
.L_x_1309:
[----:B0-----:R-:W2:Y:S04]  /*1ccc0*/  @P1 LDG.E R5, desc[UR52][R2.64] ;  /* 0x0000003402051981 */ /* 0x001ea8000c1e1900 */
[----:B------:R-:W2:Y:S01]  /*1ccd0*/  @P1 LDG.E R4, desc[UR52][R2.64+0x4] ;  /* 0x0000043402041981 */ /* 0x000ea2000c1e1900 */
[----:B-----5:R-:W-:Y:S01]  /*1cce0*/  IADD3 R10, -R8, R9, RZ ;  /* 0x00000009080a7210 */ /* 0x020fe20007ffe1ff */
[----:B------:R-:W-:-:S05]  /*1ccf0*/  IMAD R14, R17, 0xc0, RZ ;  /* 0x000000c0110e7824 */ /* 0x000fca00078e02ff */
[----:B------:R-:W-:Y:S01]  /*1cd00*/  IADD3 R11, -R7, 0xc0, R14 ;  /* 0x000000c0070b7810 */ /* 0x000fe20007ffe10e */
[----:B--2---:R-:W-:Y:S02]  /*1cd10*/  @P1 IMAD.IADD R6, R4, 0x1, -R5 ;  /* 0x0000000104061824 */ /* 0x004fe400078e0a05 */
[----:B------:R-:W0:Y:S02]  /*1cd20*/  LDC.64 R4, c[0x0][0x9e0] ;  /* 0x00027800ff047b82 */ /* 0x000e240000000a00 */
[----:B------:R-:W-:-:S04]  /*1cd30*/  IMAD.IADD R12, R10, 0x1, R6 ;  /* 0x000000010a0c7824 */ /* 0x000fc800078e0206 */
[C---:B------:R-:W-:Y:S02]  /*1cd40*/  VIADD R8, R12.reuse, 0x7f ;  /* 0x0000007f0c087836 */ /* 0x040fe40000000000 */
[----:B------:R-:W-:-:S03]  /*1cd50*/  IMAD.IADD R2, R12, 0x1, R11 ;  /* 0x000000010c027824 */ /* 0x000fc600078e020b */
[----:B------:R-:W-:-:S04]  /*1cd60*/  SHF.R.S32.HI R9, RZ, 0x1f, R8 ;  /* 0x0000001fff097819 */ /* 0x000fc80000011408 */
[----:B------:R-:W-:-:S04]  /*1cd70*/  LEA.HI R9, R9, R8, RZ, 0x7 ;  /* 0x0000000809097211 */ /* 0x000fc800078f38ff */
[----:B------:R-:W-:Y:S02]  /*1cd80*/  SHF.R.S32.HI R3, RZ, 0x7, R9 ;  /* 0x00000007ff037819 */ /* 0x000fe40000011409 */
[----:B0-----:R-:W-:Y:S01]  /*1cd90*/  ISETP.GE.AND P2, PT, R5, 0x1, PT ;  /* 0x000000010500780c */ /* 0x001fe20003f46270 */
[----:B------:R-:W-:-:S12]  /*1cda0*/  IMAD.IADD R11, R2, 0x1, R4 ;  /* 0x00000001020b7824 */ /* 0x000fd800078e0204 */
        /* <DEDUP_REMOVED lines=12> */
.L_x_1312:
[----:B------:R-:W-:-:S13]  /*1ce70*/  ISETP.NE.AND P0, PT, R5, 0x1, PT ;  /* 0x000000010500780c */ /* 0x000fda0003f05270 */
[----:B------:R-:W0:Y:S02]  /*1ce80*/  @P0 LDC.64 R8, c[0x0][0x9e8] ;  /* 0x00027a00ff080b82 */ /* 0x000e240000000a00 */
[----:B0-----:R-:W-:-:S05]  /*1ce90*/  @P0 IMAD.HI.U32 R8, R4, R8, RZ ;  /* 0x0000000804080227 */ /* 0x001fca00078e00ff */
[----:B------:R-:W-:-:S07]  /*1cea0*/  @P0 SHF.R.U32.HI R4, RZ, R9, R8 ;  /* 0x00000009ff040219 */ /* 0x000fce0000011608 */
.L_x_1313:
[----:B------:R-:W-:Y:S05]  /*1ceb0*/  BSYNC B0 ;  /* 0x0000000000007941 */ /* 0x000fea0003800000 */
.L_x_1311:
[----:B------:R-:W-:-:S05]  /*1cec0*/  IMAD R4, R4, R5, R5 ;  /* 0x0000000504047224 */ /* 0x000fca00078e0205 */
[----:B------:R-:W-:-:S07]  /*1ced0*/  VIMNMX R11, R11, R4, PT ;  /* 0x000000040b0b7248 */ /* 0x000fce0003fe0100 */
.L_x_1310:
        /* <DEDUP_REMOVED lines=15> */
.L_x_1316:
[----:B------:R-:W-:-:S13]  /*1cfd0*/  ISETP.NE.AND P0, PT, R5, 0x1, PT ;  /* 0x000000010500780c */ /* 0x000fda0003f05270 */
[----:B------:R-:W0:Y:S02]  /*1cfe0*/  @P0 LDC.64 R8, c[0x0][0x9e8] ;  /* 0x00027a00ff080b82 */ /* 0x000e240000000a00 */
[----:B0-----:R-:W-:-:S04]  /*1cff0*/  @P0 IMAD.HI.U32 R12, R4, R8, RZ ;  /* 0x00000008040c0227 */ /* 0x001fc800078e00ff */
[----:B------:R-:W-:Y:S01]  /*1d000*/  IMAD.MOV.U32 R8, RZ, RZ, R4 ;  /* 0x000000ffff087224 */ /* 0x000fe200078e0004 */
[----:B------:R-:W-:-:S07]  /*1d010*/  @P0 SHF.R.U32.HI R8, RZ, R9, R12 ;  /* 0x00000009ff080219 */ /* 0x000fce000001160c */
.L_x_1317:
[----:B------:R-:W-:Y:S05]  /*1d020*/  BSYNC B0 ;  /* 0x0000000000007941 */ /* 0x000fea0003800000 */
.L_x_1315:
[----:B------:R-:W-:-:S05]  /*1d030*/  IMAD R8, R8, R5, RZ ;  /* 0x0000000508087224 */ /* 0x000fca00078e02ff */
[----:B------:R-:W-:-:S07]  /*1d040*/  VIMNMX R7, R7, R8, !PT ;  /* 0x0000000807077248 */ /* 0x000fce0007fe0100 */
.L_x_1314:
[----:B------:R-:W-:Y:S01]  /*1d050*/  VIADD R11, R11, 0x7f ;  /* 0x0000007f0b0b7836 */ /* 0x000fe20000000000 */
[----:B------:R-:W-:Y:S01]  /*1d060*/  SHF.R.S32.HI R12, RZ, 0x1f, R7 ;  /* 0x0000001fff0c7819 */ /* 0x000fe20000011407 */
[----:B------:R-:W-:Y:S01]  /*1d070*/  BSSY B0, `(.L_x_1318) ;  /* 0x00000d6000007945 */ /* 0x000fe20003800000 */
[----:B------:R-:W-:Y:S02]  /*1d080*/  PLOP3.LUT P2, PT, PT, PT, PT, 0x80, 0x0 ;  /* 0x000000000000781c */ /* 0x000fe40003f4f070 */
[----:B------:R-:W-:Y:S02]  /*1d090*/  SHF.R.S32.HI R8, RZ, 0x1f, R11 ;  /* 0x0000001fff087819 */ /* 0x000fe4000001140b */
[----:B------:R-:W-:Y:S02]  /*1d0a0*/  LEA.HI R12, R12, R7, RZ, 0x7 ;  /* 0x000000070c0c7211 */ /* 0x000fe400078f38ff */
[----:B------:R-:W-:Y:S02]  /*1d0b0*/  LEA.HI R8, R8, R11, RZ, 0x7 ;  /* 0x0000000b08087211 */ /* 0x000fe400078f38ff */
[----:B------:R-:W-:-:S02]  /*1d0c0*/  SHF.R.S32.HI R12, RZ, 0x7, R12 ;  /* 0x00000007ff0c7819 */ /* 0x000fc4000001140c */
[----:B------:R-:W-:Y:S02]  /*1d0d0*/  SHF.R.S32.HI R8, RZ, 0x7, R8 ;  /* 0x00000007ff087819 */ /* 0x000fe40000011408 */
[----:B------:R-:W-:Y:S02]  /*1d0e0*/  VIMNMX R5, RZ, R12, !PT ;  /* 0x0000000cff057248 */ /* 0x000fe40007fe0100 */
[----:B------:R-:W-:-:S03]  /*1d0f0*/  VIMNMX R7, R3, R8, PT ;  /* 0x0000000803077248 */ /* 0x000fc60003fe0100 */
[--C-:B------:R-:W-:Y:S02]  /*1d100*/  IMAD R5, R5, 0x80, -R10.reuse ;  /* 0x0000008005057824 */ /* 0x100fe400078e0a0a */
[----:B------:R-:W-:-:S03]  /*1d110*/  IMAD R7, R7, 0x80, -R10 ;  /* 0x0000008007077824 */ /* 0x000fc600078e0a0a */
[----:B------:R-:W-:Y:S02]  /*1d120*/  VIMNMX R5, RZ, R5, !PT ;  /* 0x00000005ff057248 */ /* 0x000fe40007fe0100 */
[----:B------:R-:W-:-:S04]  /*1d130*/  VIMNMX R6, R7, R6, PT ;  /* 0x0000000607067248 */ /* 0x000fc80003fe0100 */
[----:B------:R-:W-:-:S13]  /*1d140*/  ISETP.GT.AND P0, PT, R6, R5, PT ;  /* 0x000000050600720c */ /* 0x000fda0003f04270 */
[----:B------:R-:W-:Y:S01]  /*1d150*/  @P0 VIADD R7, R6, 0x7f ;  /* 0x0000007f06070836 */ /* 0x000fe20000000000 */
[----:B------:R-:W-:-:S04]  /*1d160*/  SHF.R.U32.HI R6, RZ, 0x7, R5 ;  /* 0x00000007ff067819 */ /* 0x000fc80000011605 */
[----:B------:R-:W-:-:S04]  /*1d170*/  @P0 SHF.R.S32.HI R8, RZ, 0x1f, R7 ;  /* 0x0000001fff080819 */ /* 0x000fc80000011407 */
[----:B------:R-:W-:Y:S01]  /*1d180*/  @P0 LEA.HI R8, R8, R7, RZ, 0x7 ;  /* 0x0000000708080211 */ /* 0x000fe200078f38ff */
[----:B------:R-:W-:-:S03]  /*1d190*/  IMAD.MOV.U32 R7, RZ, RZ, R6 ;  /* 0x000000ffff077224 */ /* 0x000fc600078e0006 */
[----:B------:R-:W-:-:S04]  /*1d1a0*/  @P0 SHF.R.S32.HI R7, RZ, 0x7, R8 ;  /* 0x00000007ff070819 */ /* 0x000fc80000011408 */
[----:B------:R-:W-:-:S13]  /*1d1b0*/  ISETP.GT.AND P0, PT, R7, R6, PT ;  /* 0x000000060700720c */ /* 0x000fda0003f04270 */
[----:B------:R-:W-:Y:S05]  /*1d1c0*/  @!P0 BRA `(.L_x_1319) ;  /* 0x0000000c00008947 */ /* 0x000fea0003800000 */
        /* <DEDUP_REMOVED lines=10> */
.L_x_1454:
[----:B------:R-:W-:-:S03]  /*1d270*/  UMOV UR4, 0xffffffff ;  /* 0xffffffff00047882 */ /* 0x000fc60000000000 */
[----:B------:R-:W-:Y:S05]  /*1d280*/  BRA.DIV UR4, `(.L_x_1321) ;  /* 0x0000005204e47947 */ /* 0x000fea000b800000 */
[----:B------:R-:W-:-:S13]  /*1d290*/  ELECT P6, URZ, PT ;  /* 0x00000000003f782f */ /* 0x000fda00038c0000 */
.L_x_1457:
[----:B------:R-:W2:Y:S01]  /*1d2a0*/  LDL R8, [R1+0x4] ;  /* 0x0000040001087983 */ /* 0x000ea20000100800 */
[----:B------:R-:W-:Y:S01]  /*1d2b0*/  BSSY B1, `(.L_x_1322) ;  /* 0x000000b000017945 */ /* 0x000fe20003800000 */
[----:B------:R-:W0:Y:S01]  /*1d2c0*/  S2R R13, SR_CgaCtaId ;  /* 0x00000000000d7919 */ /* 0x000e220000008800 */
[----:B--2---:R-:W-:-:S04]  /*1d2d0*/  IADD3 R8, R8, 0x1, RZ ;  /* 0x0000000108087810 */ /* 0x004fc80007ffe0ff */
[----:B------:R-:W-:-:S04]  /*1d2e0*/  LEA.HI R10, R8, R8, RZ, 0x1 ;  /* 0x00000008080a7211 */ /* 0x000fc800078f08ff */
[----:B------:R-:W-:-:S05]  /*1d2f0*/  LOP3.LUT R11, R10, 0xfffffffe, RZ, 0xc0, !PT ;  /* 0xfffffffe0a0b7812 */ /* 0x000fca00078ec0ff */
[----:B------:R-:W-:Y:S01]  /*1d300*/  IMAD.IADD R11, R8, 0x1, -R11 ;  /* 0x00000001080b7824 */ /* 0x000fe200078e0a0b */
[----:B------:R-:W-:-:S04]  /*1d310*/  MOV R8, 0x400 ;  /* 0x0000040000087802 */ /* 0x000fc80000000f00 */
[----:B0-----:R-:W-:Y:S02]  /*1d320*/  LEA R8, R13, R8, 0x18 ;  /* 0x000000080d087211 */ /* 0x001fe400078ec0ff */
[----:B------:R-:W-:-:S04]  /*1d330*/  SHF.L.U32 R11, R11, 0x1f, RZ ;  /* 0x0000001f0b0b7819 */ /* 0x000fc800000006ff */
[----:B------:R-:W0:Y:S02]  /*1d340*/  SYNCS.PHASECHK.TRANS64.TRYWAIT P0, [R8+URZ+0x2d820], R11 ;  /* 0x02d8200b080075a7 */ /* 0x000e24000800017f */
[----:B0-----:R-:W-:Y:S05]  /*1d350*/  @!P0 BRA `(.L_x_1323) ;  /* 0x0000005000d08947 */ /* 0x001fea0003800000 */
.L_x_1458:
[----:B------:R-:W-:Y:S05]  /*1d360*/  BSYNC B1 ;  /* 0x0000000000017941 */ /* 0x000fea0003800000 */
.L_x_1322:
[----:B------:R-:W-:Y:S04]  /*1d370*/  BSSY B1, `(.L_x_1324) ;  /* 0x0000049000017945 */ /* 0x000fe80003800000 */
[----:B------:R-:W-:Y:S05]  /*1d380*/  @!P6 BRA `(.L_x_1325) ;  /* 0x00000004001ce947 */ /* 0x000fea0003800000 */
[----:B------:R-:W-:Y:S01]  /*1d390*/  IMAD R10, R25, 0x8, R8 ;  /* 0x00000008190a7824 */ /* 0x000fe200078e0208 */
[----:B------:R-:W-:-:S04]  /*1d3a0*/  SHF.L.U32 R13, R26, 0x1f, RZ ;  /* 0x0000001f1a0d7819 */ /* 0x000fc800000006ff */
[----:B------:R-:W2:Y:S02]  /*1d3b0*/  SYNCS.PHASECHK.TRANS64.TRYWAIT P0, [R10+URZ+0x2d8a0], R13 ;  /* 0x02d8a00d0a0075a7 */ /* 0x000ea4000800017f */
[----:B--2---:R-:W-:Y:S05]  /*1d3c0*/  @!P0 BRA `(.L_x_1326) ;  /* 0x0000005000c88947 */ /* 0x004fea0003800000 */
.L_x_1459:
[----:B0-----:R-:W0:Y:S02]  /*1d3d0*/  S2R R11, SR_TID.X ;  /* 0x00000000000b7919 */ /* 0x001e240000002100 */
[----:B0-----:R-:W-:-:S04]  /*1d3e0*/  LOP3.LUT R11, R11, 0x7f, RZ, 0xc0, !PT ;  /* 0x0000007f0b0b7812 */ /* 0x001fc800078ec0ff */
[----:B------:R-:W-:-:S13]  /*1d3f0*/  ISETP.NE.AND P1, PT, R11, RZ, PT ;  /* 0x000000ff0b00720c */ /* 0x000fda0003f25270 */
[----:B------:R-:W-:Y:S05]  /*1d400*/  @P1 BRA `(.L_x_1327) ;  /* 0x0000000000141947 */ /* 0x000fea0003800000 */
[----:B------:R-:W-:Y:S01]  /*1d410*/  ISETP.NE.AND P0, PT, R28, RZ, PT ;  /* 0x000000ff1c00720c */ /* 0x000fe20003f05270 */
[----:B------:R-:W-:-:S04]  /*1d420*/  IMAD.MOV.U32 R11, RZ, RZ, 0x6000 ;  /* 0x00006000ff0b7424 */ /* 0x000fc800078e00ff */
[----:B------:R0:W-:Y:S08]  /*1d430*/  SYNCS.ARRIVE.TRANS64 RZ, [R10+URZ+0x2d890], R11 ;  /* 0x02d8900b0aff79a7 */ /* 0x0001f0000800003f */
[----:B------:R-:W-:Y:S05]  /*1d440*/  @!P0 BRA `(.L_x_1327) ;  /* 0x0000000000048947 */ /* 0x000fea0003800000 */
[----:B------:R-:W-:Y:S01]  /*1d450*/  BPT.TRAP 0x1 ;  /* 0x000000040000795c */ /* 0x000fe20000300000 */
.L_x_1327:
[----:B------:R-:W-:Y:S01]  /*1d460*/  IMAD R12, R25, 0x6000, R8 ;  /* 0x00006000190c7824 */ /* 0x000fe200078e0208 */
[----:B------:R-:W-:Y:S01]  /*1d470*/  R2UR UR9, R10 ;  /* 0x000000000a0972ca */ /* 0x000fe200000e0000 */
[----:B0-----:R-:W-:Y:S01]  /*1d480*/  IMAD R11, R7, 0x80, R0 ;  /* 0x00000080070b7824 */ /* 0x001fe200078e0200 */
        /* <DEDUP_REMOVED lines=22> */
[----:B------:R0:W-:Y:S01]  /*1d5f0*/  UTMALDG.4D [UR8], [UR4], desc[UR6] ;  /* 0x00000608040075b4 */ /* 0x0001e20008019000 */
[----:B------:R-:W3:Y:S02]  /*1d600*/  SYNCS.PHASECHK.TRANS64.TRYWAIT P0, [R10+URZ+0x2d8c0], R13 ;  /* 0x02d8c00d0a0075a7 */ /* 0x000ee4000800017f */
[----:B0--3--:R-:W-:Y:S05]  /*1d610*/  @!P0 BRA `(.L_x_1328) ;  /* 0x0000005000488947 */ /* 0x009fea0003800000 */
.L_x_1460:
[----:B------:R-:W-:Y:S05]  /*1d620*/  @P1 BRA `(.L_x_1329) ;  /* 0x0000000000141947 */ /* 0x000fea0003800000 */
[----:B------:R-:W-:Y:S01]  /*1d630*/  ISETP.NE.AND P0, PT, R28, RZ, PT ;  /* 0x000000ff1c00720c */ /* 0x000fe20003f05270 */
[----:B0-2---:R-:W-:-:S04]  /*1d640*/  IMAD.MOV.U32 R13, RZ, RZ, 0x6000 ;  /* 0x00006000ff0d7424 */ /* 0x005fc800078e00ff */
[----:B------:R3:W-:Y:S08]  /*1d650*/  SYNCS.ARRIVE.TRANS64 RZ, [R10+URZ+0x2d8b0], R13 ;  /* 0x02d8b00d0aff79a7 */ /* 0x0007f0000800003f */
[----:B------:R-:W-:Y:S05]  /*1d660*/  @!P0 BRA `(.L_x_1329) ;  /* 0x0000000000048947 */ /* 0x000fea0003800000 */
[----:B------:R-:W-:Y:S01]  /*1d670*/  BPT.TRAP 0x1 ;  /* 0x000000040000795c */ /* 0x000fe20000300000 */
.L_x_1329:
        /* <DEDUP_REMOVED lines=24> */
.L_x_1325:
[----:B------:R-:W-:Y:S05]  /*1d800*/  BSYNC B1 ;  /* 0x0000000000017941 */ /* 0x000fea0003800000 */
.L_x_1324:
[----:B------:R-:W-:Y:S01]  /*1d810*/  VIADD R25, R25, 0x1 ;  /* 0x0000000119197836 */ /* 0x000fe20000000000 */
[----:B------:R-:W-:Y:S01]  /*1d820*/  PLOP3.LUT P2, PT, PT, PT, PT, 0x8, 0x0 ;  /* 0x000000000000781c */ /* 0x000fe20003f4e170 */
[----:B------:R-:W-:-:S03]  /*1d830*/  VIADD R7, R7, 0xfffffffe ;  /* 0xfffffffe07077836 */ /* 0x000fc60000000000 */
[----:B------:R-:W-:-:S04]  /*1d840*/  ISETP.NE.AND P0, PT, R25, 0x2, PT ;  /* 0x000000021900780c */ /* 0x000fc80003f05270 */
[----:B------:R-:W-:Y:S02]  /*1d850*/  SEL R25, R25, RZ, P0 ;  /* 0x000000ff19197207 */ /* 0x000fe40000000000 */
[----:B0-----:R-:W-:Y:S02]  /*1d860*/  SEL R11, RZ, 0x1, P0 ;  /* 0x00000001ff0b7807 */ /* 0x001fe40000000000 */
[----:B------:R-:W-:Y:S02]  /*1d870*/  ISETP.GE.AND P0, PT, R7, R6, PT ;  /* 0x000000060700720c */ /* 0x000fe40003f06270 */
[----:B------:R-:W-:-:S11]  /*1d880*/  LOP3.LUT R26, R26, R11, RZ, 0x3c, !PT ;  /* 0x0000000b1a1a7212 */ /* 0x000fd600078e3cff */
[----:B------:R-:W-:Y:S05]  /*1d890*/  @!P0 BRA `(.L_x_1319) ;  /* 0x00000004004c8947 */ /* 0x000fea0003800000 */
.L_x_1336:
[----:B------:R-:W-:Y:S05]  /*1d8a0*/  YIELD ;  /* 0x0000000000007946 */ /* 0x000fea0003800000 */
[----:B------:R-:W-:Y:S04]  /*1d8b0*/  BSSY B1, `(.L_x_1330) ;  /* 0x0000048000017945 */ /* 0x000fe80003800000 */
[----:B------:R-:W-:Y:S05]  /*1d8c0*/  @!P6 BRA `(.L_x_1331) ;  /* 0x000000040018e947 */ /* 0x000fea0003800000 */
[----:B------:R-:W-:Y:S01]  /*1d8d0*/  IMAD R11, R25, 0x8, R8 ;  /* 0x00000008190b7824 */ /* 0x000fe200078e0208 */
[----:B--23--:R-:W-:-:S04]  /*1d8e0*/  SHF.L.U32 R10, R26, 0x1f, RZ ;  /* 0x0000001f1a0a7819 */ /* 0x00cfc800000006ff */
[----:B------:R-:W0:Y:S02]  /*1d8f0*/  SYNCS.PHASECHK.TRANS64.TRYWAIT P0, [R11+URZ+0x2d8a0], R10 ;  /* 0x02d8a00a0b0075a7 */ /* 0x000e24000800017f */
[----:B0-----:R-:W-:Y:S05]  /*1d900*/  @!P0 BRA `(.L_x_1332) ;  /* 0x0000004c00a08947 */ /* 0x001fea0003800000 */
.L_x_1461:
        /* <DEDUP_REMOVED lines=9> */
.L_x_1333:
[----:B------:R-:W-:Y:S01]  /*1d9a0*/  IMAD R13, R25, 0x6000, R8 ;  /* 0x00006000190d7824 */ /* 0x000fe200078e0208 */
[----:B------:R-:W-:Y:S01]  /*1d9b0*/  R2UR UR9, R11 ;  /* 0x000000000b0972ca */ /* 0x000fe200000e0000 */
[----:B--2---:R-:W-:Y:S01]  /*1d9c0*/  IMAD R12, R7, 0x80, R0 ;  /* 0x00000080070c7824 */ /* 0x004fe200078e0200 */
        /* <DEDUP_REMOVED lines=24> */
.L_x_1462:
[----:B------:R-:W-:Y:S05]  /*1db50*/  @P0 BRA `(.L_x_1335) ;  /* 0x0000000000140947 */ /* 0x000fea0003800000 */
[----:B------:R-:W-:Y:S01]  /*1db60*/  ISETP.NE.AND P1, PT, R28, RZ, PT ;  /* 0x000000ff1c00720c */ /* 0x000fe20003f25270 */
[----:B0-2---:R-:W-:-:S04]  /*1db70*/  IMAD.MOV.U32 R10, RZ, RZ, 0x6000 ;  /* 0x00006000ff0a7424 */ /* 0x005fc800078e00ff */
[----:B------:R3:W-:Y:S08]  /*1db80*/  SYNCS.ARRIVE.TRANS64 RZ, [R11+URZ+0x2d8b0], R10 ;  /* 0x02d8b00a0bff79a7 */ /* 0x0007f0000800003f */
[----:B------:R-:W-:Y:S05]  /*1db90*/  @!P1 BRA `(.L_x_1335) ;  /* 0x0000000000049947 */ /* 0x000fea0003800000 */
[----:B------:R-:W-:Y:S01]  /*1dba0*/  BPT.TRAP 0x1 ;  /* 0x000000040000795c */ /* 0x000fe20000300000 */
.L_x_1335:
        /* <DEDUP_REMOVED lines=24> */
.L_x_1331:
[----:B------:R-:W-:Y:S05]  /*1dd30*/  BSYNC B1 ;  /* 0x0000000000017941 */ /* 0x000fea0003800000 */
.L_x_1330:
[----:B------:R-:W-:Y:S02]  /*1dd40*/  VIADD R25, R25, 0x1 ;  /* 0x0000000119197836 */ /* 0x000fe40000000000 */
[----:B0-23--:R-:W-:-:S03]  /*1dd50*/  VIADD R10, R7, 0xffffffff ;  /* 0xffffffff070a7836 */ /* 0x00dfc60000000000 */
[----:B------:R-:W-:-:S04]  /*1dd60*/  ISETP.NE.AND P0, PT, R25, 0x2, PT ;  /* 0x000000021900780c */ /* 0x000fc80003f05270 */
[----:B------:R-:W-:Y:S02]  /*1dd70*/  SEL R11, RZ, 0x1, P0 ;  /* 0x00000001ff0b7807 */ /* 0x000fe40000000000 */
[----:B------:R-:W-:Y:S02]  /*1dd80*/  SEL R25, R25, RZ, P0 ;  /* 0x000000ff19197207 */ /* 0x000fe40000000000 */
[----:B------:R-:W-:Y:S01]  /*1dd90*/  ISETP.GT.AND P0, PT, R7, R6, PT ;  /* 0x000000060700720c */ /* 0x000fe20003f04270 */
[----:B------:R-:W-:Y:S01]  /*1dda0*/  IMAD.MOV.U32 R7, RZ, RZ, R10 ;  /* 0x000000ffff077224 */ /* 0x000fe200078e000a */
[----:B------:R-:W-:-:S11]  /*1ddb0*/  LOP3.LUT R26, R26, R11, RZ, 0x3c, !PT ;  /* 0x0000000b1a1a7212 */ /* 0x000fd600078e3cff */
[----:B------:R-:W-:Y:S05]  /*1ddc0*/  @P0 BRA `(.L_x_1336) ;  /* 0xfffffff800b40947 */ /* 0x000fea000383ffff */
.L_x_1319:
[----:B------:R-:W-:Y:S05]  /*1ddd0*/  BSYNC B0 ;  /* 0x0000000000007941 */ /* 0x000fea0003800000 */
.L_x_1318:
[----:B------:R-:W0:Y:S01]  /*1dde0*/  LDC.64 R6, c[0x0][0x9e0] ;  /* 0x00027800ff067b82 */ /* 0x000e220000000a00 */
[----:B------:R-:W-:Y:S07]  /*1ddf0*/  @!P2 WARPSYNC.ALL ;  /* 0x000000000000a948 */ /* 0x000fee0003800000 */
[----:B------:R-:W-:Y:S01]  /*1de00*/  @!P2 BAR.SYNC.DEFER_BLOCKING 0xc, 0x1a0 ;  /* 0x030680000000ab1d */ /* 0x000fe20000010000 */
[----:B0-----:R-:W-:Y:S02]  /*1de10*/  ISETP.GE.AND P0, PT, R7, 0x1, PT ;  /* 0x000000010700780c */ /* 0x001fe40003f06270 */
[----:B------:R-:W-:-:S11]  /*1de20*/  IADD3 R6, R2, R6, RZ ;  /* 0x0000000602067210 */ /* 0x000fd60007ffe0ff */
        /* <DEDUP_REMOVED lines=12> */
.L_x_1339:
[----:B------:R-:W-:-:S13]  /*1def0*/  ISETP.NE.AND P1, PT, R7, 0x1, PT ;  /* 0x000000010700780c */ /* 0x000fda0003f25270 */
[----:B------:R-:W0:Y:S02]  /*1df00*/  @P1 LDC.64 R8, c[0x0][0x9e8] ;  /* 0x00027a00ff081b82 */ /* 0x000e240000000a00 */
[----:B0-----:R-:W-:-:S05]  /*1df10*/  @P1 IMAD.HI.U32 R8, R0, R8, RZ ;  /* 0x0000000800081227 */ /* 0x001fca00078e00ff */
[----:B------:R-:W-:-:S07]  /*1df20*/  @P1 SHF.R.U32.HI R0, RZ, R9, R8 ;  /* 0x00000009ff001219 */ /* 0x000fce0000011608 */
.L_x_1340:
[----:B------:R-:W-:Y:S05]  /*1df30*/  BSYNC B0 ;  /* 0x0000000000007941 */ /* 0x000fea0003800000 */
.L_x_1338:
[----:B------:R-:W-:-:S05]  /*1df40*/  IMAD R5, R0, R7, R7 ;  /* 0x0000000700057224 */ /* 0x000fca00078e0207 */
[----:B------:R-:W-:-:S07]  /*1df50*/  VIMNMX R6, R6, R5, PT ;  /* 0x0000000506067248 */ /* 0x000fce0003fe0100 */
.L_x_1337:
[----:B------:R-:W-:Y:S01]  /*1df60*/  VIADD R6, R6, 0x7f ;  /* 0x0000007f06067836 */ /* 0x000fe20000000000 */
[----:B------:R-:W-:-:S04]  /*1df70*/  ULDC UR4, c[0x0][0x9dc] ;  /* 0x0002770000047ab9 */ /* 0x000fc80000000800 */
[----:B------:R-:W-:-:S04]  /*1df80*/  SHF.R.S32.HI R5, RZ, 0x1f, R6 ;  /* 0x0000001fff057819 */ /* 0x000fc80000011406 */
[----:B------:R-:W-:-:S04]  /*1df90*/  LEA.HI R5, R5, R6, RZ, 0x7 ;  /* 0x0000000605057211 */ /* 0x000fc800078f38ff */
[----:B------:R-:W-:-:S04]  /*1dfa0*/  SHF.R.S32.HI R0, RZ, 0x7, R5 ;  /* 0x00000007ff007819 */ /* 0x000fc80000011405 */
[----:B------:R-:W-:Y:S01]  /*1dfb0*/  VIMNMX R8, R3, R0, PT ;  /* 0x0000000003087248 */ /* 0x000fe20003fe0100 */
[----:B------:R-:W-:-:S04]  /*1dfc0*/  VIADD R0, R4, -UR4 ;  /* 0x8000000404007c36 */ /* 0x000fc80008000000 */
[----:B------:R0:W-:Y:S01]  /*1dfd0*/  STL [R1], R8 ;  /* 0x0000000801007387 */ /* 0x0001e20000100800 */
[----:B------:R-:W-:Y:S05]  /*1dfe0*/  @!P0 BRA `(.L_x_1341) ;  /* 0x0000000000448947 */ /* 0x000fea0003800000 */
[----:B------:R-:W-:Y:S01]  /*1dff0*/  ISETP.GT.AND P0, PT, R4, -0x1, PT ;  /* 0xffffffff0400780c */ /* 0x000fe20003f04270 */
[----:B------:R-:W-:-:S12]  /*1e000*/  BSSY B0, `(.L_x_1342) ;  /* 0x000000d000007945 */ /* 0x000fd80003800000 */
[----:B------:R-:W-:Y:S05]  /*1e010*/  @P0 BRA `(.L_x_1343) ;  /* 0x00000000001c0947 */ /* 0x000fea0003800000 */
[----:B------:R-:W-:Y:S02]  /*1e020*/  ISETP.NE.AND P0, PT, R7, 0x1, PT ;  /* 0x000000010700780c */ /* 0x000fe40003f05270 */
[----:B------:R-:W-:-:S11]  /*1e030*/  LOP3.LUT R5, RZ, R4, RZ, 0x33, !PT ;  /* 0x00000004ff057212 */ /* 0x000fd600078e33ff */
[----:B------:R-:W4:Y:S02]  /*1e040*/  @P0 LDC.64 R2, c[0x0][0x9e8] ;  /* 0x00027a00ff020b82 */ /* 0x000f240000000a00 */
[----:B----4-:R-:W-:-:S05]  /*1e050*/  @P0 IMAD.HI.U32 R2, R5, R2, RZ ;  /* 0x0000000205020227 */ /* 0x010fca00078e00ff */
[----:B------:R-:W-:-:S04]  /*1e060*/  @P0 SHF.R.U32.HI R5, RZ, R3, R2 ;  /* 0x00000003ff050219 */ /* 0x000fc80000011602 */
[----:B------:R-:W-:Y:S01]  /*1e070*/  LOP3.LUT R4, RZ, R5, RZ, 0x33, !PT ;  /* 0x00000005ff047212 */ /* 0x000fe200078e33ff */
[----:B------:R-:W-:Y:S06]  /*1e080*/  BRA `(.L_x_1344) ;  /* 0x0000000000107947 */ /* 0x000fec0003800000 */
.L_x_1343:
[----:B------:R-:W-:-:S13]  /*1e090*/  ISETP.NE.AND P0, PT, R7, 0x1, PT ;  /* 0x000000010700780c */ /* 0x000fda0003f05270 */
[----:B------:R-:W4:Y:S02]  /*1e0a0*/  @P0 LDC.64 R2, c[0x0][0x9e8] ;  /* 0x00027a00ff020b82 */ /* 0x000f240000000a00 */
[----:B----4-:R-:W-:-:S05]  /*1e0b0*/  @P0 IMAD.HI.U32 R2, R4, R2, RZ ;  /* 0x0000000204020227 */ /* 0x010fca00078e00ff */
[----:B------:R-:W-:-:S07]  /*1e0c0*/  @P0 SHF.R.U32.HI R4, RZ, R3, R2 ;  /* 0x00000003ff040219 */ /* 0x000fce0000011602 */
.L_x_1344:
[----:B------:R-:W-:Y:S05]  /*1e0d0*/  BSYNC B0 ;  /* 0x0000000000007941 */ /* 0x000fea0003800000 */
.L_x_1342:
[----:B------:R-:W-:-:S05]  /*1e0e0*/  IMAD R7, R4, R7, RZ ;  /* 0x0000000704077224 */ /* 0x000fca00078e02ff */
[----:B------:R-:W-:-:S07]  /*1e0f0*/  VIMNMX R0, R0, R7, !PT ;  /* 0x0000000700007248 */ /* 0x000fce0007fe0100 */
.L_x_1341:
        /* <DEDUP_REMOVED lines=9> */
[----:B------:R-:W4:Y:S01]  /*1e190*/  S2R R7, SR_LANEID ;  /* 0x0000000000077919 */ /* 0x000f220000000000 */
[----:B------:R-:W-:Y:S01]  /*1e1a0*/  VOTEU.ANY UR4, UPT, PT ;  /* 0x0000000000047886 */ /* 0x000fe200038e0100 */
[----:B------:R-:W5:Y:S01]  /*1e1b0*/  LDC.64 R2, c[0x0][0xc38] ;  /* 0x00030e00ff027b82 */ /* 0x000f620000000a00 */
[----:B------:R-:W4:Y:S08]  /*1e1c0*/  FLO.U32 R0, UR4 ;  /* 0x0000000400007d00 */ /* 0x000f3000080e0000 */
[----:B------:R-:W5:Y:S01]  /*1e1d0*/  POPC R5, UR4 ;  /* 0x0000000400057d09 */ /* 0x000f620008000000 */
[----:B----4-:R-:W-:-:S13]  /*1e1e0*/  ISETP.EQ.U32.AND P0, PT, R0, R7, PT ;  /* 0x000000070000720c */ /* 0x010fda0003f02070 */
[----:B-----5:R-:W4:Y:S01]  /*1e1f0*/  @P0 ATOMG.E.ADD.STRONG.GPU PT, R3, desc[UR52][R2.64], R5 ;  /* 0x00000005020309a8 */ /* 0x020f2200081ee1f4 */
[----:B------:R-:W5:Y:S02]  /*1e200*/  S2R R4, SR_LTMASK ;  /* 0x0000000000047919 */ /* 0x000f640000003900 */
[----:B-----5:R-:W-:-:S04]  /*1e210*/  LOP3.LUT R4, R4, UR4, RZ, 0xc0, !PT ;  /* 0x0000000404047c12 */ /* 0x020fc8000f8ec0ff */
[----:B------:R-:W5:Y:S01]  /*1e220*/  POPC R7, R4 ;  /* 0x0000000400077309 */ /* 0x000f620000000000 */
[----:B----4-:R-:W5:Y:S02]  /*1e230*/  SHFL.IDX PT, R0, R3, R0, 0x1f ;  /* 0x00001f0003007589 */ /* 0x010f6400000e0000 */
[----:B-----5:R-:W-:Y:S01]  /*1e240*/  IADD3 R16, R0, UR37, R7 ;  /* 0x0000002500107c10 */ /* 0x020fe2000fffe007 */
[----:B------:R-:W-:Y:S06]  /*1e250*/  BRA `(.L_x_1347) ;  /* 0x0000002800707947 */ /* 0x000fec0003800000 */
.L_x_1346:
[----:B------:R-:W4:Y:S01]  /*1e260*/  S2R R0, SR_CgaCtaId ;  /* 0x0000000000007919 */ /* 0x000f220000008800 */
[----:B------:R-:W-:-:S04]  /*1e270*/  MOV R27, 0x400 ;  /* 0x00000400001b7802 */ /* 0x000fc80000000f00 */
[----:B----4-:R-:W-:-:S05]  /*1e280*/  LEA R27, R0, R27, 0x18 ;  /* 0x0000001b001b7211 */ /* 0x010fca00078ec0ff */
        /* <DEDUP_REMOVED lines=8> */
[----:B------:R-:W4:Y:S01]  /*1e310*/  LDC.64 R2, c[0x4][R2] ;  /* 0x0100000002027b82 */ /* 0x000f220000000a00 */
[----:B------:R-:W-:Y:S02]  /*1e320*/  IMAD.U32 R5, RZ, RZ, UR7 ;  /* 0x00000007ff057e24 */ /* 0x000fe4000f8e00ff */
[----:B------:R-:W-:Y:S02]  /*1e330*/  IMAD.U32 R6, RZ, RZ, UR8 ;  /* 0x00000008ff067e24 */ /* 0x000fe4000f8e00ff */
[----:B------:R-:W-:-:S02]  /*1e340*/  IMAD.U32 R7, RZ, RZ, UR9 ;  /* 0x00000009ff077e24 */ /* 0x000fc4000f8e00ff */
[----:B--23--:R-:W-:Y:S02]  /*1e350*/  IMAD.U32 R10, RZ, RZ, UR4 ;  /* 0x00000004ff0a7e24 */ /* 0x00cfe4000f8e00ff */
[----:B------:R-:W-:Y:S02]  /*1e360*/  IMAD.U32 R11, RZ, RZ, UR5 ;  /* 0x00000005ff0b7e24 */ /* 0x000fe4000f8e00ff */
[----:B0-----:R-:W-:Y:S02]  /*1e370*/  IMAD.MOV.U32 R8, RZ, RZ, 0x70 ;  /* 0x00000070ff087424 */ /* 0x001fe400078e00ff */
[----:B------:R-:W-:Y:S02]  /*1e380*/  IMAD.MOV.U32 R12, RZ, RZ, 0x1 ;  /* 0x00000001ff0c7424 */ /* 0x000fe400078e00ff */
[----:B------:R-:W-:-:S07]  /*1e390*/  IMAD.MOV.U32 R13, RZ, RZ, RZ ;  /* 0x000000ffff0d7224 */ /* 0x000fce00078e00ff */
[----:B------:R-:W-:-:S07]  /*1e3a0*/  LEPC R20, `(.L_x_1348) ;  /* 0x000000001014794e */ /* 0x000fce0000000000 */
[----:B-1--4-:R-:W-:Y:S05]  /*1e3b0*/  CALL.ABS.NOINC R2 ;  /* 0x0000000002007343 */ /* 0x012fea0003c00000 */
.L_x_1348:
        /* <DEDUP_REMOVED lines=8> */
[----:B------:R-:W-:Y:S01]  /*1e440*/  MOV R4, UR6 ;  /* 0x0000000600047c02 */ /* 0x000fe20008000f00 */
[----:B------:R-:W-:Y:S02]  /*1e450*/  IMAD.U32 R5, RZ, RZ, UR7 ;  /* 0x00000007ff057e24 */ /* 0x000fe4000f8e00ff */
[----:B------:R-:W-:Y:S02]  /*1e460*/  IMAD.U32 R6, RZ, RZ, UR8 ;  /* 0x00000008ff067e24 */ /* 0x000fe4000f8e00ff */
[----:B------:R-:W-:-:S02]  /*1e470*/  IMAD.U32 R7, RZ, RZ, UR9 ;  /* 0x00000009ff077e24 */ /* 0x000fc4000f8e00ff */
[----:B--23--:R-:W-:Y:S02]  /*1e480*/  IMAD.U32 R10, RZ, RZ, UR4 ;  /* 0x00000004ff0a7e24 */ /* 0x00cfe4000f8e00ff */
[----:B------:R-:W-:Y:S02]  /*1e490*/  IMAD.U32 R11, RZ, RZ, UR5 ;  /* 0x00000005ff0b7e24 */ /* 0x000fe4000f8e00ff */
[----:B0-----:R-:W-:Y:S02]  /*1e4a0*/  IMAD.MOV.U32 R8, RZ, RZ, 0x70 ;  /* 0x00000070ff087424 */ /* 0x001fe400078e00ff */
[----:B------:R-:W-:Y:S02]  /*1e4b0*/  IMAD.MOV.U32 R12, RZ, RZ, 0x1 ;  /* 0x00000001ff0c7424 */ /* 0x000fe400078e00ff */
[----:B----4-:R-:W-:-:S07]  /*1e4c0*/  IMAD.MOV.U32 R13, RZ, RZ, RZ ;  /* 0x000000ffff0d7224 */ /* 0x010fce00078e00ff */
[----:B------:R-:W-:-:S07]  /*1e4d0*/  LEPC R20, `(.L_x_1350) ;  /* 0x000000001014794e */ /* 0x000fce0000000000 */
[----:B-1----:R-:W-:Y:S05]  /*1e4e0*/  CALL.ABS.NOINC R2 ;  /* 0x0000000002007343 */ /* 0x002fea0003c00000 */
.L_x_1350:
[----:B------:R-:W-:Y:S01]  /*1e4f0*/  MOV R2, 0x0 ;  /* 0x0000000000027802 */ /* 0x000fe20000000f00 */
[----:B------:R-:W-:Y:S01]  /*1e500*/  ULDC.64 UR4, c[0x4][0xa8] ;  /* 0x01002a0000047ab9 */ /* 0x000fe20000000a00 */
[----:B------:R-:W-:Y:S01]  /*1e510*/  ULDC.64 UR6, c[0x4][0xb0] ;  /* 0x01002c0000067ab9 */ /* 0x000fe20000000a00 */
[----:B------:R-:W-:Y:S01]  /*1e520*/  ULDC.64 UR8, c[0x4][0x40] ;  /* 0x0100100000087ab9 */ /* 0x000fe20000000a00 */
[----:B------:R-:W-:Y:S01]  /*1e530*/  IMAD.U32 R4, RZ, RZ, UR4 ;  /* 0x00000004ff047e24 */ /* 0x000fe2000f8e00ff */
[----:B------:R-:W-:Y:S01]  /*1e540*/  MOV R12, 0x1 ;  /* 0x00000001000c7802 */ /* 0x000fe20000000f00 */
[----:B------:R-:W0:Y:S01]  /*1e550*/  LDC.64 R2, c[0x4][R2] ;  /* 0x0100000002027b82 */ /* 0x000e220000000a00 */
[----:B------:R-:W-:Y:S02]  /*1e560*/  IMAD.U32 R5, RZ, RZ, UR5 ;  /* 0x00000005ff057e24 */ /* 0x000fe4000f8e00ff */
[----:B------:R-:W-:Y:S02]  /*1e570*/  IMAD.U32 R6, RZ, RZ, UR6 ;  /* 0x00000006ff067e24 */ /* 0x000fe4000f8e00ff */
[----:B------:R-:W-:-:S02]  /*1e580*/  IMAD.U32 R7, RZ, RZ, UR7 ;  /* 0x00000007ff077e24 */ /* 0x000fc4000f8e00ff */
[----:B------:R-:W-:Y:S02]  /*1e590*/  IMAD.U32 R10, RZ, RZ, UR8 ;  /* 0x00000008ff0a7e24 */ /* 0x000fe4000f8e00ff */
[----:B------:R-:W-:Y:S02]  /*1e5a0*/  IMAD.U32 R11, RZ, RZ, UR9 ;  /* 0x00000009ff0b7e24 */ /* 0x000fe4000f8e00ff */
[----:B------:R-:W-:Y:S02]  /*1e5b0*/  IMAD.MOV.U32 R8, RZ, RZ, 0x70 ;  /* 0x00000070ff087424 */ /* 0x000fe400078e00ff */
[----:B------:R-:W-:-:S07]  /*1e5c0*/  IMAD.MOV.U32 R13, RZ, RZ, RZ ;  /* 0x000000ffff0d7224 */ /* 0x000fce00078e00ff */
[----:B------:R-:W-:-:S07]  /*1e5d0*/  LEPC R20, `(.L_x_1349) ;  /* 0x000000001014794e */ /* 0x000fce0000000000 */
[----:B0-----:R-:W-:Y:S05]  /*1e5e0*/  CALL.ABS.NOINC R2 ;  /* 0x0000000002007343 */ /* 0x001fea0003c00000 */
.L_x_1349:
[----:B------:R-:W4:Y:S01]  /*1e5f0*/  LDL.LU R20, [R1+0x8] ;  /* 0x0000080001147983 */ /* 0x000f220000300800 */
        /* <DEDUP_REMOVED lines=16> */
[----:B------:R-:W2:Y:S03]  /*1e700*/  @P0 LDC R4, c[0x0][0x430] ;  /* 0x00010c00ff040b82 */ /* 0x000ea60000000800 */
[----:B------:R-:W-:-:S03]  /*1e710*/  @!UP1 UIADD3.X UR9, URZ, UR39, URZ, UP0, !UPT ;  /* 0x000000273f099290 */ /* 0x000fc600087fe43f */
[----:B------:R-:W-:Y:S01]  /*1e720*/  VOTEU.ALL UP0, P6 ;  /* 0x00000000003f7886 */ /* 0x000fe20003000000 */
[----:B0-----:R-:W-:-:S05]  /*1e730*/  @P0 IMAD.HI.U32 R5, R18, R5, RZ ;  /* 0x0000000512050227 */ /* 0x001fca00078e00ff */
[----:B--2---:R-:W-:Y:S02]  /*1e740*/  @P0 SHF.R.U32.HI R0, RZ, R4, R5 ;  /* 0x00000004ff000219 */ /* 0x004fe40000011605 */
[----:B------:R-:W-:-:S04]  /*1e750*/  ISETP.NE.U32.AND P0, PT, RZ, UR4, PT ;  /* 0x00000004ff007c0c */ /* 0x000fc8000bf05070 */
[----:B------:R-:W-:-:S04]  /*1e760*/  ISETP.NE.AND.EX P0, PT, RZ, UR5, PT, P0 ;  /* 0x00000005ff007c0c */ /* 0x000fc8000bf05300 */
[----:B------:R-:W-:Y:S01]  /*1e770*/  SEL R9, R19, RZ, !P0 ;  /* 0x000000ff13097207 */ /* 0x000fe20004000000 */
[----:B-1--4-:R-:W-:-:S08]  /*1e780*/  IMAD R17, R17, 0xc0, R20 ;  /* 0x000000c011117824 */ /* 0x012fd000078e0214 */
.L_x_1351:
        /* <DEDUP_REMOVED lines=14> */
.L_x_1352:
        /* <DEDUP_REMOVED lines=13> */
.L_x_1353:
        /* <DEDUP_REMOVED lines=9> */
[----:B------:R-:W2:Y:S01]  /*1e9d0*/  LDL R4, [R1] ;  /* 0x0000000001047983 */ /* 0x000ea20000100800 */
[----:B------:R-:W0:Y:S01]  /*1e9e0*/  LDC.64 R2, c[0x0][0x3f8] ;  /* 0x0000fe00ff027b82 */ /* 0x000e220000000a00 */
[----:B------:R-:W-:Y:S02]  /*1e9f0*/  ULDC.64 UR4, c[0x0][0xa08] ;  /* 0x0002820000047ab9 */ /* 0x000fe40000000a00 */
[----:B0-----:R-:W-:Y:S01]  /*1ea00*/  LOP3.LUT P0, RZ, R2, UR4, RZ, 0xfc, !PT ;  /* 0x0000000402ff7c12 */ /* 0x001fe2000f80fcff */
[----:B------:R-:W-:-:S03]  /*1ea10*/  UMOV UR4, 0xffffffff ;  /* 0xffffffff00047882 */ /* 0x000fc60000000000 */
[----:B------:R-:W-:-:S04]  /*1ea20*/  LOP3.LUT P0, RZ, R3, UR5, RZ, 0xfc, P0 ;  /* 0x0000000503ff7c12 */ /* 0x000fc8000800fcff */
[----:B-----5:R-:W-:Y:S01]  /*1ea30*/  SEL R8, R6, RZ, !P0 ;  /* 0x000000ff06087207 */ /* 0x020fe20004000000 */
[----:B--2---:R-:W-:Y:S01]  /*1ea40*/  VIADD R7, R4, 0xffffffff ;  /* 0xffffffff04077836 */ /* 0x004fe20000000000 */
[----:B------:R-:W-:Y:S07]  /*1ea50*/  BRA.DIV UR4, `(.L_x_1354) ;  /* 0x0000003e04747947 */ /* 0x000fee000b800000 */
.L_x_1465:
[----:B------:R-:W-:Y:S01]  /*1ea60*/  UMOV UR4, 0xffffffff ;  /* 0xffffffff00047882 */ /* 0x000fe20000000000 */
[----:B------:R-:W-:Y:S02]  /*1ea70*/  SHF.R.S32.HI R12, RZ, 0x1f, R6 ;  /* 0x0000001fff0c7819 */ /* 0x000fe40000011406 */
[----:B------:R-:W-:Y:S05]  /*1ea80*/  BRA.DIV UR4, `(.L_x_1355) ;  /* 0x0000003e049c7947 */ /* 0x000fea000b800000 */
[----:B------:R-:W-:-:S13]  /*1ea90*/  ELECT P6, URZ, PT ;  /* 0x00000000003f782f */ /* 0x000fda00038c0000 */
.L_x_1468:
[----:B------:R-:W-:Y:S05]  /*1eaa0*/  @!P6 BRA `(.L_x_1356) ;  /* 0x0000000000f4e947 */ /* 0x000fea0003800000 */
[----:B------:R-:W-:-:S04]  /*1eab0*/  ISETP.NE.U32.AND P0, PT, R2, RZ, PT ;  /* 0x000000ff0200720c */ /* 0x000fc80003f05070 */
[----:B------:R-:W-:-:S13]  /*1eac0*/  ISETP.NE.AND.EX P0, PT, R3, RZ, PT, P0 ;  /* 0x000000ff0300720c */ /* 0x000fda0003f05300 */
[----:B------:R-:W-:Y:S05]  /*1ead0*/  @!P0 BRA `(.L_x_1357) ;  /* 0x0000000000448947 */ /* 0x000fea0003800000 */
[----:B---3--:R-:W0:Y:S01]  /*1eae0*/  LDC R10, c[0x0][0x41c] ;  /* 0x00010700ff0a7b82 */ /* 0x008e220000000800 */
[----:B------:R-:W-:Y:S02]  /*1eaf0*/  ULDC.64 UR4, c[0x0][0x408] ;  /* 0x0001020000047ab9 */ /* 0x000fe40000000a00 */
[----:B------:R-:W-:-:S04]  /*1eb00*/  IMAD R11, R12, UR4, RZ ;  /* 0x000000040c0b7c24 */ /* 0x000fc8000f8e02ff */
[----:B------:R-:W-:Y:S01]  /*1eb10*/  IMAD R11, R6, UR5, R11 ;  /* 0x00000005060b7c24 */ /* 0x000fe2000f8e020b */
[----:B0-----:R-:W-:-:S13]  /*1eb20*/  ISETP.NE.AND P0, PT, R10, 0x1, PT ;  /* 0x000000010a00780c */ /* 0x001fda0003f05270 */
[----:B------:R-:W0:Y:S02]  /*1eb30*/  @P0 LDC.64 R4, c[0x0][0x420] ;  /* 0x00010800ff040b82 */ /* 0x000e240000000a00 */
[----:B0-----:R-:W-:-:S04]  /*1eb40*/  @P0 IMAD.HI.U32 R8, R7, R4, RZ ;  /* 0x0000000407080227 */ /* 0x001fc800078e00ff */
[----:B------:R-:W-:Y:S01]  /*1eb50*/  IMAD.MOV.U32 R4, RZ, RZ, R7 ;  /* 0x000000ffff047224 */ /* 0x000fe200078e0007 */
[----:B------:R-:W-:-:S05]  /*1eb60*/  @P0 SHF.R.U32.HI R4, RZ, R5, R8 ;  /* 0x00000005ff040219 */ /* 0x000fca0000011608 */
[----:B------:R-:W-:-:S04]  /*1eb70*/  IMAD.MOV R5, RZ, RZ, -R4 ;  /* 0x000000ffff057224 */ /* 0x000fc800078e0a04 */
[----:B------:R-:W-:Y:S01]  /*1eb80*/  IMAD R7, R10, R5, R7 ;  /* 0x000000050a077224 */ /* 0x000fe200078e0207 */
[----:B------:R-:W-:-:S03]  /*1eb90*/  SHF.R.S32.HI R5, RZ, 0x1f, R4 ;  /* 0x0000001fff057819 */ /* 0x000fc60000011404 */
[----:B------:R-:W-:-:S04]  /*1eba0*/  IMAD.WIDE.U32 R4, R6, UR4, R4 ;  /* 0x0000000406047c25 */ /* 0x000fc8000f8e0004 */
[----:B------:R-:W-:Y:S01]  /*1ebb0*/  IMAD.IADD R5, R5, 0x1, R11 ;  /* 0x0000000105057824 */ /* 0x000fe200078e020b */
[----:B------:R-:W-:-:S04]  /*1ebc0*/  LEA R10, P0, R4, R2, 0x2 ;  /* 0x00000002040a7211 */ /* 0x000fc800078010ff */
[----:B------:R-:W-:-:S05]  /*1ebd0*/  LEA.HI.X R11, R4, R3, R5, 0x2, P0 ;  /* 0x00000003040b7211 */ /* 0x000fca00000f1405 */
[----:B------:R0:W5:Y:S04]  /*1ebe0*/  LDG.E R8, desc[UR52][R10.64] ;  /* 0x000000340a087981 */ /* 0x000168000c1e1900 */
.L_x_1357:
[----:B------:R-:W-:Y:S01]  /*1ebf0*/  IMAD R5, R22, 0x8, R27 ;  /* 0x0000000816057824 */ /* 0x000fe200078e021b */
[----:B------:R-:W-:-:S04]  /*1ec00*/  SHF.L.U32 R4, R24, 0x1f, RZ ;  /* 0x0000001f18047819 */ /* 0x000fc800000006ff */
[----:B------:R-:W1:Y:S02]  /*1ec10*/  SYNCS.PHASECHK.TRANS64.TRYWAIT P0, [R5+URZ+0x2d840], R4 ;  /* 0x02d84004050075a7 */ /* 0x000e64000800017f */
[----:B-1----:R-:W-:Y:S05]  /*1ec20*/  @!P0 BRA `(.L_x_1358) ;  /* 0x0000003c00548947 */ /* 0x002fea0003800000 */
.L_x_1469:
[----:B0--3--:R-:W0:Y:S02]  /*1ec30*/  S2R R10, SR_TID.X ;  /* 0x00000000000a7919 */ /* 0x009e240000002100 */
        /* <DEDUP_REMOVED lines=8> */
.L_x_1359:
        /* <DEDUP_REMOVED lines=27> */
[----:B0-----:R-:W-:Y:S01]  /*1ee70*/  NOP ;  /* 0x0000000000007918 */ /* 0x001fe20000000000 */
.L_x_1356:
        /* <DEDUP_REMOVED lines=30> */
[----:B-1----:R-:W-:Y:S01]  /*1f060*/  @P0 R2UR UR13, R9 ;  /* 0x00000000090d02ca */ /* 0x002fe200000e0000 */
[----:B------:R-:W-:Y:S01]  /*1f070*/  UIADD3 UR8, UR24, 0x12400, URZ ;  /* 0x0001240018087890 */ /* 0x000fe2000fffe03f */
[----:B------:R-:W-:Y:S01]  /*1f080*/  @P0 R2UR UR12, R18 ;  /* 0x00000000120c02ca */ /* 0x000fe200000e0000 */
[----:B------:R-:W-:Y:S01]  /*1f090*/  UMOV UR10, 0x40 ;  /* 0x00000040000a7882 */ /* 0x000fe20000000000 */
[----:B------:R-:W-:-:S13]  /*1f0a0*/  @P0 R2UR UR11, R17 ;  /* 0x00000000110b02ca */ /* 0x000fda00000e0000 */
[----:B------:R4:W-:Y:S01]  /*1f0b0*/  UTMALDG.4D [UR8], [UR4], desc[UR22] ;  /* 0x00001608040075b4 */ /* 0x0009e20008019000 */
[----:B--2---:R-:W-:-:S05]  /*1f0c0*/  VIADD R5, R5, 0x1 ;  /* 0x0000000105057836 */ /* 0x004fca0000000000 */
[----:B0-----:R-:W-:Y:S01]  /*1f0d0*/  LEA.HI R4, R5, R5, RZ, 0x1 ;  /* 0x0000000505047211 */ /* 0x001fe200078f08ff */
[----:B------:R4:W-:Y:S03]  /*1f0e0*/  STL [R1+0x4], R5 ;  /* 0x0000040501007387 */ /* 0x0009e60000100800 */
[----:B------:R-:W-:-:S05]  /*1f0f0*/  LOP3.LUT R4, R4, 0xfffffffe, RZ, 0xc0, !PT ;  /* 0xfffffffe04047812 */ /* 0x000fca00078ec0ff */
[----:B------:R-:W-:-:S05]  /*1f100*/  IMAD.IADD R4, R5, 0x1, -R4 ;  /* 0x0000000105047824 */ /* 0x000fca00078e0a04 */
[----:B------:R-:W-:-:S04]  /*1f110*/  SHF.L.U32 R4, R4, 0x1f, RZ ;  /* 0x0000001f04047819 */ /* 0x000fc800000006ff */
[----:B------:R-:W0:Y:S02]  /*1f120*/  SYNCS.PHASECHK.TRANS64.TRYWAIT P0, [R27+URZ+0x2d820], R4 ;  /* 0x02d820041b0075a7 */ /* 0x000e24000800017f */
[----:B0---4-:R-:W-:Y:S05]  /*1f130*/  @!P0 BRA `(.L_x_1361) ;  /* 0x0000003800248947 */ /* 0x011fea0003800000 */
.L_x_1470:
[----:B------:R-:W-:Y:S05]  /*1f140*/  BSYNC B0 ;  /* 0x0000000000007941 */ /* 0x000fea0003800000 */
.L_x_1360:
[----:B------:R-:W2:Y:S01]  /*1f150*/  LDL R5, [R1] ;  /* 0x0000000001057983 */ /* 0x000ea20000100800 */
[----:B------:R-:W-:Y:S01]  /*1f160*/  BSSY B0, `(.L_x_1362) ;  /* 0x000016a000007945 */ /* 0x000fe20003800000 */
[----:B--2---:R-:W-:-:S05]  /*1f170*/  VIADD R9, R5, 0xfffffffe ;  /* 0xfffffffe05097836 */ /* 0x004fca0000000000 */
[----:B------:R-:W-:-:S13]  /*1f180*/  ISETP.GE.AND P0, PT, R9, R29, PT ;  /* 0x0000001d0900720c */ /* 0x000fda0003f06270 */
[----:B------:R-:W-:Y:S05]  /*1f190*/  @!P0 BRA `(.L_x_1363) ;  /* 0x0000001400988947 */ /* 0x000fea0003800000 */
[----:B0-----:R-:W-:Y:S01]  /*1f1a0*/  IMAD.MOV R4, RZ, RZ, -R5 ;  /* 0x000000ffff047224 */ /* 0x001fe200078e0a05 */
[----:B---3--:R-:W-:Y:S01]  /*1f1b0*/  LOP3.LUT R13, RZ, R29, RZ, 0x33, !PT ;  /* 0x0000001dff0d7212 */ /* 0x008fe200078e33ff */
[----:B------:R-:W-:Y:S03]  /*1f1c0*/  BSSY B1, `(.L_x_1364) ;  /* 0x0000079000017945 */ /* 0x000fe60003800000 */
[----:B------:R-:W-:-:S05]  /*1f1d0*/  VIADDMNMX R13, R4, 0x1, R13, !PT ;  /* 0x00000001040d7846 */ /* 0x000fca000780010d */
[----:B------:R-:W-:-:S05]  /*1f1e0*/  IMAD.IADD R4, R5, 0x1, R13 ;  /* 0x0000000105047824 */ /* 0x000fca00078e020d */
[----:B------:R-:W-:-:S04]  /*1f1f0*/  LOP3.LUT R4, R4, 0x1, RZ, 0xc0, !PT ;  /* 0x0000000104047812 */ /* 0x000fc800078ec0ff */
[----:B------:R-:W-:-:S13]  /*1f200*/  ISETP.NE.U32.AND P0, PT, R4, 0x1, PT ;  /* 0x000000010400780c */ /* 0x000fda0003f05070 */
[----:B------:R-:W-:Y:S05]  /*1f210*/  @P0 BRA `(.L_x_1365) ;  /* 0x0000000400cc0947 */ /* 0x000fea0003800000 */
[----:B------:R-:W-:Y:S01]  /*1f220*/  IADD3 R10, R22, 0x1, RZ ;  /* 0x00000001160a7810 */ /* 0x000fe20007ffe0ff */
[----:B------:R-:W-:Y:S03]  /*1f230*/  BSSY B2, `(.L_x_1366) ;  /* 0x000006d000027945 */ /* 0x000fe60003800000 */
        /* <DEDUP_REMOVED lines=27> */
.L_x_1368:
[----:B0-----:R-:W-:Y:S01]  /*1f3f0*/  IMAD R3, R10, 0x8, R27 ;  /* 0x000000080a037824 */ /* 0x001fe200078e021b */
[----:B------:R-:W-:-:S04]  /*1f400*/  SHF.L.U32 R2, R14, 0x1f, RZ ;  /* 0x0000001f0e027819 */ /* 0x000fc800000006ff */
[----:B------:R-:W0:Y:S02]  /*1f410*/  SYNCS.PHASECHK.TRANS64.TRYWAIT P0, [R3+URZ+0x2d840], R2 ;  /* 0x02d84002030075a7 */ /* 0x000e24000800017f */
[----:B0-----:R-:W-:Y:S05]  /*1f420*/  @!P0 BRA `(.L_x_1369) ;  /* 0x00000034007c8947 */ /* 0x001fea0003800000 */
.L_x_1471:
        /* <DEDUP_REMOVED lines=9> */
.L_x_1370:
        /* <DEDUP_REMOVED lines=31> */
.L_x_1472:
[----:B------:R-:W-:Y:S05]  /*1f6b0*/  @P1 BRA `(.L_x_1372) ;  /* 0x0000000000181947 */ /* 0x000fea0003800000 */
[----:B------:R-:W-:Y:S01]  /*1f6c0*/  ISETP.NE.AND P0, PT, R28, RZ, PT ;  /* 0x000000ff1c00720c */ /* 0x000fe20003f05270 */
[----:B0-----:R-:W-:Y:S02]  /*1f6d0*/  IMAD R2, R22, 0x8, R27 ;  /* 0x0000000816027824 */ /* 0x001fe400078e021b */
[----:B------:R-:W-:-:S04]  /*1f6e0*/  IMAD.MOV.U32 R3, RZ, RZ, 0x6000 ;  /* 0x00006000ff037424 */ /* 0x000fc800078e00ff */
[----:B------:R1:W-:Y:S06]  /*1f6f0*/  SYNCS.ARRIVE.TRANS64 RZ, [R2+URZ+0x2d850], R3 ;  /* 0x02d8500302ff79a7 */ /* 0x0003ec000800003f */
[----:B------:R-:W-:Y:S05]  /*1f700*/  @!P0 BRA `(.L_x_1372) ;  /* 0x0000000000048947 */ /* 0x000fea0003800000 */
[----:B------:R-:W-:Y:S01]  /*1f710*/  BPT.TRAP 0x1 ;  /* 0x000000040000795c */ /* 0x000fe20000300000 */
.L_x_1372:
        /* <DEDUP_REMOVED lines=30> */
.L_x_1367:
[----:B------:R-:W-:Y:S05]  /*1f900*/  BSYNC B2 ;  /* 0x0000000000027941 */ /* 0x000fea0003800000 */
.L_x_1366:
[----:B------:R-:W2:Y:S01]  /*1f910*/  LDL R2, [R1] ;  /* 0x0000000001027983 */ /* 0x000ea20000100800 */
[----:B------:R-:W-:Y:S01]  /*1f920*/  IMAD.MOV.U32 R22, RZ, RZ, R10 ;  /* 0x000000ffff167224 */ /* 0x000fe200078e000a */
[----:B------:R-:W-:Y:S01]  /*1f930*/  MOV R24, R14 ;  /* 0x0000000e00187202 */ /* 0x000fe20000000f00 */
[----:B--2---:R-:W-:-:S07]  /*1f940*/  VIADD R9, R2, 0xfffffffd ;  /* 0xfffffffd02097836 */ /* 0x004fce0000000000 */
.L_x_1365:
[----:B------:R-:W-:Y:S05]  /*1f950*/  BSYNC B1 ;  /* 0x0000000000017941 */ /* 0x000fea0003800000 */
.L_x_1364:
[----:B------:R-:W2:Y:S01]  /*1f960*/  LDL.LU R2, [R1] ;  /* 0x0000000001027983 */ /* 0x000ea20000300800 */
[----:B------:R-:W-:Y:S01]  /*1f970*/  VIADD R13, R13, 0xfffffffe ;  /* 0xfffffffe0d0d7836 */ /* 0x000fe20000000000 */
[----:B--2---:R-:W-:-:S04]  /*1f980*/  LOP3.LUT R2, RZ, R2, RZ, 0x33, !PT ;  /* 0x00000002ff027212 */ /* 0x004fc800078e33ff */
[----:B------:R-:W-:-:S13]  /*1f990*/  ISETP.NE.AND P0, PT, R13, R2, PT ;  /* 0x000000020d00720c */ /* 0x000fda0003f05270 */
[----:B------:R-:W-:Y:S05]  /*1f9a0*/  @!P0 BRA `(.L_x_1363) ;  /* 0x0000000c00948947 */ /* 0x000fea0003800000 */
[----:B------:R-:W-:-:S07]  /*1f9b0*/  IMAD.MOV.U32 R4, RZ, RZ, R8 ;  /* 0x000000ffff047224 */ /* 0x000fce00078e0008 */
.L_x_1387:
[----:B------:R-:W-:Y:S01]  /*1f9c0*/  VIADD R10, R22, 0x1 ;  /* 0x00000001160a7836 */ /* 0x000fe20000000000 */
[----:B------:R-:W-:Y:S05]  /*1f9d0*/  YIELD ;  /* 0x0000000000007946 */ /* 0x000fea0003800000 */
[----:B------:R-:W-:Y:S01]  /*1f9e0*/  ISETP.NE.AND P0, PT, R10, 0x2, PT ;  /* 0x000000020a00780c */ /* 0x000fe20003f05270 */
[----:B------:R-:W-:Y:S03]  /*1f9f0*/  BSSY B1, `(.L_x_1373) ;  /* 0x000006c000017945 */ /* 0x000fe60003800000 */
[----:B0-----:R-:W-:-:S02]  /*1fa00*/  SEL R11, RZ, 0x1, P0 ;  /* 0x00000001ff0b7807 */ /* 0x001fc40000000000 */
[----:B------:R-:W-:Y:S02]  /*1fa10*/  SEL R10, R10, RZ, P0 ;  /* 0x000000ff0a0a7207 */ /* 0x000fe40000000000 */
[----:B------:R-:W-:Y:S01]  /*1fa20*/  LOP3.LUT R11, R24, R11, RZ, 0x3c, !PT ;  /* 0x0000000b180b7212 */ /* 0x000fe200078e3cff */
[----:B-1----:R-:W-:Y:S06]  /*1fa30*/  @!P6 BRA `(.L_x_1374) ;  /* 0x00000004009ce947 */ /* 0x002fec0003800000 */
        /* <DEDUP_REMOVED lines=23> */
.L_x_1375:
[----:B------:R-:W-:Y:S01]  /*1fbb0*/  IMAD R3, R10, 0x8, R27 ;  /* 0x000000080a037824 */ /* 0x000fe200078e021b */
[----:B------:R-:W-:-:S04]  /*1fbc0*/  SHF.L.U32 R2, R11, 0x1f, RZ ;  /* 0x0000001f0b027819 */ /* 0x000fc800000006ff */
[----:B------:R-:W1:Y:S02]  /*1fbd0*/  SYNCS.PHASECHK.TRANS64.TRYWAIT P0, [R3+URZ+0x2d840], R2 ;  /* 0x02d84002030075a7 */ /* 0x000e64000800017f */
[----:B-1----:R-:W-:Y:S05]  /*1fbe0*/  @!P0 BRA `(.L_x_1376) ;  /* 0x0000002c00b48947 */ /* 0x002fea0003800000 */
.L_x_1473:
        /* <DEDUP_REMOVED lines=9> */
.L_x_1377:
        /* <DEDUP_REMOVED lines=31> */
.L_x_1474:
[----:B------:R-:W-:Y:S05]  /*1fe70*/  @P0 BRA `(.L_x_1379) ;  /* 0x0000000000140947 */ /* 0x000fea0003800000 */
[----:B------:R-:W-:Y:S01]  /*1fe80*/  ISETP.NE.AND P1, PT, R28, RZ, PT ;  /* 0x000000ff1c00720c */ /* 0x000fe20003f25270 */
[----:B------:R-:W-:-:S04]  /*1fe90*/  IMAD.MOV.U32 R2, RZ, RZ, 0x6000 ;  /* 0x00006000ff027424 */ /* 0x000fc800078e00ff */
[----:B------:R1:W-:Y:S08]  /*1fea0*/  SYNCS.ARRIVE.TRANS64 RZ, [R3+URZ+0x50], R2 ;  /* 0x0000500203ff79a7 */ /* 0x0003f0000800003f */
[----:B------:R-:W-:Y:S05]  /*1feb0*/  @!P1 BRA `(.L_x_1379) ;  /* 0x0000000000049947 */ /* 0x000fea0003800000 */
[----:B------:R-:W-:Y:S01]  /*1fec0*/  BPT.TRAP 0x1 ;  /* 0x000000040000795c */ /* 0x000fe20000300000 */
.L_x_1379:
        /* <DEDUP_REMOVED lines=12> */
[----:B------:R-:W-:Y:S01]  /*1ff90*/  IMAD.MOV.U32 R7, RZ, RZ, R13 ;  /* 0x000000ffff077224 */ /* 0x000fe200078e000d */
[----:B------:R-:W-:-:S03]  /*1ffa0*/  MOV R8, R4 ;  /* 0x0000000400087202 */ /* 0x000fc60000000f00 */
        /* <DEDUP_REMOVED lines=16> */
.L_x_1374:
[----:B------:R-:W-:Y:S05]  /*200b0*/  BSYNC B1 ;  /* 0x0000000000017941 */ /* 0x000fea0003800000 */
.L_x_1373:
[----:B------:R-:W-:Y:S01]  /*200c0*/  VIADD R22, R10, 0x1 ;  /* 0x000000010a167836 */ /* 0x000fe20000000000 */
[----:B------:R-:W-:Y:S01]  /*200d0*/  BSSY B1, `(.L_x_1380) ;  /* 0x000006f000017945 */ /* 0x000fe20003800000 */
[----:B------:R-:W-:-:S03]  /*200e0*/  VIADD R13, R9, 0xffffffff ;  /* 0xffffffff090d7836 */ /* 0x000fc60000000000 */
[----:B------:R-:W-:-:S04]  /*200f0*/  ISETP.NE.AND P0, PT, R22, 0x2, PT ;  /* 0x000000021600780c */ /* 0x000fc80003f05270 */
[----:B0-----:R-:W-:Y:S02]  /*20100*/  SEL R24, RZ, 0x1, P0 ;  /* 0x00000001ff187807 */ /* 0x001fe40000000000 */
        /* <DEDUP_REMOVED lines=14> */
[----:B-1----:R-:W0:Y:S02]  /*201f0*/  @P0 LDC.64 R2, c[0x0][0x420] ;  /* 0x00010800ff020b82 */ /* 0x002e240000000a00 */
        /* <DEDUP_REMOVED lines=11> */
.L_x_1382:
[----:B-1----:R-:W-:Y:S01]  /*202b0*/  IMAD R2, R22, 0x8, R27 ;  /* 0x0000000816027824 */ /* 0x002fe200078e021b */
[----:B------:R-:W-:-:S04]  /*202c0*/  SHF.L.U32 R3, R24, 0x1f, RZ ;  /* 0x0000001f18037819 */ /* 0x000fc800000006ff */
[----:B------:R-:W1:Y:S02]  /*202d0*/  SYNCS.PHASECHK.TRANS64.TRYWAIT P0, [R2+URZ+0x2d840], R3 ;  /* 0x02d84003020075a7 */ /* 0x000e64000800017f */
[----:B-1----:R-:W-:Y:S05]  /*202e0*/  @!P0 BRA `(.L_x_1383) ;  /* 0x00000028001c8947 */ /* 0x002fea0003800000 */
.L_x_1475:
        /* <DEDUP_REMOVED lines=9> */
.L_x_1384:
[----:B01----:R-:W-:Y:S01]  /*20380*/  VIADD R3, R27, 0x2d800 ;  /* 0x0002d8001b037836 */ /* 0x003fe20000000000 */
[----:B------:R-:W-:Y:S01]  /*20390*/  R2UR UR11, R14 ;  /* 0x000000000e0b72ca */ /* 0x000fe200000e0000 */
[----:B------:R-:W-:Y:S01]  /*203a0*/  UIADD3 UR4, UP0, UR38, 0x370, URZ ;  /* 0x0000037026047890 */ /* 0x000fe2000ff1e03f */
[----:B------:R-:W-:Y:S01]  /*203b0*/  R2UR UR5, R23 ;  /* 0x00000000170572ca */ /* 0x000fe200000e0000 */
[----:B------:R-:W-:Y:S01]  /*203c0*/  IMAD R2, R22, 0x8, R3 ;  /* 0x0000000816027824 */ /* 0x000fe200078e0203 */
[----:B------:R-:W-:Y:S01]  /*203d0*/  R2UR UR12, R0 ;  /* 0x00000000000c72ca */ /* 0x000fe200000e0000 */
[----:B------:R-:W-:Y:S01]  /*203e0*/  UMOV UR10, URZ ;  /* 0x0000003f000a7c82 */ /* 0x000fe20008000000 */
[----:B-----5:R-:W-:Y:S01]  /*203f0*/  R2UR UR13, R4 ;  /* 0x00000000040d72ca */ /* 0x020fe200000e0000 */
[----:B------:R-:W-:Y:S01]  /*20400*/  UMOV UR6, 0x0 ;  /* 0x0000000000067882 */ /* 0x000fe20000000000 */
[----:B------:R-:W-:Y:S01]  /*20410*/  R2UR UR9, R2 ;  /* 0x00000000020972ca */ /* 0x000fe200000e0000 */
[----:B------:R-:W-:Y:S01]  /*20420*/  IMAD R2, R22, 0x6000, R27 ;  /* 0x0000600016027824 */ /* 0x000fe200078e021b */
[----:B------:R-:W-:Y:S01]  /*20430*/  UMOV UR7, 0x14f00000 ;  /* 0x14f0000000077882 */ /* 0x000fe20000000000 */
[----:B------:R-:W-:Y:S01]  /*20440*/  UMOV UR17, 0x20 ;  /* 0x0000002000117882 */ /* 0x000fe20000000000 */
[----:B------:R-:W-:Y:S01]  /*20450*/  UMOV UR18, 0x40 ;  /* 0x0000004000127882 */ /* 0x000fe20000000000 */
[----:B------:R-:W-:-:S02]  /*20460*/  SHF.L.U32 R11, R11, 0x1f, RZ ;  /* 0x0000001f0b0b7819 */ /* 0x000fc400000006ff */
[----:B------:R-:W-:Y:S01]  /*20470*/  R2UR UR8, R2 ;  /* 0x00000000020872ca */ /* 0x000fe200000e0000 */
[----:B------:R-:W-:Y:S01]  /*20480*/  ULEA UR11, UR11, UR5, 0x7 ;  /* 0x000000050b0b7291 */ /* 0x000fe2000f8e383f */
[----:B------:R-:W-:Y:S01]  /*20490*/  IMAD R2, R10, 0x8, R3 ;  /* 0x000000080a027824 */ /* 0x000fe200078e0203 */
[----:B------:R-:W-:-:S03]  /*204a0*/  UIADD3.X UR5, URZ, UR39, URZ, UP0, !UPT ;  /* 0x000000273f057290 */ /* 0x000fc600087fe43f */
[----:B------:R-:W-:-:S07]  /*204b0*/  UIADD3 UR9, UR9, 0x30, URZ ;  /* 0x0000003009097890 */ /* 0x000fce000fffe03f */
[----:B------:R-:W-:Y:S02]  /*204c0*/  UIADD3 UR14, UR8, 0x15400, URZ ;  /* 0x00015400080e7890 */ /* 0x000fe4000fffe03f */
[----:B------:R-:W-:Y:S02]  /*204d0*/  UIADD3 UR15, UR8, 0x17400, URZ ;  /* 0x00017400080f7890 */ /* 0x000fe4000fffe03f */
[----:B------:R-:W-:-:S03]  /*204e0*/  UIADD3 UR16, UR8, 0x19400, URZ ;  /* 0x0001940008107890 */ /* 0x000fc6000fffe03f */
[----:B------:R-:W-:Y:S02]  /*204f0*/  UMOV UR8, UR14 ;  /* 0x0000000e00087c82 */ /* 0x000fe40008000000 */
[----:B------:R0:W-:Y:S02]  /*20500*/  UTMALDG.4D [UR8], [UR4], desc[UR6] ;  /* 0x00000608040075b4 */ /* 0x0001e40008019000 */
[----:B0-----:R-:W-:Y:S01]  /*20510*/  UMOV UR8, UR15 ;  /* 0x0000000f00087c82 */ /* 0x001fe20008000000 */
[----:B------:R-:W-:Y:S02]  /*20520*/  UMOV UR10, UR17 ;  /* 0x00000011000a7c82 */ /* 0x000fe40008000000 */
[----:B------:R0:W-:Y:S02]  /*20530*/  UTMALDG.4D [UR8], [UR4], desc[UR6] ;  /* 0x00000608040075b4 */ /* 0x0001e40008019000 */
[----:B0-----:R-:W-:Y:S01]  /*20540*/  UMOV UR8, UR16 ;  /* 0x0000001000087c82 */ /* 0x001fe20008000000 */
[----:B------:R-:W-:-:S02]  /*20550*/  UMOV UR10, UR18 ;  /* 0x00000012000a7c82 */ /* 0x000fc40008000000 */
[----:B------:R0:W-:Y:S01]  /*20560*/  UTMALDG.4D [UR8], [UR4], desc[UR6] ;  /* 0x00000608040075b4 */ /* 0x0001e20008019000 */
[----:B------:R-:W1:Y:S02]  /*20570*/  SYNCS.PHASECHK.TRANS64.TRYWAIT P1, [R2+URZ+0x60], R11 ;  /* 0x0000600b020075a7 */ /* 0x000e64000802017f */
[----:B01----:R-:W-:Y:S05]  /*20580*/  @!P1 BRA `(.L_x_1385) ;  /* 0x0000002400889947 */ /* 0x003fea0003800000 */
.L_x_1476:
[----:B------:R-:W-:Y:S05]  /*20590*/  @P0 BRA `(.L_x_1386) ;  /* 0x0000000000140947 */ /* 0x000fea0003800000 */
[----:B------:R-:W-:Y:S01]  /*205a0*/  ISETP.NE.AND P1, PT, R28, RZ, PT ;  /* 0x000000ff1c00720c */ /* 0x000fe20003f25270 */
[----:B------:R-:W-:-:S04]  /*205b0*/  IMAD.MOV.U32 R3, RZ, RZ, 0x6000 ;  /* 0x00006000ff037424 */ /* 0x000fc800078e00ff */
[----:B------:R1:W-:Y:S08]  /*205c0*/  SYNCS.ARRIVE.TRANS64 RZ, [R2+URZ+0x50], R3 ;  /* 0x0000500302ff79a7 */ /* 0x0003f0000800003f */
[----:B------:R-:W-:Y:S05]  /*205d0*/  @!P1 BRA `(.L_x_1386) ;  /* 0x0000000000049947 */ /* 0x000fea0003800000 */
[----:B------:R-:W-:Y:S01]  /*205e0*/  BPT.TRAP 0x1 ;  /* 0x000000040000795c */ /* 0x000fe20000300000 */
.L_x_1386:
        /* <DEDUP_REMOVED lines=29> */
.L_x_1381:
[----:B------:R-:W-:Y:S05]  /*207c0*/  BSYNC B1 ;  /* 0x0000000000017941 */ /* 0x000fea0003800000 */
.L_x_1380:
[----:B------:R-:W-:Y:S02]  /*207d0*/  ISETP.GT.AND P0, PT, R13, R29, PT ;  /* 0x0000001d0d00720c */ /* 0x000fe40003f04270 */
[----:B------:R-:W-:-:S11]  /*207e0*/  IADD3 R9, R9, -0x2, RZ ;  /* 0xfffffffe09097810 */ /* 0x000fd60007ffe0ff */
[----:B------:R-:W-:Y:S05]  /*207f0*/  @P0 BRA `(.L_x_1387) ;  /* 0xfffffff000700947 */ /* 0x000fea000383ffff */
.L_x_1363:
[----:B------:R-:W-:Y:S05]  /*20800*/  BSYNC B0 ;  /* 0x0000000000007941 */ /* 0x000fea0003800000 */
.L_x_1362:
        /* <DEDUP_REMOVED lines=15> */
.L_x_1389:
[----:B------:R-:W-:Y:S05]  /*20900*/  BSYNC B0 ;  /* 0x0000000000007941 */ /* 0x000fea0003800000 */
.L_x_1388:
[----:B------:R-:W-:Y:S04]  /*20910*/  BSSY B0, `(.L_x_1390) ;  /* 0x000002b000007945 */ /* 0x000fe80003800000 */
[----:B------:R-:W-:Y:S05]  /*20920*/  @!P6 BRA `(.L_x_1391) ;  /* 0x0000000000a4e947 */ /* 0x000fea0003800000 */
[----:B-1----:R-:W-:Y:S01]  /*20930*/  IMAD R3, R22, 0x8, R27 ;  /* 0x0000000816037824 */ /* 0x002fe200078e021b */
[----:B0-----:R-:W-:-:S04]  /*20940*/  SHF.L.U32 R2, R24, 0x1f, RZ ;  /* 0x0000001f18027819 */ /* 0x001fc800000006ff */
[----:B------:R-:W0:Y:S02]  /*20950*/  SYNCS.PHASECHK.TRANS64.TRYWAIT P0, [R3+URZ+0x2d860], R2 ;  /* 0x02d86002030075a7 */ /* 0x000e24000800017f */
[----:B0-----:R-:W-:Y:S05]  /*20960*/  @!P0 BRA `(.L_x_1392) ;  /* 0x0000002000a48947 */ /* 0x001fea0003800000 */
.L_x_1477:
        /* <DEDUP_REMOVED lines=9> */
.L_x_1393:
        /* <DEDUP_REMOVED lines=28> */
.L_x_1391:
[----:B------:R-:W-:Y:S05]  /*20bc0*/  BSYNC B0 ;  /* 0x0000000000007941 */ /* 0x000fea0003800000 */
.L_x_1390:
[----:B------:R-:W-:-:S05]  /*20bd0*/  VIADD R22, R22, 0x1 ;  /* 0x0000000116167836 */ /* 0x000fca0000000000 */
[----:B------:R-:W-:-:S04]  /*20be0*/  ISETP.NE.AND P0, PT, R22, 0x2, PT ;  /* 0x000000021600780c */ /* 0x000fc80003f05270 */
[----:B01----:R-:W-:Y:S02]  /*20bf0*/  SEL R3, RZ, 0x1, P0 ;  /* 0x00000001ff037807 */ /* 0x003fe40000000000 */
[----:B------:R-:W-:Y:S02]  /*20c00*/  SEL R22, R22, RZ, P0 ;  /* 0x000000ff16167207 */ /* 0x000fe40000000000 */
[----:B------:R-:W-:-:S07]  /*20c10*/  LOP3.LUT R24, R24, R3, RZ, 0x3c, !PT ;  /* 0x0000000318187212 */ /* 0x000fce00078e3cff */
.L_x_1347:
[----:B------:R-:W-:Y:S05]  /*20c20*/  BSYNC B6 ;  /* 0x0000000000067941 */ /* 0x000fea0003800000 */
.L_x_1345:
[----:B------:R-:W-:-:S03]  /*20c30*/  UMOV UR4, 0xffffffff ;  /* 0xffffffff00047882 */ /* 0x000fc60000000000 */
[----:B------:R-:W-:Y:S05]  /*20c40*/  BRA.DIV UR4, `(.L_x_1394) ;  /* 0x0000002204007947 */ /* 0x000fea000b800000 */
[----:B------:R4:W0:Y:S04]  /*20c50*/  SHFL.IDX PT, R4, R16, RZ, 0x1f ;  /* 0x00001fff10047589 */ /* 0x00082800000e0000 */
[----:B------:R4:W0:Y:S02]  /*20c60*/  SHFL.IDX PT, R5, R16, 0x1, 0x1f ;  /* 0x00201f0010057f89 */ /* 0x00082400000e0000 */
.L_x_1481:
        /* <DEDUP_REMOVED lines=8> */
[----:B------:R-:W0:Y:S02]  /*20cf0*/  LDC.64 R2, c[0x0][0xc58] ;  /* 0x00031600ff027b82 */ /* 0x000e240000000a00 */
[----:B0-----:R-:W-:-:S06]  /*20d00*/  IMAD.WIDE R2, R7, 0x4, R2 ;  /* 0x0000000407027825 */ /* 0x001fcc00078e0202 */
[----:B------:R0:W5:Y:S02]  /*20d10*/  LDG.E R2, desc[UR52][R2.64] ;  /* 0x0000003402027981 */ /* 0x000164000c1e1900 */
.L_x_1396:
[----:B------:R-:W-:Y:S05]  /*20d20*/  BSYNC B0 ;  /* 0x0000000000007941 */ /* 0x000fea0003800000 */
.L_x_1395:
[----:B------:R-:W-:-:S03]  /*20d30*/  UMOV UR4, 0xffffffff ;  /* 0xffffffff00047882 */ /* 0x000fc60000000000 */
[----:B------:R-:W-:Y:S05]  /*20d40*/  BRA.DIV UR4, `(.L_x_1397) ;  /* 0x00000022040c7947 */ /* 0x000fea000b800000 */
[----:B-----5:R-:W2:Y:S01]  /*20d50*/  SHFL.UP PT, R14, R2, 0x1, RZ ;  /* 0x04200000020e7989 */ /* 0x020ea200000e00ff */
[C---:B------:R-:W-:Y:S02]  /*20d60*/  ISETP.NE.AND P0, PT, R28.reuse, RZ, PT ;  /* 0x000000ff1c00720c */ /* 0x040fe40003f05270 */
[----:B------:R-:W-:Y:S02]  /*20d70*/  ISETP.GE.U32.AND P1, PT, R28, 0x2, PT ;  /* 0x000000021c00780c */ /* 0x000fe40003f26070 */
[----:B--23--:R-:W-:Y:S02]  /*20d80*/  SEL R13, R14, RZ, P0 ;  /* 0x000000ff0e0d7207 */ /* 0x00cfe40000000000 */
[----:B------:R-:W-:-:S03]  /*20d90*/  ISETP.GE.U32.AND P0, PT, R28, 0x4, PT ;  /* 0x000000041c00780c */ /* 0x000fc60003f06070 */
[----:B------:R-:W-:-:S05]  /*20da0*/  IMAD.IADD R13, R2, 0x1, R13 ;  /* 0x00000001020d7824 */ /* 0x000fca00078e020d */
[----:B------:R-:W2:Y:S02]  /*20db0*/  SHFL.UP PT, R14, R13, 0x2, RZ ;  /* 0x044000000d0e7989 */ /* 0x000ea400000e00ff */
[----:B--2---:R-:W-:Y:S02]  /*20dc0*/  SEL R14, R14, RZ, P1 ;  /* 0x000000ff0e0e7207 */ /* 0x004fe40000800000 */
[----:B------:R-:W-:-:S03]  /*20dd0*/  ISETP.GE.U32.AND P1, PT, R28, 0x8, PT ;  /* 0x000000081c00780c */ /* 0x000fc60003f26070 */
[----:B0-----:R-:W-:-:S05]  /*20de0*/  IMAD.IADD R3, R13, 0x1, R14 ;  /* 0x000000010d037824 */ /* 0x001fca00078e020e */
        /* <DEDUP_REMOVED lines=10> */
[----:B------:R0:W2:Y:S02]  /*20e90*/  SHFL.IDX PT, R14, R8, 0x1f, 0x1f ;  /* 0x03e01f00080e7f89 */ /* 0x0000a400000e0000 */
.L_x_1489:
[----:B------:R-:W-:Y:S02]  /*20ea0*/  ULDC UR4, c[0x0][0xc10] ;  /* 0x0003040000047ab9 */ /* 0x000fe40000000800 */
[----:B------:R-:W-:-:S04]  /*20eb0*/  IMAD.U32 R7, RZ, RZ, UR4 ;  /* 0x00000004ff077e24 */ /* 0x000fc8000f8e00ff */
[----:B--2---:R-:W-:-:S04]  /*20ec0*/  IMAD R14, R14, R7, RZ ;  /* 0x000000070e0e7224 */ /* 0x004fc800078e02ff */
[----:B------:R-:W-:-:S05]  /*20ed0*/  IMAD.IADD R5, R5, 0x1, R14 ;  /* 0x0000000105057824 */ /* 0x000fca00078e020e */
[----:B------:R-:W-:-:S13]  /*20ee0*/  ISETP.GT.AND P0, PT, R5, R4, PT ;  /* 0x000000040500720c */ /* 0x000fda0003f04270 */
[----:B------:R-:W-:Y:S05]  /*20ef0*/  @P0 BRA `(.L_x_1398) ;  /* 0x0000000000ac0947 */ /* 0x000fea0003800000 */
[----:B------:R-:W2:Y:S02]  /*20f00*/  LDC R0, c[0x0][0xc14] ;  /* 0x00030500ff007b82 */ /* 0x000ea40000000800 */
.L_x_1403:
[----:B------:R-:W-:-:S05]  /*20f10*/  VIADD R19, R19, 0x1f ;  /* 0x0000001f13137836 */ /* 0x000fca0000000000 */
[----:B--2---:R-:W-:-:S13]  /*20f20*/  ISETP.GE.AND P0, PT, R19, R0, PT ;  /* 0x000000001300720c */ /* 0x004fda0003f06270 */
[----:B------:R-:W-:Y:S05]  /*20f30*/  @P0 BRA `(.L_x_1399) ;  /* 0x0000000400e40947 */ /* 0x000fea0003800000 */
[C---:B------:R-:W-:Y:S01]  /*20f40*/  IMAD.IADD R7, R28.reuse, 0x1, R19 ;  /* 0x000000011c077824 */ /* 0x040fe200078e0213 */
[----:B------:R-:W-:Y:S01]  /*20f50*/  ISETP.NE.AND P1, PT, R28, 0x1f, PT ;  /* 0x0000001f1c00780c */ /* 0x000fe20003f25270 */
[----:B------:R-:W-:Y:S01]  /*20f60*/  BSSY B0, `(.L_x_1400) ;  /* 0x0000007000007945 */ /* 0x000fe20003800000 */
[----:B------:R-:W-:Y:S02]  /*20f70*/  MOV R2, RZ ;  /* 0x000000ff00027202 */ /* 0x000fe40000000f00 */
[----:B------:R-:W-:-:S13]  /*20f80*/  ISETP.GE.OR P0, PT, R7, R0, !P1 ;  /* 0x000000000700720c */ /* 0x000fda0004f06670 */
[----:B------:R-:W-:Y:S05]  /*20f90*/  @P0 BRA `(.L_x_1401) ;  /* 0x00000000000c0947 */ /* 0x000fea0003800000 */
[----:B------:R-:W2:Y:S02]  /*20fa0*/  LDC.64 R2, c[0x0][0xc58] ;  /* 0x00031600ff027b82 */ /* 0x000ea40000000a00 */
[----:B--2---:R-:W-:-:S06]  /*20fb0*/  IMAD.WIDE R2, R7, 0x4, R2 ;  /* 0x0000000407027825 */ /* 0x004fcc00078e0202 */
[----:B------:R2:W5:Y:S02]  /*20fc0*/  LDG.E R2, desc[UR52][R2.64] ;  /* 0x0000003402027981 */ /* 0x000564000c1e1900 */
.L_x_1401:
[----:B------:R-:W-:Y:S05]  /*20fd0*/  BSYNC B0 ;  /* 0x0000000000007941 */ /* 0x000fea0003800000 */
.L_x_1400:
[----:B------:R-:W-:-:S03]  /*20fe0*/  UMOV UR4, 0xffffffff ;  /* 0xffffffff00047882 */ /* 0x000fc60000000000 */
[----:B------:R-:W-:Y:S05]  /*20ff0*/  BRA.DIV UR4, `(.L_x_1402) ;  /* 0x0000002204307947 */ /* 0x000fea000b800000 */
[----:B-----5:R-:W3:Y:S01]  /*21000*/  SHFL.UP PT, R14, R2, 0x1, RZ ;  /* 0x04200000020e7989 */ /* 0x020ee200000e00ff */
[C---:B------:R-:W-:Y:S02]  /*21010*/  ISETP.NE.AND P0, PT, R28.reuse, RZ, PT ;  /* 0x000000ff1c00720c */ /* 0x040fe40003f05270 */
[----:B------:R-:W-:Y:S02]  /*21020*/  ISETP.GE.U32.AND P1, PT, R28, 0x2, PT ;  /* 0x000000021c00780c */ /* 0x000fe40003f26070 */
[----:B---3--:R-:W-:Y:S02]  /*21030*/  SEL R13, R14, RZ, P0 ;  /* 0x000000ff0e0d7207 */ /* 0x008fe40000000000 */
[----:B------:R-:W-:-:S03]  /*21040*/  ISETP.GE.U32.AND P0, PT, R28, 0x4, PT ;  /* 0x000000041c00780c */ /* 0x000fc60003f06070 */
[----:B------:R-:W-:-:S05]  /*21050*/  IMAD.IADD R13, R2, 0x1, R13 ;  /* 0x00000001020d7824 */ /* 0x000fca00078e020d */
        /* <DEDUP_REMOVED lines=15> */
.L_x_1497:
[----:B------:R-:W-:Y:S02]  /*21150*/  ULDC UR4, c[0x0][0xc10] ;  /* 0x0003040000047ab9 */ /* 0x000fe40000000800 */
[----:B------:R-:W-:-:S04]  /*21160*/  IMAD.U32 R7, RZ, RZ, UR4 ;  /* 0x00000004ff077e24 */ /* 0x000fc8000f8e00ff */
[----:B--2---:R-:W-:-:S04]  /*21170*/  IMAD R14, R14, R7, RZ ;  /* 0x000000070e0e7224 */ /* 0x004fc800078e02ff */
[----:B------:R-:W-:-:S05]  /*21180*/  IMAD.IADD R5, R14, 0x1, R5 ;  /* 0x000000010e057824 */ /* 0x000fca00078e0205 */
[----:B------:R-:W-:-:S13]  /*21190*/  ISETP.GT.AND P0, PT, R5, R4, PT ;  /* 0x000000040500720c */ /* 0x000fda0003f04270 */
[----:B------:R-:W-:Y:S05]  /*211a0*/  @!P0 BRA `(.L_x_1403) ;  /* 0xfffffffc00588947 */ /* 0x000fea000383ffff */
.L_x_1398:
[----:B----4-:R-:W-:Y:S01]  /*211b0*/  IMAD.IADD R16, R5, 0x1, -R14 ;  /* 0x0000000105107824 */ /* 0x010fe200078e0a0e */
[----:B------:R-:W-:-:S03]  /*211c0*/  UMOV UR4, 0xffffffff ;  /* 0xffffffff00047882 */ /* 0x000fc60000000000 */
[----:B------:R-:W-:-:S05]  /*211d0*/  IMAD R3, R8, R7, R16 ;  /* 0x0000000708037224 */ /* 0x000fca00078e0210 */
[----:B------:R-:W-:Y:S01]  /*211e0*/  ISETP.GT.AND P6, PT, R3, R4, PT ;  /* 0x000000040300720c */ /* 0x000fe20003fc4270 */
[----:B------:R-:W-:-:S12]  /*211f0*/  BRA.DIV UR4, `(.L_x_1404) ;  /* 0x0000002204807947 */ /* 0x000fd8000b800000 */
[----:B------:R-:W-:-:S04]  /*21200*/  VOTE.ANY R3, PT, !P6 ;  /* 0x0000000000037806 */ /* 0x000fc800070e0100 */
[----:B------:R-:W2:Y:S02]  /*21210*/  POPC R5, R3 ;  /* 0x0000000300057309 */ /* 0x000ea40000000000 */
[----:B--2---:R2:W3:Y:S02]  /*21220*/  SHFL.IDX PT, R17, R2, R5, 0x1f ;  /* 0x00001f0502117589 */ /* 0x0044e400000e0000 */
.L_x_1501:
[----:B------:R-:W-:Y:S01]  /*21230*/  ISETP.NE.AND P0, PT, R3, RZ, PT ;  /* 0x000000ff0300720c */ /* 0x000fe20003f05270 */
[----:B------:R-:W-:-:S12]  /*21240*/  IMAD.MOV.U32 R14, RZ, RZ, RZ ;  /* 0x000000ffff0e7224 */ /* 0x000fd800078e00ff */
[----:B------:R-:W-:Y:S05]  /*21250*/  @!P0 BRA `(.L_x_1405) ;  /* 0x0000000000108947 */ /* 0x000fea0003800000 */
[----:B------:R-:W-:Y:S01]  /*21260*/  UMOV UR4, 0xffffffff ;  /* 0xffffffff00047882 */ /* 0x000fe20000000000 */
[----:B------:R-:W-:Y:S02]  /*21270*/  VIADD R12, R5, 0xffffffff ;  /* 0xffffffff050c7836 */ /* 0x000fe40000000000 */
[----:B------:R-:W-:Y:S05]  /*21280*/  BRA.DIV UR4, `(.L_x_1406) ;  /* 0x0000002204a47947 */ /* 0x000fea000b800000 */
[----:B------:R4:W0:Y:S02]  /*21290*/  SHFL.IDX PT, R14, R8, R12, 0x1f ;  /* 0x00001f0c080e7589 */ /* 0x00082400000e0000 */
.L_x_1405:
[----:B--2---:R-:W2:Y:S01]  /*212a0*/  LDC.64 R2, c[0x0][0xc68] ;  /* 0x00031a00ff027b82 */ /* 0x004ea20000000a00 */
[----:B------:R-:W-:-:S04]  /*212b0*/  IMAD.IADD R19, R5, 0x1, R19 ;  /* 0x0000000105137824 */ /* 0x000fc800078e0213 */
[----:B--2---:R-:W-:-:S05]  /*212c0*/  IMAD.WIDE R2, R19, 0x4, R2 ;  /* 0x0000000413027825 */ /* 0x004fca00078e0202 */
[----:B------:R2:W3:Y:S01]  /*212d0*/  LDG.E R6, desc[UR52][R2.64] ;  /* 0x0000003402067981 */ /* 0x0004e2000c1e1900 */
[----:B0-----:R-:W-:Y:S02]  /*212e0*/  IMAD R16, R14, R7, R16 ;  /* 0x000000070e107224 */ /* 0x001fe400078e0210 */
[----:B--2---:R-:W-:Y:S02]  /*212f0*/  IMAD.MOV.U32 R2, RZ, RZ, RZ ;  /* 0x000000ffff027224 */ /* 0x004fe400078e00ff */
[----:B---3--:R-:W-:-:S05]  /*21300*/  IMAD R5, R17, R6, RZ ;  /* 0x0000000611057224 */ /* 0x008fca00078e02ff */
[----:B----4-:R-:W-:-:S04]  /*21310*/  IABS R8, R5 ;  /* 0x0000000500087213 */ /* 0x010fc80000000000 */
[----:B------:R-:W0:Y:S08]  /*21320*/  I2F.RP R9, R8 ;  /* 0x0000000800097306 */ /* 0x000e300000209400 */
[----:B0-----:R-:W0:Y:S02]  /*21330*/  MUFU.RCP R9, R9 ;  /* 0x0000000900097308 */ /* 0x001e240000001000 */
[----:B0-----:R-:W-:Y:S01]  /*21340*/  VIADD R10, R9, 0xffffffe ;  /* 0x0ffffffe090a7836 */ /* 0x001fe20000000000 */
[----:B------:R-:W-:-:S05]  /*21350*/  IABS R9, R5 ;  /* 0x0000000500097213 */ /* 0x000fca0000000000 */
[----:B------:R-:W0:Y:S01]  /*21360*/  F2I.FTZ.U32.TRUNC.NTZ R3, R10 ;  /* 0x0000000a00037305 */ /* 0x000e22000021f000 */
[----:B------:R-:W-:Y:S01]  /*21370*/  IADD3 R9, RZ, -R9, RZ ;  /* 0x80000009ff097210 */ /* 0x000fe20007ffe0ff */
[----:B0-----:R-:W-:-:S04]  /*21380*/  IMAD.MOV R11, RZ, RZ, -R3 ;  /* 0x000000ffff0b7224 */ /* 0x001fc800078e0a03 */
[----:B------:R-:W-:-:S04]  /*21390*/  IMAD R11, R11, R8, RZ ;  /* 0x000000080b0b7224 */ /* 0x000fc800078e02ff */
[----:B------:R-:W-:-:S04]  /*213a0*/  IMAD.HI.U32 R3, R3, R11, R2 ;  /* 0x0000000b03037227 */ /* 0x000fc800078e0002 */
[----:B------:R-:W-:-:S05]  /*213b0*/  IMAD.IADD R2, R4, 0x1, -R16 ;  /* 0x0000000104027824 */ /* 0x000fca00078e0a10 */
        /* <DEDUP_REMOVED lines=9> */
[----:B------:R-:W-:-:S03]  /*21450*/  ISETP.GE.AND P0, PT, R4, RZ, PT ;  /* 0x000000ff0400720c */ /* 0x000fc60003f06270 */
[----:B------:R-:W-:-:S10]  /*21460*/  IMAD.MOV.U32 R9, RZ, RZ, R3 ;  /* 0x000000ffff097224 */ /* 0x000fd400078e0003 */
[----:B------:R-:W-:Y:S01]  /*21470*/  @!P0 IMAD.MOV R9, RZ, RZ, -R9 ;  /* 0x000000ffff098224 */ /* 0x000fe200078e0a09 */
[----:B------:R-:W-:-:S13]  /*21480*/  ISETP.NE.AND P0, PT, R5, RZ, PT ;  /* 0x000000ff0500720c */ /* 0x000fda0003f05270 */
[----:B------:R-:W-:-:S05]  /*21490*/  @!P0 LOP3.LUT R9, RZ, R5, RZ, 0x33, !PT ;  /* 0x00000005ff098212 */ /* 0x000fca00078e33ff */
[----:B------:R-:W-:Y:S02]  /*214a0*/  IMAD R4, R6, R9, RZ ;  /* 0x0000000906047224 */ /* 0x000fe400078e02ff */
[----:B------:R-:W-:Y:S02]  /*214b0*/  IMAD.MOV R9, RZ, RZ, -R9 ;  /* 0x000000ffff097224 */ /* 0x000fe400078e0a09 */
[----:B------:R-:W-:Y:S02]  /*214c0*/  IMAD.MOV R3, RZ, RZ, -R4 ;  /* 0x000000ffff037224 */ /* 0x000fe400078e0a04 */
[----:B------:R-:W-:-:S03]  /*214d0*/  IMAD R5, R5, R9, R2 ;  /* 0x0000000905057224 */ /* 0x000fc600078e0202 */
[----:B------:R-:W-:-:S04]  /*214e0*/  VIADDMNMX R6, R3, R7, R6, PT ;  /* 0x0000000703067246 */ /* 0x000fc80003800106 */
[----:B------:R-:W-:-:S04]  /*214f0*/  IABS R7, R6 ;  /* 0x0000000600077213 */ /* 0x000fc80000000000 */
[----:B------:R-:W0:Y:S08]  /*21500*/  I2F.RP R8, R7 ;  /* 0x0000000700087306 */ /* 0x000e300000209400 */
[----:B0-----:R-:W0:Y:S02]  /*21510*/  MUFU.RCP R8, R8 ;  /* 0x0000000800087308 */ /* 0x001e240000001000 */
[----:B0-----:R-:W-:Y:S01]  /*21520*/  VIADD R3, R8, 0xffffffe ;  /* 0x0ffffffe08037836 */ /* 0x001fe20000000000 */
[----:B------:R-:W-:-:S05]  /*21530*/  IABS R8, R6 ;  /* 0x0000000600087213 */ /* 0x000fca0000000000 */
[----:B------:R-:W0:Y:S01]  /*21540*/  F2I.FTZ.U32.TRUNC.NTZ R3, R3 ;  /* 0x0000000300037305 */ /* 0x000e22000021f000 */
[----:B------:R-:W-:Y:S02]  /*21550*/  IMAD.MOV R8, RZ, RZ, -R8 ;  /* 0x000000ffff087224 */ /* 0x000fe400078e0a08 */
[----:B0-----:R-:W-:-:S04]  /*21560*/  IMAD.MOV R2, RZ, RZ, -R3 ;  /* 0x000000ffff027224 */ /* 0x001fc800078e0a03 */
[----:B------:R-:W-:Y:S02]  /*21570*/  IMAD R9, R2, R7, RZ ;  /* 0x0000000702097224 */ /* 0x000fe400078e02ff */
[----:B------:R-:W-:-:S04]  /*21580*/  IMAD.MOV.U32 R2, RZ, RZ, RZ ;  /* 0x000000ffff027224 */ /* 0x000fc800078e00ff */
[----:B------:R-:W-:Y:S01]  /*21590*/  IMAD.HI.U32 R2, R3, R9, R2 ;  /* 0x0000000903027227 */ /* 0x000fe200078e0002 */
[----:B------:R-:W-:Y:S02]  /*215a0*/  IABS R9, R5 ;  /* 0x0000000500097213 */ /* 0x000fe40000000000 */
[C---:B------:R-:W-:Y:S02]  /*215b0*/  LOP3.LUT R3, R5.reuse, R6, RZ, 0x3c, !PT ;  /* 0x0000000605037212 */ /* 0x040fe400078e3cff */
[----:B------:R-:W-:Y:S01]  /*215c0*/  IADD3 R5, R5, R4, RZ ;  /* 0x0000000405057210 */ /* 0x000fe20007ffe0ff */
[----:B------:R-:W-:-:S04]  /*215d0*/  IMAD.HI.U32 R2, R2, R9, RZ ;  /* 0x0000000902027227 */ /* 0x000fc800078e00ff */
[----:B------:R-:W-:-:S05]  /*215e0*/  IMAD R8, R2, R8, R9 ;  /* 0x0000000802087224 */ /* 0x000fca00078e0209 */
        /* <DEDUP_REMOVED lines=14> */
.L_x_1399:
[----:B------:R-:W-:Y:S01]  /*216d0*/  UMOV UR4, URZ ;  /* 0x0000003f00047c82 */ /* 0x000fe20008000000 */
[----:B------:R-:W-:Y:S01]  /*216e0*/  UMOV UR5, URZ ;  /* 0x0000003f00057c82 */ /* 0x000fe20008000000 */
[----:B------:R-:W-:Y:S01]  /*216f0*/  ULDC UR6, c[0x0][0xc14] ;  /* 0x0003050000067ab9 */ /* 0x000fe20000000800 */
[----:B----4-:R-:W-:Y:S02]  /*21700*/  IMAD.MOV.U32 R16, RZ, RZ, R4 ;  /* 0x000000ffff107224 */ /* 0x010fe400078e0004 */
[----:B------:R-:W-:Y:S02]  /*21710*/  IMAD.U32 R17, RZ, RZ, UR4 ;  /* 0x00000004ff117e24 */ /* 0x000fe4000f8e00ff */
[----:B------:R-:W-:Y:S02]  /*21720*/  IMAD.U32 R18, RZ, RZ, UR5 ;  /* 0x00000005ff127e24 */ /* 0x000fe4000f8e00ff */
[----:B------:R-:W-:-:S07]  /*21730*/  IMAD.U32 R19, RZ, RZ, UR6 ;  /* 0x00000006ff137e24 */ /* 0x000fce000f8e00ff */
.L_x_1407:
        /* <DEDUP_REMOVED lines=10> */
.L_x_1306:
        /* <DEDUP_REMOVED lines=12> */
.L_x_1504:
[----:B------:R-:W-:Y:S05]  /*218a0*/  BSYNC B0 ;  /* 0x0000000000007941 */ /* 0x000fea0003800000 */
.L_x_1409:
[----:B------:R-:W-:-:S03]  /*218b0*/  UMOV UR4, 0xffffffff ;  /* 0xffffffff00047882 */ /* 0x000fc60000000000 */
[----:B------:R-:W-:Y:S05]  /*218c0*/  BRA.DIV UR4, `(.L_x_1411) ;  /* 0x0000001e044c7947 */ /* 0x000fea000b800000 */
[----:B0-----:R-:W0:Y:S02]  /*218d0*/  S2R R0, SR_TID.X ;  /* 0x0000000000007919 */ /* 0x001e240000002100 */
[----:B0-----:R-:W-:-:S04]  /*218e0*/  SHF.R.U32.HI R0, RZ, 0x5, R0 ;  /* 0x00000005ff007819 */ /* 0x001fc80000011600 */
[----:B------:R-:W-:-:S05]  /*218f0*/  LOP3.LUT R0, R0, 0x3, RZ, 0xc0, !PT ;  /* 0x0000000300007812 */ /* 0x000fca00078ec0ff */
[----:B------:R0:W2:Y:S02]  /*21900*/  SHFL.IDX PT, R14, R0, RZ, 0x1f ;  /* 0x00001fff000e7589 */ /* 0x0000a400000e0000 */
.L_x_1507:
[----:B--2---:R-:W-:-:S13]  /*21910*/  ISETP.NE.AND P0, PT, R14, RZ, PT ;  /* 0x000000ff0e00720c */ /* 0x004fda0003f05270 */
[----:B------:R-:W-:Y:S05]  /*21920*/  @P0 BRA `(.L_x_1089) ;  /* 0x0000000000880947 */ /* 0x000fea0003800000 */
[----:B------:R-:W-:-:S03]  /*21930*/  UMOV UR4, 0xffffffff ;  /* 0xffffffff00047882 */ /* 0x000fc60000000000 */
[----:B------:R-:W-:Y:S05]  /*21940*/  BRA.DIV UR4, `(.L_x_1412) ;  /* 0x0000001e04607947 */ /* 0x000fea000b800000 */
[----:B------:R-:W-:-:S13]  /*21950*/  ELECT P6, URZ, PT ;  /* 0x00000000003f782f */ /* 0x000fda00038c0000 */
.L_x_1510:
[----:B------:R-:W-:Y:S05]  /*21960*/  @!P6 BRA `(.L_x_1089) ;  /* 0x000000000078e947 */ /* 0x000fea0003800000 */
[----:B------:R-:W-:-:S06]  /*21970*/  ULOP3.LUT UR4, UR36, 0x2, URZ, 0xfc, !UPT ;  /* 0x0000000224047892 */ /* 0x000fcc000f8efc3f */
[----:B0-----:R-:W-:-:S05]  /*21980*/  IMAD.U32 R0, RZ, RZ, UR4 ;  /* 0x00000004ff007e24 */ /* 0x001fca000f8e00ff */
[----:B------:R-:W-:-:S13]  /*21990*/  ISETP.NE.AND P2, PT, R0, 0x3, PT ;  /* 0x000000030000780c */ /* 0x000fda0003f45270 */
[----:B------:R-:W-:Y:S05]  /*219a0*/  @!P2 BRA `(.L_x_1413) ;  /* 0x000000000004a947 */ /* 0x000fea0003800000 */
[----:B------:R-:W-:Y:S01]  /*219b0*/  BPT.TRAP 0x1 ;  /* 0x000000040000795c */ /* 0x000fe20000300000 */
.L_x_1413:
        /* <DEDUP_REMOVED lines=12> */
.L_x_1511:
[----:B------:R-:W2:Y:S02]  /*21a80*/  SYNCS.PHASECHK.TRANS64.TRYWAIT P0, [R3+URZ], R0 ;  /* 0x00000000030075a7 */ /* 0x000ea4000800017f */
[----:B--2---:R-:W-:Y:S05]  /*21a90*/  @!P0 BRA `(.L_x_1415) ;  /* 0x0000001c00408947 */ /* 0x004fea0003800000 */
.L_x_1512:
[----:B------:R-:W-:Y:S05]  /*21aa0*/  @!P2 BRA `(.L_x_1416) ;  /* 0x000000000004a947 */ /* 0x000fea0003800000 */
[----:B------:R-:W-:Y:S01]  /*21ab0*/  BPT.TRAP 0x1 ;  /* 0x000000040000795c */ /* 0x000fe20000300000 */
.L_x_1416:
[----:B--2---:R-:W-:-:S04]  /*21ac0*/  VIADD R3, R9, 0x2d860 ;  /* 0x0002d86009037836 */ /* 0x004fc80000000000 */
[----:B------:R-:W-:-:S04]  /*21ad0*/  IMAD R5, R22, 0x8, R3 ;  /* 0x0000000816057824 */ /* 0x000fc800078e0203 */
[----:B------:R-:W2:Y:S02]  /*21ae0*/  SYNCS.PHASECHK.TRANS64.TRYWAIT P0, [R5+URZ], R2 ;  /* 0x00000002050075a7 */ /* 0x000ea4000800017f */
[----:B--2---:R-:W-:Y:S05]  /*21af0*/  @!P0 BRA `(.L_x_1417) ;  /* 0x0000001c003c8947 */ /* 0x004fea0003800000 */
.L_x_1513:
[----:B------:R-:W-:-:S07]  /*21b00*/  LEA R3, R4, R3, 0x3 ;  /* 0x0000000304037211 */ /* 0x000fce00078e18ff */
.L_x_1418:
[----:B---3--:R3:W4:Y:S02]  /*21b10*/  SYNCS.PHASECHK.TRANS64.TRYWAIT P0, [R3+URZ], R0 ;  /* 0x00000000030075a7 */ /* 0x008724000800017f */
[----:B----4-:R-:W-:Y:S05]  /*21b20*/  @!P0 NANOSLEEP.SYNCS 0x989680 ;  /* 0x009896800000895d */ /* 0x010fea0003900000 */
[----:B------:R-:W4:Y:S02]  /*21b30*/  @!P0 SYNCS.PHASECHK.TRANS64 P0, [R3+URZ], R0 ;  /* 0x00000000030085a7 */ /* 0x000f24000800007f */
[----:B----4-:R-:W-:Y:S05]  /*21b40*/  @!P0 BRA `(.L_x_1418) ;  /* 0xfffffffc00f08947 */ /* 0x010fea000383ffff */
.L_x_1089:
[----:B------:R-:W-:Y:S05]  /*21b50*/  BSYNC B7 ;  /* 0x0000000000077941 */ /* 0x000fea0003800000 */
.L_x_1086:
[----:B------:R-:W-:Y:S05]  /*21b60*/  EXIT ;  /* 0x000000000000794d */ /* 0x000fea0003800000 */
.L_x_1113:
[----:B0-----:R0:W1:Y:S02]  /*21b70*/  SYNCS.PHASECHK.TRANS64.TRYWAIT P5, [R15+URZ+0x2d890], R86 ;  /* 0x02d890560f0075a7 */ /* 0x00106400080a017f */
[----:B-1----:R-:W-:Y:S05]  /*21b80*/  @!P5 NANOSLEEP.SYNCS 0x989680 ;  /* 0x009896800000d95d */ /* 0x002fea0003900000 */
[----:B------:R-:W1:Y:S02]  /*21b90*/  @!P5 SYNCS.PHASECHK.TRANS64 P5, [R15+URZ+0x2d890], R86 ;  /* 0x02d890560f00d5a7 */ /* 0x000e6400080a007f */
[----:B-1----:R-:W-:Y:S05]  /*21ba0*/  @!P5 BRA `(.L_x_1113) ;  /* 0xfffffffc00f0d947 */ /* 0x002fea000383ffff */
[----:B------:R-:W-:Y:S05]  /*21bb0*/  BRA `(.L_x_1419) ;  /* 0xfffffe1400987947 */ /* 0x000fea000383ffff */
.L_x_1141:
[----:B0-----:R0:W1:Y:S02]  /*21bc0*/  SYNCS.PHASECHK.TRANS64.TRYWAIT P5, [R15+URZ+0x2d890], R86 ;  /* 0x02d890560f0075a7 */ /* 0x00106400080a017f */
[----:B-1----:R-:W-:Y:S05]  /*21bd0*/  @!P5 NANOSLEEP.SYNCS 0x989680 ;  /* 0x009896800000d95d */ /* 0x002fea0003900000 */
[----:B------:R-:W1:Y:S02]  /*21be0*/  @!P5 SYNCS.PHASECHK.TRANS64 P5, [R15+URZ+0x2d890], R86 ;  /* 0x02d890560f00d5a7 */ /* 0x000e6400080a007f */
[----:B-1----:R-:W-:Y:S05]  /*21bf0*/  @!P5 BRA `(.L_x_1141) ;  /* 0xfffffffc00f0d947 */ /* 0x002fea000383ffff */
[----:B------:R-:W-:Y:S05]  /*21c00*/  BRA `(.L_x_1420) ;  /* 0xfffffe2c00fc7947 */ /* 0x000fea000383ffff */
.L_x_1154:
[----:B0-----:R0:W1:Y:S02]  /*21c10*/  SYNCS.PHASECHK.TRANS64.TRYWAIT P4, [R15+URZ+0x2d890], R86 ;  /* 0x02d890560f0075a7 */ /* 0x001064000808017f */
[----:B-1----:R-:W-:Y:S05]  /*21c20*/  @!P4 NANOSLEEP.SYNCS 0x989680 ;  /* 0x009896800000c95d */ /* 0x002fea0003900000 */
[----:B------:R-:W1:Y:S02]  /*21c30*/  @!P4 SYNCS.PHASECHK.TRANS64 P4, [R15+URZ+0x2d890], R86 ;  /* 0x02d890560f00c5a7 */ /* 0x000e64000808007f */
[----:B-1----:R-:W-:Y:S05]  /*21c40*/  @!P4 BRA `(.L_x_1154) ;  /* 0xfffffffc00f0c947 */ /* 0x002fea000383ffff */
[----:B------:R-:W-:Y:S05]  /*21c50*/  BRA `(.L_x_1421) ;  /* 0xfffffe4800347947 */ /* 0x000fea000383ffff */
.L_x_1158:
[----:B--2---:R2:W3:Y:S02]  /*21c60*/  SYNCS.PHASECHK.TRANS64.TRYWAIT P3, [R15+URZ+0x2d8b0], R86 ;  /* 0x02d8b0560f0075a7 */ /* 0x0044e4000806017f */
[----:B---3--:R-:W-:Y:S05]  /*21c70*/  @!P3 NANOSLEEP.SYNCS 0x989680 ;  /* 0x009896800000b95d */ /* 0x008fea0003900000 */
[----:B------:R-:W3:Y:S02]  /*21c80*/  @!P3 SYNCS.PHASECHK.TRANS64 P3, [R15+URZ+0x2d8b0], R86 ;  /* 0x02d8b0560f00b5a7 */ /* 0x000ee4000806007f */
[----:B---3--:R-:W-:Y:S05]  /*21c90*/  @!P3 BRA `(.L_x_1158) ;  /* 0xfffffffc00f0b947 */ /* 0x008fea000383ffff */
[----:B------:R-:W-:Y:S05]  /*21ca0*/  BRA `(.L_x_1422) ;  /* 0xfffffe4800cc7947 */ /* 0x000fea000383ffff */
.L_x_1172:
[----:B------:R-:W-:Y:S01]  /*21cb0*/  BSSY B0, `(.L_x_1423) ;  /* 0x0000008000007945 */ /* 0x000fe20003800000 */
[----:B------:R-:W-:Y:S02]  /*21cc0*/  IMAD.MOV.U32 R13, RZ, RZ, R44 ;  /* 0x000000ffff0d7224 */ /* 0x000fe400078e002c */
[----:B------:R-:W-:Y:S02]  /*21cd0*/  IMAD.MOV.U32 R12, RZ, RZ, RZ ;  /* 0x000000ffff0c7224 */ /* 0x000fe400078e00ff */
[----:B------:R-:W-:Y:S02]  /*21ce0*/  IMAD.MOV.U32 R11, RZ, RZ, 0x1f ;  /* 0x0000001fff0b7424 */ /* 0x000fe400078e00ff */
[----:B------:R-:W-:-:S07]  /*21cf0*/  IMAD.MOV.U32 R15, RZ, RZ, -0x1 ;  /* 0xffffffffff0f7424 */ /* 0x000fce00078e00ff */
[----:B-----5:R-:W-:Y:S05]  /*21d00*/  WARPSYNC.COLLECTIVE R15, `(.L_x_1424) ;  /* 0x000000000f087348 */ /* 0x020fea0003c00000 */
[----:B------:R0:W1:Y:S02]  /*21d10*/  SHFL.IDX P6, R14, R13, R12, R11 ;  /* 0x0000000c0d0e7389 */ /* 0x00006400000c000b */
[----:B01---5:R-:W-:Y:S01]  /*21d20*/  ENDCOLLECTIVE ;  /* 0x000000000000791b */ /* 0x023fe20003800000 */
.L_x_1424:
[----:B------:R-:W-:Y:S05]  /*21d30*/  BSYNC B0 ;  /* 0x0000000000007941 */ /* 0x000fea0003800000 */
.L_x_1423:
[----:B------:R1:W-:Y:S01]  /*21d40*/  STL [R1+0x4], R14 ;  /* 0x0000040e01007387 */ /* 0x0003e20000100800 */
[----:B------:R-:W-:Y:S05]  /*21d50*/  BRA `(.L_x_1425) ;  /* 0xfffffe54000c7947 */ /* 0x000fea000383ffff */
.L_x_1185:
[----:B------:R-:W-:Y:S01]  /*21d60*/  BSSY B1, `(.L_x_1426) ;  /* 0x0000007000017945 */ /* 0x000fe20003800000 */
[----:B------:R-:W-:Y:S02]  /*21d70*/  IMAD.MOV.U32 R12, RZ, RZ, RZ ;  /* 0x000000ffff0c7224 */ /* 0x000fe400078e00ff */
[----:B------:R-:W-:Y:S02]  /*21d80*/  IMAD.MOV.U32 R11, RZ, RZ, 0x1e1f ;  /* 0x00001e1fff0b7424 */ /* 0x000fe400078e00ff */
[----:B------:R-:W-:-:S07]  /*21d90*/  IMAD.MOV.U32 R15, RZ, RZ, -0x1 ;  /* 0xffffffffff0f7424 */ /* 0x000fce00078e00ff */
[----:B------:R-:W-:Y:S05]  /*21da0*/  WARPSYNC.COLLECTIVE R15, `(.L_x_1427) ;  /* 0x000000000f087348 */ /* 0x000fea0003c00000 */
[----:B------:R0:W1:Y:S02]  /*21db0*/  SHFL.IDX P6, R14, R13, R12, R11 ;  /* 0x0000000c0d0e7389 */ /* 0x00006400000c000b */
[----:B01----:R-:W-:Y:S01]  /*21dc0*/  ENDCOLLECTIVE ;  /* 0x000000000000791b */ /* 0x003fe20003800000 */
.L_x_1427:
[----:B------:R-:W-:Y:S05]  /*21dd0*/  BSYNC B1 ;  /* 0x0000000000017941 */ /* 0x000fea0003800000 */
.L_x_1426:
[----:B------:R-:W-:Y:S05]  /*21de0*/  BRA `(.L_x_1428) ;  /* 0xfffffe6000547947 */ /* 0x000fea000383ffff */
.L_x_1186:
        /* <DEDUP_REMOVED lines=8> */
.L_x_1430:
[----:B------:R-:W-:Y:S05]  /*21e70*/  BSYNC B1 ;  /* 0x0000000000017941 */ /* 0x000fea0003800000 */
.L_x_1429:
[----:B------:R-:W-:Y:S05]  /*21e80*/  BRA `(.L_x_1431) ;  /* 0xfffffe6000387947 */ /* 0x000fea000383ffff */
.L_x_1187:
        /* <DEDUP_REMOVED lines=8> */
.L_x_1433:
[----:B------:R-:W-:Y:S05]  /*21f10*/  BSYNC B1 ;  /* 0x0000000000017941 */ /* 0x000fea0003800000 */
.L_x_1432:
[----:B------:R-:W-:Y:S05]  /*21f20*/  BRA `(.L_x_1434) ;  /* 0xfffffe60001c7947 */ /* 0x000fea000383ffff */
.L_x_1188:
[----:B------:R-:W-:Y:S01]  /*21f30*/  BSSY B1, `(.L_x_1435) ;  /* 0x0000008000017945 */ /* 0x000fe20003800000 */
[----:B------:R-:W-:Y:S01]  /*21f40*/  MOV R13, R0 ;  /* 0x00000000000d7202 */ /* 0x000fe20000000f00 */
[----:B------:R-:W-:Y:S02]  /*21f50*/  IMAD.MOV.U32 R12, RZ, RZ, RZ ;  /* 0x000000ffff0c7224 */ /* 0x000fe400078e00ff */
[----:B------:R-:W-:Y:S02]  /*21f60*/  IMAD.MOV.U32 R11, RZ, RZ, 0x1e1f ;  /* 0x00001e1fff0b7424 */ /* 0x000fe400078e00ff */
[----:B------:R-:W-:-:S07]  /*21f70*/  IMAD.MOV.U32 R15, RZ, RZ, -0x1 ;  /* 0xffffffffff0f7424 */ /* 0x000fce00078e00ff */
[----:B------:R-:W-:Y:S05]  /*21f80*/  WARPSYNC.COLLECTIVE R15, `(.L_x_1436) ;  /* 0x000000000f087348 */ /* 0x000fea0003c00000 */
[----:B------:R0:W1:Y:S02]  /*21f90*/  SHFL.IDX P6, R14, R13, R12, R11 ;  /* 0x0000000c0d0e7389 */ /* 0x00006400000c000b */
[----:B01----:R-:W-:Y:S01]  /*21fa0*/  ENDCOLLECTIVE ;  /* 0x000000000000791b */ /* 0x003fe20003800000 */
.L_x_1436:
[----:B------:R-:W-:Y:S05]  /*21fb0*/  BSYNC B1 ;  /* 0x0000000000017941 */ /* 0x000fea0003800000 */
.L_x_1435:
[----:B------:R-:W-:Y:S05]  /*21fc0*/  BRA `(.L_x_1437) ;  /* 0xfffffe6000007947 */ /* 0x000fea000383ffff */
.L_x_1190:
[----:B0-----:R0:W1:Y:S02]  /*21fd0*/  SYNCS.PHASECHK.TRANS64.TRYWAIT P1, [R2+URZ+0x2d800], R3 ;  /* 0x02d80003020075a7 */ /* 0x001064000802017f */
[----:B-1----:R-:W-:Y:S05]  /*21fe0*/  @!P1 NANOSLEEP.SYNCS 0x989680 ;  /* 0x009896800000995d */ /* 0x002fea0003900000 */
[----:B------:R-:W1:Y:S02]  /*21ff0*/  @!P1 SYNCS.PHASECHK.TRANS64 P1, [R2+URZ+0x2d800], R3 ;  /* 0x02d80003020095a7 */ /* 0x000e64000802007f */
[----:B-1----:R-:W-:Y:S05]  /*22000*/  @!P1 BRA `(.L_x_1190) ;  /* 0xfffffffc00f09947 */ /* 0x002fea000383ffff */
[----:B------:R-:W-:Y:S05]  /*22010*/  BRA `(.L_x_1438) ;  /* 0xfffffe6000687947 */ /* 0x000fea000383ffff */
.L_x_1204:
[----:B------:R-:W-:Y:S01]  /*22020*/  BSSY B1, `(.L_x_1439) ;  /* 0x0000007000017945 */ /* 0x000fe20003800000 */
[----:B------:R-:W-:Y:S02]  /*22030*/  IMAD.MOV.U32 R12, RZ, RZ, RZ ;  /* 0x000000ffff0c7224 */ /* 0x000fe400078e00ff */
[----:B------:R-:W-:Y:S02]  /*22040*/  IMAD.MOV.U32 R11, RZ, RZ, 0x1e1f ;  /* 0x00001e1fff0b7424 */ /* 0x000fe400078e00ff */
[----:B------:R-:W-:-:S07]  /*22050*/  IMAD.MOV.U32 R15, RZ, RZ, -0x1 ;  /* 0xffffffffff0f7424 */ /* 0x000fce00078e00ff */
[----:B------:R-:W-:Y:S05]  /*22060*/  WARPSYNC.COLLECTIVE R15, `(.L_x_1440) ;  /* 0x000000000f087348 */ /* 0x000fea0003c00000 */
[----:B------:R0:W1:Y:S02]  /*22070*/  SHFL.IDX P6, R14, R13, R12, R11 ;  /* 0x0000000c0d0e7389 */ /* 0x00006400000c000b */
[----:B01----:R-:W-:Y:S01]  /*22080*/  ENDCOLLECTIVE ;  /* 0x000000000000791b */ /* 0x003fe20003800000 */
.L_x_1440:
[----:B------:R-:W-:Y:S05]  /*22090*/  BSYNC B1 ;  /* 0x0000000000017941 */ /* 0x000fea0003800000 */
.L_x_1439:
[----:B------:R-:W-:Y:S05]  /*220a0*/  BRA `(.L_x_1441) ;  /* 0xfffffe78007c7947 */ /* 0x000fea000383ffff */
.L_x_1205:
        /* <DEDUP_REMOVED lines=8> */
.L_x_1443:
[----:B------:R-:W-:Y:S05]  /*22130*/  BSYNC B1 ;  /* 0x0000000000017941 */ /* 0x000fea0003800000 */
.L_x_1442:
[----:B------:R-:W-:Y:S05]  /*22140*/  BRA `(.L_x_1444) ;  /* 0xfffffe7800607947 */ /* 0x000fea000383ffff */
.L_x_1206:
        /* <DEDUP_REMOVED lines=8> */
.L_x_1446:
[----:B------:R-:W-:Y:S05]  /*221d0*/  BSYNC B1 ;  /* 0x0000000000017941 */ /* 0x000fea0003800000 */
.L_x_1445:
[----:B------:R-:W-:Y:S05]  /*221e0*/  BRA `(.L_x_1447) ;  /* 0xfffffe7800447947 */ /* 0x000fea000383ffff */
.L_x_1207:
[----:B------:R-:W-:Y:S01]  /*221f0*/  BSSY B1, `(.L_x_1448) ;  /* 0x0000008000017945 */ /* 0x000fe20003800000 */
[----:B------:R-:W-:Y:S01]  /*22200*/  IMAD.MOV.U32 R13, RZ, RZ, R0 ;  /* 0x000000ffff0d7224 */ /* 0x000fe200078e0000 */
[----:B------:R-:W-:Y:S01]  /*22210*/  MOV R12, RZ ;  /* 0x000000ff000c7202 */ /* 0x000fe20000000f00 */
[----:B------:R-:W-:Y:S02]  /*22220*/  IMAD.MOV.U32 R11, RZ, RZ, 0x1e1f ;  /* 0x00001e1fff0b7424 */ /* 0x000fe400078e00ff */
[----:B------:R-:W-:-:S07]  /*22230*/  IMAD.MOV.U32 R15, RZ, RZ, -0x1 ;  /* 0xffffffffff0f7424 */ /* 0x000fce00078e00ff */
[----:B------:R-:W-:Y:S05]  /*22240*/  WARPSYNC.COLLECTIVE R15, `(.L_x_1449) ;  /* 0x000000000f087348 */ /* 0x000fea0003c00000 */
[----:B------:R0:W1:Y:S02]  /*22250*/  SHFL.IDX P6, R14, R13, R12, R11 ;  /* 0x0000000c0d0e7389 */ /* 0x00006400000c000b */
[----:B01----:R-:W-:Y:S01]  /*22260*/  ENDCOLLECTIVE ;  /* 0x000000000000791b */ /* 0x003fe20003800000 */
.L_x_1449:
[----:B------:R-:W-:Y:S05]  /*22270*/  BSYNC B1 ;  /* 0x0000000000017941 */ /* 0x000fea0003800000 */
.L_x_1448:
[----:B------:R-:W-:Y:S05]  /*22280*/  BRA `(.L_x_1450) ;  /* 0xfffffe7800287947 */ /* 0x000fea000383ffff */
.L_x_1209:
[----:B0-----:R0:W1:Y:S02]  /*22290*/  SYNCS.PHASECHK.TRANS64.TRYWAIT P1, [R2+URZ+0x2d800], R9 ;  /* 0x02d80009020075a7 */ /* 0x001064000802017f */
[----:B-1----:R-:W-:Y:S05]  /*222a0*/  @!P1 NANOSLEEP.SYNCS 0x989680 ;  /* 0x009896800000995d */ /* 0x002fea0003900000 */
[----:B------:R-:W1:Y:S02]  /*222b0*/  @!P1 SYNCS.PHASECHK.TRANS64 P1, [R2+URZ+0x2d800], R9 ;  /* 0x02d80009020095a7 */ /* 0x000e64000802007f */
[----:B-1----:R-:W-:Y:S05]  /*222c0*/  @!P1 BRA `(.L_x_1209) ;  /* 0xfffffffc00f09947 */ /* 0x002fea000383ffff */
[----:B------:R-:W-:Y:S05]  /*222d0*/  BRA `(.L_x_1451) ;  /* 0xfffffe78008c7947 */ /* 0x000fea000383ffff */
.L_x_1217:
[----:B--2---:R2:W3:Y:S02]  /*222e0*/  SYNCS.PHASECHK.TRANS64.TRYWAIT P2, [R0+URZ+0x2d830], R3 ;  /* 0x02d83003000075a7 */ /* 0x0044e4000804017f */
[----:B---3--:R-:W-:Y:S05]  /*222f0*/  @!P2 NANOSLEEP.SYNCS 0x989680 ;  /* 0x009896800000a95d */ /* 0x008fea0003900000 */
[----:B------:R-:W3:Y:S02]  /*22300*/  @!P2 SYNCS.PHASECHK.TRANS64 P2, [R0+URZ+0x2d830], R3 ;  /* 0x02d830030000a5a7 */ /* 0x000ee4000804007f */
[----:B---3--:R-:W-:Y:S05]  /*22310*/  @!P2 BRA `(.L_x_1217) ;  /* 0xfffffffc00f0a947 */ /* 0x008fea000383ffff */
[----:B------:R-:W-:Y:S05]  /*22320*/  BRA `(.L_x_1216) ;  /* 0xfffffe9000347947 */ /* 0x000fea000383ffff */
.L_x_1235:
[----:B-1----:R1:W2:Y:S02]  /*22330*/  SYNCS.PHASECHK.TRANS64.TRYWAIT P3, [R9+URZ+0x2d830], R8 ;  /* 0x02d83008090075a7 */ /* 0x0022a4000806017f */
[----:B--2---:R-:W-:Y:S05]  /*22340*/  @!P3 NANOSLEEP.SYNCS 0x989680 ;  /* 0x009896800000b95d */ /* 0x004fea0003900000 */
[----:B------:R-:W2:Y:S02]  /*22350*/  @!P3 SYNCS.PHASECHK.TRANS64 P3, [R9+URZ+0x2d830], R8 ;  /* 0x02d830080900b5a7 */ /* 0x000ea4000806007f */
[----:B--2---:R-:W-:Y:S05]  /*22360*/  @!P3 BRA `(.L_x_1235) ;  /* 0xfffffffc00f0b947 */ /* 0x004fea000383ffff */
[----:B------:R-:W-:Y:S05]  /*22370*/  BRA `(.L_x_1234) ;  /* 0xfffffecc00a47947 */ /* 0x000fea000383ffff */
.L_x_1239:
[----:B-1----:R1:W2:Y:S02]  /*22380*/  SYNCS.PHASECHK.TRANS64.TRYWAIT P2, [R9+URZ+0x2d850], R8 ;  /* 0x02d85008090075a7 */ /* 0x0022a4000804017f */
[----:B--2---:R-:W-:Y:S05]  /*22390*/  @!P2 NANOSLEEP.SYNCS 0x989680 ;  /* 0x009896800000a95d */ /* 0x004fea0003900000 */
[----:B------:R-:W2:Y:S02]  /*223a0*/  @!P2 SYNCS.PHASECHK.TRANS64 P2, [R9+URZ+0x2d850], R8 ;  /* 0x02d850080900a5a7 */ /* 0x000ea4000804007f */
[----:B--2---:R-:W-:Y:S05]  /*223b0*/  @!P2 BRA `(.L_x_1239) ;  /* 0xfffffffc00f0a947 */ /* 0x004fea000383ffff */
[----:B------:R-:W-:Y:S05]  /*223c0*/  BRA `(.L_x_1236) ;  /* 0xfffffed000a87947 */ /* 0x000fea000383ffff */
.L_x_1258:
[----:B-1----:R1:W2:Y:S02]  /*223d0*/  SYNCS.PHASECHK.TRANS64.TRYWAIT P3, [R11+URZ+0x2d830], R12 ;  /* 0x02d8300c0b0075a7 */ /* 0x0022a4000806017f */
[----:B--2---:R-:W-:Y:S05]  /*223e0*/  @!P3 NANOSLEEP.SYNCS 0x989680 ;  /* 0x009896800000b95d */ /* 0x004fea0003900000 */
[----:B------:R-:W2:Y:S02]  /*223f0*/  @!P3 SYNCS.PHASECHK.TRANS64 P3, [R11+URZ+0x2d830], R12 ;  /* 0x02d8300c0b00b5a7 */ /* 0x000ea4000806007f */
[----:B--2---:R-:W-:Y:S05]  /*22400*/  @!P3 BRA `(.L_x_1258) ;  /* 0xfffffffc00f0b947 */ /* 0x004fea000383ffff */
[----:B------:R-:W-:Y:S05]  /*22410*/  BRA `(.L_x_1257) ;  /* 0xffffff0800e07947 */ /* 0x000fea000383ffff */
.L_x_1262:
[----:B-1----:R1:W2:Y:S02]  /*22420*/  SYNCS.PHASECHK.TRANS64.TRYWAIT P2, [R11+URZ+0x2d850], R10 ;  /* 0x02d8500a0b0075a7 */ /* 0x0022a4000804017f */
[----:B--2---:R-:W-:Y:S05]  /*22430*/  @!P2 NANOSLEEP.SYNCS 0x989680 ;  /* 0x009896800000a95d */ /* 0x004fea0003900000 */
[----:B------:R-:W2:Y:S02]  /*22440*/  @!P2 SYNCS.PHASECHK.TRANS64 P2, [R11+URZ+0x2d850], R10 ;  /* 0x02d8500a0b00a5a7 */ /* 0x000ea4000804007f */
[----:B--2---:R-:W-:Y:S05]  /*22450*/  @!P2 BRA `(.L_x_1262) ;  /* 0xfffffffc00f0a947 */ /* 0x004fea000383ffff */
[----:B------:R-:W-:Y:S05]  /*22460*/  BRA `(.L_x_1259) ;  /* 0xffffff0c00e47947 */ /* 0x000fea000383ffff */
.L_x_1269:
[----:B-1----:R1:W2:Y:S02]  /*22470*/  SYNCS.PHASECHK.TRANS64.TRYWAIT P3, [R12+URZ+0x2d830], R13 ;  /* 0x02d8300d0c0075a7 */ /* 0x0022a4000806017f */
[----:B--2---:R-:W-:Y:S05]  /*22480*/  @!P3 NANOSLEEP.SYNCS 0x989680 ;  /* 0x009896800000b95d */ /* 0x004fea0003900000 */
[----:B------:R-:W2:Y:S02]  /*22490*/  @!P3 SYNCS.PHASECHK.TRANS64 P3, [R12+URZ+0x2d830], R13 ;  /* 0x02d8300d0c00b5a7 */ /* 0x000ea4000806007f */
[----:B--2---:R-:W-:Y:S05]  /*224a0*/  @!P3 BRA `(.L_x_1269) ;  /* 0xfffffffc00f0b947 */ /* 0x004fea000383ffff */
[----:B------:R-:W-:Y:S05]  /*224b0*/  BRA `(.L_x_1268) ;  /* 0xffffff3400d47947 */ /* 0x000fea000383ffff */
.L_x_1273:
[----:B-1----:R1:W2:Y:S02]  /*224c0*/  SYNCS.PHASECHK.TRANS64.TRYWAIT P2, [R13+URZ+0x2d850], R12 ;  /* 0x02d8500c0d0075a7 */ /* 0x0022a4000804017f */
[----:B--2---:R-:W-:Y:S05]  /*224d0*/  @!P2 NANOSLEEP.SYNCS 0x989680 ;  /* 0x009896800000a95d */ /* 0x004fea0003900000 */
[----:B------:R-:W2:Y:S02]  /*224e0*/  @!P2 SYNCS.PHASECHK.TRANS64 P2, [R13+URZ+0x2d850], R12 ;  /* 0x02d8500c0d00a5a7 */ /* 0x000ea4000804007f */
[----:B--2---:R-:W-:Y:S05]  /*224f0*/  @!P2 BRA `(.L_x_1273) ;  /* 0xfffffffc00f0a947 */ /* 0x004fea000383ffff */
[----:B------:R-:W-:Y:S05]  /*22500*/  BRA `(.L_x_1270) ;  /* 0xffffff3800d87947 */ /* 0x000fea000383ffff */
.L_x_1286:
[----:B-1----:R1:W2:Y:S02]  /*22510*/  SYNCS.PHASECHK.TRANS64.TRYWAIT P0, [R11+URZ+0x2d850], R0 ;  /* 0x02d850000b0075a7 */ /* 0x0022a4000800017f */
[----:B--2---:R-:W-:Y:S05]  /*22520*/  @!P0 NANOSLEEP.SYNCS 0x989680 ;  /* 0x009896800000895d */ /* 0x004fea0003900000 */
[----:B------:R-:W2:Y:S02]  /*22530*/  @!P0 SYNCS.PHASECHK.TRANS64 P0, [R11+URZ+0x2d850], R0 ;  /* 0x02d850000b0085a7 */ /* 0x000ea4000800007f */
[----:B--2---:R-:W-:Y:S05]  /*22540*/  @!P0 BRA `(.L_x_1286) ;  /* 0xfffffffc00f08947 */ /* 0x004fea000383ffff */
[----:B------:R-:W-:Y:S05]  /*22550*/  BRA `(.L_x_1285) ;  /* 0xffffff7000847947 */ /* 0x000fea000383ffff */
.L_x_1320:
[----:B------:R-:W0:Y:S01]  /*22560*/  S2R R13, SR_TID.X ;  /* 0x00000000000d7919 */ /* 0x000e220000002100 */
[----:B------:R-:W-:Y:S01]  /*22570*/  BSSY B1, `(.L_x_1452) ;  /* 0x0000009000017945 */ /* 0x000fe20003800000 */
[----:B------:R-:W-:Y:S02]  /*22580*/  IMAD.MOV.U32 R12, RZ, RZ, RZ ;  /* 0x000000ffff0c7224 */ /* 0x000fe400078e00ff */
[----:B------:R-:W-:Y:S02]  /*22590*/  IMAD.MOV.U32 R11, RZ, RZ, 0x1f ;  /* 0x0000001fff0b7424 */ /* 0x000fe400078e00ff */
[----:B------:R-:W-:Y:S01]  /*225a0*/  IMAD.MOV.U32 R15, RZ, RZ, -0x1 ;  /* 0xffffffffff0f7424 */ /* 0x000fe200078e00ff */
[----:B0-----:R-:W-:-:S04]  /*225b0*/  SHF.R.U32.HI R13, RZ, 0x5, R13 ;  /* 0x00000005ff0d7819 */ /* 0x001fc8000001160d */
[----:B------:R-:W-:-:S07]  /*225c0*/  LOP3.LUT R13, R13, 0x3, RZ, 0xc0, !PT ;  /* 0x000000030d0d7812 */ /* 0x000fce00078ec0ff */
[----:B-1----:R-:W-:Y:S05]  /*225d0*/  WARPSYNC.COLLECTIVE R15, `(.L_x_1453) ;  /* 0x000000000f087348 */ /* 0x002fea0003c00000 */
[----:B------:R0:W2:Y:S02]  /*225e0*/  SHFL.IDX P6, R14, R13, R12, R11 ;  /* 0x0000000c0d0e7389 */ /* 0x0000a400000c000b */
[----:B012---:R-:W-:Y:S01]  /*225f0*/  ENDCOLLECTIVE ;  /* 0x000000000000791b */ /* 0x007fe20003800000 */
.L_x_1453:
[----:B------:R-:W-:Y:S05]  /*22600*/  BSYNC B1 ;  /* 0x0000000000017941 */ /* 0x000fea0003800000 */
.L_x_1452:
[----:B------:R-:W-:Y:S05]  /*22610*/  BRA `(.L_x_1454) ;  /* 0xffffffac00147947 */ /* 0x000fea000383ffff */
.L_x_1321:
[----:B------:R-:W-:Y:S01]  /*22620*/  BSSY B1, `(.L_x_1455) ;  /* 0x0000006000017945 */ /* 0x000fe20003800000 */
[----:B------:R-:W-:-:S07]  /*22630*/  IMAD.MOV.U32 R15, RZ, RZ, -0x1 ;  /* 0xffffffffff0f7424 */ /* 0x000fce00078e00ff */
[----:B-1----:R-:W-:Y:S05]  /*22640*/  WARPSYNC.COLLECTIVE R15, `(.L_x_1456) ;  /* 0x000000000f0c7348 */ /* 0x002fea0003c00000 */
[----:B------:R-:W-:Y:S02]  /*22650*/  ELECT P6, UR62, PT ;  /* 0x00000000003e782f */ /* 0x000fe400038c0000 */
[----:B------:R-:W-:Y:S01]  /*22660*/  MOV R14, UR62 ;  /* 0x0000003e000e7c02 */ /* 0x000fe20008000f00 */
[----:B-1----:R-:W-:Y:S10]  /*22670*/  ENDCOLLECTIVE ;  /* 0x000000000000791b */ /* 0x002ff40003800000 */
.L_x_1456:
[----:B------:R-:W-:Y:S05]  /*22680*/  BSYNC B1 ;  /* 0x0000000000017941 */ /* 0x000fea0003800000 */
.L_x_1455:
[----:B------:R-:W-:Y:S05]  /*22690*/  BRA `(.L_x_1457) ;  /* 0xffffffac00007947 */ /* 0x000fea000383ffff */
.L_x_1323:
[----:B0-----:R0:W2:Y:S02]  /*226a0*/  SYNCS.PHASECHK.TRANS64.TRYWAIT P0, [R8+URZ+0x2d820], R11 ;  /* 0x02d8200b080075a7 */ /* 0x0010a4000800017f */
[----:B--2---:R-:W-:Y:S05]  /*226b0*/  @!P0 NANOSLEEP.SYNCS 0x989680 ;  /* 0x009896800000895d */ /* 0x004fea0003900000 */
[----:B------:R-:W2:Y:S02]  /*226c0*/  @!P0 SYNCS.PHASECHK.TRANS64 P0, [R8+URZ+0x2d820], R11 ;  /* 0x02d8200b080085a7 */ /* 0x000ea4000800007f */
[----:B--2---:R-:W-:Y:S05]  /*226d0*/  @!P0 BRA `(.L_x_1323) ;  /* 0xfffffffc00f08947 */ /* 0x004fea000383ffff */
[----:B------:R-:W-:Y:S05]  /*226e0*/  BRA `(.L_x_1458) ;  /* 0xffffffac001c7947 */ /* 0x000fea000383ffff */
.L_x_1326:
[----:B--2---:R2:W3:Y:S02]  /*226f0*/  SYNCS.PHASECHK.TRANS64.TRYWAIT P0, [R10+URZ+0x2d8a0], R13 ;  /* 0x02d8a00d0a0075a7 */ /* 0x0044e4000800017f */
[----:B---3--:R-:W-:Y:S05]  /*22700*/  @!P0 NANOSLEEP.SYNCS 0x989680 ;  /* 0x009896800000895d */ /* 0x008fea0003900000 */
[----:B------:R-:W3:Y:S02]  /*22710*/  @!P0 SYNCS.PHASECHK.TRANS64 P0, [R10+URZ+0x2d8a0], R13 ;  /* 0x02d8a00d0a0085a7 */ /* 0x000ee4000800007f */
[----:B---3--:R-:W-:Y:S05]  /*22720*/  @!P0 BRA `(.L_x_1326) ;  /* 0xfffffffc00f08947 */ /* 0x008fea000383ffff */
[----:B------:R-:W-:Y:S05]  /*22730*/  BRA `(.L_x_1459) ;  /* 0xffffffac00247947 */ /* 0x000fea000383ffff */
.L_x_1328:
[----:B0-----:R0:W3:Y:S02]  /*22740*/  SYNCS.PHASECHK.TRANS64.TRYWAIT P0, [R10+URZ+0x2d8c0], R13 ;  /* 0x02d8c00d0a0075a7 */ /* 0x0010e4000800017f */
[----:B---3--:R-:W-:Y:S05]  /*22750*/  @!P0 NANOSLEEP.SYNCS 0x989680 ;  /* 0x009896800000895d */ /* 0x008fea0003900000 */
[----:B------:R-:W3:Y:S02]  /*22760*/  @!P0 SYNCS.PHASECHK.TRANS64 P0, [R10+URZ+0x2d8c0], R13 ;  /* 0x02d8c00d0a0085a7 */ /* 0x000ee4000800007f */
[----:B---3--:R-:W-:Y:S05]  /*22770*/  @!P0 BRA `(.L_x_1328) ;  /* 0xfffffffc00f08947 */ /* 0x008fea000383ffff */
[----:B------:R-:W-:Y:S05]  /*22780*/  BRA `(.L_x_1460) ;  /* 0xffffffac00a47947 */ /* 0x000fea000383ffff */
.L_x_1332:
[----:B0-----:R0:W2:Y:S02]  /*22790*/  SYNCS.PHASECHK.TRANS64.TRYWAIT P0, [R11+URZ+0x2d8a0], R10 ;  /* 0x02d8a00a0b0075a7 */ /* 0x0010a4000800017f */
[----:B--2---:R-:W-:Y:S05]  /*227a0*/  @!P0 NANOSLEEP.SYNCS 0x989680 ;  /* 0x009896800000895d */ /* 0x004fea0003900000 */
[----:B------:R-:W2:Y:S02]  /*227b0*/  @!P0 SYNCS.PHASECHK.TRANS64 P0, [R11+URZ+0x2d8a0], R10 ;  /* 0x02d8a00a0b0085a7 */ /* 0x000ea4000800007f */
[----:B--2---:R-:W-:Y:S05]  /*227c0*/  @!P0 BRA `(.L_x_1332) ;  /* 0xfffffffc00f08947 */ /* 0x004fea000383ffff */
[----:B------:R-:W-:Y:S05]  /*227d0*/  BRA `(.L_x_1461) ;  /* 0xffffffb0004c7947 */ /* 0x000fea000383ffff */
.L_x_1334:
[----:B--2---:R2:W3:Y:S02]  /*227e0*/  SYNCS.PHASECHK.TRANS64.TRYWAIT P1, [R11+URZ+0x2d8c0], R10 ;  /* 0x02d8c00a0b0075a7 */ /* 0x0044e4000802017f */
[----:B---3--:R-:W-:Y:S05]  /*227f0*/  @!P1 NANOSLEEP.SYNCS 0x989680 ;  /* 0x009896800000995d */ /* 0x008fea0003900000 */
[----:B------:R-:W3:Y:S02]  /*22800*/  @!P1 SYNCS.PHASECHK.TRANS64 P1, [R11+URZ+0x2d8c0], R10 ;  /* 0x02d8c00a0b0095a7 */ /* 0x000ee4000802007f */
[----:B---3--:R-:W-:Y:S05]  /*22810*/  @!P1 BRA `(.L_x_1334) ;  /* 0xfffffffc00f09947 */ /* 0x008fea000383ffff */
[----:B------:R-:W-:Y:S05]  /*22820*/  BRA `(.L_x_1462) ;  /* 0xffffffb000c87947 */ /* 0x000fea000383ffff */
.L_x_1354:
[----:B------:R-:W0:Y:S01]  /*22830*/  S2R R4, SR_TID.X ;  /* 0x0000000000047919 */ /* 0x000e220000002100 */
[----:B------:R-:W-:Y:S01]  /*22840*/  BSSY B0, `(.L_x_1463) ;  /* 0x000000a000007945 */ /* 0x000fe20003800000 */
[----:B------:R-:W-:Y:S02]  /*22850*/  IMAD.MOV.U32 R12, RZ, RZ, RZ ;  /* 0x000000ffff0c7224 */ /* 0x000fe400078e00ff */
[----:B------:R-:W-:Y:S02]  /*22860*/  IMAD.MOV.U32 R11, RZ, RZ, 0x1f ;  /* 0x0000001fff0b7424 */ /* 0x000fe400078e00ff */
[----:B------:R-:W-:Y:S01]  /*22870*/  IMAD.MOV.U32 R15, RZ, RZ, -0x1 ;  /* 0xffffffffff0f7424 */ /* 0x000fe200078e00ff */
[----:B0-----:R-:W-:-:S04]  /*22880*/  SHF.R.U32.HI R4, RZ, 0x5, R4 ;  /* 0x00000005ff047819 */ /* 0x001fc80000011604 */
[----:B------:R-:W-:-:S05]  /*22890*/  LOP3.LUT R4, R4, 0x3, RZ, 0xc0, !PT ;  /* 0x0000000304047812 */ /* 0x000fca00078ec0ff */
[----:B---3--:R-:W-:-:S07]  /*228a0*/  IMAD.MOV.U32 R13, RZ, RZ, R4 ;  /* 0x000000ffff0d7224 */ /* 0x008fce00078e0004 */
[----:B------:R-:W-:Y:S05]  /*228b0*/  WARPSYNC.COLLECTIVE R15, `(.L_x_1464) ;  /* 0x000000000f087348 */ /* 0x000fea0003c00000 */
[----:B------:R0:W1:Y:S02]  /*228c0*/  SHFL.IDX P6, R14, R13, R12, R11 ;  /* 0x0000000c0d0e7389 */ /* 0x00006400000c000b */
[----:B01----:R-:W-:Y:S01]  /*228d0*/  ENDCOLLECTIVE ;  /* 0x000000000000791b */ /* 0x003fe20003800000 */
.L_x_1464:
[----:B------:R-:W-:Y:S05]  /*228e0*/  BSYNC B0 ;  /* 0x0000000000007941 */ /* 0x000fea0003800000 */
.L_x_1463:
[----:B------:R-:W-:Y:S05]  /*228f0*/  BRA `(.L_x_1465) ;  /* 0xffffffc000587947 */ /* 0x000fea000383ffff */
.L_x_1355:
[----:B------:R-:W-:Y:S01]  /*22900*/  BSSY B0, `(.L_x_1466) ;  /* 0x0000006000007945 */ /* 0x000fe20003800000 */
[----:B------:R-:W-:-:S07]  /*22910*/  IMAD.MOV.U32 R15, RZ, RZ, -0x1 ;  /* 0xffffffffff0f7424 */ /* 0x000fce00078e00ff */
[----:B---3--:R-:W-:Y:S05]  /*22920*/  WARPSYNC.COLLECTIVE R15, `(.L_x_1467) ;  /* 0x000000000f0c7348 */ /* 0x008fea0003c00000 */
[----:B------:R-:W-:Y:S02]  /*22930*/  ELECT P6, UR62, PT ;  /* 0x00000000003e782f */ /* 0x000fe400038c0000 */
[----:B------:R-:W-:Y:S01]  /*22940*/  MOV R14, UR62 ;  /* 0x0000003e000e7c02 */ /* 0x000fe20008000f00 */
[----:B---3--:R-:W-:Y:S10]  /*22950*/  ENDCOLLECTIVE ;  /* 0x000000000000791b */ /* 0x008ff40003800000 */
.L_x_1467:
[----:B------:R-:W-:Y:S05]  /*22960*/  BSYNC B0 ;  /* 0x0000000000007941 */ /* 0x000fea0003800000 */
.L_x_1466:
[----:B------:R-:W-:Y:S05]  /*22970*/  BRA `(.L_x_1468) ;  /* 0xffffffc000487947 */ /* 0x000fea000383ffff */
.L_x_1358:
[----:B-1----:R1:W2:Y:S02]  /*22980*/  SYNCS.PHASECHK.TRANS64.TRYWAIT P0, [R5+URZ+0x2d840], R4 ;  /* 0x02d84004050075a7 */ /* 0x0022a4000800017f */
[----:B--2---:R-:W-:Y:S05]  /*22990*/  @!P0 NANOSLEEP.SYNCS 0x989680 ;  /* 0x009896800000895d */ /* 0x004fea0003900000 */
[----:B------:R-:W2:Y:S02]  /*229a0*/  @!P0 SYNCS.PHASECHK.TRANS64 P0, [R5+URZ+0x2d840], R4 ;  /* 0x02d84004050085a7 */ /* 0x000ea4000800007f */
[----:B--2---:R-:W-:Y:S05]  /*229b0*/  @!P0 BRA `(.L_x_1358) ;  /* 0xfffffffc00f08947 */ /* 0x004fea000383ffff */
[----:B------:R-:W-:Y:S05]  /*229c0*/  BRA `(.L_x_1469) ;  /* 0xffffffc000987947 */ /* 0x000fea000383ffff */
.L_x_1361:
[----:B0-----:R0:W1:Y:S02]  /*229d0*/  SYNCS.PHASECHK.TRANS64.TRYWAIT P0, [R27+URZ+0x2d820], R4 ;  /* 0x02d820041b0075a7 */ /* 0x001064000800017f */
[----:B-1----:R-:W-:Y:S05]  /*229e0*/  @!P0 NANOSLEEP.SYNCS 0x989680 ;  /* 0x009896800000895d */ /* 0x002fea0003900000 */
[----:B------:R-:W1:Y:S02]  /*229f0*/  @!P0 SYNCS.PHASECHK.TRANS64 P0, [R27+URZ+0x2d820], R4 ;  /* 0x02d820041b0085a7 */ /* 0x000e64000800007f */
[----:B-1----:R-:W-:Y:S05]  /*22a00*/  @!P0 BRA `(.L_x_1361) ;  /* 0xfffffffc00f08947 */ /* 0x002fea000383ffff */
[----:B------:R-:W-:Y:S05]  /*22a10*/  BRA `(.L_x_1470) ;  /* 0xffffffc400c87947 */ /* 0x000fea000383ffff */
.L_x_1369:
[----:B0-----:R0:W1:Y:S02]  /*22a20*/  SYNCS.PHASECHK.TRANS64.TRYWAIT P0, [R3+URZ+0x2d840], R2 ;  /* 0x02d84002030075a7 */ /* 0x001064000800017f */
[----:B-1----:R-:W-:Y:S05]  /*22a30*/  @!P0 NANOSLEEP.SYNCS 0x989680 ;  /* 0x009896800000895d */ /* 0x002fea0003900000 */
[----:B------:R-:W1:Y:S02]  /*22a40*/  @!P0 SYNCS.PHASECHK.TRANS64 P0, [R3+URZ+0x2d840], R2 ;  /* 0x02d84002030085a7 */ /* 0x000e64000800007f */
[----:B-1----:R-:W-:Y:S05]  /*22a50*/  @!P0 BRA `(.L_x_1369) ;  /* 0xfffffffc00f08947 */ /* 0x002fea000383ffff */
[----:B------:R-:W-:Y:S05]  /*22a60*/  BRA `(.L_x_1471) ;  /* 0xffffffc800707947 */ /* 0x000fea000383ffff */
.L_x_1371:
[----:B0-----:R0:W1:Y:S02]  /*22a70*/  SYNCS.PHASECHK.TRANS64.TRYWAIT P0, [R2+URZ+0x60], R5 ;  /* 0x00006005020075a7 */ /* 0x001064000800017f */
[----:B-1----:R-:W-:Y:S05]  /*22a80*/  @!P0 NANOSLEEP.SYNCS 0x989680 ;  /* 0x009896800000895d */ /* 0x002fea0003900000 */
[----:B------:R-:W1:Y:S02]  /*22a90*/  @!P0 SYNCS.PHASECHK.TRANS64 P0, [R2+URZ+0x60], R5 ;  /* 0x00006005020085a7 */ /* 0x000e64000800007f */
[----:B-1----:R-:W-:Y:S05]  /*22aa0*/  @!P0 BRA `(.L_x_1371) ;  /* 0xfffffffc00f08947 */ /* 0x002fea000383ffff */
[----:B------:R-:W-:Y:S05]  /*22ab0*/  BRA `(.L_x_1472) ;  /* 0xffffffc800fc7947 */ /* 0x000fea000383ffff */
.L_x_1376:
[----:B-1----:R1:W2:Y:S02]  /*22ac0*/  SYNCS.PHASECHK.TRANS64.TRYWAIT P0, [R3+URZ+0x2d840], R2 ;  /* 0x02d84002030075a7 */ /* 0x0022a4000800017f */
[----:B--2---:R-:W-:Y:S05]  /*22ad0*/  @!P0 NANOSLEEP.SYNCS 0x989680 ;  /* 0x009896800000895d */ /* 0x004fea0003900000 */
[----:B------:R-:W2:Y:S02]  /*22ae0*/  @!P0 SYNCS.PHASECHK.TRANS64 P0, [R3+URZ+0x2d840], R2 ;  /* 0x02d84002030085a7 */ /* 0x000ea4000800007f */
[----:B--2---:R-:W-:Y:S05]  /*22af0*/  @!P0 BRA `(.L_x_1376) ;  /* 0xfffffffc00f08947 */ /* 0x004fea000383ffff */
[----:B------:R-:W-:Y:S05]  /*22b00*/  BRA `(.L_x_1473) ;  /* 0xffffffd000387947 */ /* 0x000fea000383ffff */
.L_x_1378:
[----:B0-----:R0:W1:Y:S02]  /*22b10*/  SYNCS.PHASECHK.TRANS64.TRYWAIT P1, [R3+URZ+0x60], R24 ;  /* 0x00006018030075a7 */ /* 0x001064000802017f */
[----:B-1----:R-:W-:Y:S05]  /*22b20*/  @!P1 NANOSLEEP.SYNCS 0x989680 ;  /* 0x009896800000995d */ /* 0x002fea0003900000 */
[----:B------:R-:W1:Y:S02]  /*22b30*/  @!P1 SYNCS.PHASECHK.TRANS64 P1, [R3+URZ+0x60], R24 ;  /* 0x00006018030095a7 */ /* 0x000e64000802007f */
[----:B-1----:R-:W-:Y:S05]  /*22b40*/  @!P1 BRA `(.L_x_1378) ;  /* 0xfffffffc00f09947 */ /* 0x002fea000383ffff */
[----:B------:R-:W-:Y:S05]  /*22b50*/  BRA `(.L_x_1474) ;  /* 0xffffffd000c47947 */ /* 0x000fea000383ffff */
.L_x_1383:
[----:B-1----:R1:W2:Y:S02]  /*22b60*/  SYNCS.PHASECHK.TRANS64.TRYWAIT P0, [R2+URZ+0x2d840], R3 ;  /* 0x02d84003020075a7 */ /* 0x0022a4000800017f */
[----:B--2---:R-:W-:Y:S05]  /*22b70*/  @!P0 NANOSLEEP.SYNCS 0x989680 ;  /* 0x009896800000895d */ /* 0x004fea0003900000 */
[----:B------:R-:W2:Y:S02]  /*22b80*/  @!P0 SYNCS.PHASECHK.TRANS64 P0, [R2+URZ+0x2d840], R3 ;  /* 0x02d84003020085a7 */ /* 0x000ea4000800007f */
[----:B--2---:R-:W-:Y:S05]  /*22b90*/  @!P0 BRA `(.L_x_1383) ;  /* 0xfffffffc00f08947 */ /* 0x004fea000383ffff */
[----:B------:R-:W-:Y:S05]  /*22ba0*/  BRA `(.L_x_1475) ;  /* 0xffffffd400d07947 */ /* 0x000fea000383ffff */
.L_x_1385:
[----:B0-----:R0:W1:Y:S02]  /*22bb0*/  SYNCS.PHASECHK.TRANS64.TRYWAIT P1, [R2+URZ+0x60], R11 ;  /* 0x0000600b020075a7 */ /* 0x001064000802017f */
[----:B-1----:R-:W-:Y:S05]  /*22bc0*/  @!P1 NANOSLEEP.SYNCS 0x989680 ;  /* 0x009896800000995d */ /* 0x002fea0003900000 */
[----:B------:R-:W1:Y:S02]  /*22bd0*/  @!P1 SYNCS.PHASECHK.TRANS64 P1, [R2+URZ+0x60], R11 ;  /* 0x0000600b020095a7 */ /* 0x000e64000802007f */
[----:B-1----:R-:W-:Y:S05]  /*22be0*/  @!P1 BRA `(.L_x_1385) ;  /* 0xfffffffc00f09947 */ /* 0x002fea000383ffff */
[----:B------:R-:W-:Y:S05]  /*22bf0*/  BRA `(.L_x_1476) ;  /* 0xffffffd800647947 */ /* 0x000fea000383ffff */
.L_x_1392:
[----:B0-----:R0:W1:Y:S02]  /*22c00*/  SYNCS.PHASECHK.TRANS64.TRYWAIT P0, [R3+URZ+0x2d860], R2 ;  /* 0x02d86002030075a7 */ /* 0x001064000800017f */
[----:B-1----:R-:W-:Y:S05]  /*22c10*/  @!P0 NANOSLEEP.SYNCS 0x989680 ;  /* 0x009896800000895d */ /* 0x002fea0003900000 */
[----:B------:R-:W1:Y:S02]  /*22c20*/  @!P0 SYNCS.PHASECHK.TRANS64 P0, [R3+URZ+0x2d860], R2 ;  /* 0x02d86002030085a7 */ /* 0x000e64000800007f */
[----:B-1----:R-:W-:Y:S05]  /*22c30*/  @!P0 BRA `(.L_x_1392) ;  /* 0xfffffffc00f08947 */ /* 0x002fea000383ffff */
[----:B------:R-:W-:Y:S05]  /*22c40*/  BRA `(.L_x_1477) ;  /* 0xffffffdc00487947 */ /* 0x000fea000383ffff */
.L_x_1394:
[----:B------:R-:W-:Y:S01]  /*22c50*/  BSSY B0, `(.L_x_1478) ;  /* 0x0000008000007945 */ /* 0x000fe20003800000 */
[----:B--23--:R-:W-:Y:S02]  /*22c60*/  IMAD.MOV.U32 R13, RZ, RZ, R16 ;  /* 0x000000ffff0d7224 */ /* 0x00cfe400078e0010 */
[----:B------:R-:W-:Y:S02]  /*22c70*/  IMAD.MOV.U32 R12, RZ, RZ, RZ ;  /* 0x000000ffff0c7224 */ /* 0x000fe400078e00ff */
[----:B------:R-:W-:Y:S02]  /*22c80*/  IMAD.MOV.U32 R11, RZ, RZ, 0x1f ;  /* 0x0000001fff0b7424 */ /* 0x000fe400078e00ff */
[----:B------:R-:W-:-:S07]  /*22c90*/  IMAD.MOV.U32 R15, RZ, RZ, -0x1 ;  /* 0xffffffffff0f7424 */ /* 0x000fce00078e00ff */
[----:B01----:R-:W-:Y:S05]  /*22ca0*/  WARPSYNC.COLLECTIVE R15, `(.L_x_1479) ;  /* 0x000000000f087348 */ /* 0x003fea0003c00000 */
[----:B------:R2:W3:Y:S02]  /*22cb0*/  SHFL.IDX P6, R14, R13, R12, R11 ;  /* 0x0000000c0d0e7389 */ /* 0x0004e400000c000b */
[----:B0123--:R-:W-:Y:S01]  /*22cc0*/  ENDCOLLECTIVE ;  /* 0x000000000000791b */ /* 0x00ffe20003800000 */
.L_x_1479:
[----:B------:R-:W-:Y:S05]  /*22cd0*/  BSYNC B0 ;  /* 0x0000000000007941 */ /* 0x000fea0003800000 */
.L_x_1478:
[----:B------:R-:W-:Y:S01]  /*22ce0*/  IMAD.MOV.U32 R13, RZ, RZ, R16 ;  /* 0x000000ffff0d7224 */ /* 0x000fe200078e0010 */
[----:B------:R-:W-:Y:S01]  /*22cf0*/  MOV R4, R14 ;  /* 0x0000000e00047202 */ /* 0x000fe20000000f00 */
[----:B------:R-:W-:Y:S02]  /*22d00*/  IMAD.MOV.U32 R12, RZ, RZ, 0x1 ;  /* 0x00000001ff0c7424 */ /* 0x000fe400078e00ff */
[----:B------:R-:W-:Y:S02]  /*22d10*/  IMAD.MOV.U32 R11, RZ, RZ, 0x1f ;  /* 0x0000001fff0b7424 */ /* 0x000fe400078e00ff */
[----:B------:R-:W-:-:S07]  /*22d20*/  IMAD.MOV.U32 R15, RZ, RZ, -0x1 ;  /* 0xffffffffff0f7424 */ /* 0x000fce00078e00ff */
[----:B------:R-:W-:Y:S05]  /*22d30*/  WARPSYNC.COLLECTIVE R15, `(.L_x_1480) ;  /* 0x000000000f087348 */ /* 0x000fea0003c00000 */
[----:B------:R0:W1:Y:S02]  /*22d40*/  SHFL.IDX P6, R14, R13, R12, R11 ;  /* 0x0000000c0d0e7389 */ /* 0x00006400000c000b */
[----:B01----:R-:W-:Y:S01]  /*22d50*/  ENDCOLLECTIVE ;  /* 0x000000000000791b */ /* 0x003fe20003800000 */
.L_x_1480:
[----:B------:R-:W-:Y:S01]  /*22d60*/  IMAD.MOV.U32 R5, RZ, RZ, R14 ;  /* 0x000000ffff057224 */ /* 0x000fe200078e000e */
[----:B------:R-:W-:Y:S06]  /*22d70*/  BRA `(.L_x_1481) ;  /* 0xffffffdc00bc7947 */ /* 0x000fec000383ffff */
.L_x_1397:
[----:B------:R-:W-:Y:S01]  /*22d80*/  BSSY B0, `(.L_x_1482) ;  /* 0x0000008000007945 */ /* 0x000fe20003800000 */
[----:B--23-5:R-:W-:Y:S02]  /*22d90*/  IMAD.MOV.U32 R13, RZ, RZ, R2 ;  /* 0x000000ffff0d7224 */ /* 0x02cfe400078e0002 */
[----:B------:R-:W-:Y:S02]  /*22da0*/  IMAD.MOV.U32 R12, RZ, RZ, 0x1 ;  /* 0x00000001ff0c7424 */ /* 0x000fe400078e00ff */
[----:B------:R-:W-:Y:S02]  /*22db0*/  IMAD.MOV.U32 R11, RZ, RZ, RZ ;  /* 0x000000ffff0b7224 */ /* 0x000fe400078e00ff */
[----:B------:R-:W-:-:S07]  /*22dc0*/  IMAD.MOV.U32 R15, RZ, RZ, -0x1 ;  /* 0xffffffffff0f7424 */ /* 0x000fce00078e00ff */
[----:B01--4-:R-:W-:Y:S05]  /*22dd0*/  WARPSYNC.COLLECTIVE R15, `(.L_x_1483) ;  /* 0x000000000f087348 */ /* 0x013fea0003c00000 */
[----:B------:R2:W3:Y:S02]  /*22de0*/  SHFL.UP P6, R14, R13, R12, R11 ;  /* 0x0400000c0d0e7389 */ /* 0x0004e400000c000b */
[----:B01234-:R-:W-:Y:S01]  /*22df0*/  ENDCOLLECTIVE ;  /* 0x000000000000791b */ /* 0x01ffe20003800000 */
.L_x_1483:
[----:B------:R-:W-:Y:S05]  /*22e00*/  BSYNC B0 ;  /* 0x0000000000007941 */ /* 0x000fea0003800000 */
.L_x_1482:
[----:B------:R-:W-:Y:S01]  /*22e10*/  ISETP.NE.AND P0, PT, R28, RZ, PT ;  /* 0x000000ff1c00720c */ /* 0x000fe20003f05270 */
        /* <DEDUP_REMOVED lines=9> */
.L_x_1484:
        /* <DEDUP_REMOVED lines=8> */
.L_x_1485:
        /* <DEDUP_REMOVED lines=8> */
.L_x_1486:
        /* <DEDUP_REMOVED lines=8> */
.L_x_1487:
        /* <DEDUP_REMOVED lines=8> */
.L_x_1488:
[----:B------:R-:W-:Y:S05]  /*230b0*/  BRA `(.L_x_1489) ;  /* 0xffffffdc00787947 */ /* 0x000fea000383ffff */
.L_x_1402:
[----:B------:R-:W-:Y:S01]  /*230c0*/  BSSY B0, `(.L_x_1490) ;  /* 0x0000008000007945 */ /* 0x000fe20003800000 */
[----:B-----5:R-:W-:Y:S02]  /*230d0*/  IMAD.MOV.U32 R13, RZ, RZ, R2 ;  /* 0x000000ffff0d7224 */ /* 0x020fe400078e0002 */
[----:B------:R-:W-:Y:S02]  /*230e0*/  IMAD.MOV.U32 R12, RZ, RZ, 0x1 ;  /* 0x00000001ff0c7424 */ /* 0x000fe400078e00ff */
[----:B------:R-:W-:Y:S02]  /*230f0*/  IMAD.MOV.U32 R11, RZ, RZ, RZ ;  /* 0x000000ffff0b7224 */ /* 0x000fe400078e00ff */
[----:B------:R-:W-:-:S07]  /*23100*/  IMAD.MOV.U32 R15, RZ, RZ, -0x1 ;  /* 0xffffffffff0f7424 */ /* 0x000fce00078e00ff */
[----:B012-4-:R-:W-:Y:S05]  /*23110*/  WARPSYNC.COLLECTIVE R15, `(.L_x_1491) ;  /* 0x000000000f087348 */ /* 0x017fea0003c00000 */
[----:B------:R3:W0:Y:S02]  /*23120*/  SHFL.UP P6, R14, R13, R12, R11 ;  /* 0x0400000c0d0e7389 */ /* 0x00062400000c000b */
[----:B01234-:R-:W-:Y:S01]  /*23130*/  ENDCOLLECTIVE ;  /* 0x000000000000791b */ /* 0x01ffe20003800000 */
.L_x_1491:
[----:B------:R-:W-:Y:S05]  /*23140*/  BSYNC B0 ;  /* 0x0000000000007941 */ /* 0x000fea0003800000 */
.L_x_1490:
[----:B------:R-:W-:Y:S01]  /*23150*/  ISETP.NE.AND P0, PT, R28, RZ, PT ;  /* 0x000000ff1c00720c */ /* 0x000fe20003f05270 */
[----:B------:R-:W-:Y:S01]  /*23160*/  IMAD.MOV.U32 R11, RZ, RZ, RZ ;  /* 0x000000ffff0b7224 */ /* 0x000fe200078e00ff */
[----:B------:R-:W-:Y:S01]  /*23170*/  MOV R12, 0x2 ;  /* 0x00000002000c7802 */ /* 0x000fe20000000f00 */
[----:B------:R-:W-:Y:S01]  /*23180*/  IMAD.MOV.U32 R15, RZ, RZ, -0x1 ;  /* 0xffffffffff0f7424 */ /* 0x000fe200078e00ff */
[----:B------:R-:W-:Y:S02]  /*23190*/  SEL R13, R14, RZ, P0 ;  /* 0x000000ff0e0d7207 */ /* 0x000fe40000000000 */
[----:B------:R-:W-:-:S03]  /*231a0*/  ISETP.GE.U32.AND P0, PT, R28, 0x2, PT ;  /* 0x000000021c00780c */ /* 0x000fc60003f06070 */
[----:B------:R-:W-:-:S10]  /*231b0*/  IMAD.IADD R13, R2, 0x1, R13 ;  /* 0x00000001020d7824 */ /* 0x000fd400078e020d */
[----:B------:R-:W-:Y:S05]  /*231c0*/  WARPSYNC.COLLECTIVE R15, `(.L_x_1492) ;  /* 0x000000000f087348 */ /* 0x000fea0003c00000 */
[----:B------:R0:W1:Y:S02]  /*231d0*/  SHFL.UP P6, R14, R13, R12, R11 ;  /* 0x0400000c0d0e7389 */ /* 0x00006400000c000b */
[----:B01----:R-:W-:Y:S01]  /*231e0*/  ENDCOLLECTIVE ;  /* 0x000000000000791b */ /* 0x003fe20003800000 */
.L_x_1492:
        /* <DEDUP_REMOVED lines=8> */
.L_x_1493:
        /* <DEDUP_REMOVED lines=8> */
.L_x_1494:
        /* <DEDUP_REMOVED lines=8> */
.L_x_1495:
        /* <DEDUP_REMOVED lines=8> */
.L_x_1496:
[----:B------:R-:W-:Y:S05]  /*233f0*/  BRA `(.L_x_1497) ;  /* 0xffffffdc00547947 */ /* 0x000fea000383ffff */
.L_x_1404:
[----:B------:R-:W-:Y:S01]  /*23400*/  BSSY B0, `(.L_x_1498) ;  /* 0x0000006000007945 */ /* 0x000fe20003800000 */
[----:B------:R-:W-:Y:S02]  /*23410*/  PLOP3.LUT P6, PT, P6, PT, PT, 0x8, 0x0 ;  /* 0x000000000000781c */ /* 0x000fe400037ce170 */
[----:B------:R-:W-:-:S11]  /*23420*/  MOV R15, 0xffffffff ;  /* 0xffffffff000f7802 */ /* 0x000fd60000000f00 */
[----:B01----:R-:W-:Y:S05]  /*23430*/  WARPSYNC.COLLECTIVE R15, `(.L_x_1499) ;  /* 0x000000000f087348 */ /* 0x003fea0003c00000 */
[----:B------:R-:W-:Y:S01]  /*23440*/  VOTE.ANY R14, PT, P6 ;  /* 0x00000000000e7806 */ /* 0x000fe200030e0100 */
[----:B01----:R-:W-:Y:S06]  /*23450*/  ENDCOLLECTIVE ;  /* 0x000000000000791b */ /* 0x003fec0003800000 */
.L_x_1499:
[----:B------:R-:W-:Y:S05]  /*23460*/  BSYNC B0 ;  /* 0x0000000000007941 */ /* 0x000fea0003800000 */
.L_x_1498:
        /* <DEDUP_REMOVED lines=9> */
.L_x_1500:
[----:B------:R-:W-:Y:S01]  /*23500*/  IMAD.MOV.U32 R17, RZ, RZ, R14 ;  /* 0x000000ffff117224 */ /* 0x000fe200078e000e */
[----:B------:R-:W-:Y:S06]  /*23510*/  BRA `(.L_x_1501) ;  /* 0xffffffdc00447947 */ /* 0x000fec000383ffff */
.L_x_1406:
[----:B------:R-:W-:Y:S01]  /*23520*/  BSSY B0, `(.L_x_1502) ;  /* 0x0000007000007945 */ /* 0x000fe20003800000 */
[----:B------:R-:W-:Y:S02]  /*23530*/  IMAD.MOV.U32 R13, RZ, RZ, R8 ;  /* 0x000000ffff0d7224 */ /* 0x000fe400078e0008 */
[----:B------:R-:W-:Y:S02]  /*23540*/  IMAD.MOV.U32 R11, RZ, RZ, 0x1f ;  /* 0x0000001fff0b7424 */ /* 0x000fe400078e00ff */
[----:B------:R-:W-:-:S07]  /*23550*/  IMAD.MOV.U32 R15, RZ, RZ, -0x1 ;  /* 0xffffffffff0f7424 */ /* 0x000fce00078e00ff */
[----:B0123--:R-:W-:Y:S05]  /*23560*/  WARPSYNC.COLLECTIVE R15, `(.L_x_1503) ;  /* 0x000000000f087348 */ /* 0x00ffea0003c00000 */
[----:B------:R4:W0:Y:S02]  /*23570*/  SHFL.IDX P6, R14, R13, R12, R11 ;  /* 0x0000000c0d0e7389 */ /* 0x00082400000c000b */
[----:B01234-:R-:W-:Y:S01]  /*23580*/  ENDCOLLECTIVE ;  /* 0x000000000000791b */ /* 0x01ffe20003800000 */
.L_x_1503:
[----:B------:R-:W-:Y:S05]  /*23590*/  BSYNC B0 ;  /* 0x0000000000007941 */ /* 0x000fea0003800000 */
.L_x_1502:
[----:B------:R-:W-:Y:S05]  /*235a0*/  BRA `(.L_x_1405) ;  /* 0xffffffdc003c7947 */ /* 0x000fea000383ffff */
.L_x_1410:
[----:B0-----:R0:W2:Y:S02]  /*235b0*/  SYNCS.PHASECHK.TRANS64.TRYWAIT P0, [R9+URZ+0x2d820], R0 ;  /* 0x02d82000090075a7 */ /* 0x0010a4000800017f */
[----:B--2---:R-:W-:Y:S05]  /*235c0*/  @!P0 NANOSLEEP.SYNCS 0x989680 ;  /* 0x009896800000895d */ /* 0x004fea0003900000 */
[----:B------:R-:W2:Y:S02]  /*235d0*/  @!P0 SYNCS.PHASECHK.TRANS64 P0, [R9+URZ+0x2d820], R0 ;  /* 0x02d82000090085a7 */ /* 0x000ea4000800007f */
[----:B--2---:R-:W-:Y:S05]  /*235e0*/  @!P0 BRA `(.L_x_1410) ;  /* 0xfffffffc00f08947 */ /* 0x004fea000383ffff */
[----:B------:R-:W-:Y:S05]  /*235f0*/  BRA `(.L_x_1504) ;  /* 0xffffffe000a87947 */ /* 0x000fea000383ffff */
.L_x_1411:
        /* <DEDUP_REMOVED lines=11> */
.L_x_1506:
[----:B------:R-:W-:Y:S05]  /*236b0*/  BSYNC B0 ;  /* 0x0000000000007941 */ /* 0x000fea0003800000 */
.L_x_1505:
[----:B------:R-:W-:Y:S05]  /*236c0*/  BRA `(.L_x_1507) ;  /* 0xffffffe000907947 */ /* 0x000fea000383ffff */
.L_x_1412:
[----:B------:R-:W-:Y:S01]  /*236d0*/  BSSY B0, `(.L_x_1508) ;  /* 0x0000006000007945 */ /* 0x000fe20003800000 */
[----:B------:R-:W-:-:S07]  /*236e0*/  IMAD.MOV.U32 R15, RZ, RZ, -0x1 ;  /* 0xffffffffff0f7424 */ /* 0x000fce00078e00ff */
[----:B01----:R-:W-:Y:S05]  /*236f0*/  WARPSYNC.COLLECTIVE R15, `(.L_x_1509) ;  /* 0x000000000f0c7348 */ /* 0x003fea0003c00000 */
[----:B------:R-:W-:Y:S02]  /*23700*/  ELECT P6, UR62, PT ;  /* 0x00000000003e782f */ /* 0x000fe400038c0000 */
[----:B------:R-:W-:Y:S01]  /*23710*/  MOV R14, UR62 ;  /* 0x0000003e000e7c02 */ /* 0x000fe20008000f00 */
[----:B01----:R-:W-:Y:S10]  /*23720*/  ENDCOLLECTIVE ;  /* 0x000000000000791b */ /* 0x003ff40003800000 */
.L_x_1509:
[----:B------:R-:W-:Y:S05]  /*23730*/  BSYNC B0 ;  /* 0x0000000000007941 */ /* 0x000fea0003800000 */
.L_x_1508:
[----:B------:R-:W-:Y:S05]  /*23740*/  BRA `(.L_x_1510) ;  /* 0xffffffe000847947 */ /* 0x000fea000383ffff */
.L_x_1414:
[----:B0-----:R0:W2:Y:S02]  /*23750*/  SYNCS.PHASECHK.TRANS64.TRYWAIT P0, [R7+URZ], R2 ;  /* 0x00000002070075a7 */ /* 0x0010a4000800017f */
[----:B--2---:R-:W-:Y:S05]  /*23760*/  @!P0 NANOSLEEP.SYNCS 0x989680 ;  /* 0x009896800000895d */ /* 0x004fea0003900000 */
[----:B------:R-:W2:Y:S02]  /*23770*/  @!P0 SYNCS.PHASECHK.TRANS64 P0, [R7+URZ], R2 ;  /* 0x00000002070085a7 */ /* 0x000ea4000800007f */
[----:B--2---:R-:W-:Y:S05]  /*23780*/  @!P0 BRA `(.L_x_1414) ;  /* 0xfffffffc00f08947 */ /* 0x004fea000383ffff */
[----:B------:R-:W-:Y:S05]  /*23790*/  BRA `(.L_x_1511) ;  /* 0xffffffe000b87947 */ /* 0x000fea000383ffff */
.L_x_1415:
[----:B--2---:R2:W3:Y:S02]  /*237a0*/  SYNCS.PHASECHK.TRANS64.TRYWAIT P0, [R3+URZ], R0 ;  /* 0x00000000030075a7 */ /* 0x0044e4000800017f */
[----:B---3--:R-:W-:Y:S05]  /*237b0*/  @!P0 NANOSLEEP.SYNCS 0x989680 ;  /* 0x009896800000895d */ /* 0x008fea0003900000 */
[----:B------:R-:W3:Y:S02]  /*237c0*/  @!P0 SYNCS.PHASECHK.TRANS64 P0, [R3+URZ], R0 ;  /* 0x00000000030085a7 */ /* 0x000ee4000800007f */
[----:B---3--:R-:W-:Y:S05]  /*237d0*/  @!P0 BRA `(.L_x_1415) ;  /* 0xfffffffc00f08947 */ /* 0x008fea000383ffff */
[----:B------:R-:W-:Y:S05]  /*237e0*/  BRA `(.L_x_1512) ;  /* 0xffffffe000ac7947 */ /* 0x000fea000383ffff */
.L_x_1417:
[----:B--2---:R2:W3:Y:S02]  /*237f0*/  SYNCS.PHASECHK.TRANS64.TRYWAIT P0, [R5+URZ], R2 ;  /* 0x00000002050075a7 */ /* 0x0044e4000800017f */
[----:B---3--:R-:W-:Y:S05]  /*23800*/  @!P0 NANOSLEEP.SYNCS 0x989680 ;  /* 0x009896800000895d */ /* 0x008fea0003900000 */
[----:B------:R-:W3:Y:S02]  /*23810*/  @!P0 SYNCS.PHASECHK.TRANS64 P0, [R5+URZ], R2 ;  /* 0x00000002050085a7 */ /* 0x000ee4000800007f */
[----:B---3--:R-:W-:Y:S05]  /*23820*/  @!P0 BRA `(.L_x_1417) ;  /* 0xfffffffc00f08947 */ /* 0x008fea000383ffff */
[----:B------:R-:W-:Y:S05]  /*23830*/  BRA `(.L_x_1513) ;  /* 0xffffffe000b07947 */ /* 0x000fea000383ffff */
.L_x_1514:
        /* <DEDUP_REMOVED lines=12> */
.L_x_2209:


//--------------------- .text._ZN7cutlass13device_kernelIN5flash11enable_sm90INS1_16FlashAttnFwdSm90INS1_25CollectiveMainloopFwdSm90ILi2EN4cute5tupleIJNS5_1CILi1EEES8_S8_EEENS6_IJNS7_ILi192EEENS7_ILi144EEENS7_ILi96EEEEEELi96ENS_6half_tEfNS_4arch4Sm90ELb1ELb0ELb1ELb0ELb0ELb0ELb0ELb0ELb1ELb0ELb0ELb0EEENS1_21CollectiveEpilogueFwdINS6_IJSA_SC_SB_EEES9_SE_SG_Li384ELb0ELb0ELb0ELb0EEENS1_30DynamicPersistentTileSchedulerILi384ELi32ELb0ELb0ELb1EEEEEEEEEvNT_6ParamsE --------------------------
	.section	.text._ZN7cutlass13device_kernelIN5flash11enable_sm90INS1_16FlashAttnFwdSm90INS1_25CollectiveMainloopFwdSm90ILi2EN4cute5tupleIJNS5_1CILi1EEES8_S8_EEENS6_IJNS7_ILi192EEENS7_ILi144EEENS7_ILi96EEEEEELi96ENS_6half_tEfNS_4arch4Sm90ELb1ELb0ELb1ELb0ELb0ELb0ELb0ELb0ELb1ELb0ELb0ELb0EEENS1_21CollectiveEpilogueFwdINS6_IJSA_SC_SB_EEES9_SE_SG_Li384ELb0ELb0ELb0ELb0EEENS1_30DynamicPersistentTileSchedulerILi384ELi32ELb0ELb0ELb1EEEEEEEEEvNT_6ParamsE,"ax",@progbits
	.align	128
.text._ZN7cutlass13device_kernelIN5flash11enable_sm90INS1_16FlashAttnFwdSm90INS1_25CollectiveMainloopFwdSm90ILi2EN4cute5tupleIJNS5_1CILi1EEES8_S8_EEENS6_IJNS7_ILi192EEENS7_ILi144EEENS7_ILi96EEEEEELi96ENS_6half_tEfNS_4arch4Sm90ELb1ELb0ELb1ELb0ELb0ELb0ELb0ELb0ELb1ELb0ELb0ELb0EEENS1_21CollectiveEpilogueFwdINS6_IJSA_SC_SB_EEES9_SE_SG_Li384ELb0ELb0ELb0ELb0EEENS1_30DynamicPersistentTileSchedulerILi384ELi32ELb0ELb0ELb1EEEEEEEEEvNT_6ParamsE:
        .type           _ZN7cutlass13device_kernelIN5flash11enable_sm90INS1_16FlashAttnFwdSm90INS1_25CollectiveMainloopFwdSm90ILi2EN4cute5tupleIJNS5_1CILi1EEES8_S8_EEENS6_IJNS7_ILi192EEENS7_ILi144EEENS7_ILi96EEEEEELi96ENS_6half_tEfNS_4arch4Sm90ELb1ELb0ELb1ELb0ELb0ELb0ELb0ELb0ELb1ELb0ELb0ELb0EEENS1_21CollectiveEpilogueFwdINS6_IJSA_SC_SB_EEES9_SE_SG_Li384ELb0ELb0ELb0ELb0EEENS1_30DynamicPersistentTileSchedulerILi384ELi32ELb0ELb0ELb1EEEEEEEEEvNT_6ParamsE,@function
        .size           _ZN7cutlass13device_kernelIN5flash11enable_sm90INS1_16FlashAttnFwdSm90INS1_25CollectiveMainloopFwdSm90ILi2EN4cute5tupleIJNS5_1CILi1EEES8_S8_EEENS6_IJNS7_ILi192EEENS7_ILi144EEENS7_ILi96EEEEEELi96ENS_6half_tEfNS_4arch4Sm90ELb1ELb0ELb1ELb0ELb0ELb0ELb0ELb0ELb1ELb0ELb0ELb0EEENS1_21CollectiveEpilogueFwdINS6_IJSA_SC_SB_EEES9_SE_SG_Li384ELb0ELb0ELb0ELb0EEENS1_30DynamicPersistentTileSchedulerILi384ELi32ELb0ELb0ELb1EEEEEEEEEvNT_6ParamsE,(.L_x_2210 - _ZN7cutlass13device_kernelIN5flash11enable_sm90INS1_16FlashAttnFwdSm90INS1_25CollectiveMainloopFwdSm90ILi2EN4cute5tupleIJNS5_1CILi1EEES8_S8_EEENS6_IJNS7_ILi192EEENS7_ILi144EEENS7_ILi96EEEEEELi96ENS_6half_tEfNS_4arch4Sm90ELb1ELb0ELb1ELb0ELb0ELb0ELb0ELb0ELb1ELb0ELb0ELb0EEENS1_21CollectiveEpilogueFwdINS6_IJSA_SC_SB_EEES9_SE_SG_Li384ELb0ELb0ELb0ELb0EEENS1_30DynamicPersistentTileSchedulerILi384ELi32ELb0ELb0ELb1EEEEEEEEEvNT_6ParamsE)
        .other          _ZN7cutlass13device_kernelIN5flash11enable_sm90INS1_16FlashAttnFwdSm90INS1_25CollectiveMainloopFwdSm90ILi2EN4cute5tupleIJNS5_1CILi1EEES8_S8_EEENS6_IJNS7_ILi192EEENS7_ILi144EEENS7_ILi96EEEEEELi96ENS_6half_tEfNS_4arch4Sm90ELb1ELb0ELb1ELb0ELb0ELb0ELb0ELb0ELb1ELb0ELb0ELb0EEENS1_21CollectiveEpilogueFwdINS6_IJSA_SC_SB_EEES9_SE_SG_Li384ELb0ELb0ELb0ELb0EEENS1_30DynamicPersistentTileSchedulerILi384ELi32ELb0ELb0ELb1EEEEEEEEEvNT_6ParamsE,@"STO_CUDA_ENTRY STV_DEFAULT"
_ZN7cutlass13device_kernelIN5flash11enable_sm90INS1_16FlashAttnFwdSm90INS1_25CollectiveMainloopFwdSm90ILi2EN4cute5tupleIJNS5_1CILi1EEES8_S8_EEENS6_IJNS7_ILi192EEENS7_ILi144EEENS7_ILi96EEEEEELi96ENS_6half_tEfNS_4arch4Sm90ELb1ELb0ELb1ELb0ELb0ELb0ELb0ELb0ELb1ELb0ELb0ELb0EEENS1_21CollectiveEpilogueFwdINS6_IJSA_SC_SB_EEES9_SE_SG_Li384ELb0ELb0ELb0ELb0EEENS1_30DynamicPersistentTileSchedulerILi384ELi32ELb0ELb0ELb1EEEEEEEEEvNT_6ParamsE:
[----:B------:R-:W1:Y:S01]  /*0000*/  LDC R1, c[0x0][0x28] ;  /* 0x00000a00ff017b82 */ /* 0x000e620000000800 */
[----:B------:R-:W2:Y:S01]  /*0010*/  S2R R2, SR_TID.X ;  /* 0x0000000000027919 */ /* 0x000ea20000002100 */
[----:B------:R-:W-:Y:S01]  /*0020*/  ELECT P0, URZ, PT ;  /* 0x00000000003f782f */ /* 0x000fe20003800000 */
[----:B------:R-:W-:Y:S01]  /*0030*/  BSSY B0, `(.L_x_1515) ;  /* 0x0000013000007945 */ /* 0x000fe20003800000 */
[----:B--2---:R-:W-:-:S05]  /*0040*/  SHF.R.U32.HI R0, RZ, 0x5, R2 ;  /* 0x00000005ff007819 */ /* 0x004fca0000011602 */
        /* <DEDUP_REMOVED lines=17> */
.L_x_1516:
[----:B------:R-:W-:Y:S05]  /*0160*/  BSYNC B0 ;  /* 0x0000000000007941 */ /* 0x000fea0003800000 */
.L_x_1515:
        /* <DEDUP_REMOVED lines=36> */
.L_x_1517:
        /* <DEDUP_REMOVED lines=22> */
.L_x_1518:
        /* <DEDUP_REMOVED lines=18> */
.L_x_1519:
        /* <DEDUP_REMOVED lines=22> */
.L_x_1520:
        /* <DEDUP_REMOVED lines=22> */
.L_x_1521:
[----:B---3--:R-:W-:Y:S01]  /*08f0*/  ISETP.NE.AND P0, PT, R3, RZ, PT ;  /* 0x000000ff0300720c */ /* 0x008fe20003f05270 */
[----:B------:R-:W-:Y:S01]  /*0900*/  IMAD.MOV.U32 R17, RZ, RZ, 0x1 ;  /* 0x00000001ff117424 */ /* 0x000fe200078e00ff */
[----:B------:R-:W-:Y:S01]  /*0910*/  NOP ;  /* 0x0000000000007918 */ /* 0x000fe20000000000 */
[----:B------:R-:W-:-:S03]  /*0920*/  LOP3.LUT R18, R2, 0x7f, RZ, 0xc0, !PT ;  /* 0x0000007f02127812 */ /* 0x000fc600078ec0ff */
[----:B------:R-:W-:Y:S01]  /*0930*/  SEL R17, R17, 0x2, !P0 ;  /* 0x0000000211117807 */ /* 0x000fe20004000000 */
[----:B-12-4-:R-:W-:Y:S06]  /*0940*/  BAR.SYNC.DEFER_BLOCKING 0x0 ;  /* 0x0000000000007b1d */ /* 0x016fec0000010000 */
[----:B------:R-:W-:Y:S05]  /*0950*/  @!P0 BRA `(.L_x_1522) ;  /* 0x000000f800508947 */ /* 0x000fea0003800000 */
.L_x_1523:
        /* <DEDUP_REMOVED lines=16> */
[----:B------:R-:W-:Y:S01]  /*0a60*/  LOP3.LUT R144, R17, 0x1, RZ, 0xfc, !PT ;  /* 0x0000000111907812 */ /* 0x000fe200078efcff */
[----:B------:R-:W-:Y:S01]  /*0a70*/  IMAD.MOV.U32 R18, RZ, RZ, RZ ;  /* 0x000000ffff127224 */ /* 0x000fe200078e00ff */
[----:B------:R-:W-:Y:S01]  /*0a80*/  SHF.R.S32.HI R3, RZ, 0x1f, R0 ;  /* 0x0000001fff037819 */ /* 0x000fe20000011400 */
[----:B------:R-:W-:-:S03]  /*0a90*/  UMOV UR46, URZ ;  /* 0x0000003f002e7c82 */ /* 0x000fc60008000000 */
[CC--:B------:R-:W-:Y:S01]  /*0aa0*/  LEA.HI R6, R3.reuse, R0.reuse, RZ, 0x4 ;  /* 0x0000000003067211 */ /* 0x0c0fe200078f20ff */
[----:B------:R-:W2:Y:S01]  /*0ab0*/  S2UR UR6, SR_SWINHI ;  /* 0x00000000000679c3 */ /* 0x000ea20000002f00 */
[CC--:B------:R-:W-:Y:S02]  /*0ac0*/  LEA.HI R4, R3.reuse, R0.reuse, RZ, 0x7 ;  /* 0x0000000003047211 */ /* 0x0c0fe400078f38ff */
[----:B------:R-:W-:Y:S02]  /*0ad0*/  LEA.HI R8, R3, R0, RZ, 0x5 ;  /* 0x0000000003087211 */ /* 0x000fe400078f28ff */
[----:B------:R-:W-:Y:S02]  /*0ae0*/  SHF.R.S32.HI R7, RZ, 0x4, R6 ;  /* 0x00000004ff077819 */ /* 0x000fe40000011406 */
[----:B------:R-:W-:Y:S02]  /*0af0*/  LOP3.LUT R3, R6, 0xfffffff0, RZ, 0xc0, !PT ;  /* 0xfffffff006037812 */ /* 0x000fe400078ec0ff */
[----:B------:R-:W-:-:S02]  /*0b00*/  SHF.R.S32.HI R5, RZ, 0x7, R4 ;  /* 0x00000007ff057819 */ /* 0x000fc40000011404 */
[----:B------:R-:W-:Y:S01]  /*0b10*/  LOP3.LUT R9, R4, 0xffffff80, RZ, 0xc0, !PT ;  /* 0xffffff8004097812 */ /* 0x000fe200078ec0ff */
[----:B------:R-:W-:Y:S01]  /*0b20*/  IMAD.IADD R3, R0, 0x1, -R3 ;  /* 0x0000000100037824 */ /* 0x000fe200078e0a03 */
[----:B------:R-:W-:Y:S01]  /*0b30*/  LEA.HI R4, R6, R7, RZ, 0x1 ;  /* 0x0000000706047211 */ /* 0x000fe200078f08ff */
[----:B------:R-:W-:Y:S01]  /*0b40*/  IMAD.HI R10, R5, 0x55555556, RZ ;  /* 0x55555556050a7827 */ /* 0x000fe200078e02ff */
[----:B------:R-:W-:Y:S01]  /*0b50*/  SHF.R.S32.HI R8, RZ, 0x5, R8 ;  /* 0x00000005ff087819 */ /* 0x000fe20000011408 */
[----:B-1----:R-:W-:Y:S01]  /*0b60*/  ULEA UR47, UR4, UR47, 0x18 ;  /* 0x0000002f042f7291 */ /* 0x002fe2000f8ec03f */
[----:B------:R-:W-:Y:S01]  /*0b70*/  LOP3.LUT R4, R4, 0x1ffffffe, RZ, 0xc0, !PT ;  /* 0x1ffffffe04047812 */ /* 0x000fe200078ec0ff */
[----:B------:R-:W-:Y:S01]  /*0b80*/  IMAD.IADD R9, R0, 0x1, -R9 ;  /* 0x0000000100097824 */ /* 0x000fe200078e0a09 */
[--C-:B------:R-:W-:Y:S01]  /*0b90*/  SHF.R.S32.HI R0, RZ, 0x1f, R3.reuse ;  /* 0x0000001fff007819 */ /* 0x100fe20000011403 */
[----:B------:R-:W-:Y:S01]  /*0ba0*/  IMAD R14, R8, 0x10, R3 ;  /* 0x00000010080e7824 */ /* 0x000fe200078e0203 */
[----:B------:R-:W-:Y:S01]  /*0bb0*/  LEA.HI R10, R10, R10, RZ, 0x1 ;  /* 0x0000000a0a0a7211 */ /* 0x000fe200078f08ff */
[----:B------:R-:W-:Y:S01]  /*0bc0*/  IMAD.IADD R7, R7, 0x1, -R4 ;  /* 0x0000000107077824 */ /* 0x000fe200078e0a04 */
[CC--:B------:R-:W-:Y:S01]  /*0bd0*/  LEA.HI R4, R0.reuse, R3.reuse, RZ, 0x2 ;  /* 0x0000000300047211 */ /* 0x0c0fe200078f10ff */
[----:B------:R-:W-:Y:S01]  /*0be0*/  UMOV UR4, UR47 ;  /* 0x0000002f00047c82 */ /* 0x000fe20008000000 */
[----:B--2---:R-:W-:Y:S01]  /*0bf0*/  UMOV UR5, UR6 ;  /* 0x0000000600057c82 */ /* 0x004fe20008000000 */
[----:B------:R-:W-:Y:S01]  /*0c00*/  LEA.HI R0, R0, R3, RZ, 0x3 ;  /* 0x0000000300007211 */ /* 0x000fe200078f18ff */
[----:B------:R-:W-:Y:S01]  /*0c10*/  IMAD R10, R10, -0x3, R5 ;  /* 0xfffffffd0a0a7824 */ /* 0x000fe200078e0205 */
[----:B------:R-:W-:Y:S01]  /*0c20*/  SHF.R.S32.HI R6, RZ, 0x1f, R9 ;  /* 0x0000001fff067819 */ /* 0x000fe20000011409 */
[----:B------:R-:W-:Y:S01]  /*0c30*/  IMAD.U32 R150, RZ, RZ, UR4 ;  /* 0x00000004ff967e24 */ /* 0x000fe2000f8e00ff */
[----:B------:R-:W-:Y:S01]  /*0c40*/  SHF.L.U32 R5, R0, 0x4, RZ ;  /* 0x0000000400057819 */ /* 0x000fe200000006ff */
[----:B------:R-:W-:Y:S01]  /*0c50*/  IMAD.U32 R151, RZ, RZ, UR5 ;  /* 0x00000005ff977e24 */ /* 0x000fe2000f8e00ff */
[----:B------:R-:W-:Y:S01]  /*0c60*/  LOP3.LUT R0, R4, 0x7fffffc, RZ, 0xc0, !PT ;  /* 0x07fffffc04007812 */ /* 0x000fe200078ec0ff */
[----:B------:R-:W-:Y:S01]  /*0c70*/  UMOV UR5, URZ ;  /* 0x0000003f00057c82 */ /* 0x000fe20008000000 */
[----:B------:R-:W-:Y:S01]  /*0c80*/  SHF.R.S32.HI R4, RZ, 0x2, R4 ;  /* 0x00000002ff047819 */ /* 0x000fe20000011404 */
[----:B------:R-:W-:Y:S01]  /*0c90*/  IMAD.U32 R148, RZ, RZ, UR5 ;  /* 0x00000005ff947e24 */ /* 0x000fe2000f8e00ff */
[----:B------:R-:W-:Y:S01]  /*0ca0*/  LEA.HI R11, R6, R9, RZ, 0x2 ;  /* 0x00000009060b7211 */ /* 0x000fe200078f10ff */
[----:B------:R-:W-:Y:S01]  /*0cb0*/  IMAD.IADD R0, R3, 0x1, -R0 ;  /* 0x0000000103007824 */ /* 0x000fe200078e0a00 */
[----:B------:R-:W-:Y:S01]  /*0cc0*/  SHF.L.U32 R7, R7, 0x3, RZ ;  /* 0x0000000307077819 */ /* 0x000fe200000006ff */
[----:B------:R-:W-:Y:S01]  /*0cd0*/  IMAD.SHL.U32 R4, R4, 0x40, RZ ;  /* 0x0000004004047824 */ /* 0x000fe200078e00ff */
[--C-:B------:R-:W-:Y:S01]  /*0ce0*/  SHF.R.S32.HI R12, RZ, 0x2, R11.reuse ;  /* 0x00000002ff0c7819 */ /* 0x100fe2000001140b */
[----:B------:R-:W-:Y:S01]  /*0cf0*/  UMOV UR4, UR7 ;  /* 0x0000000700047c82 */ /* 0x000fe20008000000 */
[----:B------:R-:W-:Y:S01]  /*0d00*/  SHF.R.S32.HI R13, RZ, 0x1f, R11 ;  /* 0x0000001fff0d7819 */ /* 0x000fe2000001140b */
[----:B------:R-:W-:Y:S01]  /*0d10*/  IMAD.U32 R3, R14, 0x20, R7 ;  /* 0x000000200e037824 */ /* 0x000fe200078e0007 */
[----:B------:R-:W-:-:S02]  /*0d20*/  LOP3.LUT R4, R4, 0x40, RZ, 0xc0, !PT ;  /* 0x0000004004047812 */ /* 0x000fc400078ec0ff */
[----:B------:R-:W-:Y:S01]  /*0d30*/  LOP3.LUT R5, R5, 0x7fffff80, RZ, 0xc0, !PT ;  /* 0x7fffff8005057812 */ /* 0x000fe200078ec0ff */
[----:B------:R-:W-:Y:S01]  /*0d40*/  IMAD.WIDE R150, R3, 0x2, R150 ;  /* 0x0000000203967825 */ /* 0x000fe200078e0296 */
[----:B------:R-:W-:Y:S02]  /*0d50*/  LEA.HI R13, R13, R12, RZ, 0x3 ;  /* 0x0000000c0d0d7211 */ /* 0x000fe400078f18ff */
[----:B------:R-:W-:Y:S01]  /*0d60*/  LOP3.LUT R7, R4, 0x8, R7, 0xf8, !PT ;  /* 0x0000000804077812 */ /* 0x000fe200078ef807 */
[----:B------:R-:W-:Y:S01]  /*0d70*/  IMAD R5, R8, 0x100, R5 ;  /* 0x0000010008057824 */ /* 0x000fe200078e0205 */
[----:B------:R-:W-:Y:S02]  /*0d80*/  SHF.R.U32.HI R4, RZ, 0x3, R4 ;  /* 0x00000003ff047819 */ /* 0x000fe40000011604 */
[----:B------:R-:W-:Y:S01]  /*0d90*/  LOP3.LUT R13, R13, 0xfffffff8, RZ, 0xc0, !PT ;  /* 0xfffffff80d0d7812 */ /* 0x000fe200078ec0ff */
[----:B------:R-:W-:Y:S01]  /*0da0*/  IMAD R5, R0, 0x10, R5 ;  /* 0x0000001000057824 */ /* 0x000fe200078e0205 */
[----:B------:R-:W-:-:S02]  /*0db0*/  LEA.HI R6, R6, R9, RZ, 0x5 ;  /* 0x0000000906067211 */ /* 0x000fc400078f28ff */
[----:B------:R-:W-:Y:S01]  /*0dc0*/  LOP3.LUT R4, R7, R4, RZ, 0x3c, !PT ;  /* 0x0000000407047212 */ /* 0x000fe200078e3cff */
[----:B------:R-:W-:Y:S01]  /*0dd0*/  IMAD.IADD R13, R12, 0x1, -R13 ;  /* 0x000000010c0d7824 */ /* 0x000fe200078e0a0d */
[----:B------:R-:W-:Y:S02]  /*0de0*/  SHF.R.S32.HI R6, RZ, 0x5, R6 ;  /* 0x00000005ff067819 */ /* 0x000fe40000011406 */
[----:B------:R-:W-:Y:S01]  /*0df0*/  LOP3.LUT R8, R11, 0x7ffffffc, RZ, 0xc0, !PT ;  /* 0x7ffffffc0b087812 */ /* 0x000fe200078ec0ff */
[----:B------:R-:W-:Y:S02]  /*0e00*/  IMAD.IADD R4, R4, 0x1, R5 ;  /* 0x0000000104047824 */ /* 0x000fe400078e0205 */
[----:B------:R-:W-:Y:S01]  /*0e10*/  IMAD R13, R6, 0x10, R13 ;  /* 0x00000010060d7824 */ /* 0x000fe200078e020d */
[----:B------:R-:W-:Y:S02]  /*0e20*/  IADD3 R19, R9, -R8, RZ ;  /* 0x8000000809137210 */ /* 0x000fe40007ffe0ff */
[----:B------:R-:W-:Y:S01]  /*0e30*/  LEA R22, R4, UR47, 0x1 ;  /* 0x0000002f04167c11 */ /* 0x000fe2000f8e08ff */
[----:B------:R-:W-:-:S07]  /*0e40*/  IMAD R23, R10, 0x40, R13 ;  /* 0x000000400a177824 */ /* 0x000fce00078e020d */
.L_x_1566:
        /* <DEDUP_REMOVED lines=18> */
[----:B------:R-:W-:Y:S02]  /*0f70*/  UIMAD UR4, UR9, UR6, URZ ;  /* 0x00000006090472a4 */ /* 0x000fe4000f8e023f */
[----:B------:R-:W-:Y:S01]  /*0f80*/  IMAD.U32 R147, RZ, RZ, UR9 ;  /* 0x00000009ff937e24 */ /* 0x000fe2000f8e00ff */
[----:B------:R-:W-:Y:S09]  /*0f90*/  BRA `(.L_x_1525) ;  /* 0x0000000000207947 */ /* 0x000ff20003800000 */
.L_x_1524:
[----:B------:R-:W-:Y:S01]  /*0fa0*/  ULDC UR6, c[0x0][0xdc4] ;  /* 0x0003710000067ab9 */ /* 0x000fe20000000800 */
[----:B------:R-:W-:Y:S01]  /*0fb0*/  UMOV UR9, UR7 ;  /* 0x0000000700097c82 */ /* 0x000fe20008000000 */
[----:B------:R-:W-:-:S11]  /*0fc0*/  UISETP.NE.AND UP0, UPT, UR6, 0x1, UPT ;  /* 0x000000010600788c */ /* 0x000fd6000bf05270 */
[----:B------:R-:W-:Y:S02]  /*0fd0*/  @UP0 ULDC.64 UR10, c[0x0][0xdc8] ;  /* 0x00037200000a0ab9 */ /* 0x000fe40000000a00 */
[----:B------:R-:W-:-:S04]  /*0fe0*/  UIMAD.WIDE.U32 UR4, UR7, UR10, URZ ;  /* 0x0000000a070472a5 */ /* 0x000fc8000f8e003f */
[----:B------:R-:W-:-:S04]  /*0ff0*/  @UP0 USHF.R.U32.HI UR9, URZ, UR11, UR5 ;  /* 0x0000000b3f090299 */ /* 0x000fc80008011605 */
[----:B------:R-:W-:Y:S02]  /*1000*/  UIMAD UR4, UR9, UR6, URZ ;  /* 0x00000006090472a4 */ /* 0x000fe4000f8e023f */
[----:B------:R-:W-:-:S10]  /*1010*/  MOV R147, UR9 ;  /* 0x0000000900937c02 */ /* 0x000fd40008000f00 */
.L_x_1525:
[----:B------:R-:W-:Y:S01]  /*1020*/  R2UR UR5, R147 ;  /* 0x00000000930572ca */ /* 0x000fe200000e0000 */
[----:B------:R-:W1:Y:S01]  /*1030*/  LDC R4, c[0x0][0x288] ;  /* 0x0000a200ff047b82 */ /* 0x000e620000000800 */
[----:B------:R-:W-:Y:S01]  /*1040*/  ULDC UR6, c[0x0][0xdac] ;  /* 0x00036b0000067ab9 */ /* 0x000fe20000000800 */
[----:B------:R-:W-:Y:S01]  /*1050*/  ULDC.64 UR10, c[0x0][0x3f8] ;  /* 0x0000fe00000a7ab9 */ /* 0x000fe20000000a00 */
[----:B------:R-:W-:Y:S01]  /*1060*/  ULDC UR43, c[0x0][0xdb8] ;  /* 0x00036e00002b7ab9 */ /* 0x000fe20000000800 */
[----:B------:R-:W-:Y:S01]  /*1070*/  UISETP.NE.U32.AND UP0, UPT, UR10, URZ, UPT ;  /* 0x0000003f0a00728c */ /* 0x000fe2000bf05070 */
[----:B------:R-:W-:Y:S01]  /*1080*/  PLOP3.LUT P0, PT, PT, PT, PT, 0x80, 0x0 ;  /* 0x000000000000781c */ /* 0x000fe20003f0f070 */
[----:B------:R-:W-:Y:S01]  /*1090*/  UIADD3 UR4, UR7, -UR4, URZ ;  /* 0x8000000407047290 */ /* 0x000fe2000fffe03f */
[----:B------:R-:W-:Y:S01]  /*10a0*/  MOV R71, RZ ;  /* 0x000000ff00477202 */ /* 0x000fe20000000f00 */
[----:B------:R-:W2:Y:S01]  /*10b0*/  LDC R65, c[0x0][0x2e0] ;  /* 0x0000b800ff417b82 */ /* 0x000ea20000000800 */
[----:B------:R-:W-:Y:S01]  /*10c0*/  UISETP.NE.AND.EX UP0, UPT, UR11, URZ, UPT, UP0 ;  /* 0x0000003f0b00728c */ /* 0x000fe2000bf05300 */
[----:B------:R-:W-:-:S02]  /*10d0*/  CS2R R38, SRZ ;  /* 0x0000000000267805 */ /* 0x000fc4000001ff00 */
[----:B------:R-:W-:Y:S01]  /*10e0*/  CS2R R20, SRZ ;  /* 0x0000000000147805 */ /* 0x000fe2000001ff00 */
[----:B------:R-:W-:Y:S01]  /*10f0*/  ULOP3.LUT UR5, URZ, UR5, URZ, 0x33, !UPT ;  /* 0x000000053f057292 */ /* 0x000fe2000f8e333f */
[----:B------:R-:W-:Y:S02]  /*1100*/  CS2R R42, SRZ ;  /* 0x00000000002a7805 */ /* 0x000fe4000001ff00 */
[----:B------:R-:W-:Y:S02]  /*1110*/  CS2R R28, SRZ ;  /* 0x00000000001c7805 */ /* 0x000fe4000001ff00 */
[----:B------:R-:W-:Y:S01]  /*1120*/  CS2R R24, SRZ ;  /* 0x0000000000187805 */ /* 0x000fe2000001ff00 */
[----:B------:R-:W-:Y:S01]  /*1130*/  UIADD3 UR5, UR5, UR6, URZ ;  /* 0x0000000605057290 */ /* 0x000fe2000fffe03f */
[----:B------:R-:W-:Y:S02]  /*1140*/  CS2R R44, SRZ ;  /* 0x00000000002c7805 */ /* 0x000fe4000001ff00 */
[----:B------:R-:W-:Y:S01]  /*1150*/  CS2R R32, SRZ ;  /* 0x0000000000207805 */ /* 0x000fe2000001ff00 */
[----:B------:R-:W-:Y:S01]  /*1160*/  ULDC UR6, c[0x0][0x404] ;  /* 0x0001010000067ab9 */ /* 0x000fe20000000800 */
[----:B------:R-:W-:Y:S01]  /*1170*/  UIMAD UR42, UR5, 0xc0, URZ ;  /* 0x000000c0052a78a4 */ /* 0x000fe2000f8e023f */
[----:B------:R-:W-:Y:S01]  /*1180*/  CS2R R46, SRZ ;  /* 0x00000000002e7805 */ /* 0x000fe2000001ff00 */
[----:B------:R-:W-:Y:S01]  /*1190*/  USEL UR5, UR6, 0x1, UP0 ;  /* 0x0000000106057887 */ /* 0x000fe20008000000 */
[----:B------:R-:W-:Y:S01]  /*11a0*/  CS2R R48, SRZ ;  /* 0x0000000000307805 */ /* 0x000fe2000001ff00 */
[----:B------:R-:W-:Y:S01]  /*11b0*/  UISETP.NE.AND UP0, UPT, UR43, 0x1, UPT ;  /* 0x000000012b00788c */ /* 0x000fe2000bf05270 */
[----:B------:R-:W-:Y:S01]  /*11c0*/  CS2R R14, SRZ ;  /* 0x00000000000e7805 */ /* 0x000fe2000001ff00 */
[----:B------:R-:W-:Y:S01]  /*11d0*/  IMAD.U32 R17, RZ, RZ, UR42 ;  /* 0x0000002aff117e24 */ /* 0x000fe2000f8e00ff */
[----:B------:R-:W-:Y:S01]  /*11e0*/  CS2R R12, SRZ ;  /* 0x00000000000c7805 */ /* 0x000fe2000001ff00 */
[----:B------:R-:W-:Y:S01]  /*11f0*/  IMAD.MOV.U32 R50, RZ, RZ, RZ ;  /* 0x000000ffff327224 */ /* 0x000fe200078e00ff */
[----:B------:R-:W-:-:S02]  /*1200*/  CS2R R52, SRZ ;  /* 0x0000000000347805 */ /* 0x000fc4000001ff00 */
[----:B------:R-:W-:Y:S02]  /*1210*/  CS2R R40, SRZ ;  /* 0x0000000000287805 */ /* 0x000fe4000001ff00 */
[----:B-1----:R-:W-:Y:S01]  /*1220*/  IADD3 R4, R17, 0x14f, -R4 ;  /* 0x0000014f11047810 */ /* 0x002fe20007ffe804 */
[----:B--2---:R-:W-:Y:S01]  /*1230*/  IMAD R65, R65, UR5, RZ ;  /* 0x0000000541417c24 */ /* 0x004fe2000f8e02ff */
[----:B------:R-:W-:Y:S01]  /*1240*/  ULDC UR5, c[0x0][0xdc4] ;  /* 0x0003710000057ab9 */ /* 0x000fe20000000800 */
[----:B------:R-:W-:Y:S01]  /*1250*/  CS2R R36, SRZ ;  /* 0x0000000000247805 */ /* 0x000fe2000001ff00 */
[----:B------:R-:W-:Y:S01]  /*1260*/  UIMAD UR8, UR8, UR5, UR4 ;  /* 0x00000005080872a4 */ /* 0x000fe2000f8e0204 */
[C---:B------:R-:W-:Y:S01]  /*1270*/  VIADD R0, R65.reuse, 0x8f ;  /* 0x0000008f41007836 */ /* 0x040fe20000000000 */
[----:B------:R-:W-:Y:S01]  /*1280*/  @UP0 ULDC UR6, c[0x0][0xdc0] ;  /* 0x0003700000060ab9 */ /* 0x000fe20000000800 */
[----:B------:R-:W-:Y:S01]  /*1290*/  IMAD.IADD R4, R65, 0x1, R4 ;  /* 0x0000000141047824 */ /* 0x000fe200078e0204 */
[----:B------:R-:W-:Y:S01]  /*12a0*/  @UP0 ULDC UR4, c[0x0][0xdbc] ;  /* 0x00036f0000040ab9 */ /* 0x000fe20000000800 */
[----:B------:R-:W-:Y:S01]  /*12b0*/  IMAD.HI R0, R0, 0x38e38e39, RZ ;  /* 0x38e38e3900007827 */ /* 0x000fe200078e02ff */
[----:B------:R-:W-:Y:S01]  /*12c0*/  UIMAD.WIDE.U32 UR4, UR8, UR4, URZ ;  /* 0x00000004080472a5 */ /* 0x000fe2000f8e003f */
[----:B------:R-:W-:Y:S01]  /*12d0*/  CS2R R56, SRZ ;  /* 0x0000000000387805 */ /* 0x000fe2000001ff00 */
[----:B------:R-:W-:Y:S01]  /*12e0*/  UMOV UR44, UR8 ;  /* 0x00000008002c7c82 */ /* 0x000fe20008000000 */
[----:B------:R-:W-:Y:S01]  /*12f0*/  IMAD.HI R4, R4, 0x38e38e39, RZ ;  /* 0x38e38e3904047827 */ /* 0x000fe200078e02ff */
[----:B------:R-:W-:Y:S01]  /*1300*/  SHF.R.U32.HI R3, RZ, 0x1f, R0 ;  /* 0x0000001fff037819 */ /* 0x000fe20000011600 */
[----:B------:R-:W-:Y:S01]  /*1310*/  @UP0 USHF.R.U32.HI UR44, URZ, UR6, UR5 ;  /* 0x000000063f2c0299 */ /* 0x000fe20008011605 */
[----:B------:R-:W-:-:S02]  /*1320*/  CS2R R60, SRZ ;  /* 0x00000000003c7805 */ /* 0x000fc4000001ff00 */
[----:B------:R-:W-:Y:S02]  /*1330*/  CS2R R74, SRZ ;  /* 0x00000000004a7805 */ /* 0x000fe4000001ff00 */
[----:B------:R-:W-:Y:S01]  /*1340*/  SHF.R.U32.HI R5, RZ, 0x1f, R4 ;  /* 0x0000001fff057819 */ /* 0x000fe20000011604 */
[----:B------:R-:W-:Y:S01]  /*1350*/  UIADD3 UR4, -UR44, URZ, URZ ;  /* 0x0000003f2c047290 */ /* 0x000fe2000fffe13f */
[----:B------:R-:W-:Y:S01]  /*1360*/  LEA.HI.SX32 R3, R0, R3, 0x1b ;  /* 0x0000000300037211 */ /* 0x000fe200078fdaff */
[----:B------:R-:W-:Y:S01]  /*1370*/  IMAD.MOV.U32 R0, RZ, RZ, RZ ;  /* 0x000000ffff007224 */ /* 0x000fe200078e00ff */
[----:B------:R-:W-:Y:S01]  /*1380*/  LEA.HI.SX32 R64, R4, R5, 0x1b ;  /* 0x0000000504407211 */ /* 0x000fe200078fdaff */
[----:B------:R-:W-:Y:S01]  /*1390*/  UIMAD UR43, UR43, UR4, UR8 ;  /* 0x000000042b2b72a4 */ /* 0x000fe2000f8e0208 */
[----:B------:R-:W-:Y:S02]  /*13a0*/  CS2R R72, SRZ ;  /* 0x0000000000487805 */ /* 0x000fe4000001ff00 */
[----:B------:R-:W-:-:S02]  /*13b0*/  CS2R R68, SRZ ;  /* 0x0000000000447805 */ /* 0x000fc4000001ff00 */
[----:B------:R-:W-:Y:S01]  /*13c0*/  VIMNMX R64, R3, R64, PT ;  /* 0x0000004003407248 */ /* 0x000fe20003fe0100 */
[----:B------:R-:W-:Y:S01]  /*13d0*/  IMAD.MOV.U32 R3, RZ, RZ, RZ ;  /* 0x000000ffff037224 */ /* 0x000fe200078e00ff */
[----:B------:R-:W-:Y:S02]  /*13e0*/  CS2R R6, SRZ ;  /* 0x0000000000067805 */ /* 0x000fe4000001ff00 */
[----:B------:R-:W-:Y:S02]  /*13f0*/  CS2R R76, SRZ ;  /* 0x00000000004c7805 */ /* 0x000fe4000001ff00 */
[----:B------:R-:W-:Y:S01]  /*1400*/  ISETP.GE.AND P1, PT, R64, 0x1, PT ;  /* 0x000000014000780c */ /* 0x000fe20003f26270 */
[----:B------:R-:W-:Y:S02]  /*1410*/  IMAD.MOV.U32 R9, RZ, RZ, RZ ;  /* 0x000000ffff097224 */ /* 0x000fe400078e00ff */
[----:B------:R-:W-:Y:S02]  /*1420*/  IMAD.MOV.U32 R11, RZ, RZ, RZ ;  /* 0x000000ffff0b7224 */ /* 0x000fe400078e00ff */
[----:B------:R-:W-:-:S02]  /*1430*/  IMAD.MOV.U32 R78, RZ, RZ, RZ ;  /* 0x000000ffff4e7224 */ /* 0x000fc400078e00ff */
[----:B------:R-:W-:-:S06]  /*1440*/  IMAD.MOV.U32 R80, RZ, RZ, RZ ;  /* 0x000000ffff507224 */ /* 0x000fcc00078e00ff */
[----:B------:R-:W-:Y:S05]  /*1450*/  @!P1 BRA `(.L_x_1526) ;  /* 0x000000dc00949947 */ /* 0x000fea0003800000 */
[----:B------:R-:W-:Y:S01]  /*1460*/  IADD3 R0, R2, -0x80, RZ ;  /* 0xffffff8002007810 */ /* 0x000fe20007ffe0ff */
[----:B------:R-:W-:-:S03]  /*1470*/  UIADD3 UR6, UR47, 0x24300, URZ ;  /* 0x000243002f067890 */ /* 0x000fc6000fffe03f */
[----:B------:R-:W-:Y:S01]  /*1480*/  SHF.R.S32.HI R3, RZ, 0x1f, R0 ;  /* 0x0000001fff037819 */ /* 0x000fe20000011400 */
[----:B------:R-:W-:-:S03]  /*1490*/  ULOP3.LUT UP0, URZ, UR6, 0x9f, URZ, 0xc0, !UPT ;  /* 0x0000009f063f7892 */ /* 0x000fc6000f80c03f */
[----:B------:R-:W-:-:S03]  /*14a0*/  LEA.HI R3, R3, R0, RZ, 0x7 ;  /* 0x0000000003037211 */ /* 0x000fc600078f38ff */
[----:B------:R-:W-:Y:S02]  /*14b0*/  PLOP3.LUT P0, PT, PT, PT, UP0, 0x80, 0x0 ;  /* 0x000000000000781c */ /* 0x000fe40003f0f008 */
[----:B------:R-:W-:-:S06]  /*14c0*/  SHF.R.S32.HI R3, RZ, 0x7, R3 ;  /* 0x00000007ff037819 */ /* 0x000fcc0000011403 */
[----:B------:R-:W1:Y:S02]  /*14d0*/  SHFL.IDX PT, R3, R3, RZ, 0x1f ;  /* 0x00001fff03037589 */ /* 0x000e6400000e0000 */
[----:B-1----:R-:W-:-:S13]  /*14e0*/  R2UR UR7, R3 ;  /* 0x00000000030772ca */ /* 0x002fda00000e0000 */
[----:B------:R-:W-:Y:S02]  /*14f0*/  UIMAD.WIDE UR4, UR7, 0x55555556, URZ ;  /* 0x55555556070478a5 */ /* 0x000fe4000f8e023f */
[----:B------:R-:W-:Y:S02]  /*1500*/  IMAD.U32 R146, RZ, RZ, UR7 ;  /* 0x00000007ff927e24 */ /* 0x000fe4000f8e00ff */
[----:B------:R-:W-:-:S04]  /*1510*/  ULEA.HI UR5, UR5, UR5, URZ, 0x1 ;  /* 0x0000000505057291 */ /* 0x000fc8000f8f083f */
[----:B------:R-:W-:-:S04]  /*1520*/  UIMAD UR5, UR5, -0x3, UR7 ;  /* 0xfffffffd050578a4 */ /* 0x000fc8000f8e0207 */
[----:B------:R-:W-:Y:S02]  /*1530*/  ULEA UR4, UR5, UR47, 0xc ;  /* 0x0000002f05047291 */ /* 0x000fe4000f8e603f */
[----:B------:R-:W-:Y:S02]  /*1540*/  ULEA UR5, UR5, UR6, 0xb ;  /* 0x0000000605057291 */ /* 0x000fe4000f8e583f */
[----:B------:R-:W-:Y:S02]  /*1550*/  UIADD3 UR4, UR4, 0xda00, URZ ;  /* 0x0000da0004047890 */ /* 0x000fe4000fffe03f */
[----:B------:R-:W-:Y:S02]  /*1560*/  USHF.R.U32.HI UR5, URZ, 0x4, UR5 ;  /* 0x000000043f057899 */ /* 0x000fe40008011605 */
[----:B------:R-:W-:Y:S02]  /*1570*/  USHF.R.U32.HI UR4, URZ, 0x4, UR4 ;  /* 0x000000043f047899 */ /* 0x000fe40008011604 */
[----:B------:R-:W-:-:S02]  /*1580*/  ULOP3.LUT UR5, UR5, 0x3fff, URZ, 0xc0, !UPT ;  /* 0x00003fff05057892 */ /* 0x000fc4000f8ec03f */
[----:B------:R-:W-:-:S04]  /*1590*/  ULOP3.LUT UR36, UR4, 0x3fff, URZ, 0xc0, !UPT ;  /* 0x00003fff04247892 */ /* 0x000fc8000f8ec03f */
[----:B------:R-:W-:Y:S01]  /*15a0*/  IMAD.U32 R145, RZ, RZ, UR5 ;  /* 0x00000005ff917e24 */ /* 0x000fe2000f8e00ff */
[----:B------:R-:W-:Y:S07]  /*15b0*/  @!P0 BRA `(.L_x_1527) ;  /* 0x0000000000408947 */ /* 0x000fee0003800000 */
        /* <DEDUP_REMOVED lines=13> */
[----:B-1----:R-:W-:-:S07]  /*1690*/  IMAD.MOV.U32 R13, RZ, RZ, RZ ;  /* 0x000000ffff0d7224 */ /* 0x002fce00078e00ff */
[----:B------:R-:W-:-:S07]  /*16a0*/  LEPC R20, `(.L_x_1527) ;  /* 0x000000001014794e */ /* 0x000fce0000000000 */
[----:B--2---:R-:W-:Y:S05]  /*16b0*/  CALL.ABS.NOINC R14 ;  /* 0x000000000e007343 */ /* 0x004fea0003c00000 */
.L_x_1527:
[----:B------:R-:W-:Y:S02]  /*16c0*/  LEA.HI R0, R18, R18, RZ, 0x1 ;  /* 0x0000001212007211 */ /* 0x000fe400078f08ff */
[----:B------:R-:W-:Y:S02]  /*16d0*/  ISETP.NE.AND P0, PT, R144, 0x3, PT ;  /* 0x000000039000780c */ /* 0x000fe40003f05270 */
[----:B------:R-:W-:-:S04]  /*16e0*/  LOP3.LUT R3, R0, 0xfffffffe, RZ, 0xc0, !PT ;  /* 0xfffffffe00037812 */ /* 0x000fc800078ec0ff */
[----:B------:R-:W-:-:S04]  /*16f0*/  IADD3 R0, R18, -R3, RZ ;  /* 0x8000000312007210 */ /* 0x000fc80007ffe0ff */
[----:B------:R-:W-:-:S04]  /*1700*/  SHF.L.U32 R0, R0, 0x1f, RZ ;  /* 0x0000001f00007819 */ /* 0x000fc800000006ff */
[----:B------:R-:W1:Y:S02]  /*1710*/  SYNCS.PHASECHK.TRANS64.TRYWAIT P1, [UR47+0x31c00], R0 ;  /* 0x031c0000ff0075a7 */ /* 0x000e64000802016f */
[----:B-1----:R-:W-:Y:S05]  /*1720*/  @!P1 BRA `(.L_x_1528) ;  /* 0x0000011800d89947 */ /* 0x002fea0003800000 */
.L_x_1625:
[----:B------:R-:W-:Y:S05]  /*1730*/  @!P0 BRA `(.L_x_1529) ;  /* 0x0000000000048947 */ /* 0x000fea0003800000 */
[----:B------:R-:W-:Y:S01]  /*1740*/  BPT.TRAP 0x1 ;  /* 0x000000040000795c */ /* 0x000fe20000300000 */
.L_x_1529:
[----:B------:R-:W-:Y:S01]  /*1750*/  R2UR UR4, R148 ;  /* 0x00000000940472ca */ /* 0x000fe200000e0000 */
[----:B-1----:R-:W-:-:S05]  /*1760*/  IMAD.U32 R0, RZ, RZ, UR46 ;  /* 0x0000002eff007e24 */ /* 0x002fca000f8e00ff */
[----:B------:R-:W-:-:S07]  /*1770*/  LEA R0, R0, UR47, 0x3 ;  /* 0x0000002f00007c11 */ /* 0x000fce000f8e18ff */
[----:B------:R-:W-:-:S05]  /*1780*/  IMAD.U32 R3, RZ, RZ, UR4 ;  /* 0x00000004ff037e24 */ /* 0x000fca000f8e00ff */
[----:B------:R-:W-:-:S04]  /*1790*/  SHF.L.U32 R3, R3, 0x1f, RZ ;  /* 0x0000001f03037819 */ /* 0x000fc800000006ff */
[----:B------:R1:W2:Y:S01]  /*17a0*/  SYNCS.PHASECHK.TRANS64.TRYWAIT P2, [R0+URZ+0x31c30], R3 ;  /* 0x031c3003000075a7 */ /* 0x0002a2000804017f */
[----:B------:R-:W-:Y:S05]  /*17b0*/  @!P0 BRA `(.L_x_1530) ;  /* 0x0000000000048947 */ /* 0x000fea0003800000 */
[----:B------:R-:W-:Y:S01]  /*17c0*/  BPT.TRAP 0x1 ;  /* 0x000000040000795c */ /* 0x000fe20000300000 */
.L_x_1530:
[----:B------:R-:W-:Y:S01]  /*17d0*/  LOP3.LUT P1, RZ, R2, 0x7f, RZ, 0xc0, !PT ;  /* 0x0000007f02ff7812 */ /* 0x000fe2000782c0ff */
[----:B------:R-:W-:Y:S01]  /*17e0*/  IMAD.MOV.U32 R71, RZ, RZ, RZ ;  /* 0x000000ffff477224 */ /* 0x000fe200078e00ff */
[----:B--2---:R-:W-:Y:S11]  /*17f0*/  @P2 BRA `(.L_x_1531) ;  /* 0x0000000000082947 */ /* 0x004ff60003800000 */
[----:B------:R-:W2:Y:S02]  /*1800*/  SYNCS.PHASECHK.TRANS64.TRYWAIT P2, [R0+URZ+0x31c30], R3 ;  /* 0x031c3003000075a7 */ /* 0x000ea4000804017f */
[----:B--2---:R-:W-:Y:S05]  /*1810*/  @!P2 BRA `(.L_x_1532) ;  /* 0x0000011800b4a947 */ /* 0x004fea0003800000 */
.L_x_1531:
[----:B------:R-:W-:Y:S05]  /*1820*/  WARPSYNC.ALL ;  /* 0x0000000000007948 */ /* 0x000fea0003800000 */
[----:B------:R-:W-:Y:S01]  /*1830*/  UIADD3 UR4, UR47, 0x16a00, URZ ;  /* 0x00016a002f047890 */ /* 0x000fe2000fffe03f */
[----:B------:R-:W-:Y:S01]  /*1840*/  WARPGROUP.ARRIVE ;  /* 0x00000000000079c5 */ /* 0x000fe20000000000 */
[----:B------:R-:W-:Y:S01]  /*1850*/  UMOV UR5, 0x80000020 ;  /* 0x8000002000057882 */ /* 0x000fe20000000000 */
[----:B------:R-:W-:Y:S01]  /*1860*/  UMOV UR7, 0x80000020 ;  /* 0x8000002000077882 */ /* 0x000fe20000000000 */
[----:B------:R-:W-:Y:S01]  /*1870*/  USHF.R.U32.HI UR4, URZ, 0x4, UR4 ;  /* 0x000000043f047899 */ /* 0x000fe20008011604 */
[----:B------:R-:W3:Y:S01]  /*1880*/  LDC R14, c[0x0][0x288] ;  /* 0x0000a200ff0e7b82 */ /* 0x000ee20000000800 */
[----:B------:R-:W-:Y:S01]  /*1890*/  UMOV UR9, UR5 ;  /* 0x0000000500097c82 */ /* 0x000fe20008000000 */
[----:B------:R-:W-:Y:S01]  /*18a0*/  UMOV UR11, 0x80000020 ;  /* 0x80000020000b7882 */ /* 0x000fe20000000000 */
[----:B------:R-:W-:Y:S01]  /*18b0*/  ULOP3.LUT UR4, UR4, 0x3fff, URZ, 0xc0, !UPT ;  /* 0x00003fff04047892 */ /* 0x000fe2000f8ec03f */
[----:B------:R-:W-:Y:S01]  /*18c0*/  UMOV UR13, UR5 ;  /* 0x00000005000d7c82 */ /* 0x000fe20008000000 */
[----:B------:R-:W-:-:S02]  /*18d0*/  UMOV UR15, 0x80000020 ;  /* 0x80000020000f7882 */ /* 0x000fc40000000000 */
[----:B------:R-:W-:Y:S02]  /*18e0*/  ULOP3.LUT UR41, UR4, 0x10000, URZ, 0xfc, !UPT ;  /* 0x0001000004297892 */ /* 0x000fe4000f8efc3f */
[----:B------:R-:W-:Y:S02]  /*18f0*/  ULOP3.LUT UR4, UR36, 0x10000, URZ, 0xfc, !UPT ;  /* 0x0001000024047892 */ /* 0x000fe4000f8efc3f */
[----:B------:R-:W-:Y:S01]  /*1900*/  UIMAD UR6, UR46, 0x6c0, UR41 ;  /* 0x000006c02e0678a4 */ /* 0x000fe2000f8e0229 */
[----:B------:R-:W-:Y:S01]  /*1910*/  UMOV UR17, UR5 ;  /* 0x0000000500117c82 */ /* 0x000fe20008000000 */
[----:B------:R-:W-:Y:S02]  /*1920*/  UMOV UR19, 0x80000020 ;  /* 0x8000002000137882 */ /* 0x000fe40000000000 */
[----:B------:R-:W-:Y:S01]  /*1930*/  UIADD3 UR10, UR6, 0x40, URZ ;  /* 0x00000040060a7890 */ /* 0x000fe2000fffe03f */
[----:B------:R-:W-:Y:S01]  /*1940*/  UMOV UR8, UR4 ;  /* 0x0000000400087c82 */ /* 0x000fe20008000000 */
[----:B------:R-:W-:-:S03]  /*1950*/  UIADD3 UR14, UR6, 0x80, URZ ;  /* 0x00000080060e7890 */ /* 0x000fc6000fffe03f */
[----:B------:R-:W-:Y:S01]  /*1960*/  HGMMA.64x16x16.F32 R96, gdesc[UR4], RZ, !UPT, gsb0 ;  /* 0x00200000046079f0 */ /* 0x000fe2000c0008ff */
[----:B------:R-:W-:Y:S01]  /*1970*/  UMOV UR12, UR4 ;  /* 0x00000004000c7c82 */ /* 0x000fe20008000000 */
[----:B------:R-:W-:Y:S01]  /*1980*/  UIADD3 UR18, UR6, 0xc0, URZ ;  /* 0x000000c006127890 */ /* 0x000fe2000fffe03f */
[----:B------:R-:W-:Y:S01]  /*1990*/  UMOV UR16, UR4 ;  /* 0x0000000400107c82 */ /* 0x000fe20008000000 */
        /* <DEDUP_REMOVED lines=16> */
[----:B------:R-:W-:-:S02]  /*1aa0*/  UIADD3 UR7, UR4, 0x2, URZ ;  /* 0x0000000204077890 */ /* 0x000fc4000fffe03f */
[----:B------:R-:W-:Y:S01]  /*1ab0*/  UIADD3 UR38, UR6, 0x280, URZ ;  /* 0x0000028006267890 */ /* 0x000fe2000fffe03f */
[----:B------:R-:W-:Y:S01]  /*1ac0*/  UMOV UR39, 0x80000020 ;  /* 0x8000002000277882 */ /* 0x000fe20000000000 */
[----:B------:R-:W-:Y:S01]  /*1ad0*/  UIADD3 UR50, UR6, 0x282, URZ ;  /* 0x0000028206327890 */ /* 0x000fe2000fffe03f */
[----:B------:R-:W-:Y:S01]  /*1ae0*/  UMOV UR51, 0x80000020 ;  /* 0x8000002000337882 */ /* 0x000fe20000000000 */
        /* <DEDUP_REMOVED lines=12> */
[----:B------:R-:W-:Y:S02]  /*1bb0*/  UIADD3 UR12, UR6, 0x2, URZ ;  /* 0x00000002060c7890 */ /* 0x000fe4000fffe03f */
[----:B------:R-:W-:Y:S01]  /*1bc0*/  UIADD3 UR14, UR6, 0x82, URZ ;  /* 0x00000082060e7890 */ /* 0x000fe2000fffe03f */
[----:B------:R-:W-:Y:S01]  /*1bd0*/  UMOV UR15, 0x80000020 ;  /* 0x80000020000f7882 */ /* 0x000fe20000000000 */
[----:B------:R-:W-:Y:S02]  /*1be0*/  WARPGROUP.DEPBAR.LE gsb0, 0x0 ;  /* 0x00008000000079c5 */ /* 0x000fe40000010000 */
        /* <DEDUP_REMOVED lines=27> */
[----:B------:R-:W-:Y:S01]  /*1da0*/  UMOV UR8, UR7 ;  /* 0x0000000700087c82 */ /* 0x000fe20008000000 */
[----:B------:R-:W-:Y:S01]  /*1db0*/  UMOV UR9, 0x80000020 ;  /* 0x8000002000097882 */ /* 0x000fe20000000000 */
[----:B------:R-:W-:Y:S01]  /*1dc0*/  UMOV UR10, UR12 ;  /* 0x0000000c000a7c82 */ /* 0x000fe20008000000 */
[----:B------:R-:W-:Y:S01]  /*1dd0*/  UMOV UR11, 0x80000020 ;  /* 0x80000020000b7882 */ /* 0x000fe20000000000 */
[----:B------:R-:W-:Y:S01]  /*1de0*/  UMOV UR12, UR8 ;  /* 0x00000008000c7c82 */ /* 0x000fe20008000000 */
        /* <DEDUP_REMOVED lines=11> */
[----:B------:R-:W-:Y:S01]  /*1ea0*/  UIADD3 UR7, UR4, 0x300, URZ ;  /* 0x0000030004077890 */ /* 0x000fe2000fffe03f */
[----:B------:R-:W-:-:S02]  /*1eb0*/  WARPGROUP.DEPBAR.LE gsb0, 0x0 ;  /* 0x00008000000079c5 */ /* 0x000fc40000010000 */
        /* <DEDUP_REMOVED lines=14> */
[----:B------:R-:W-:Y:S01]  /*1fa0*/  UMOV UR13, 0x80000020 ;  /* 0x80000020000d7882 */ /* 0x000fe20000000000 */
[----:B------:R-:W-:Y:S01]  /*1fb0*/  UMOV UR15, 0x80000020 ;  /* 0x80000020000f7882 */ /* 0x000fe20000000000 */
[----:B------:R-:W-:Y:S01]  /*1fc0*/  UMOV UR36, UR12 ;  /* 0x0000000c00247c82 */ /* 0x000fe20008000000 */
[----:B------:R-:W-:Y:S01]  /*1fd0*/  UMOV UR37, UR13 ;  /* 0x0000000d00257c82 */ /* 0x000fe20008000000 */
[----:B------:R-:W-:Y:S01]  /*1fe0*/  UIADD3 UR7, UR4, 0x302, URZ ;  /* 0x0000030204077890 */ /* 0x000fe2000fffe03f */
        /* <DEDUP_REMOVED lines=177> */
[----:B------:R-:W-:Y:S01]  /*2b00*/  ULDC UR7, c[0x0][0x9d8] ;  /* 0x0002760000077ab9 */ /* 0x000fe20000000800 */
        /* <DEDUP_REMOVED lines=32> */
[----:B-12---:R-:W-:Y:S01]  /*2d10*/  FMUL.FTZ R3, R99, UR7 ;  /* 0x0000000763037c20 */ /* 0x006fe20008410000 */
[----:B------:R-:W-:Y:S01]  /*2d20*/  FMUL.FTZ R4, R98, UR7 ;  /* 0x0000000762047c20 */ /* 0x000fe20008410000 */
[----:B------:R-:W-:-:S04]  /*2d30*/  FMUL.FTZ R5, R102, UR7 ;  /* 0x0000000766057c20 */ /* 0x000fc80008410000 */
[----:B------:R-:W1:Y:S08]  /*2d40*/  MUFU.TANH R69, R69 ;  /* 0x0000004500457308 */ /* 0x000e700000002400 */
[----:B------:R-:W2:Y:S08]  /*2d50*/  MUFU.TANH R70, R70 ;  /* 0x0000004600467308 */ /* 0x000eb00000002400 */
[----:B------:R-:W5:Y:S08]  /*2d60*/  MUFU.TANH R96, R96 ;  /* 0x0000006000607308 */ /* 0x000f700000002400 */
        /* <DEDUP_REMOVED lines=57> */
[----:B------:R-:W-:Y:S08]  /*3100*/  MUFU.TANH R75, R75 ;  /* 0x0000004b004b7308 */ /* 0x000ff00000002400 */
[----:B------:R-:W5:Y:S08]  /*3110*/  MUFU.TANH R74, R74 ;  /* 0x0000004a004a7308 */ /* 0x000f700000002400 */
[----:B------:R-:W-:Y:S08]  /*3120*/  MUFU.TANH R11, R11 ;  /* 0x0000000b000b7308 */ /* 0x000ff00000002400 */
[----:B------:R-:W-:Y:S01]  /*3130*/  MUFU.TANH R12, R12 ;  /* 0x0000000c000c7308 */ /* 0x000fe20000002400 */
[----:B------:R-:W-:-:S02]  /*3140*/  WARPGROUP.DEPBAR.LE gsb0, 0x0 ;  /* 0x00008000000079c5 */ /* 0x000fc40000010000 */
[----:B------:R-:W-:Y:S01]  /*3150*/  WARPGROUP.ARRIVE ;  /* 0x00000000000079c5 */ /* 0x000fe20000000000 */
[----:B------:R-:W-:Y:S01]  /*3160*/  FMUL.FTZ R78, R61, UR7 ;  /* 0x000000073d4e7c20 */ /* 0x000fe20008410000 */
[----:B------:R-:W-:Y:S02]  /*3170*/  IMAD R61, R64, -0x90, R65 ;  /* 0xffffff70403d7824 */ /* 0x000fe400078e0241 */
[----:B------:R-:W-:Y:S01]  /*3180*/  FMUL.FTZ R77, R56, UR7 ;  /* 0x00000007384d7c20 */ /* 0x000fe20008410000 */
[----:B------:R-:W-:Y:S01]  /*3190*/  FMUL.FTZ R56, R58, UR7 ;  /* 0x000000073a387c20 */ /* 0x000fe20008410000 */
[----:B------:R-:W-:Y:S01]  /*31a0*/  FMUL.FTZ R58, R62, UR7 ;  /* 0x000000073e3a7c20 */ /* 0x000fe20008410000 */
[----:B------:R-:W-:Y:S01]  /*31b0*/  HGMMA.64x16x16.F32 R48, gdesc[UR24], R48, gsb0 ;  /* 0x00200000183079f0 */ /* 0x000fe20008000830 */
[----:B------:R-:W-:Y:S01]  /*31c0*/  UIADD3 UR26, UR6, 0x602, URZ ;  /* 0x00000602061a7890 */ /* 0x000fe2000fffe03f */
[----:B---3--:R-:W-:Y:S01]  /*31d0*/  IADD3 R62, -R14, 0x91, R61 ;  /* 0x000000910e3e7810 */ /* 0x008fe20007ffe13d */
[----:B------:R-:W-:Y:S01]  /*31e0*/  UMOV UR27, 0x80000020 ;  /* 0x80000020001b7882 */ /* 0x000fe20000000000 */
[----:B------:R-:W-:Y:S01]  /*31f0*/  FMUL.FTZ R79, R60, UR7 ;  /* 0x000000073c4f7c20 */ /* 0x000fe20008410000 */
[----:B------:R-:W-:-:S02]  /*3200*/  VIADD R60, R61, 0x90 ;  /* 0x000000903d3c7836 */ /* 0x000fc40000000000 */
[----:B------:R-:W-:Y:S01]  /*3210*/  FMUL.FTZ R76, R57, UR7 ;  /* 0x00000007394c7c20 */ /* 0x000fe20008410000 */
[C---:B------:R-:W-:Y:S01]  /*3220*/  IMAD R101, R19.reuse, -0x2, R62 ;  /* 0xfffffffe13657824 */ /* 0x040fe200078e023e */
[----:B------:R-:W3:Y:S01]  /*3230*/  MUFU.TANH R77, R77 ;  /* 0x0000004d004d7308 */ /* 0x000ee20000002400 */
[----:B------:R-:W-:Y:S02]  /*3240*/  IMAD R60, R19, -0x2, R60 ;  /* 0xfffffffe133c7824 */ /* 0x000fe400078e023c */
[----:B------:R-:W-:Y:S01]  /*3250*/  FMUL.FTZ R57, R59, UR7 ;  /* 0x000000073b397c20 */ /* 0x000fe20008410000 */
[----:B------:R-:W-:Y:S02]  /*3260*/  VIADD R62, R23, UR42 ;  /* 0x0000002a173e7c36 */ /* 0x000fe40008000000 */
[----:B------:R-:W-:Y:S01]  /*3270*/  FMUL.FTZ R59, R63, UR7 ;  /* 0x000000073f3b7c20 */ /* 0x000fe20008410000 */
[----:B------:R-:W-:Y:S01]  /*3280*/  IADD3 R14, -R14, UR42, R65 ;  /* 0x0000002a0e0e7c10 */ /* 0x000fe2000fffe141 */
[----:B------:R-:W-:Y:S01]  /*3290*/  IMAD.MOV.U32 R65, RZ, RZ, R71 ;  /* 0x000000ffff417224 */ /* 0x000fe200078e0047 */
[----:B------:R-:W-:Y:S01]  /*32a0*/  VIADDMNMX R72, R62, R101, R60, PT ;  /* 0x000000653e487246 */ /* 0x000fe2000380013c */
[----:B------:R-:W3:Y:S01]  /*32b0*/  MUFU.TANH R76, R76 ;  /* 0x0000004c004c7308 */ /* 0x000ee20000002400 */
[----:B------:R-:W-:Y:S01]  /*32c0*/  IADD3 R101, R101, 0x8, R62 ;  /* 0x0000000865657810 */ /* 0x000fe20007ffe03e */
[----:B------:R-:W-:Y:S01]  /*32d0*/  IMAD.HI R14, R14, 0x38e38e39, RZ ;  /* 0x38e38e390e0e7827 */ /* 0x000fe200078e02ff */
[----:B------:R-:W-:-:S02]  /*32e0*/  ISETP.GT.AND P3, PT, R72, RZ, PT ;  /* 0x000000ff4800720c */ /* 0x000fc40003f64270 */
[C---:B------:R-:W-:Y:S02]  /*32f0*/  ISETP.GT.AND P4, PT, R72.reuse, 0x1, PT ;  /* 0x000000014800780c */ /* 0x040fe40003f84270 */
[----:B------:R-:W-:Y:S01]  /*3300*/  ISETP.GT.AND P5, PT, R72, 0x8, PT ;  /* 0x000000084800780c */ /* 0x000fe20003fa4270 */
[----:B------:R-:W3:Y:S01]  /*3310*/  MUFU.TANH R79, R79 ;  /* 0x0000004f004f7308 */ /* 0x000ee20000002400 */
[----:B----4-:R-:W-:Y:S02]  /*3320*/  FSEL R109, R68, -INF , P3 ;  /* 0xff800000446d7808 */ /* 0x010fe40001800000 */
[----:B-1----:R-:W-:Y:S02]  /*3330*/  FSEL R115, R69, -INF , P4 ;  /* 0xff80000045737808 */ /* 0x002fe40002000000 */
[----:B------:R-:W-:Y:S02]  /*3340*/  ISETP.GT.AND P6, PT, R72, 0x9, PT ;  /* 0x000000094800780c */ /* 0x000fe40003fc4270 */
[----:B--2---:R-:W-:Y:S01]  /*3350*/  FSEL R117, R70, -INF , P5 ;  /* 0xff80000046757808 */ /* 0x004fe20002800000 */
[----:B------:R-:W1:Y:S01]  /*3360*/  MUFU.TANH R78, R78 ;  /* 0x0000004e004e7308 */ /* 0x000e620000002400 */
[----:B------:R-:W-:-:S02]  /*3370*/  ISETP.GT.AND P2, PT, R72, 0x10, PT ;  /* 0x000000104800780c */ /* 0x000fc40003f44270 */
[----:B-----5:R-:W-:Y:S02]  /*3380*/  FSEL R123, R96, -INF , P6 ;  /* 0xff800000607b7808 */ /* 0x020fe40003000000 */
[----:B------:R-:W-:Y:S02]  /*3390*/  ISETP.GT.AND P3, PT, R72, 0x11, PT ;  /* 0x000000114800780c */ /* 0x000fe40003f64270 */
[----:B------:R-:W-:Y:S01]  /*33a0*/  FSEL R121, R88, -INF , P2 ;  /* 0xff80000058797808 */ /* 0x000fe20001000000 */
[----:B------:R-:W-:Y:S01]  /*33b0*/  MUFU.TANH R13, R13 ;  /* 0x0000000d000d7308 */ /* 0x000fe20000002400 */
[C---:B------:R-:W-:Y:S02]  /*33c0*/  ISETP.GT.AND P4, PT, R72.reuse, 0x18, PT ;  /* 0x000000184800780c */ /* 0x040fe40003f84270 */
[----:B------:R-:W-:Y:S02]  /*33d0*/  FSEL R119, R89, -INF , P3 ;  /* 0xff80000059777808 */ /* 0x000fe40001800000 */
[----:B------:R-:W-:-:S02]  /*33e0*/  ISETP.GT.AND P5, PT, R72, 0x19, PT ;  /* 0x000000194800780c */ /* 0x000fc40003fa4270 */
[----:B------:R-:W-:Y:S01]  /*33f0*/  FSEL R113, R90, -INF , P4 ;  /* 0xff8000005a717808 */ /* 0x000fe20002000000 */
[----:B------:R-:W-:Y:S01]  /*3400*/  MUFU.TANH R15, R15 ;  /* 0x0000000f000f7308 */ /* 0x000fe20000002400 */
[----:B------:R-:W-:Y:S01]  /*3410*/  ISETP.GT.AND P6, PT, R72, 0x20, PT ;  /* 0x000000204800780c */ /* 0x000fe20003fc4270 */
[----:B------:R-:W-:Y:S02]  /*3420*/  WARPGROUP.DEPBAR.LE gsb0, 0x0 ;  /* 0x00008000000079c5 */ /* 0x000fe40000010000 */
[----:B------:R-:W-:Y:S01]  /*3430*/  WARPGROUP.ARRIVE ;  /* 0x00000000000079c5 */ /* 0x000fe20000000000 */
[----:B------:R-:W-:Y:S01]  /*3440*/  FMUL.FTZ R48, R48, UR7 ;  /* 0x0000000730307c20 */ /* 0x000fe20008410000 */
[----:B------:R-:W-:Y:S01]  /*3450*/  FSEL R111, R91, -INF , P5 ;  /* 0xff8000005b6f7808 */ /* 0x000fe20002800000 */
[----:B------:R-:W-:Y:S01]  /*3460*/  FMUL.FTZ R49, R49, UR7 ;  /* 0x0000000731317c20 */ /* 0x000fe20008410000 */
[----:B------:R-:W-:Y:S01]  /*3470*/  ISETP.GT.AND P2, PT, R72, 0x21, PT ;  /* 0x000000214800780c */ /* 0x000fe20003f44270 */
[----:B------:R2:W4:Y:S01]  /*3480*/  MUFU.TANH R83, R48 ;  /* 0x0000003000537308 */ /* 0x0005220000002400 */
[----:B------:R-:W-:Y:S01]  /*3490*/  HGMMA.64x16x16.F32 R40, gdesc[UR24], R40, gsb0 ;  /* 0x00200000182879f0 */ /* 0x000fe20008000828 */
[----:B------:R-:W-:Y:S01]  /*34a0*/  UIADD3 UR26, UR6, 0x642, URZ ;  /* 0x00000642061a7890 */ /* 0x000fe2000fffe03f */
[----:B------:R-:W-:Y:S01]  /*34b0*/  FSEL R107, R80, -INF , P6 ;  /* 0xff800000506b7808 */ /* 0x000fe20003000000 */
[----:B------:R-:W-:Y:S01]  /*34c0*/  UMOV UR27, 0x80000020 ;  /* 0x80000020001b7882 */ /* 0x000fe20000000000 */
[----:B------:R-:W-:Y:S01]  /*34d0*/  ISETP.GT.AND P3, PT, R72, 0x28, PT ;  /* 0x000000284800780c */ /* 0x000fe20003f64270 */
[----:B------:R-:W-:Y:S01]  /*34e0*/  FMUL.FTZ R53, R53, UR7 ;  /* 0x0000000735357c20 */ /* 0x000fe20008410000 */
[----:B------:R-:W-:Y:S01]  /*34f0*/  FSEL R105, R81, -INF , P2 ;  /* 0xff80000051697808 */ /* 0x000fe20001000000 */
[----:B------:R5:W4:Y:S01]  /*3500*/  MUFU.TANH R84, R49 ;  /* 0x0000003100547308 */ /* 0x000b220000002400 */
[----:B--2---:R-:W-:Y:S01]  /*3510*/  FMUL.FTZ R48, R50, UR7 ;  /* 0x0000000732307c20 */ /* 0x004fe20008410000 */
[----:B------:R-:W-:Y:S01]  /*3520*/  FMNMX.FTZ R50, R109, R115, !PT ;  /* 0x000000736d327209 */ /* 0x000fe20007810000 */
[----:B------:R-:W-:Y:S01]  /*3530*/  FMUL.FTZ R52, R52, UR7 ;  /* 0x0000000734347c20 */ /* 0x000fe20008410000 */
[----:B------:R-:W-:Y:S01]  /*3540*/  ISETP.GT.AND P4, PT, R72, 0x29, PT ;  /* 0x000000294800780c */ /* 0x000fe20003f84270 */
[----:B------:R-:W-:Y:S01]  /*3550*/  ULDC UR6, c[0x0][0x988] ;  /* 0x0002620000067ab9 */ /* 0x000fe20000000800 */
[----:B------:R-:W-:-:S02]  /*3560*/  FMNMX.FTZ R50, R117, R50, !PT ;  /* 0x0000003275327209 */ /* 0x000fc40007810000 */
[----:B------:R-:W-:Y:S01]  /*3570*/  FSEL R103, R103, -INF , P3 ;  /* 0xff80000067677808 */ /* 0x000fe20001800000 */
[----:B-----5:R-:W-:Y:S01]  /*3580*/  FMUL.FTZ R49, R51, UR7 ;  /* 0x0000000733317c20 */ /* 0x020fe20008410000 */
[----:B------:R-:W-:Y:S01]  /*3590*/  FMNMX.FTZ R50, R123, R50, !PT ;  /* 0x000000327b327209 */ /* 0x000fe20007810000 */
[----:B------:R-:W2:Y:S01]  /*35a0*/  MUFU.TANH R52, R52 ;  /* 0x0000003400347308 */ /* 0x000ea20000002400 */
[C---:B------:R-:W-:Y:S02]  /*35b0*/  ISETP.GT.AND P5, PT, R72.reuse, 0x30, PT ;  /* 0x000000304800780c */ /* 0x040fe40003fa4270 */
[----:B------:R-:W-:Y:S02]  /*35c0*/  FMNMX.FTZ R50, R121, R50, !PT ;  /* 0x0000003279327209 */ /* 0x000fe40007810000 */
[----:B------:R-:W-:Y:S02]  /*35d0*/  FSEL R99, R99, -INF , P4 ;  /* 0xff80000063637808 */ /* 0x000fe40002000000 */
[----:B------:R-:W-:Y:S01]  /*35e0*/  FMNMX.FTZ R68, R119, R50, !PT ;  /* 0x0000003277447209 */ /* 0x000fe20007810000 */
[----:B------:R-:W-:Y:S01]  /*35f0*/  MUFU.TANH R20, R20 ;  /* 0x0000001400147308 */ /* 0x000fe20000002400 */
[----:B------:R-:W-:-:S02]  /*3600*/  ISETP.GT.AND P2, PT, R72, 0x31, PT ;  /* 0x000000314800780c */ /* 0x000fc40003f44270 */
[----:B------:R-:W-:Y:S02]  /*3610*/  FMNMX.FTZ R68, R113, R68, !PT ;  /* 0x0000004471447209 */ /* 0x000fe40007810000 */
[----:B------:R-:W-:Y:S02]  /*3620*/  FSEL R51, R82, -INF , P5 ;  /* 0xff80000052337808 */ /* 0x000fe40002800000 */
[----:B------:R-:W-:Y:S01]  /*3630*/  FMNMX.FTZ R68, R111, R68, !PT ;  /* 0x000000446f447209 */ /* 0x000fe20007810000 */
[----:B------:R5:W2:Y:S01]  /*3640*/  MUFU.TANH R50, R53 ;  /* 0x0000003500327308 */ /* 0x000aa20000002400 */
[----:B------:R-:W-:Y:S02]  /*3650*/  ISETP.GT.AND P3, PT, R72, 0x38, PT ;  /* 0x000000384800780c */ /* 0x000fe40003f64270 */
[----:B------:R-:W-:Y:S02]  /*3660*/  FMNMX.FTZ R68, R107, R68, !PT ;  /* 0x000000446b447209 */ /* 0x000fe40007810000 */
[----:B------:R-:W-:-:S02]  /*3670*/  MOV R82, UR6 ;  /* 0x0000000600527c02 */ /* 0x000fc40008000f00 */
[----:B------:R-:W-:Y:S01]  /*3680*/  FMNMX.FTZ R70, R105, R68, !PT ;  /* 0x0000004469467209 */ /* 0x000fe20007810000 */
[----:B------:R-:W-:Y:S01]  /*3690*/  MUFU.TANH R21, R21 ;  /* 0x0000001500157308 */ /* 0x000fe20000002400 */
[----:B------:R-:W-:Y:S02]  /*36a0*/  VIMNMX R60, R60, R101, PT ;  /* 0x000000653c3c7248 */ /* 0x000fe40003fe0100 */
[----:B------:R-:W-:Y:S02]  /*36b0*/  FMNMX.FTZ R70, R103, R70, !PT ;  /* 0x0000004667467209 */ /* 0x000fe40007810000 */
[----:B------:R-:W-:Y:S02]  /*36c0*/  ISETP.GT.AND P4, PT, R60, 0x8, PT ;  /* 0x000000083c00780c */ /* 0x000fe40003f84270 */
[----:B------:R-:W-:Y:S01]  /*36d0*/  FMNMX.FTZ R70, R99, R70, !PT ;  /* 0x0000004663467209 */ /* 0x000fe20007810000 */
[----:B------:R-:W-:Y:S01]  /*36e0*/  MUFU.TANH R66, R66 ;  /* 0x0000004200427308 */ /* 0x000fe20000002400 */
[----:B------:R-:W-:-:S02]  /*36f0*/  WARPGROUP.DEPBAR.LE gsb0, 0x0 ;  /* 0x00008000000079c5 */ /* 0x000fc40000010000 */
[----:B------:R-:W-:Y:S01]  /*3700*/  WARPGROUP.ARRIVE ;  /* 0x00000000000079c5 */ /* 0x000fe20000000000 */
[----:B-----5:R-:W-:Y:S01]  /*3710*/  FMUL.FTZ R53, R41, UR7 ;  /* 0x0000000729357c20 */ /* 0x020fe20008410000 */
[----:B------:R-:W-:Y:S01]  /*3720*/  FSEL R41, R73, -INF , P2 ;  /* 0xff80000049297808 */ /* 0x000fe20001000000 */
[----:B------:R-:W-:Y:S01]  /*3730*/  FMUL.FTZ R69, R45, UR7 ;  /* 0x000000072d457c20 */ /* 0x000fe20008410000 */
[----:B------:R-:W-:Y:S01]  /*3740*/  FMNMX.FTZ R70, R51, R70, !PT ;  /* 0x0000004633467209 */ /* 0x000fe20007810000 */
[----:B------:R5:W-:Y:S01]  /*3750*/  MUFU.TANH R68, R53 ;  /* 0x0000003500447308 */ /* 0x000be20000002400 */
[----:B------:R-:W-:Y:S01]  /*3760*/  HGMMA.64x16x16.F32 R32, gdesc[UR24], R32, gsb0 ;  /* 0x00200000182079f0 */ /* 0x000fe20008000820 */
        /* <DEDUP_REMOVED lines=10> */
[----:B------:R-:W-:-:S02]  /*3810*/  ISETP.GT.AND P3, PT, R72, 0x40, PT ;  /* 0x000000404800780c */ /* 0x000fc40003f64270 */
[----:B------:R-:W-:Y:S02]  /*3820*/  FMNMX.FTZ R70, R53, R70, !PT ;  /* 0x0000004635467209 */ /* 0x000fe40007810000 */
[----:B---3--:R-:W-:Y:S01]  /*3830*/  FSEL R63, R77, -INF , P3 ;  /* 0xff8000004d3f7808 */ /* 0x008fe20001800000 */
[----:B------:R-:W3:Y:S01]  /*3840*/  MUFU.TANH R40, R40 ;  /* 0x0000002800287308 */ /* 0x000ee20000002400 */
[----:B------:R-:W-:Y:S02]  /*3850*/  FMNMX.FTZ R70, R45, R70, !PT ;  /* 0x000000462d467209 */ /* 0x000fe40007810000 */
[----:B------:R-:W-:Y:S02]  /*3860*/  ISETP.GT.AND P3, PT, R72, 0x48, PT ;  /* 0x000000484800780c */ /* 0x000fe40003f64270 */
[----:B------:R-:W-:Y:S02]  /*3870*/  FSEL R61, R76, -INF , P2 ;  /* 0xff8000004c3d7808 */ /* 0x000fe40001000000 */
[----:B------:R-:W-:Y:S01]  /*3880*/  FMNMX.FTZ R74, R63, R70, !PT ;  /* 0x000000463f4a7209 */ /* 0x000fe20007810000 */
[----:B------:R-:W-:Y:S01]  /*3890*/  MUFU.TANH R44, R44 ;  /* 0x0000002c002c7308 */ /* 0x000fe20000002400 */
[----:B------:R-:W-:-:S02]  /*38a0*/  ISETP.GT.AND P2, PT, R72, 0x49, PT ;  /* 0x000000494800780c */ /* 0x000fc40003f44270 */
[----:B------:R-:W-:Y:S02]  /*38b0*/  FSEL R79, R79, -INF , P3 ;  /* 0xff8000004f4f7808 */ /* 0x000fe40001800000 */
[----:B------:R-:W-:Y:S02]  /*38c0*/  FMNMX.FTZ R74, R61, R74, !PT ;  /* 0x0000004a3d4a7209 */ /* 0x000fe40007810000 */
[----:B------:R-:W-:Y:S01]  /*38d0*/  ISETP.GT.AND P3, PT, R72, 0x50, PT ;  /* 0x000000504800780c */ /* 0x000fe20003f64270 */
[----:B------:R-:W-:Y:S01]  /*38e0*/  MUFU.TANH R67, R67 ;  /* 0x0000004300437308 */ /* 0x000fe20000002400 */
[----:B-1----:R-:W-:Y:S02]  /*38f0*/  FSEL R69, R78, -INF , P2 ;  /* 0xff8000004e457808 */ /* 0x002fe40001000000 */
[----:B------:R-:W-:Y:S02]  /*3900*/  FMNMX.FTZ R74, R79, R74, !PT ;  /* 0x0000004a4f4a7209 */ /* 0x000fe40007810000 */
[----:B------:R-:W-:-:S02]  /*3910*/  ISETP.GT.AND P2, PT, R72, 0x51, PT ;  /* 0x000000514800780c */ /* 0x000fc40003f44270 */
[----:B----4-:R-:W-:Y:S01]  /*3920*/  FSEL R73, R83, -INF , P3 ;  /* 0xff80000053497808 */ /* 0x010fe20001800000 */
[----:B------:R-:W-:Y:S01]  /*3930*/  MUFU.TANH R56, R56 ;  /* 0x0000003800387308 */ /* 0x000fe20000002400 */
[----:B------:R-:W-:Y:S02]  /*3940*/  FMNMX.FTZ R74, R69, R74, !PT ;  /* 0x0000004a454a7209 */ /* 0x000fe40007810000 */
[----:B------:R-:W-:Y:S02]  /*3950*/  ISETP.GT.AND P3, PT, R72, 0x58, PT ;  /* 0x000000584800780c */ /* 0x000fe40003f64270 */
[----:B------:R-:W-:-:S03]  /*3960*/  FMNMX.FTZ R76, R73, R74, !PT ;  /* 0x0000004a494c7209 */ /* 0x000fc60007810000 */
[----:B------:R-:W-:Y:S01]  /*3970*/  MUFU.TANH R57, R57 ;  /* 0x0000003900397308 */ /* 0x000fe20000002400 */
[----:B------:R-:W-:Y:S02]  /*3980*/  WARPGROUP.DEPBAR.LE gsb0, 0x0 ;  /* 0x00008000000079c5 */ /* 0x000fe40000010000 */
[----:B------:R-:W-:Y:S01]  /*3990*/  WARPGROUP.ARRIVE ;  /* 0x00000000000079c5 */ /* 0x000fe20000000000 */
[----:B------:R-:W-:Y:S01]  /*39a0*/  FMUL.FTZ R70, R33, UR7 ;  /* 0x0000000721467c20 */ /* 0x000fe20008410000 */
[----:B------:R-:W-:Y:S01]  /*39b0*/  FSEL R33, R84, -INF , P2 ;  /* 0xff80000054217808 */ /* 0x000fe20001000000 */
[----:B------:R-:W-:Y:S01]  /*39c0*/  FMUL.FTZ R74, R37, UR7 ;  /* 0x00000007254a7c20 */ /* 0x000fe20008410000 */
[----:B------:R-:W-:Y:S01]  /*39d0*/  ISETP.GT.AND P2, PT, R72, 0x59, PT ;  /* 0x000000594800780c */ /* 0x000fe20003f44270 */
[----:B------:R-:W-:Y:S01]  /*39e0*/  FMUL.FTZ R32, R32, UR7 ;  /* 0x0000000720207c20 */ /* 0x000fe20008410000 */
[----:B------:R-:W-:Y:S01]  /*39f0*/  HGMMA.64x16x16.F32 R24, gdesc[UR28], R24, gsb0 ;  /* 0x002000001c1879f0 */ /* 0x000fe20008000818 */
[----:B--2---:R-:W-:Y:S01]  /*3a00*/  FSEL R37, R52, -INF , P3 ;  /* 0xff80000034257808 */ /* 0x004fe20001800000 */
[----:B------:R-:W-:Y:S01]  /*3a10*/  FMUL.FTZ R36, R36, UR7 ;  /* 0x0000000724247c20 */ /* 0x000fe20008410000 */
[----:B------:R-:W-:Y:S01]  /*3a20*/  FMNMX.FTZ R76, R33, R76, !PT ;  /* 0x0000004c214c7209 */ /* 0x000fe20007810000 */
[----:B------:R-:W1:Y:S01]  /*3a30*/  MUFU.TANH R70, R70 ;  /* 0x0000004600467308 */ /* 0x000e620000002400 */
[----:B------:R-:W-:Y:S01]  /*3a40*/  ISETP.GT.AND P3, PT, R72, 0x60, PT ;  /* 0x000000604800780c */ /* 0x000fe20003f64270 */
[----:B------:R-:W-:Y:S01]  /*3a50*/  FMUL.FTZ R52, R47, UR7 ;  /* 0x000000072f347c20 */ /* 0x000fe20008410000 */
[----:B------:R-:W-:Y:S01]  /*3a60*/  FSEL R77, R50, -INF , P2 ;  /* 0xff800000324d7808 */ /* 0x000fe20001000000 */
[----:B------:R-:W-:Y:S01]  /*3a70*/  FMUL.FTZ R50, R43, UR7 ;  /* 0x000000072b327c20 */ /* 0x000fe20008410000 */
[----:B------:R-:W-:-:S02]  /*3a80*/  FMNMX.FTZ R76, R37, R76, !PT ;  /* 0x0000004c254c7209 */ /* 0x000fc40007810000 */
[----:B------:R-:W-:Y:S01]  /*3a90*/  ISETP.GT.AND P2, PT, R72, 0x61, PT ;  /* 0x000000614800780c */ /* 0x000fe20003f44270 */
[----:B------:R-:W-:Y:S01]  /*3aa0*/  MUFU.TANH R32, R32 ;  /* 0x0000002000207308 */ /* 0x000fe20000002400 */
[----:B---3--:R-:W-:Y:S02]  /*3ab0*/  FSEL R81, R40, -INF , P3 ;  /* 0xff80000028517808 */ /* 0x008fe40001800000 */
[----:B------:R-:W-:Y:S02]  /*3ac0*/  FMNMX.FTZ R76, R77, R76, !PT ;  /* 0x0000004c4d4c7209 */ /* 0x000fe40007810000 */
[----:B------:R-:W-:Y:S02]  /*3ad0*/  ISETP.GT.AND P3, PT, R72, 0x68, PT ;  /* 0x000000684800780c */ /* 0x000fe40003f64270 */
[----:B------:R-:W-:Y:S01]  /*3ae0*/  FSEL R83, R68, -INF , P2 ;  /* 0xff80000044537808 */ /* 0x000fe20001000000 */
[----:B------:R-:W-:Y:S01]  /*3af0*/  MUFU.TANH R36, R36 ;  /* 0x0000002400247308 */ /* 0x000fe20000002400 */
[----:B------:R-:W-:Y:S01]  /*3b00*/  FMNMX.FTZ R76, R81, R76, !PT ;  /* 0x0000004c514c7209 */ /* 0x000fe20007810000 */
[----:B------:R-:W-:Y:S01]  /*3b10*/  FMUL.FTZ R68, R38, UR7 ;  /* 0x0000000726447c20 */ /* 0x000fe20008410000 */
[----:B------:R-:W-:-:S02]  /*3b20*/  ISETP.GT.AND P2, PT, R72, 0x69, PT ;  /* 0x000000694800780c */ /* 0x000fc40003f44270 */
[----:B------:R-:W-:Y:S02]  /*3b30*/  FMNMX.FTZ R76, R83, R76, !PT ;  /* 0x0000004c534c7209 */ /* 0x000fe40007810000 */
[----:B------:R-:W-:Y:S01]  /*3b40*/  FSEL R85, R85, -INF , P2 ;  /* 0xff80000055557808 */ /* 0x000fe20001000000 */
[----:B------:R-:W2:Y:S01]  /*3b50*/  MUFU.TANH R74, R74 ;  /* 0x0000004a004a7308 */ /* 0x000ea20000002400 */
[----:B------:R-:W-:-:S04]  /*3b60*/  ISETP.GT.AND P2, PT, R72, 0x71, PT ;  /* 0x000000714800780c */ /* 0x000fc80003f44270 */
[----:B-1----:R-:W-:Y:S01]  /*3b70*/  FSEL R87, R70, -INF , P2 ;  /* 0xff80000046577808 */ /* 0x002fe20001000000 */
[----:B------:R-:W-:Y:S01]  /*3b80*/  FMUL.FTZ R70, R35, UR7 ;  /* 0x0000000723467c20 */ /* 0x000fe20008410000 */
[----:B------:R-:W-:Y:S01]  /*3b90*/  ISETP.GT.AND P2, PT, R72, 0x79, PT ;  /* 0x000000794800780c */ /* 0x000fe20003f44270 */
[----:B------:R-:W-:Y:S08]  /*3ba0*/  MUFU.TANH R58, R58 ;  /* 0x0000003a003a7308 */ /* 0x000ff00000002400 */
[----:B------:R-:W-:Y:S01]  /*3bb0*/  MUFU.TANH R59, R59 ;  /* 0x0000003b003b7308 */ /* 0x000fe20000002400 */
[----:B--2---:R-:W-:Y:S01]  /*3bc0*/  FSEL R91, R74, -INF , P2 ;  /* 0xff8000004a5b7808 */ /* 0x004fe20001000000 */
[----:B------:R-:W-:Y:S01]  /*3bd0*/  FMUL.FTZ R74, R39, UR7 ;  /* 0x00000007274a7c20 */ /* 0x000fe20008410000 */
[----:B------:R-:W-:-:S02]  /*3be0*/  ISETP.GT.AND P2, PT, R72, 0x81, PT ;  /* 0x000000814800780c */ /* 0x000fc40003f44270 */
[----:B------:R-:W-:Y:S01]  /*3bf0*/  FSEL R39, R5, -INF , P4 ;  /* 0xff80000005277808 */ /* 0x000fe20002000000 */
[----:B------:R-:W-:Y:S02]  /*3c00*/  WARPGROUP.DEPBAR.LE gsb0, 0x0 ;  /* 0x00008000000079c5 */ /* 0x000fe40000010000 */
[----:B------:R-:W-:Y:S01]  /*3c10*/  FMUL.FTZ R40, R25, UR7 ;  /* 0x0000000719287c20 */ /* 0x000fe20008410000 */
[----:B------:R-:W-:Y:S01]  /*3c20*/  FSEL R25, R44, -INF , P3 ;  /* 0xff8000002c197808 */ /* 0x000fe20001800000 */
[----:B------:R-:W-:Y:S01]  /*3c30*/  FMUL.FTZ R24, R24, UR7 ;  /* 0x0000000718187c20 */ /* 0x000fe20008410000 */
[----:B------:R-:W-:Y:S01]  /*3c40*/  ISETP.GT.AND P3, PT, R72, 0x70, PT ;  /* 0x000000704800780c */ /* 0x000fe20003f64270 */
[----:B------:R-:W-:Y:S01]  /*3c50*/  FMUL.FTZ R28, R28, UR7 ;  /* 0x000000071c1c7c20 */ /* 0x000fe20008410000 */
[----:B------:R-:W-:Y:S01]  /*3c60*/  FMNMX.FTZ R76, R25, R76, !PT ;  /* 0x0000004c194c7209 */ /* 0x000fe20007810000 */
[----:B------:R1:W2:Y:S01]  /*3c70*/  MUFU.TANH R95, R40 ;  /* 0x00000028005f7308 */ /* 0x0002a20000002400 */
[----:B------:R-:W-:Y:S01]  /*3c80*/  FSEL R89, R32, -INF , P3 ;  /* 0xff80000020597808 */ /* 0x000fe20001800000 */
[----:B------:R-:W-:Y:S01]  /*3c90*/  FMUL.FTZ R32, R29, UR7 ;  /* 0x000000071d207c20 */ /* 0x000fe20008410000 */
[----:B------:R-:W-:Y:S01]  /*3ca0*/  FMNMX.FTZ R76, R85, R76, !PT ;  /* 0x0000004c554c7209 */ /* 0x000fe20007810000 */
[----:B------:R-:W-:Y:S01]  /*3cb0*/  FMUL.FTZ R44, R55, UR7 ;  /* 0x00000007372c7c20 */ /* 0x000fe20008410000 */
[----:B------:R-:W-:Y:S01]  /*3cc0*/  ISETP.GT.AND P3, PT, R72, 0x78, PT ;  /* 0x000000784800780c */ /* 0x000fe20003f64270 */
[----:B------:R-:W-:Y:S01]  /*3cd0*/  FMUL.FTZ R78, R30, UR7 ;  /* 0x000000071e4e7c20 */ /* 0x000fe20008410000 */
[----:B------:R-:W-:Y:S01]  /*3ce0*/  FMNMX.FTZ R76, R89, R76, !PT ;  /* 0x0000004c594c7209 */ /* 0x000fe20007810000 */
[----:B------:R-:W3:Y:S01]  /*3cf0*/  MUFU.TANH R24, R24 ;  /* 0x0000001800187308 */ /* 0x000ee20000002400 */
[----:B------:R-:W-:Y:S01]  /*3d00*/  FSEL R29, R36, -INF , P3 ;  /* 0xff800000241d7808 */ /* 0x000fe20001800000 */
[----:B-1----:R-:W-:Y:S01]  /*3d10*/  FMUL.FTZ R40, R54, UR7 ;  /* 0x0000000736287c20 */ /* 0x002fe20008410000 */
[----:B------:R-:W-:Y:S01]  /*3d20*/  FMNMX.FTZ R76, R87, R76, !PT ;  /* 0x0000004c574c7209 */ /* 0x000fe20007810000 */
[----:B------:R-:W-:Y:S01]  /*3d30*/  FMUL.FTZ R54, R34, UR7 ;  /* 0x0000000722367c20 */ /* 0x000fe20008410000 */
[----:B------:R-:W-:Y:S01]  /*3d40*/  ISETP.GT.AND P3, PT, R72, 0x80, PT ;  /* 0x000000804800780c */ /* 0x000fe20003f64270 */
[----:B------:R-:W-:Y:S01]  /*3d50*/  FMUL.FTZ R80, R31, UR7 ;  /* 0x000000071f507c20 */ /* 0x000fe20008410000 */
[----:B------:R-:W-:Y:S01]  /*3d60*/  FMNMX.FTZ R76, R29, R76, !PT ;  /* 0x0000004c1d4c7209 */ /* 0x000fe20007810000 */
[----:B------:R-:W1:Y:S01]  /*3d70*/  MUFU.TANH R28, R28 ;  /* 0x0000001c001c7308 */ /* 0x000e620000002400 */
[----:B--2---:R-:W-:-:S02]  /*3d80*/  FSEL R95, R95, -INF , P2 ;  /* 0xff8000005f5f7808 */ /* 0x004fc40001000000 */
[----:B------:R-:W-:Y:S02]  /*3d90*/  FMNMX.FTZ R76, R91, R76, !PT ;  /* 0x0000004c5b4c7209 */ /* 0x000fe40007810000 */
[----:B------:R-:W-:-:S03]  /*3da0*/  ISETP.GT.AND P2, PT, R72, 0x89, PT ;  /* 0x000000894800780c */ /* 0x000fc60003f44270 */
[----:B------:R-:W2:Y:S01]  /*3db0*/  MUFU.TANH R32, R32 ;  /* 0x0000002000207308 */ /* 0x000ea20000002400 */
[----:B---3--:R-:W-:Y:S02]  /*3dc0*/  FSEL R93, R24, -INF , P3 ;  /* 0xff800000185d7808 */ /* 0x008fe40001800000 */
[----:B------:R-:W-:Y:S01]  /*3dd0*/  ISETP.GT.AND P3, PT, R72, 0x88, PT ;  /* 0x000000884800780c */ /* 0x000fe20003f64270 */
[----:B------:R-:W-:Y:S01]  /*3de0*/  FMUL.FTZ R72, R26, UR7 ;  /* 0x000000071a487c20 */ /* 0x000fe20008410000 */
[----:B------:R-:W-:-:S03]  /*3df0*/  FMNMX.FTZ R76, R93, R76, !PT ;  /* 0x0000004c5d4c7209 */ /* 0x000fc60007810000 */
[----:B------:R-:W3:Y:S01]  /*3e00*/  MUFU.TANH R48, R48 ;  /* 0x0000003000307308 */ /* 0x000ee20000002400 */
[----:B-1----:R-:W-:Y:S02]  /*3e10*/  FSEL R55, R28, -INF , P3 ;  /* 0xff8000001c377808 */ /* 0x002fe40001800000 */
[----:B------:R-:W-:Y:S02]  /*3e20*/  FMNMX.FTZ R76, R95, R76, !PT ;  /* 0x0000004c5f4c7209 */ /* 0x000fe40007810000 */
[----:B------:R-:W-:Y:S02]  /*3e30*/  ISETP.GT.AND P3, PT, R60, 0x1, PT ;  /* 0x000000013c00780c */ /* 0x000fe40003f64270 */
[----:B------:R-:W-:Y:S01]  /*3e40*/  FMNMX.FTZ R76, R55, R76, !PT ;  /* 0x0000004c374c7209 */ /* 0x000fe20007810000 */
[----:B------:R-:W1:Y:S01]  /*3e50*/  MUFU.TANH R49, R49 ;  /* 0x0000003100317308 */ /* 0x000e620000002400 */
[----:B--2---:R-:W-:-:S04]  /*3e60*/  FSEL R97, R32, -INF , P2 ;  /* 0xff80000020617808 */ /* 0x004fc80001000000 */
[----:B------:R-:W-:-:S03]  /*3e70*/  FMNMX.FTZ R76, R97, R76, !PT ;  /* 0x0000004c614c7209 */ /* 0x000fc60007810000 */
[----:B------:R-:W2:Y:S02]  /*3e80*/  MUFU.TANH R40, R40 ;  /* 0x0000002800287308 */ /* 0x000ea40000002400 */
[----:B------:R-:W4:Y:S06]  /*3e90*/  SHFL.BFLY PT, R75, R76, 0x2, 0x1f ;  /* 0x0c401f004c4b7f89 */ /* 0x000f2c00000e0000 */
[----:B------:R-:W5:Y:S08]  /*3ea0*/  MUFU.TANH R44, R44 ;  /* 0x0000002c002c7308 */ /* 0x000f700000002400 */
[----:B------:R-:W5:Y:S08]  /*3eb0*/  MUFU.TANH R42, R42 ;  /* 0x0000002a002a7308 */ /* 0x000f700000002400 */
[----:B------:R-:W5:Y:S01]  /*3ec0*/  MUFU.TANH R50, R50 ;  /* 0x0000003200327308 */ /* 0x000f620000002400 */
[----:B----4-:R-:W-:Y:S01]  /*3ed0*/  FMNMX.FTZ R24, R76, R75, !PT ;  /* 0x0000004b4c187209 */ /* 0x010fe20007810000 */
[----:B------:R-:W-:-:S04]  /*3ee0*/  FMUL.FTZ R76, R27, UR7 ;  /* 0x000000071b4c7c20 */ /* 0x000fc80008410000 */
[----:B------:R-:W4:Y:S02]  /*3ef0*/  SHFL.BFLY PT, R75, R24, 0x1, 0x1f ;  /* 0x0c201f00184b7f89 */ /* 0x000f2400000e0000 */
[----:B------:R-:W5:Y:S08]  /*3f00*/  MUFU.TANH R46, R46 ;  /* 0x0000002e002e7308 */ /* 0x000f700000002400 */
[----:B------:R-:W5:Y:S08]  /*3f10*/  MUFU.TANH R52, R52 ;  /* 0x0000003400347308 */ /* 0x000f700000002400 */
[----:B------:R-:W5:Y:S01]  /*3f20*/  MUFU.TANH R54, R54 ;  /* 0x0000003600367308 */ /* 0x000f620000002400 */
[----:B----4-:R-:W-:-:S07]  /*3f30*/  FMNMX.FTZ R75, R24, R75, !PT ;  /* 0x0000004b184b7209 */ /* 0x010fce0007810000 */
[----:B------:R-:W4:Y:S01]  /*3f40*/  MUFU.TANH R70, R70 ;  /* 0x0000004600467308 */ /* 0x000f220000002400 */
[C---:B------:R-:W-:Y:S01]  /*3f50*/  FSETP.NEU.FTZ.AND P2, PT, R75.reuse, -INF , PT ;  /* 0xff8000004b00780b */ /* 0x040fe20003f5d000 */
[----:B------:R-:W-:-:S06]  /*3f60*/  FMUL.FTZ R24, R75, R82 ;  /* 0x000000524b187220 */ /* 0x000fcc0000410000 */
[----:B------:R-:W4:Y:S01]  /*3f70*/  MUFU.TANH R68, R68 ;  /* 0x0000004400447308 */ /* 0x000f220000002400 */
[----:B------:R-:W-:Y:S02]  /*3f80*/  FSEL R24, R24, RZ, P2 ;  /* 0x000000ff18187208 */ /* 0x000fe40001000000 */
[----:B------:R-:W-:-:S03]  /*3f90*/  ISETP.GT.AND P2, PT, R60, RZ, PT ;  /* 0x000000ff3c00720c */ /* 0x000fc60003f44270 */
[-CC-:B------:R-:W-:Y:S01]  /*3fa0*/  FFMA.FTZ R26, R109, R82.reuse, -R24.reuse ;  /* 0x000000526d1a7223 */ /* 0x180fe20000010818 */
[----:B------:R-:W-:Y:S01]  /*3fb0*/  FSEL R35, R4, -INF , P2 ;  /* 0xff80000004237808 */ /* 0x000fe20001000000 */
[-CC-:B------:R-:W-:Y:S01]  /*3fc0*/  FFMA.FTZ R5, R113, R82.reuse, -R24.reuse ;  /* 0x0000005271057223 */ /* 0x180fe20000010818 */
[----:B------:R-:W-:Y:S01]  /*3fd0*/  FSEL R4, R3, -INF , P3 ;  /* 0xff80000003047808 */ /* 0x000fe20001800000 */
[-CC-:B------:R-:W-:Y:S01]  /*3fe0*/  FFMA.FTZ R28, R117, R82.reuse, -R24.reuse ;  /* 0x00000052751c7223 */ /* 0x180fe20000010818 */
[C---:B------:R-:W-:Y:S01]  /*3ff0*/  ISETP.GT.AND P2, PT, R60.reuse, 0x9, PT ;  /* 0x000000093c00780c */ /* 0x040fe20003f44270 */
[--C-:B------:R-:W-:Y:S01]  /*4000*/  FFMA.FTZ R3, R119, R82, -R24.reuse ;  /* 0x0000005277037223 */ /* 0x100fe20000010818 */
[----:B------:R-:W-:Y:S01]  /*4010*/  FMNMX.FTZ R32, R35, R4, !PT ;  /* 0x0000000423207209 */ /* 0x000fe20007810000 */
[-CC-:B------:R-:W-:Y:S01]  /*4020*/  FFMA.FTZ R36, R53, R82.reuse, -R24.reuse ;  /* 0x0000005235247223 */ /* 0x180fe20000010818 */
[----:B------:R-:W-:Y:S01]  /*4030*/  ISETP.GT.AND P3, PT, R60, 0x10, PT ;  /* 0x000000103c00780c */ /* 0x000fe20003f64270 */
[-CC-:B------:R-:W-:Y:S01]  /*4040*/  FFMA.FTZ R27, R115, R82.reuse, -R24.reuse ;  /* 0x00000052731b7223 */ /* 0x180fe20000010818 */
[----:B------:R-:W-:Y:S01]  /*4050*/  FSEL R43, R6, -INF , P2 ;  /* 0xff800000062b7808 */ /* 0x000fe20001000000 */
        /* <DEDUP_REMOVED lines=8> */
[----:B------:R-:W4:Y:S01]  /*40e0*/  MUFU.TANH R74, R74 ;  /* 0x0000004a004a7308 */ /* 0x000f220000002400 */
[C---:B------:R-:W-:Y:S01]  /*40f0*/  ISETP.GT.AND P3, PT, R60.reuse, 0x18, PT ;  /* 0x000000183c00780c */ /* 0x040fe20003f64270 */
[-CC-:B------:R-:W-:Y:S01]  /*4100*/  FFMA.FTZ R34, R51, R82.reuse, -R24.reuse ;  /* 0x0000005233227223 */ /* 0x180fe20000010818 */
[----:B------:R-:W-:Y:S01]  /*4110*/  FSEL R101, R7, -INF , P2 ;  /* 0xff80000007657808 */ /* 0x000fe20001000000 */
[--C-:B------:R-:W-:Y:S01]  /*4120*/  FFMA.FTZ R7, R107, R82, -R24.reuse ;  /* 0x000000526b077223 */ /* 0x100fe20000010818 */
[----:B------:R-:W-:Y:S01]  /*4130*/  FMNMX.FTZ R32, R47, R32, !PT ;  /* 0x000000202f207209 */ /* 0x000fe20007810000 */
[-CC-:B------:R-:W-:Y:S01]  /*4140*/  FFMA.FTZ R51, R69, R82.reuse, -R24.reuse ;  /* 0x0000005245337223 */ /* 0x180fe20000010818 */
[C---:B------:R-:W-:Y:S01]  /*4150*/  ISETP.GT.AND P2, PT, R60.reuse, 0x19, PT ;  /* 0x000000193c00780c */ /* 0x040fe20003f44270 */
[----:B------:R-:W4:Y:S01]  /*4160*/  MUFU.TANH R72, R72 ;  /* 0x0000004800487308 */ /* 0x000f220000002400 */
        /* <DEDUP_REMOVED lines=16> */
[----:B------:R-:W-:Y:S01]  /*4270*/  ISETP.GT.AND P3, PT, R60, 0x28, PT ;  /* 0x000000283c00780c */ /* 0x000fe20003f64270 */
[----:B------:R-:W4:Y:S01]  /*4280*/  MUFU.TANH R78, R78 ;  /* 0x0000004e004e7308 */ /* 0x000f220000002400 */
[----:B------:R-:W-:Y:S01]  /*4290*/  FSEL R107, R12, -INF , P2 ;  /* 0xff8000000c6b7808 */ /* 0x000fe20001000000 */
[----:B------:R-:W-:Y:S01]  /*42a0*/  FFMA.FTZ R55, R55, R82, -R24 ;  /* 0x0000005237377223 */ /* 0x000fe20000010818 */
[----:B------:R-:W-:-:S02]  /*42b0*/  FMNMX.FTZ R32, R11, R32, !PT ;  /* 0x000000200b207209 */ /* 0x000fc40007810000 */
[C---:B------:R-:W-:Y:S02]  /*42c0*/  ISETP.GT.AND P2, PT, R60.reuse, 0x29, PT ;  /* 0x000000293c00780c */ /* 0x040fe40003f44270 */
[----:B------:R-:W-:Y:S01]  /*42d0*/  FSEL R13, R13, -INF , P3 ;  /* 0xff8000000d0d7808 */ /* 0x000fe20001800000 */
[----:B------:R-:W4:Y:S01]  /*42e0*/  MUFU.TANH R80, R80 ;  /* 0x0000005000507308 */ /* 0x000f220000002400 */
[----:B------:R-:W-:Y:S02]  /*42f0*/  FMNMX.FTZ R8, R107, R32, !PT ;  /* 0x000000206b087209 */ /* 0x000fe40007810000 */
[C---:B------:R-:W-:Y:S02]  /*4300*/  ISETP.GT.AND P3, PT, R60.reuse, 0x30, PT ;  /* 0x000000303c00780c */ /* 0x040fe40003f64270 */
[----:B------:R-:W-:Y:S02]  /*4310*/  FSEL R15, R15, -INF , P2 ;  /* 0xff8000000f0f7808 */ /* 0x000fe40001000000 */
[----:B------:R-:W-:Y:S01]  /*4320*/  FMNMX.FTZ R8, R13, R8, !PT ;  /* 0x000000080d087209 */ /* 0x000fe20007810000 */
[----:B------:R4:W-:Y:S01]  /*4330*/  MUFU.EX2 R32, R10 ;  /* 0x0000000a00207308 */ /* 0x0009e20000000800 */
[----:B------:R-:W-:-:S02]  /*4340*/  ISETP.GT.AND P2, PT, R60, 0x31, PT ;  /* 0x000000313c00780c */ /* 0x000fc40003f44270 */
[----:B------:R-:W-:Y:S01]  /*4350*/  FSEL R105, R20, -INF , P3 ;  /* 0xff80000014697808 */ /* 0x000fe20001800000 */
[--C-:B------:R-:W-:Y:S01]  /*4360*/  FFMA.FTZ R20, R103, R82, -R24.reuse ;  /* 0x0000005267147223 */ /* 0x100fe20000010818 */
[----:B------:R-:W-:Y:S02]  /*4370*/  FMNMX.FTZ R8, R15, R8, !PT ;  /* 0x000000080f087209 */ /* 0x000fe40007810000 */
[C---:B------:R-:W-:Y:S01]  /*4380*/  ISETP.GT.AND P3, PT, R60.reuse, 0x38, PT ;  /* 0x000000383c00780c */ /* 0x040fe20003f64270 */
[----:B------:R-:W-:Y:S01]  /*4390*/  MUFU.EX2 R26, R26 ;  /* 0x0000001a001a7308 */ /* 0x000fe20000000800 */
[----:B------:R-:W-:Y:S01]  /*43a0*/  FSEL R103, R21, -INF , P2 ;  /* 0xff80000015677808 */ /* 0x000fe20001000000 */
[----:B------:R-:W-:Y:S01]  /*43b0*/  FFMA.FTZ R21, R99, R82, -R24 ;  /* 0x0000005263157223 */ /* 0x000fe20000010818 */
[----:B------:R-:W-:Y:S02]  /*43c0*/  FMNMX.FTZ R8, R105, R8, !PT ;  /* 0x0000000869087209 */ /* 0x000fe40007810000 */
[----:B------:R-:W-:-:S02]  /*43d0*/  ISETP.GT.AND P2, PT, R60, 0x39, PT ;  /* 0x000000393c00780c */ /* 0x000fc40003f44270 */
[----:B------:R-:W-:Y:S01]  /*43e0*/  FSEL R111, R66, -INF , P3 ;  /* 0xff800000426f7808 */ /* 0x000fe20001800000 */
[----:B------:R-:W4:Y:S01]  /*43f0*/  MUFU.EX2 R27, R27 ;  /* 0x0000001b001b7308 */ /* 0x000f220000000800 */
[----:B------:R-:W-:Y:S02]  /*4400*/  FMNMX.FTZ R8, R103, R8, !PT ;  /* 0x0000000867087209 */ /* 0x000fe40007810000 */
[C---:B------:R-:W-:Y:S02]  /*4410*/  ISETP.GT.AND P3, PT, R60.reuse, 0x40, PT ;  /* 0x000000403c00780c */ /* 0x040fe40003f64270 */
[----:B------:R-:W-:Y:S02]  /*4420*/  FSEL R67, R67, -INF , P2 ;  /* 0xff80000043437808 */ /* 0x000fe40001000000 */
[----:B------:R-:W-:Y:S01]  /*4430*/  FMNMX.FTZ R8, R111, R8, !PT ;  /* 0x000000086f087209 */ /* 0x000fe20007810000 */
[----:B------:R-:W-:Y:S01]  /*4440*/  MUFU.EX2 R28, R28 ;  /* 0x0000001c001c7308 */ /* 0x000fe20000000800 */
[----:B------:R-:W-:-:S02]  /*4450*/  ISETP.GT.AND P2, PT, R60, 0x41, PT ;  /* 0x000000413c00780c */ /* 0x000fc40003f44270 */
[----:B------:R-:W-:Y:S01]  /*4460*/  FSEL R99, R56, -INF , P3 ;  /* 0xff80000038637808 */ /* 0x000fe20001800000 */
[----:B------:R-:W-:Y:S01]  /*4470*/  FFMA.FTZ R56, R97, R82, -R24 ;  /* 0x0000005261387223 */ /* 0x000fe20000010818 */
[----:B------:R-:W-:Y:S02]  /*4480*/  FMNMX.FTZ R8, R67, R8, !PT ;  /* 0x0000000843087209 */ /* 0x000fe40007810000 */
[C---:B------:R-:W-:Y:S01]  /*4490*/  ISETP.GT.AND P3, PT, R60.reuse, 0x48, PT ;  /* 0x000000483c00780c */ /* 0x040fe20003f64270 */
[----:B------:R-:W-:Y:S01]  /*44a0*/  MUFU.EX2 R31, R31 ;  /* 0x0000001f001f7308 */ /* 0x000fe20000000800 */
[----:B------:R-:W-:Y:S02]  /*44b0*/  FSEL R57, R57, -INF , P2 ;  /* 0xff80000039397808 */ /* 0x000fe40001000000 */
[----:B------:R-:W-:Y:S02]  /*44c0*/  FMNMX.FTZ R8, R99, R8, !PT ;  /* 0x0000000863087209 */ /* 0x000fe40007810000 */
[----:B------:R-:W-:-:S02]  /*44d0*/  ISETP.GT.AND P2, PT, R60, 0x49, PT ;  /* 0x000000493c00780c */ /* 0x000fc40003f44270 */
[----:B------:R-:W-:Y:S01]  /*44e0*/  FSEL R113, R58, -INF , P3 ;  /* 0xff8000003a717808 */ /* 0x000fe20001800000 */
[----:B------:R-:W-:Y:S01]  /*44f0*/  MUFU.EX2 R30, R30 ;  /* 0x0000001e001e7308 */ /* 0x000fe20000000800 */
[----:B------:R-:W-:Y:S02]  /*4500*/  FMNMX.FTZ R8, R57, R8, !PT ;  /* 0x0000000839087209 */ /* 0x000fe40007810000 */
[C---:B------:R-:W-:Y:S02]  /*4510*/  ISETP.GT.AND P3, PT, R60.reuse, 0x50, PT ;  /* 0x000000503c00780c */ /* 0x040fe40003f64270 */
[----:B------:R-:W-:Y:S02]  /*4520*/  FSEL R117, R59, -INF , P2 ;  /* 0xff8000003b757808 */ /* 0x000fe40001000000 */
[----:B------:R-:W-:Y:S01]  /*4530*/  FMNMX.FTZ R8, R113, R8, !PT ;  /* 0x0000000871087209 */ /* 0x000fe20007810000 */
[----:B------:R-:W-:Y:S01]  /*4540*/  MUFU.EX2 R3, R3 ;  /* 0x0000000300037308 */ /* 0x000fe20000000800 */
[----:B------:R-:W-:-:S02]  /*4550*/  ISETP.GT.AND P2, PT, R60, 0x51, PT ;  /* 0x000000513c00780c */ /* 0x000fc40003f44270 */
[----:B---3--:R-:W-:Y:S01]  /*4560*/  FSEL R59, R48, -INF , P3 ;  /* 0xff800000303b7808 */ /* 0x008fe20001800000 */
[--C-:B------:R-:W-:Y:S01]  /*4570*/  FFMA.FTZ R48, R77, R82, -R24.reuse ;  /* 0x000000524d307223 */ /* 0x100fe20000010818 */
[----:B------:R-:W-:Y:S02]  /*4580*/  FMNMX.FTZ R8, R117, R8, !PT ;  /* 0x0000000875087209 */ /* 0x000fe40007810000 */
[C---:B------:R-:W-:Y:S01]  /*4590*/  ISETP.GT.AND P3, PT, R60.reuse, 0x58, PT ;  /* 0x000000583c00780c */ /* 0x040fe20003f64270 */
[----:B------:R-:W-:Y:S01]  /*45a0*/  MUFU.EX2 R5, R5 ;  /* 0x0000000500057308 */ /* 0x000fe20000000800 */
[----:B-1----:R-:W-:Y:S01]  /*45b0*/  FSEL R119, R49, -INF , P2 ;  /* 0xff80000031777808 */ /* 0x002fe20001000000 */
[----:B------:R-:W-:Y:S01]  /*45c0*/  FFMA.FTZ R49, R61, R82, -R24 ;  /* 0x000000523d317223 */ /* 0x000fe20000010818 */
[----:B------:R-:W-:Y:S02]  /*45d0*/  FMNMX.FTZ R8, R59, R8, !PT ;  /* 0x000000083b087209 */ /* 0x000fe40007810000 */
[----:B------:R-:W-:-:S02]  /*45e0*/  ISETP.GT.AND P2, PT, R60, 0x59, PT ;  /* 0x000000593c00780c */ /* 0x000fc40003f44270 */
[----:B--2---:R-:W-:Y:S01]  /*45f0*/  FSEL R53, R40, -INF , P3 ;  /* 0xff80000028357808 */ /* 0x004fe20001800000 */
[--C-:B------:R-:W-:Y:S01]  /*4600*/  FFMA.FTZ R40, R79, R82, -R24.reuse ;  /* 0x000000524f287223 */ /* 0x100fe20000010818 */
[----:B------:R-:W-:Y:S01]  /*4610*/  FMNMX.FTZ R8, R119, R8, !PT ;  /* 0x0000000877087209 */ /* 0x000fe20007810000 */
[----:B------:R-:W-:Y:S01]  /*4620*/  MUFU.EX2 R6, R6 ;  /* 0x0000000600067308 */ /* 0x000fe20000000800 */
[----:B------:R-:W-:Y:S02]  /*4630*/  ISETP.GT.AND P3, PT, R60, 0x60, PT ;  /* 0x000000603c00780c */ /* 0x000fe40003f64270 */
[----:B-----5:R-:W-:Y:S01]  /*4640*/  FSEL R115, R44, -INF , P2 ;  /* 0xff8000002c737808 */ /* 0x020fe20001000000 */
[--C-:B------:R-:W-:Y:S01]  /*4650*/  FFMA.FTZ R44, R81, R82, -R24.reuse ;  /* 0x00000052512c7223 */ /* 0x100fe20000010818 */
[----:B------:R-:W-:Y:S01]  /*4660*/  FMNMX.FTZ R8, R53, R8, !PT ;  /* 0x0000000835087209 */ /* 0x000fe20007810000 */
[-CC-:B------:R-:W-:Y:S01]  /*4670*/  FFMA.FTZ R81, R91, R82.reuse, -R24.reuse ;  /* 0x000000525b517223 */ /* 0x180fe20000010818 */
[----:B------:R-:W-:Y:S01]  /*4680*/  ISETP.GT.AND P2, PT, R60, 0x61, PT ;  /* 0x000000613c00780c */ /* 0x000fe20003f44270 */
[----:B------:R-:W-:Y:S01]  /*4690*/  MUFU.EX2 R7, R7 ;  /* 0x0000000700077308 */ /* 0x000fe20000000800 */
[----:B------:R-:W-:Y:S01]  /*46a0*/  FSEL R121, R42, -INF , P3 ;  /* 0xff8000002a797808 */ /* 0x000fe20001800000 */
[--C-:B------:R-:W-:Y:S01]  /*46b0*/  FFMA.FTZ R42, R73, R82, -R24.reuse ;  /* 0x00000052492a7223 */ /* 0x100fe20000010818 */
[----:B------:R-:W-:Y:S01]  /*46c0*/  FMNMX.FTZ R8, R115, R8, !PT ;  /* 0x0000000873087209 */ /* 0x000fe20007810000 */
[----:B------:R-:W-:Y:S01]  /*46d0*/  FFMA.FTZ R73, R85, R82, -R24 ;  /* 0x0000005255497223 */ /* 0x000fe20000010818 */
[----:B------:R-:W-:-:S02]  /*46e0*/  ISETP.GT.AND P3, PT, R60, 0x68, PT ;  /* 0x000000683c00780c */ /* 0x000fc40003f64270 */
[----:B------:R-:W-:Y:S01]  /*46f0*/  FSEL R63, R50, -INF , P2 ;  /* 0xff800000323f7808 */ /* 0x000fe20001000000 */
[--C-:B------:R-:W-:Y:S01]  /*4700*/  FFMA.FTZ R50, R89, R82, -R24.reuse ;  /* 0x0000005259327223 */ /* 0x100fe20000010818 */
[----:B------:R-:W-:Y:S01]  /*4710*/  FMNMX.FTZ R8, R121, R8, !PT ;  /* 0x0000000879087209 */ /* 0x000fe20007810000 */
[----:B------:R-:W-:Y:S01]  /*4720*/  MUFU.EX2 R20, R20 ;  /* 0x0000001400147308 */ /* 0x000fe20000000800 */
[----:B------:R-:W-:Y:S02]  /*4730*/  ISETP.GT.AND P2, PT, R60, 0x69, PT ;  /* 0x000000693c00780c */ /* 0x000fe40003f44270 */
[----:B------:R-:W-:Y:S01]  /*4740*/  FSEL R123, R46, -INF , P3 ;  /* 0xff8000002e7b7808 */ /* 0x000fe20001800000 */
[--C-:B------:R-:W-:Y:S01]  /*4750*/  FFMA.FTZ R46, R25, R82, -R24.reuse ;  /* 0x00000052192e7223 */ /* 0x100fe20000010818 */
[----:B------:R-:W-:Y:S02]  /*4760*/  FMNMX.FTZ R8, R63, R8, !PT ;  /* 0x000000083f087209 */ /* 0x000fe40007810000 */
[----:B------:R-:W-:Y:S01]  /*4770*/  ISETP.GT.AND P3, PT, R60, 0x70, PT ;  /* 0x000000703c00780c */ /* 0x000fe20003f64270 */
[----:B------:R-:W-:Y:S01]  /*4780*/  MUFU.EX2 R21, R21 ;  /* 0x0000001500157308 */ /* 0x000fe20000000800 */
[----:B------:R-:W-:Y:S01]  /*4790*/  FSEL R61, R52, -INF , P2 ;  /* 0xff800000343d7808 */ /* 0x000fe20001000000 */
[----:B------:R-:W-:Y:S01]  /*47a0*/  FFMA.FTZ R52, R29, R82, -R24 ;  /* 0x000000521d347223 */ /* 0x000fe20000010818 */
[----:B------:R-:W-:-:S02]  /*47b0*/  FMNMX.FTZ R8, R123, R8, !PT ;  /* 0x000000087b087209 */ /* 0x000fc40007810000 */
[----:B------:R-:W-:Y:S02]  /*47c0*/  ISETP.GT.AND P2, PT, R60, 0x71, PT ;  /* 0x000000713c00780c */ /* 0x000fe40003f44270 */
[----:B------:R-:W-:Y:S01]  /*47d0*/  FSEL R125, R54, -INF , P3 ;  /* 0xff800000367d7808 */ /* 0x000fe20001800000 */
[----:B------:R-:W-:Y:S01]  /*47e0*/  FFMA.FTZ R54, R93, R82, -R24 ;  /* 0x000000525d367223 */ /* 0x000fe20000010818 */
[----:B------:R-:W-:Y:S01]  /*47f0*/  FMNMX.FTZ R8, R61, R8, !PT ;  /* 0x000000083d087209 */ /* 0x000fe20007810000 */
[----:B------:R-:W-:Y:S01]  /*4800*/  MUFU.EX2 R34, R34 ;  /* 0x0000002200227308 */ /* 0x000fe20000000800 */
[----:B------:R-:W-:Y:S02]  /*4810*/  ISETP.GT.AND P3, PT, R60, 0x78, PT ;  /* 0x000000783c00780c */ /* 0x000fe40003f64270 */
[----:B----4-:R-:W-:Y:S02]  /*4820*/  FSEL R79, R70, -INF , P2 ;  /* 0xff800000464f7808 */ /* 0x010fe40001000000 */
[----:B------:R-:W-:-:S02]  /*4830*/  FMNMX.FTZ R8, R125, R8, !PT ;  /* 0x000000087d087209 */ /* 0x000fc40007810000 */
[----:B------:R-:W-:Y:S01]  /*4840*/  ISETP.GT.AND P2, PT, R60, 0x79, PT ;  /* 0x000000793c00780c */ /* 0x000fe20003f44270 */
[----:B------:R-:W-:Y:S01]  /*4850*/  MUFU.EX2 R41, R41 ;  /* 0x0000002900297308 */ /* 0x000fe20000000800 */
[----:B------:R-:W-:Y:S02]  /*4860*/  FSEL R127, R68, -INF , P3 ;  /* 0xff800000447f7808 */ /* 0x000fe40001800000 */
[----:B------:R-:W-:Y:S02]  /*4870*/  FMNMX.FTZ R8, R79, R8, !PT ;  /* 0x000000084f087209 */ /* 0x000fe40007810000 */
[----:B------:R-:W-:Y:S02]  /*4880*/  ISETP.GT.AND P3, PT, R60, 0x80, PT ;  /* 0x000000803c00780c */ /* 0x000fe40003f64270 */
[----:B------:R-:W-:Y:S01]  /*4890*/  FSEL R129, R74, -INF , P2 ;  /* 0xff8000004a817808 */ /* 0x000fe20001000000 */
[----:B------:R-:W-:Y:S01]  /*48a0*/  MUFU.EX2 R36, R36 ;  /* 0x0000002400247308 */ /* 0x000fe20000000800 */
[----:B------:R-:W-:-:S02]  /*48b0*/  FMNMX.FTZ R8, R127, R8, !PT ;  /* 0x000000087f087209 */ /* 0x000fc40007810000 */
[----:B------:R-:W-:Y:S02]  /*48c0*/  ISETP.GT.AND P2, PT, R60, 0x81, PT ;  /* 0x000000813c00780c */ /* 0x000fe40003f44270 */
[----:B------:R-:W-:Y:S02]  /*48d0*/  FSEL R131, R72, -INF , P3 ;  /* 0xff80000048837808 */ /* 0x000fe40001800000 */
[----:B------:R-:W-:Y:S01]  /*48e0*/  FMNMX.FTZ R8, R129, R8, !PT ;  /* 0x0000000881087209 */ /* 0x000fe20007810000 */
[----:B------:R-:W-:Y:S01]  /*48f0*/  MUFU.EX2 R45, R45 ;  /* 0x0000002d002d7308 */ /* 0x000fe20000000800 */
[----:B------:R-:W-:Y:S02]  /*4900*/  ISETP.GT.AND P3, PT, R60, 0x88, PT ;  /* 0x000000883c00780c */ /* 0x000fe40003f64270 */
[----:B------:R-:W-:Y:S02]  /*4910*/  FSEL R133, R76, -INF , P2 ;  /* 0xff8000004c857808 */ /* 0x000fe40001000000 */
[----:B------:R-:W-:-:S02]  /*4920*/  FMNMX.FTZ R8, R131, R8, !PT ;  /* 0x0000000883087209 */ /* 0x000fc40007810000 */
[----:B------:R-:W-:Y:S01]  /*4930*/  ISETP.GT.AND P2, PT, R60, 0x89, PT ;  /* 0x000000893c00780c */ /* 0x000fe20003f44270 */
[----:B------:R-:W-:Y:S01]  /*4940*/  MUFU.EX2 R38, R38 ;  /* 0x0000002600267308 */ /* 0x000fe20000000800 */
[----:B------:R-:W-:Y:S02]  /*4950*/  FSEL R135, R78, -INF , P3 ;  /* 0xff8000004e877808 */ /* 0x000fe40001800000 */
[----:B------:R-:W-:Y:S02]  /*4960*/  FMNMX.FTZ R8, R133, R8, !PT ;  /* 0x0000000885087209 */ /* 0x000fe40007810000 */
[----:B------:R-:W-:Y:S02]  /*4970*/  FSEL R137, R80, -INF , P2 ;  /* 0xff80000050897808 */ /* 0x000fe40001000000 */
[----:B------:R-:W-:Y:S01]  /*4980*/  FMNMX.FTZ R8, R135, R8, !PT ;  /* 0x0000000887087209 */ /* 0x000fe20007810000 */
[----:B------:R-:W-:Y:S03]  /*4990*/  MUFU.EX2 R49, R49 ;  /* 0x0000003100317308 */ /* 0x000fe60000000800 */
[----:B------:R-:W-:-:S05]  /*49a0*/  FMNMX.FTZ R8, R137, R8, !PT ;  /* 0x0000000889087209 */ /* 0x000fca0007810000 */
[----:B------:R-:W1:Y:S01]  /*49b0*/  SHFL.BFLY PT, R77, R8, 0x2, 0x1f ;  /* 0x0c401f00084d7f89 */ /* 0x000e6200000e0000 */
[----:B------:R-:W-:Y:S08]  /*49c0*/  MUFU.EX2 R40, R40 ;  /* 0x0000002800287308 */ /* 0x000ff00000000800 */
[----:B------:R-:W-:Y:S08]  /*49d0*/  MUFU.EX2 R51, R51 ;  /* 0x0000003300337308 */ /* 0x000ff00000000800 */
[----:B------:R-:W-:Y:S01]  /*49e0*/  MUFU.EX2 R42, R42 ;  /* 0x0000002a002a7308 */ /* 0x000fe20000000800 */
[----:B-1----:R-:W-:Y:S01]  /*49f0*/  FMNMX.FTZ R10, R8, R77, !PT ;  /* 0x0000004d080a7209 */ /* 0x002fe20007810000 */
[----:B------:R-:W-:Y:S01]  /*4a00*/  FFMA.FTZ R77, R87, R82, -R24 ;  /* 0x00000052574d7223 */ /* 0x000fe20000010818 */
[----:B------:R-:W-:-:S05]  /*4a10*/  F2FP.F16.F32.PACK_AB R8, R27, R26 ;  /* 0x0000001a1b08723e */ /* 0x000fca00000000ff */
[----:B------:R-:W-:Y:S01]  /*4a20*/  MUFU.EX2 R33, R33 ;  /* 0x0000002100217308 */ /* 0x000fe20000000800 */
[----:B------:R-:W1:Y:S07]  /*4a30*/  SHFL.BFLY PT, R155, R10, 0x1, 0x1f ;  /* 0x0c201f000a9b7f89 */ /* 0x000e6e00000e0000 */
[----:B------:R-:W-:Y:S08]  /*4a40*/  MUFU.EX2 R37, R37 ;  /* 0x0000002500257308 */ /* 0x000ff00000000800 */
[----:B------:R-:W-:Y:S08]  /*4a50*/  MUFU.EX2 R48, R48 ;  /* 0x0000003000307308 */ /* 0x000ff00000000800 */
[----:B------:R-:W-:Y:S01]  /*4a60*/  MUFU.EX2 R44, R44 ;  /* 0x0000002c002c7308 */ /* 0x000fe20000000800 */
[----:B-1----:R-:W-:-:S04]  /*4a70*/  FMNMX.FTZ R155, R10, R155, !PT ;  /* 0x0000009b0a9b7209 */ /* 0x002fc80007810000 */
[C---:B------:R-:W-:Y:S01]  /*4a80*/  FSETP.NEU.FTZ.AND P2, PT, R155.reuse, -INF , PT ;  /* 0xff8000009b00780b */ /* 0x040fe20003f5d000 */
[----:B------:R-:W-:Y:S02]  /*4a90*/  FMUL.FTZ R12, R155, R82 ;  /* 0x000000529b0c7220 */ /* 0x000fe40000410000 */
[----:B------:R-:W-:Y:S03]  /*4aa0*/  MUFU.EX2 R69, R69 ;  /* 0x0000004500457308 */ /* 0x000fe60000000800 */
[----:B------:R-:W-:-:S05]  /*4ab0*/  FSEL R12, R12, RZ, P2 ;  /* 0x000000ff0c0c7208 */ /* 0x000fca0001000000 */
[----:B------:R-:W-:Y:S01]  /*4ac0*/  MUFU.EX2 R46, R46 ;  /* 0x0000002e002e7308 */ /* 0x000fe20000000800 */
[-CC-:B------:R-:W-:Y:S01]  /*4ad0*/  FFMA.FTZ R35, R35, R82.reuse, -R12.reuse ;  /* 0x0000005223237223 */ /* 0x180fe2000001080c */
[-CC-:B------:R-:W-:Y:S01]  /*4ae0*/  FFMA.FTZ R4, R4, R82.reuse, -R12.reuse ;  /* 0x0000005204047223 */ /* 0x180fe2000001080c */
[-CC-:B------:R-:W-:Y:S01]  /*4af0*/  FFMA.FTZ R39, R39, R82.reuse, -R12.reuse ;  /* 0x0000005227277223 */ /* 0x180fe2000001080c */
[-CC-:B------:R-:W-:Y:S01]  /*4b00*/  FFMA.FTZ R25, R9, R82.reuse, -R12.reuse ;  /* 0x0000005209197223 */ /* 0x180fe2000001080c */
[-C--:B------:R-:W-:Y:S01]  /*4b10*/  FFMA.FTZ R43, R43, R82.reuse, -R12 ;  /* 0x000000522b2b7223 */ /* 0x080fe2000001080c */
[----:B------:R-:W-:Y:S01]  /*4b20*/  SHF.R.U32.HI R9, RZ, 0x1f, R14 ;  /* 0x0000001fff097819 */ /* 0x000fe2000001160e */
[-CC-:B------:R-:W-:Y:S01]  /*4b30*/  FFMA.FTZ R24, R47, R82.reuse, -R12.reuse ;  /* 0x000000522f187223 */ /* 0x180fe2000001080c */
[----:B------:R1:W-:Y:S01]  /*4b40*/  MUFU.EX2 R72, R35 ;  /* 0x0000002300487308 */ /* 0x0003e20000000800 */
[-CC-:B------:R-:W-:Y:S01]  /*4b50*/  FFMA.FTZ R29, R101, R82.reuse, -R12.reuse ;  /* 0x00000052651d7223 */ /* 0x180fe2000001080c */
[----:B------:R-:W-:Y:S01]  /*4b60*/  LEA.HI.SX32 R9, R14, R9, 0x1b ;  /* 0x000000090e097211 */ /* 0x000fe200078fdaff */
[-CC-:B------:R-:W-:Y:S01]  /*4b70*/  FFMA.FTZ R58, R109, R82.reuse, -R12.reuse ;  /* 0x000000526d3a7223 */ /* 0x180fe2000001080c */
[-CC-:B------:R-:W-:Y:S01]  /*4b80*/  FFMA.FTZ R62, R15, R82.reuse, -R12.reuse ;  /* 0x000000520f3e7223 */ /* 0x180fe2000001080c */
[-CC-:B------:R-:W-:Y:S01]  /*4b90*/  FFMA.FTZ R60, R107, R82.reuse, -R12.reuse ;  /* 0x000000526b3c7223 */ /* 0x180fe2000001080c */
[-CC-:B------:R-:W-:Y:S01]  /*4ba0*/  FFMA.FTZ R66, R103, R82.reuse, -R12.reuse ;  /* 0x0000005267427223 */ /* 0x180fe2000001080c */
[-CC-:B------:R-:W-:Y:S01]  /*4bb0*/  FFMA.FTZ R68, R111, R82.reuse, -R12.reuse ;  /* 0x000000526f447223 */ /* 0x180fe2000001080c */
[----:B------:R2:W3:Y:S01]  /*4bc0*/  MUFU.EX2 R85, R4 ;  /* 0x0000000400557308 */ /* 0x0004e20000000800 */
[----:B-1----:R-:W-:Y:S01]  /*4bd0*/  FFMA.FTZ R35, R11, R82, -R12 ;  /* 0x000000520b237223 */ /* 0x002fe2000001080c */
[----:B------:R-:W-:-:S02]  /*4be0*/  VIADD R11, R64, 0xfffffffe ;  /* 0xfffffffe400b7836 */ /* 0x000fc40000000000 */
[-CC-:B------:R-:W-:Y:S01]  /*4bf0*/  FFMA.FTZ R67, R67, R82.reuse, -R12.reuse ;  /* 0x0000005243437223 */ /* 0x180fe2000001080c */
[-CC-:B------:R-:W-:Y:S01]  /*4c00*/  FFMA.FTZ R47, R99, R82.reuse, -R12.reuse ;  /* 0x00000052632f7223 */ /* 0x180fe2000001080c */
[-CC-:B------:R-:W-:Y:S01]  /*4c10*/  FFMA.FTZ R70, R57, R82.reuse, -R12.reuse ;  /* 0x0000005239467223 */ /* 0x180fe2000001080c */
[-CC-:B------:R-:W-:Y:S01]  /*4c20*/  FFMA.FTZ R57, R113, R82.reuse, -R12.reuse ;  /* 0x0000005271397223 */ /* 0x180fe2000001080c */
[----:B------:R-:W-:Y:S01]  /*4c30*/  R2UR UR61, R11 ;  /* 0x000000000b3d72ca */ /* 0x000fe200000e0000 */
[----:B------:R1:W4:Y:S01]  /*4c40*/  MUFU.EX2 R74, R39 ;  /* 0x00000027004a7308 */ /* 0x0003220000000800 */
[----:B--2---:R-:W-:Y:S02]  /*4c50*/  @!P1 VIADD R4, R0, 0x31c40 ;  /* 0x00031c4000049836 */ /* 0x004fe40000000000 */
[-CC-:B------:R-:W-:Y:S01]  /*4c60*/  FFMA.FTZ R117, R117, R82.reuse, -R12.reuse ;  /* 0x0000005275757223 */ /* 0x180fe2000001080c */
[-CC-:B------:R-:W-:Y:S01]  /*4c70*/  FFMA.FTZ R59, R59, R82.reuse, -R12.reuse ;  /* 0x000000523b3b7223 */ /* 0x180fe2000001080c */
[-CC-:B------:R-:W-:Y:S01]  /*4c80*/  FFMA.FTZ R64, R119, R82.reuse, -R12.reuse ;  /* 0x0000005277407223 */ /* 0x180fe2000001080c */
[-C--:B------:R-:W-:Y:S01]  /*4c90*/  FFMA.FTZ R53, R53, R82.reuse, -R12 ;  /* 0x0000005235357223 */ /* 0x080fe2000001080c */
[----:B------:R-:W-:Y:S01]  /*4ca0*/  @!P1 PRMT R4, RZ, 0x654, R4 ;  /* 0x00000654ff049816 */ /* 0x000fe20000000004 */
[-CC-:B------:R-:W-:Y:S01]  /*4cb0*/  FFMA.FTZ R121, R121, R82.reuse, -R12.reuse ;  /* 0x0000005279797223 */ /* 0x180fe2000001080c */
[----:B------:R2:W5:Y:S01]  /*4cc0*/  MUFU.EX2 R87, R43 ;  /* 0x0000002b00577308 */ /* 0x0005620000000800 */
[-CC-:B-1----:R-:W-:Y:S01]  /*4cd0*/  FFMA.FTZ R39, R13, R82.reuse, -R12.reuse ;  /* 0x000000520d277223 */ /* 0x182fe2000001080c */
[----:B------:R1:W-:Y:S01]  /*4ce0*/  @!P1 SYNCS.ARRIVE.TRANS64.RED.A1T0 RZ, [R4+URZ], RZ ;  /* 0x000000ff04ff99a7 */ /* 0x0003e2000810043f */
[-CC-:B------:R-:W-:Y:S01]  /*4cf0*/  FFMA.FTZ R123, R123, R82.reuse, -R12.reuse ;  /* 0x000000527b7b7223 */ /* 0x180fe2000001080c */
[-CC-:B------:R-:W-:Y:S01]  /*4d00*/  FFMA.FTZ R125, R125, R82.reuse, -R12.reuse ;  /* 0x000000527d7d7223 */ /* 0x180fe2000001080c */
[-CC-:B------:R-:W-:Y:S01]  /*4d10*/  FFMA.FTZ R79, R79, R82.reuse, -R12.reuse ;  /* 0x000000524f4f7223 */ /* 0x180fe2000001080c */
[-CC-:B------:R-:W-:Y:S01]  /*4d20*/  FFMA.FTZ R127, R127, R82.reuse, -R12.reuse ;  /* 0x000000527f7f7223 */ /* 0x180fe2000001080c */
[-CC-:B------:R-:W-:Y:S01]  /*4d30*/  FFMA.FTZ R129, R129, R82.reuse, -R12.reuse ;  /* 0x0000005281817223 */ /* 0x180fe2000001080c */
[----:B------:R-:W5:Y:S01]  /*4d40*/  MUFU.EX2 R24, R24 ;  /* 0x0000001800187308 */ /* 0x000f620000000800 */
[-CC-:B--2---:R-:W-:Y:S01]  /*4d50*/  FFMA.FTZ R43, R105, R82.reuse, -R12.reuse ;  /* 0x00000052692b7223 */ /* 0x184fe2000001080c */
[----:B-1----:R-:W-:Y:S01]  /*4d60*/  VIMNMX R4, RZ, R9, !PT ;  /* 0x00000009ff047248 */ /* 0x002fe20007fe0100 */
[----:B------:R-:W-:Y:S01]  /*4d70*/  FADD.FTZ R9, R26, R27 ;  /* 0x0000001b1a097221 */ /* 0x000fe20000010000 */
[-CC-:B------:R-:W-:Y:S01]  /*4d80*/  FFMA.FTZ R26, R61, R82.reuse, -R12.reuse ;  /* 0x000000523d1a7223 */ /* 0x180fe2000001080c */
[----:B------:R-:W-:Y:S01]  /*4d90*/  FFMA.FTZ R131, R131, R82, -R12 ;  /* 0x0000005283837223 */ /* 0x000fe2000001080c */
[----:B------:R-:W-:Y:S01]  /*4da0*/  ISETP.GE.AND P2, PT, R11, R4, PT ;  /* 0x000000040b00720c */ /* 0x000fe20003f46270 */
[----:B---3--:R-:W-:Y:S01]  /*4db0*/  FADD.FTZ R11, R72, R85 ;  /* 0x00000055480b7221 */ /* 0x008fe20000010000 */
[----:B------:R-:W1:Y:S01]  /*4dc0*/  MUFU.EX2 R29, R29 ;  /* 0x0000001d001d7308 */ /* 0x000e620000000800 */
[----:B------:R-:W-:Y:S01]  /*4dd0*/  FADD.FTZ R10, R28, R9 ;  /* 0x000000091c0a7221 */ /* 0x000fe20000010000 */
[----:B------:R-:W-:Y:S01]  /*4de0*/  F2FP.F16.F32.PACK_AB R9, R85, R72 ;  /* 0x000000485509723e */ /* 0x000fe200000000ff */
[----:B----4-:R-:W-:Y:S01]  /*4df0*/  FADD.FTZ R14, R74, R11 ;  /* 0x0000000b4a0e7221 */ /* 0x010fe20000010000 */
[----:B-----5:R-:W-:Y:S01]  /*4e00*/  F2FP.F16.F32.PACK_AB R11, R87, R74 ;  /* 0x0000004a570b723e */ /* 0x020fe200000000ff */
[C---:B------:R-:W-:Y:S01]  /*4e10*/  FADD.FTZ R13, R31.reuse, R10 ;  /* 0x0000000a1f0d7221 */ /* 0x040fe20000010000 */
[----:B------:R-:W-:Y:S01]  /*4e20*/  F2FP.F16.F32.PACK_AB R10, R31, R28 ;  /* 0x0000001c1f0a723e */ /* 0x000fe200000000ff */
[----:B------:R-:W-:Y:S01]  /*4e30*/  FADD.FTZ R15, R87, R14 ;  /* 0x0000000e570f7221 */ /* 0x000fe20000010000 */
[----:B------:R-:W2:Y:S01]  /*4e40*/  MUFU.EX2 R25, R25 ;  /* 0x0000001900197308 */ /* 0x000ea20000000800 */
[----:B------:R-:W-:Y:S01]  /*4e50*/  FADD.FTZ R14, R30, R13 ;  /* 0x0000000d1e0e7221 */ /* 0x000fe20000010000 */
[-CC-:B------:R-:W-:Y:S01]  /*4e60*/  FFMA.FTZ R72, R115, R82.reuse, -R12.reuse ;  /* 0x0000005273487223 */ /* 0x180fe2000001080c */
[----:B------:R-:W-:Y:S01]  /*4e70*/  FADD.FTZ R28, R24, R15 ;  /* 0x0000000f181c7221 */ /* 0x000fe20000010000 */
[-C--:B------:R-:W-:Y:S01]  /*4e80*/  FFMA.FTZ R74, R63, R82.reuse, -R12 ;  /* 0x000000523f4a7223 */ /* 0x080fe2000001080c */
[----:B------:R-:W-:Y:S01]  /*4e90*/  FADD.FTZ R14, R3, R14 ;  /* 0x0000000e030e7221 */ /* 0x000fe20000010000 */
[-CC-:B------:R-:W-:Y:S01]  /*4ea0*/  FFMA.FTZ R133, R133, R82.reuse, -R12.reuse ;  /* 0x0000005285857223 */ /* 0x180fe2000001080c */
[-C--:B------:R-:W-:Y:S01]  /*4eb0*/  FFMA.FTZ R135, R135, R82.reuse, -R12 ;  /* 0x0000005287877223 */ /* 0x080fe2000001080c */
[----:B------:R-:W3:Y:S01]  /*4ec0*/  MUFU.EX2 R58, R58 ;  /* 0x0000003a003a7308 */ /* 0x000ee20000000800 */
[----:B-1----:R-:W-:Y:S01]  /*4ed0*/  FADD.FTZ R28, R29, R28 ;  /* 0x0000001c1d1c7221 */ /* 0x002fe20000010000 */
[----:B------:R-:W-:Y:S01]  /*4ee0*/  FADD.FTZ R13, R5, R14 ;  /* 0x0000000e050d7221 */ /* 0x000fe20000010000 */
[----:B------:R-:W-:Y:S01]  /*4ef0*/  FFMA.FTZ R137, R137, R82, -R12 ;  /* 0x0000005289897223 */ /* 0x000fe2000001080c */
[----:B------:R-:W-:Y:S01]  /*4f00*/  F2FP.F16.F32.PACK_AB R12, R3, R30 ;  /* 0x0000001e030c723e */ /* 0x000fe200000000ff */
[----:B------:R1:W-:Y:S01]  /*4f10*/  STSM.16.M88.4 [R22+0x24300], R8 ;  /* 0x0243000816007844 */ /* 0x0003e20000000200 */
[----:B------:R-:W-:Y:S01]  /*4f20*/  FADD.FTZ R14, R6, R13 ;  /* 0x0000000d060e7221 */ /* 0x000fe20000010000 */
[----:B------:R-:W-:Y:S01]  /*4f30*/  IMAD.MOV.U32 R63, RZ, RZ, R71 ;  /* 0x000000ffff3f7224 */ /* 0x000fe200078e0047 */
[----:B------:R-:W4:Y:S01]  /*4f40*/  MUFU.EX2 R35, R35 ;  /* 0x0000002300237308 */ /* 0x000f220000000800 */
[----:B--2---:R-:W-:Y:S01]  /*4f50*/  FADD.FTZ R15, R25, R28 ;  /* 0x0000001c190f7221 */ /* 0x004fe20000010000 */
[----:B------:R-:W-:-:S04]  /*4f60*/  FADD.FTZ R13, R7, R14 ;  /* 0x0000000e070d7221 */ /* 0x000fc80000010000 */
[----:B------:R-:W-:Y:S02]  /*4f70*/  FADD.FTZ R13, R32, R13 ;  /* 0x0000000d200d7221 */ /* 0x000fe40000010000 */
[----:B------:R-:W2:Y:S01]  /*4f80*/  MUFU.EX2 R60, R60 ;  /* 0x0000003c003c7308 */ /* 0x000ea20000000800 */
[----:B---3--:R-:W-:Y:S01]  /*4f90*/  FADD.FTZ R28, R58, R15 ;  /* 0x0000000f3a1c7221 */ /* 0x008fe20000010000 */
[----:B-1----:R-:W-:-:S06]  /*4fa0*/  F2FP.F16.F32.PACK_AB R8, R32, R7 ;  /* 0x000000072008723e */ /* 0x002fcc00000000ff */
[----:B------:R-:W1:Y:S01]  /*4fb0*/  MUFU.EX2 R39, R39 ;  /* 0x0000002700277308 */ /* 0x000e620000000800 */
[----:B----4-:R-:W-:Y:S01]  /*4fc0*/  FADD.FTZ R15, R35, R28 ;  /* 0x0000001c230f7221 */ /* 0x010fe20000010000 */
[----:B------:R-:W-:-:S06]  /*4fd0*/  FADD.FTZ R28, R20, R13 ;  /* 0x0000000d141c7221 */ /* 0x000fcc0000010000 */
[----:B------:R-:W3:Y:S01]  /*4fe0*/  MUFU.EX2 R62, R62 ;  /* 0x0000003e003e7308 */ /* 0x000ee20000000800 */
[C---:B--2---:R-:W-:Y:S01]  /*4ff0*/  FADD.FTZ R14, R60.reuse, R15 ;  /* 0x0000000f3c0e7221 */ /* 0x044fe20000010000 */
[----:B------:R-:W-:Y:S01]  /*5000*/  FADD.FTZ R15, R21, R28 ;  /* 0x0000001c150f7221 */ /* 0x000fe20000010000 */
[----:B------:R-:W-:Y:S01]  /*5010*/  F2FP.F16.F32.PACK_AB R9, R60, R35 ;  /* 0x000000233c09723e */ /* 0x000fe200000000ff */
[----:B------:R-:W-:Y:S02]  /*5020*/  IMAD.MOV.U32 R60, RZ, RZ, R71 ;  /* 0x000000ffff3c7224 */ /* 0x000fe400078e0047 */
[----:B------:R-:W-:Y:S01]  /*5030*/  FADD.FTZ R28, R34, R15 ;  /* 0x0000000f221c7221 */ /* 0x000fe20000010000 */
[----:B------:R-:W-:Y:S01]  /*5040*/  IMAD.MOV.U32 R35, RZ, RZ, R71 ;  /* 0x000000ffff237224 */ /* 0x000fe200078e0047 */
[----:B------:R-:W2:Y:S01]  /*5050*/  MUFU.EX2 R43, R43 ;  /* 0x0000002b002b7308 */ /* 0x000ea20000000800 */
[----:B-1----:R-:W-:Y:S01]  /*5060*/  FADD.FTZ R13, R39, R14 ;  /* 0x0000000e270d7221 */ /* 0x002fe20000010000 */
[----:B------:R-:W-:-:S04]  /*5070*/  FADD.FTZ R15, R41, R28 ;  /* 0x0000001c290f7221 */ /* 0x000fc80000010000 */
[----:B------:R-:W-:Y:S01]  /*5080*/  FADD.FTZ R10, R36, R15 ;  /* 0x0000000f240a7221 */ /* 0x000fe20000010000 */
[----:B------:R-:W-:Y:S01]  /*5090*/  F2FP.F16.F32.PACK_AB R15, R58, R25 ;  /* 0x000000193a0f723e */ /* 0x000fe200000000ff */
[----:B------:R-:W1:Y:S01]  /*50a0*/  MUFU.EX2 R66, R66 ;  /* 0x0000004200427308 */ /* 0x000e620000000800 */
[C---:B---3--:R-:W-:Y:S01]  /*50b0*/  FADD.FTZ R14, R62.reuse, R13 ;  /* 0x0000000d3e0e7221 */ /* 0x048fe20000010000 */
[----:B------:R-:W-:Y:S01]  /*50c0*/  F2FP.F16.F32.PACK_AB R13, R29, R24 ;  /* 0x000000181d0d723e */ /* 0x000fe200000000ff */
[--C-:B------:R-:W-:Y:S01]  /*50d0*/  IMAD.MOV.U32 R58, RZ, RZ, R71.reuse ;  /* 0x000000ffff3a7224 */ /* 0x100fe200078e0047 */
[----:B------:R-:W-:Y:S01]  /*50e0*/  F2FP.F16.F32.PACK_AB R11, R62, R39 ;  /* 0x000000273e0b723e */ /* 0x000fe200000000ff */
[--C-:B------:R-:W-:Y:S02]  /*50f0*/  IMAD.MOV.U32 R62, RZ, RZ, R71.reuse ;  /* 0x000000ffff3e7224 */ /* 0x100fe400078e0047 */
[----:B------:R-:W-:Y:S01]  /*5100*/  IMAD.MOV.U32 R39, RZ, RZ, R71 ;  /* 0x000000ffff277224 */ /* 0x000fe200078e0047 */
[----:B------:R-:W3:Y:S01]  /*5110*/  MUFU.EX2 R68, R68 ;  /* 0x0000004400447308 */ /* 0x000ee20000000800 */
[----:B--2---:R-:W-:Y:S01]  /*5120*/  FADD.FTZ R3, R43, R14 ;  /* 0x0000000e2b037221 */ /* 0x004fe20000010000 */
[----:B------:R-:W-:-:S05]  /*5130*/  F2FP.F16.F32.PACK_AB R14, R6, R5 ;  /* 0x00000005060e723e */ /* 0x000fca00000000ff */
[----:B------:R-:W-:Y:S01]  /*5140*/  STSM.16.M88.4 [R22+0x25b00], R12 ;  /* 0x025b000c16007844 */ /* 0x000fe20000000200 */
[----:B------:R-:W2:Y:S01]  /*5150*/  MUFU.EX2 R67, R67 ;  /* 0x0000004300437308 */ /* 0x000ea20000000800 */
[C---:B-1----:R-:W-:Y:S01]  /*5160*/  FADD.FTZ R3, R66.reuse, R3 ;  /* 0x0000000342037221 */ /* 0x042fe20000010000 */
[----:B------:R-:W-:Y:S01]  /*5170*/  F2FP.F16.F32.PACK_AB R25, R66, R43 ;  /* 0x0000002b4219723e */ /* 0x000fe200000000ff */
[----:B------:R-:W-:Y:S01]  /*5180*/  IMAD.MOV.U32 R66, RZ, RZ, R71 ;  /* 0x000000ffff427224 */ /* 0x000fe200078e0047 */
[----:B------:R-:W-:-:S04]  /*5190*/  MOV R43, R71 ;  /* 0x00000047002b7202 */ /* 0x000fc80000000f00 */
[----:B------:R-:W1:Y:S01]  /*51a0*/  MUFU.EX2 R47, R47 ;  /* 0x0000002f002f7308 */ /* 0x000e620000000800 */
[----:B---3--:R-:W-:Y:S01]  /*51b0*/  FADD.FTZ R24, R68, R3 ;  /* 0x0000000344187221 */ /* 0x008fe20000010000 */
[----:B------:R-:W-:Y:S01]  /*51c0*/  FADD.FTZ R3, R45, R10 ;  /* 0x0000000a2d037221 */ /* 0x000fe20000010000 */
[----:B------:R-:W-:-:S03]  /*51d0*/  F2FP.F16.F32.PACK_AB R10, R21, R20 ;  /* 0x00000014150a723e */ /* 0x000fc600000000ff */
[----:B------:R-:W-:Y:S02]  /*51e0*/  FADD.FTZ R28, R38, R3 ;  /* 0x00000003261c7221 */ /* 0x000fe40000010000 */
[----:B------:R-:W3:Y:S01]  /*51f0*/  MUFU.EX2 R70, R70 ;  /* 0x0000004600467308 */ /* 0x000ee20000000800 */
[----:B--2---:R-:W-:Y:S01]  /*5200*/  FADD.FTZ R24, R67, R24 ;  /* 0x0000001843187221 */ /* 0x004fe20000010000 */
[----:B------:R-:W-:Y:S01]  /*5210*/  FADD.FTZ R5, R49, R28 ;  /* 0x0000001c31057221 */ /* 0x000fe20000010000 */
[----:B------:R2:W-:Y:S01]  /*5220*/  STSM.16.M88.4 [R22+0x27300], R8 ;  /* 0x0273000816007844 */ /* 0x0005e20000000200 */
[----:B------:R-:W-:Y:S01]  /*5230*/  F2FP.F16.F32.PACK_AB R27, R67, R68 ;  /* 0x00000044431b723e */ /* 0x000fe200000000ff */
[----:B------:R-:W-:Y:S02]  /*5240*/  IMAD.MOV.U32 R68, RZ, RZ, R71 ;  /* 0x000000ffff447224 */ /* 0x000fe400078e0047 */
[----:B------:R-:W-:Y:S01]  /*5250*/  FADD.FTZ R28, R40, R5 ;  /* 0x00000005281c7221 */ /* 0x000fe20000010000 */
[----:B------:R-:W-:Y:S01]  /*5260*/  MOV R67, R71 ;  /* 0x0000004700437202 */ /* 0x000fe20000000f00 */
[----:B------:R-:W-:Y:S01]  /*5270*/  MUFU.EX2 R57, R57 ;  /* 0x0000003900397308 */ /* 0x000fe20000000800 */
[----:B-1----:R-:W-:Y:S01]  /*5280*/  FADD.FTZ R3, R47, R24 ;  /* 0x000000182f037221 */ /* 0x002fe20000010000 */
[----:B------:R-:W-:Y:S01]  /*5290*/  FADD.FTZ R5, R51, R28 ;  /* 0x0000001c33057221 */ /* 0x000fe20000010000 */
[----:B------:R-:W-:Y:S01]  /*52a0*/  F2FP.F16.F32.PACK_AB R24, R41, R34 ;  /* 0x000000222918723e */ /* 0x000fe200000000ff */
[----:B------:R-:W-:-:S02]  /*52b0*/  IMAD.MOV.U32 R41, RZ, RZ, R71 ;  /* 0x000000ffff297224 */ /* 0x000fc400078e0047 */
[----:B------:R-:W-:Y:S02]  /*52c0*/  FADD.FTZ R30, R42, R5 ;  /* 0x000000052a1e7221 */ /* 0x000fe40000010000 */
[----:B------:R-:W1:Y:S01]  /*52d0*/  MUFU.EX2 R0, R117 ;  /* 0x0000007500007308 */ /* 0x000e620000000800 */
[----:B---3--:R-:W-:Y:S01]  /*52e0*/  F2FP.F16.F32.PACK_AB R29, R70, R47 ;  /* 0x0000002f461d723e */ /* 0x008fe200000000ff */
[----:B------:R-:W-:-:S06]  /*52f0*/  FADD.FTZ R30, R33, R30 ;  /* 0x0000001e211e7221 */ /* 0x000fcc0000010000 */
[----:B------:R-:W-:Y:S08]  /*5300*/  MUFU.EX2 R59, R59 ;  /* 0x0000003b003b7308 */ /* 0x000ff00000000800 */
[----:B------:R-:W2:Y:S01]  /*5310*/  MUFU.EX2 R64, R64 ;  /* 0x0000004000407308 */ /* 0x000ea20000000800 */
[----:B-1----:R-:W-:-:S07]  /*5320*/  F2FP.F16.F32.PACK_AB R31, R0, R57 ;  /* 0x00000039001f723e */ /* 0x002fce00000000ff */
[----:B------:R1:W-:Y:S08]  /*5330*/  MUFU.EX2 R6, R26 ;  /* 0x0000001a00067308 */ /* 0x0003f00000000800 */
[----:B------:R-:W3:Y:S01]  /*5340*/  MUFU.EX2 R53, R53 ;  /* 0x0000003500357308 */ /* 0x000ee20000000800 */
[----:B-1----:R-:W-:Y:S01]  /*5350*/  FADD.FTZ R26, R70, R3 ;  /* 0x00000003461a7221 */ /* 0x002fe20000010000 */
[----:B--2---:R-:W-:Y:S01]  /*5360*/  F2FP.F16.F32.PACK_AB R9, R64, R59 ;  /* 0x0000003b4009723e */ /* 0x004fe200000000ff */
[----:B------:R-:W-:-:S02]  /*5370*/  IMAD.MOV.U32 R70, RZ, RZ, R71 ;  /* 0x000000ffff467224 */ /* 0x000fc400078e0047 */
[----:B------:R-:W-:Y:S01]  /*5380*/  FADD.FTZ R3, R57, R26 ;  /* 0x0000001a39037221 */ /* 0x000fe20000010000 */
[----:B------:R-:W-:Y:S01]  /*5390*/  F2FP.F16.F32.PACK_AB R26, R45, R36 ;  /* 0x000000242d1a723e */ /* 0x000fe200000000ff */
[----:B------:R-:W-:Y:S01]  /*53a0*/  IMAD.MOV.U32 R57, RZ, RZ, R71 ;  /* 0x000000ffff397224 */ /* 0x000fe200078e0047 */
[----:B------:R-:W1:Y:S01]  /*53b0*/  MUFU.EX2 R72, R72 ;  /* 0x0000004800487308 */ /* 0x000e620000000800 */
[----:B------:R-:W-:Y:S01]  /*53c0*/  FADD.FTZ R28, R0, R3 ;  /* 0x00000003001c7221 */ /* 0x000fe20000010000 */
[--C-:B------:R-:W-:Y:S01]  /*53d0*/  IMAD.MOV.U32 R36, RZ, RZ, R71.reuse ;  /* 0x000000ffff247224 */ /* 0x100fe200078e0047 */
[----:B------:R-:W-:Y:S02]  /*53e0*/  STSM.16.M88.4 [R22+0x28b00], R24 ;  /* 0x028b001816007844 */ /* 0x000fe40000000200 */
[----:B------:R-:W-:Y:S01]  /*53f0*/  FADD.FTZ R3, R59, R28 ;  /* 0x0000001c3b037221 */ /* 0x000fe20000010000 */
[----:B------:R-:W-:Y:S01]  /*5400*/  F2FP.F16.F32.PACK_AB R28, R49, R38 ;  /* 0x00000026311c723e */ /* 0x000fe200000000ff */
[----:B------:R-:W-:Y:S01]  /*5410*/  IMAD.MOV.U32 R59, RZ, RZ, R71 ;  /* 0x000000ffff3b7224 */ /* 0x000fe200078e0047 */
[----:B------:R-:W2:Y:S01]  /*5420*/  MUFU.EX2 R61, R121 ;  /* 0x00000079003d7308 */ /* 0x000ea20000000800 */
[----:B------:R-:W-:Y:S01]  /*5430*/  FADD.FTZ R34, R64, R3 ;  /* 0x0000000340227221 */ /* 0x000fe20000010000 */
[----:B------:R-:W-:Y:S01]  /*5440*/  FADD.FTZ R3, R37, R30 ;  /* 0x0000001e25037221 */ /* 0x000fe20000010000 */
[----:B------:R-:W-:Y:S01]  /*5450*/  F2FP.F16.F32.PACK_AB R30, R51, R40 ;  /* 0x00000028331e723e */ /* 0x000fe200000000ff */
[----:B------:R-:W-:-:S02]  /*5460*/  IMAD.MOV.U32 R64, RZ, RZ, R71 ;  /* 0x000000ffff407224 */ /* 0x000fc400078e0047 */
[----:B---3--:R-:W-:Y:S01]  /*5470*/  FADD.FTZ R5, R53, R34 ;  /* 0x0000002235057221 */ /* 0x008fe20000010000 */
[----:B------:R-:W-:Y:S01]  /*5480*/  FADD.FTZ R3, R48, R3 ;  /* 0x0000000330037221 */ /* 0x000fe20000010000 */
[----:B------:R-:W-:Y:S01]  /*5490*/  IMAD.MOV.U32 R51, RZ, RZ, R71 ;  /* 0x000000ffff337224 */ /* 0x000fe200078e0047 */
[----:B------:R-:W3:Y:S01]  /*54a0*/  MUFU.EX2 R74, R74 ;  /* 0x0000004a004a7308 */ /* 0x000ee20000000800 */
[----:B-1----:R-:W-:Y:S01]  /*54b0*/  FADD.FTZ R8, R72, R5 ;  /* 0x0000000548087221 */ /* 0x002fe20000010000 */
[----:B------:R-:W-:Y:S01]  /*54c0*/  FADD.FTZ R10, R44, R3 ;  /* 0x000000032c0a7221 */ /* 0x000fe20000010000 */
[----:B------:R-:W-:Y:S01]  /*54d0*/  F2FP.F16.F32.PACK_AB R11, R72, R53 ;  /* 0x00000035480b723e */ /* 0x000fe200000000ff */
[----:B------:R1:W-:Y:S01]  /*54e0*/  STSM.16.M88.4 [R22+0x2a300], R28 ;  /* 0x02a3001c16007844 */ /* 0x0003e20000000200 */
[C---:B------:R-:W-:Y:S01]  /*54f0*/  F2FP.F16.F32.PACK_AB R44, R69.reuse, R44 ;  /* 0x0000002c452c723e */ /* 0x040fe200000000ff */
[----:B------:R-:W-:Y:S01]  /*5500*/  FADD.FTZ R5, R69, R10 ;  /* 0x0000000a45057221 */ /* 0x000fe20000010000 */
[----:B------:R-:W-:Y:S01]  /*5510*/  F2FP.F16.F32.PACK_AB R10, R48, R37 ;  /* 0x00000025300a723e */ /* 0x000fe200000000ff */
[----:B------:R-:W4:Y:S01]  /*5520*/  MUFU.EX2 R123, R123 ;  /* 0x0000007b007b7308 */ /* 0x000f220000000800 */
[----:B--2---:R-:W-:Y:S01]  /*5530*/  FADD.FTZ R3, R61, R8 ;  /* 0x000000083d037221 */ /* 0x004fe20000010000 */
[----:B------:R-:W-:Y:S01]  /*5540*/  FADD.FTZ R14, R46, R5 ;  /* 0x000000052e0e7221 */ /* 0x000fe20000010000 */
[----:B------:R-:W-:Y:S01]  /*5550*/  F2FP.F16.F32.PACK_AB R8, R33, R42 ;  /* 0x0000002a2108723e */ /* 0x000fe200000000ff */
[--C-:B------:R-:W-:Y:S01]  /*5560*/  IMAD.MOV.U32 R69, RZ, RZ, R71.reuse ;  /* 0x000000ffff457224 */ /* 0x100fe200078e0047 */
[-C--:B------:R-:W-:Y:S01]  /*5570*/  MOV R49, R71.reuse ;  /* 0x0000004700317202 */ /* 0x080fe20000000f00 */
[----:B------:R-:W-:Y:S01]  /*5580*/  IMAD.MOV.U32 R53, RZ, RZ, R71 ;  /* 0x000000ffff357224 */ /* 0x000fe200078e0047 */
[----:B------:R-:W-:Y:S01]  /*5590*/  MOV R37, R71 ;  /* 0x0000004700257202 */ /* 0x000fe20000000f00 */
[----:B------:R-:W2:Y:S01]  /*55a0*/  MUFU.EX2 R125, R125 ;  /* 0x0000007d007d7308 */ /* 0x000ea20000000800 */
[C---:B---3--:R-:W-:Y:S01]  /*55b0*/  FADD.FTZ R12, R74.reuse, R3 ;  /* 0x000000034a0c7221 */ /* 0x048fe20000010000 */
[----:B------:R3:W-:Y:S01]  /*55c0*/  STSM.16.M88.4 [R22+0x2bb00], R8 ;  /* 0x02bb000816007844 */ /* 0x0007e20000000200 */
[----:B------:R-:W-:Y:S01]  /*55d0*/  F2FP.F16.F32.PACK_AB R45, R74, R61 ;  /* 0x0000003d4a2d723e */ /* 0x000fe200000000ff */
[--C-:B------:R-:W-:Y:S01]  /*55e0*/  IMAD.MOV.U32 R48, RZ, RZ, R71.reuse ;  /* 0x000000ffff307224 */ /* 0x100fe200078e0047 */
[-C--:B------:R-:W-:Y:S01]  /*55f0*/  MOV R61, R71.reuse ;  /* 0x00000047003d7202 */ /* 0x080fe20000000f00 */
[--C-:B------:R-:W-:Y:S01]  /*5600*/  IMAD.MOV.U32 R42, RZ, RZ, R71.reuse ;  /* 0x000000ffff2a7224 */ /* 0x100fe200078e0047 */
[----:B-1----:R-:W-:Y:S01]  /*5610*/  MOV R31, R71 ;  /* 0x00000047001f7202 */ /* 0x002fe20000000f00 */
[----:B------:R-:W1:Y:S01]  /*5620*/  MUFU.EX2 R73, R73 ;  /* 0x0000004900497308 */ /* 0x000e620000000800 */
[----:B----4-:R-:W-:Y:S01]  /*5630*/  FADD.FTZ R3, R123, R12 ;  /* 0x0000000c7b037221 */ /* 0x010fe20000010000 */
[----:B------:R-:W-:Y:S01]  /*5640*/  F2FP.F16.F32.PACK_AB R47, R6, R123 ;  /* 0x0000007b062f723e */ /* 0x000fe200000000ff */
[----:B------:R-:W-:-:S02]  /*5650*/  IMAD.MOV.U32 R40, RZ, RZ, R71 ;  /* 0x000000ffff287224 */ /* 0x000fc400078e0047 */
[----:B------:R-:W-:Y:S01]  /*5660*/  FADD.FTZ R12, R6, R3 ;  /* 0x00000003060c7221 */ /* 0x000fe20000010000 */
[--C-:B------:R-:W-:Y:S02]  /*5670*/  IMAD.MOV.U32 R38, RZ, RZ, R71.reuse ;  /* 0x000000ffff267224 */ /* 0x100fe400078e0047 */
[----:B------:R-:W4:Y:S01]  /*5680*/  MUFU.EX2 R50, R50 ;  /* 0x0000003200327308 */ /* 0x000f220000000800 */
[----:B--2---:R-:W-:Y:S01]  /*5690*/  FADD.FTZ R3, R125, R12 ;  /* 0x0000000c7d037221 */ /* 0x004fe20000010000 */
[--C-:B------:R-:W-:Y:S02]  /*56a0*/  IMAD.MOV.U32 R34, RZ, RZ, R71.reuse ;  /* 0x000000ffff227224 */ /* 0x100fe400078e0047 */
[--C-:B------:R-:W-:Y:S02]  /*56b0*/  IMAD.MOV.U32 R33, RZ, RZ, R71.reuse ;  /* 0x000000ffff217224 */ /* 0x100fe400078e0047 */
[--C-:B------:R-:W-:Y:S02]  /*56c0*/  IMAD.MOV.U32 R30, RZ, RZ, R71.reuse ;  /* 0x000000ffff1e7224 */ /* 0x100fe400078e0047 */
[----:B------:R-:W2:Y:S01]  /*56d0*/  MUFU.EX2 R77, R77 ;  /* 0x0000004d004d7308 */ /* 0x000ea20000000800 */
[C---:B-1----:R-:W-:Y:S01]  /*56e0*/  FADD.FTZ R5, R73.reuse, R14 ;  /* 0x0000000e49057221 */ /* 0x042fe20000010000 */
[----:B------:R-:W-:Y:S01]  /*56f0*/  F2FP.F16.F32.PACK_AB R46, R73, R46 ;  /* 0x0000002e492e723e */ /* 0x000fe200000000ff */
[----:B------:R-:W-:-:S02]  /*5700*/  IMAD.MOV.U32 R29, RZ, RZ, R71 ;  /* 0x000000ffff1d7224 */ /* 0x000fc400078e0047 */
[----:B------:R-:W-:Y:S02]  /*5710*/  IMAD.MOV.U32 R28, RZ, RZ, R71 ;  /* 0x000000ffff1c7224 */ /* 0x000fe400078e0047 */
[----:B------:R1:W-:Y:S01]  /*5720*/  STSM.16.M88.4 [R22+0x2d300], R44 ;  /* 0x02d3002c16007844 */ /* 0x0003e20000000200 */
[----:B------:R-:W5:Y:S01]  /*5730*/  MUFU.EX2 R52, R52 ;  /* 0x0000003400347308 */ /* 0x000f620000000800 */
[----:B----4-:R-:W-:-:S07]  /*5740*/  FADD.FTZ R14, R50, R5 ;  /* 0x00000005320e7221 */ /* 0x010fce0000010000 */
[----:B------:R-:W4:Y:S01]  /*5750*/  MUFU.EX2 R81, R81 ;  /* 0x0000005100517308 */ /* 0x000f220000000800 */
[C---:B--2---:R-:W-:Y:S01]  /*5760*/  FADD.FTZ R5, R77.reuse, R14 ;  /* 0x0000000e4d057221 */ /* 0x044fe20000010000 */
[----:B---3--:R-:W-:Y:S01]  /*5770*/  F2FP.F16.F32.PACK_AB R8, R77, R50 ;  /* 0x000000324d08723e */ /* 0x008fe200000000ff */
[--C-:B------:R-:W-:Y:S02]  /*5780*/  IMAD.MOV.U32 R50, RZ, RZ, R71.reuse ;  /* 0x000000ffff327224 */ /* 0x100fe400078e0047 */
[----:B-1----:R-:W-:-:S03]  /*5790*/  IMAD.MOV.U32 R47, RZ, RZ, R71 ;  /* 0x000000ffff2f7224 */ /* 0x002fc600078e0047 */
[----:B------:R-:W1:Y:S01]  /*57a0*/  MUFU.EX2 R20, R79 ;  /* 0x0000004f00147308 */ /* 0x000e620000000800 */
[----:B-----5:R-:W-:Y:S01]  /*57b0*/  FADD.FTZ R24, R52, R5 ;  /* 0x0000000534187221 */ /* 0x020fe20000010000 */
[--C-:B------:R-:W-:Y:S02]  /*57c0*/  IMAD.MOV.U32 R46, RZ, RZ, R71.reuse ;  /* 0x000000ffff2e7224 */ /* 0x100fe400078e0047 */
[--C-:B------:R-:W-:Y:S02]  /*57d0*/  IMAD.MOV.U32 R45, RZ, RZ, R71.reuse ;  /* 0x000000ffff2d7224 */ /* 0x100fe400078e0047 */
[--C-:B------:R-:W-:Y:S02]  /*57e0*/  IMAD.MOV.U32 R44, RZ, RZ, R71.reuse ;  /* 0x000000ffff2c7224 */ /* 0x100fe400078e0047 */
[----:B------:R-:W2:Y:S01]  /*57f0*/  MUFU.EX2 R127, R127 ;  /* 0x0000007f007f7308 */ /* 0x000ea20000000800 */
[C---:B----4-:R-:W-:Y:S01]  /*5800*/  FADD.FTZ R5, R81.reuse, R24 ;  /* 0x0000001851057221 */ /* 0x050fe20000010000 */
[----:B------:R-:W-:Y:S01]  /*5810*/  F2FP.F16.F32.PACK_AB R10, R81, R52 ;  /* 0x00000034510a723e */ /* 0x000fe200000000ff */
[----:B------:R-:W-:-:S05]  /*5820*/  IMAD.MOV.U32 R52, RZ, RZ, R71 ;  /* 0x000000ffff347224 */ /* 0x000fca00078e0047 */
[----:B------:R-:W3:Y:S01]  /*5830*/  MUFU.EX2 R32, R129 ;  /* 0x0000008100207308 */ /* 0x000ee20000000800 */
[C---:B-1----:R-:W-:Y:S01]  /*5840*/  F2FP.F16.F32.PACK_AB R9, R20.reuse, R125 ;  /* 0x0000007d1409723e */ /* 0x042fe200000000ff */
[----:B------:R-:W-:-:S06]  /*5850*/  FADD.FTZ R14, R20, R3 ;  /* 0x00000003140e7221 */ /* 0x000fcc0000010000 */
[----:B------:R-:W1:Y:S01]  /*5860*/  MUFU.EX2 R54, R54 ;  /* 0x0000003600367308 */ /* 0x000e620000000800 */
[----:B--2---:R-:W-:-:S07]  /*5870*/  FADD.FTZ R3, R127, R14 ;  /* 0x0000000e7f037221 */ /* 0x004fce0000010000 */
[----:B------:R-:W2:Y:S01]  /*5880*/  MUFU.EX2 R83, R83 ;  /* 0x0000005300537308 */ /* 0x000ea20000000800 */
[C---:B---3--:R-:W-:Y:S01]  /*5890*/  F2FP.F16.F32.PACK_AB R11, R32.reuse, R127 ;  /* 0x0000007f200b723e */ /* 0x048fe200000000ff */
[----:B------:R-:W-:Y:S01]  /*58a0*/  FADD.FTZ R6, R32, R3 ;  /* 0x0000000320067221 */ /* 0x000fe20000010000 */
[----:B------:R-:W-:-:S03]  /*58b0*/  IMAD.MOV.U32 R32, RZ, RZ, R71 ;  /* 0x000000ffff207224 */ /* 0x000fc600078e0047 */
[----:B------:R-:W-:Y:S02]  /*58c0*/  STSM.16.M88.4 [R22+0x2eb00], R8 ;  /* 0x02eb000816007844 */ /* 0x000fe40000000200 */
[----:B------:R-:W-:Y:S01]  /*58d0*/  MUFU.EX2 R55, R55 ;  /* 0x0000003700377308 */ /* 0x000fe20000000800 */
[----:B-1----:R-:W-:-:S07]  /*58e0*/  FADD.FTZ R14, R54, R5 ;  /* 0x00000005360e7221 */ /* 0x002fce0000010000 */
[----:B------:R-:W1:Y:S01]  /*58f0*/  MUFU.EX2 R56, R56 ;  /* 0x0000003800387308 */ /* 0x000e620000000800 */
[C---:B--2---:R-:W-:Y:S01]  /*5900*/  F2FP.F16.F32.PACK_AB R24, R83.reuse, R54 ;  /* 0x000000365318723e */ /* 0x044fe200000000ff */
[----:B------:R-:W-:Y:S01]  /*5910*/  FADD.FTZ R14, R83, R14 ;  /* 0x0000000e530e7221 */ /* 0x000fe20000010000 */
[----:B------:R-:W-:-:S05]  /*5920*/  IMAD.MOV.U32 R54, RZ, RZ, R71 ;  /* 0x000000ffff367224 */ /* 0x000fca00078e0047 */
[----:B------:R-:W2:Y:S08]  /*5930*/  MUFU.EX2 R131, R131 ;  /* 0x0000008300837308 */ /* 0x000eb00000000800 */
[----:B------:R-:W3:Y:S01]  /*5940*/  MUFU.EX2 R0, R133 ;  /* 0x0000008500007308 */ /* 0x000ee20000000800 */
[----:B-1----:R-:W-:-:S07]  /*5950*/  F2FP.F16.F32.PACK_AB R26, R56, R55 ;  /* 0x00000037381a723e */ /* 0x002fce00000000ff */
[----:B------:R-:W-:Y:S01]  /*5960*/  MUFU.EX2 R135, R135 ;  /* 0x0000008700877308 */ /* 0x000fe20000000800 */
[----:B--2---:R-:W-:-:S07]  /*5970*/  FADD.FTZ R3, R131, R6 ;  /* 0x0000000683037221 */ /* 0x004fce0000010000 */
[----:B------:R-:W1:Y:S01]  /*5980*/  MUFU.EX2 R12, R137 ;  /* 0x00000089000c7308 */ /* 0x000e620000000800 */
[C---:B---3--:R-:W-:Y:S01]  /*5990*/  F2FP.F16.F32.PACK_AB R25, R0.reuse, R131 ;  /* 0x000000830019723e */ /* 0x048fe200000000ff */
[----:B------:R-:W-:Y:S01]  /*59a0*/  FADD.FTZ R6, R0, R3 ;  /* 0x0000000300067221 */ /* 0x000fe20000010000 */
[----:B------:R-:W-:Y:S01]  /*59b0*/  FADD.FTZ R3, R55, R14 ;  /* 0x0000000e37037221 */ /* 0x000fe20000010000 */
[----:B------:R-:W-:-:S03]  /*59c0*/  MOV R55, R71 ;  /* 0x0000004700377202 */ /* 0x000fc60000000f00 */
[----:B------:R-:W-:Y:S01]  /*59d0*/  FADD.FTZ R3, R56, R3 ;  /* 0x0000000338037221 */ /* 0x000fe20000010000 */
[----:B------:R-:W-:Y:S01]  /*59e0*/  IMAD.MOV.U32 R56, RZ, RZ, R71 ;  /* 0x000000ffff387224 */ /* 0x000fe200078e0047 */
[----:B-1----:R-:W-:Y:S01]  /*59f0*/  F2FP.F16.F32.PACK_AB R27, R12, R135 ;  /* 0x000000870c1b723e */ /* 0x002fe200000000ff */
[----:B------:R-:W-:-:S04]  /*5a00*/  FADD.FTZ R135, R135, R6 ;  /* 0x0000000687877221 */ /* 0x000fc80000010000 */
[----:B------:R1:W-:Y:S01]  /*5a10*/  STSM.16.M88.4 [R22+0x30300], R24 ;  /* 0x0303001816007844 */ /* 0x0003e20000000200 */
[----:B------:R-:W-:Y:S01]  /*5a20*/  FADD.FTZ R0, R12, R135 ;  /* 0x000000870c007221 */ /* 0x000fe20000010000 */
[----:B------:R2:W-:Y:S06]  /*5a30*/  MEMBAR.ALL.CTA ;  /* 0x0000000000007992 */ /* 0x0005ec0000008000 */
[----:B--2---:R-:W2:Y:S01]  /*5a40*/  FENCE.VIEW.ASYNC.S ;  /* 0x00000000000073c6 */ /* 0x004ea20000000000 */
[--C-:B-1----:R-:W-:Y:S01]  /*5a50*/  IMAD.MOV.U32 R27, RZ, RZ, R71.reuse ;  /* 0x000000ffff1b7224 */ /* 0x102fe200078e0047 */
[----:B------:R-:W-:Y:S01]  /*5a60*/  MOV R25, R71 ;  /* 0x0000004700197202 */ /* 0x000fe20000000f00 */
[----:B------:R-:W-:-:S02]  /*5a70*/  IMAD.MOV.U32 R26, RZ, RZ, R71 ;  /* 0x000000ffff1a7224 */ /* 0x000fc400078e0047 */
[----:B------:R-:W-:Y:S01]  /*5a80*/  IMAD.MOV.U32 R24, RZ, RZ, R71 ;  /* 0x000000ffff187224 */ /* 0x000fe200078e0047 */
[----:B--2---:R-:W-:Y:S01]  /*5a90*/  NOP ;  /* 0x0000000000007918 */ /* 0x004fe20000000000 */
[----:B------:R-:W-:Y:S05]  /*5aa0*/  @!P2 BRA `(.L_x_1533) ;  /* 0x0000004c0030a947 */ /* 0x000fea0003800000 */
[----:B------:R-:W-:Y:S01]  /*5ab0*/  UMOV UR60, UR61 ;  /* 0x0000003d003c7c82 */ /* 0x000fe20008000000 */
[----:B------:R-:W-:Y:S01]  /*5ac0*/  R2UR UR61, R148 ;  /* 0x00000000943d72ca */ /* 0x000fe200000e0000 */
[----:B------:R-:W-:Y:S01]  /*5ad0*/  ULDC.64 UR6, c[0x0][0x3f8] ;  /* 0x0000fe0000067ab9 */ /* 0x000fe20000000a00 */
        /* <DEDUP_REMOVED lines=26> */
[----:B------:R-:W-:Y:S01]  /*5c80*/  IMAD.U32 R7, RZ, RZ, UR6 ;  /* 0x00000006ff077e24 */ /* 0x000fe2000f8e00ff */
[----:B------:R-:W-:Y:S01]  /*5c90*/  MOV R6, UR7 ;  /* 0x0000000700067c02 */ /* 0x000fe20008000f00 */
[----:B------:R-:W-:Y:S01]  /*5ca0*/  UMOV UR45, UR46 ;  /* 0x0000002e002d7c82 */ /* 0x000fe20008000000 */
[----:B------:R-:W-:-:S05]  /*5cb0*/  ULDC UR40, c[0x0][0x9d8] ;  /* 0x0002760000287ab9 */ /* 0x000fca0000000800 */
.L_x_1542:
[----:B------:R-:W-:Y:S01]  /*5cc0*/  R2UR UR7, R146 ;  /* 0x00000000920772ca */ /* 0x000fe200000e0000 */
[----:B------:R-:W-:-:S04]  /*5cd0*/  UIADD3 UR46, UR45, 0x1, URZ ;  /* 0x000000012d2e7890 */ /* 0x000fc8000fffe03f */
[----:B------:R-:W-:-:S04]  /*5ce0*/  UISETP.NE.AND UP0, UPT, UR46, 0x2, UPT ;  /* 0x000000022e00788c */ /* 0x000fc8000bf05270 */
[----:B------:R-:W-:Y:S02]  /*5cf0*/  USEL UR6, URZ, 0x1, UP0 ;  /* 0x000000013f067887 */ /* 0x000fe40008000000 */
[----:B------:R-:W-:Y:S02]  /*5d00*/  USEL UR46, UR46, URZ, UP0 ;  /* 0x0000003f2e2e7287 */ /* 0x000fe40008000000 */
[----:B------:R-:W-:Y:S01]  /*5d10*/  ISETP.NE.AND P3, PT, RZ, UR7, PT ;  /* 0x00000007ff007c0c */ /* 0x000fe2000bf65270 */
[----:B------:R-:W-:-:S06]  /*5d20*/  ULOP3.LUT UR6, UR61, UR6, URZ, 0x3c, !UPT ;  /* 0x000000063d067292 */ /* 0x000fcc000f8e3c3f */
[----:B------:R-:W-:-:S06]  /*5d30*/  IMAD.U32 R148, RZ, RZ, UR6 ;  /* 0x00000006ff947e24 */ /* 0x000fcc000f8e00ff */
[----:B------:R-:W-:Y:S05]  /*5d40*/  @P3 BRA `(.L_x_1534) ;  /* 0x0000000000303947 */ /* 0x000fea0003800000 */
[----:B------:R-:W-:Y:S05]  /*5d50*/  @!P0 BRA `(.L_x_1535) ;  /* 0x0000000000048947 */ /* 0x000fea0003800000 */
[----:B------:R-:W-:Y:S01]  /*5d60*/  BPT.TRAP 0x1 ;  /* 0x000000040000795c */ /* 0x000fe20000300000 */
.L_x_1535:
[----:B------:R-:W-:Y:S01]  /*5d70*/  R2UR UR7, R148 ;  /* 0x00000000940772ca */ /* 0x000fe200000e0000 */
[----:B------:R-:W-:-:S12]  /*5d80*/  ULEA UR6, UR46, UR47, 0x3 ;  /* 0x0000002f2e067291 */ /* 0x000fd8000f8e183f */
[----:B------:R-:W-:-:S05]  /*5d90*/  IMAD.U32 R9, RZ, RZ, UR7 ;  /* 0x00000007ff097e24 */ /* 0x000fca000f8e00ff */
[----:B------:R-:W-:-:S04]  /*5da0*/  SHF.L.U32 R9, R9, 0x1f, RZ ;  /* 0x0000001f09097819 */ /* 0x000fc800000006ff */
[----:B------:R1:W2:Y:S01]  /*5db0*/  SYNCS.PHASECHK.TRANS64.TRYWAIT P2, [UR6+0x31c30], R9 ;  /* 0x031c3009ff0075a7 */ /* 0x0002a20008040146 */
[----:B------:R-:W-:Y:S05]  /*5dc0*/  @!P0 BRA `(.L_x_1536) ;  /* 0x0000000000048947 */ /* 0x000fea0003800000 */
[----:B------:R-:W-:Y:S01]  /*5dd0*/  BPT.TRAP 0x1 ;  /* 0x000000040000795c */ /* 0x000fe20000300000 */
.L_x_1536:
[----:B--2---:R-:W-:Y:S05]  /*5de0*/  @P2 BRA `(.L_x_1534) ;  /* 0x0000000000082947 */ /* 0x004fea0003800000 */
[----:B------:R-:W2:Y:S02]  /*5df0*/  SYNCS.PHASECHK.TRANS64.TRYWAIT P2, [UR6+0x31c30], R9 ;  /* 0x031c3009ff0075a7 */ /* 0x000ea40008040146 */
[----:B--2---:R-:W-:Y:S05]  /*5e00*/  @!P2 BRA `(.L_x_1537) ;  /* 0x000000d4004ca947 */ /* 0x004fea0003800000 */
.L_x_1534:
[----:B-12---:R-:W-:Y:S01]  /*5e10*/  VIADD R9, R16, 0x8 ;  /* 0x0000000810097836 */ /* 0x006fe20000000000 */
[----:B------:R-:W-:Y:S01]  /*5e20*/  UIMAD UR6, UR46, 0x6c0, UR41 ;  /* 0x000006c02e0678a4 */ /* 0x000fe2000f8e0229 */
[----:B------:R-:W-:Y:S01]  /*5e30*/  UMOV UR7, 0x80000020 ;  /* 0x8000002000077882 */ /* 0x000fe20000000000 */
[----:B------:R-:W-:Y:S02]  /*5e40*/  UMOV UR28, UR4 ;  /* 0x00000004001c7c82 */ /* 0x000fe40008000000 */
[----:B------:R1:W-:Y:S01]  /*5e50*/  BAR.SYNC.DEFER_BLOCKING R9, 0x100 ;  /* 0x000400090000751d */ /* 0x0003e20000010000 */
[----:B------:R-:W-:Y:S02]  /*5e60*/  UIADD3 UR30, UR6, 0x40, URZ ;  /* 0x00000040061e7890 */ /* 0x000fe4000fffe03f */
[----:B------:R-:W-:Y:S02]  /*5e70*/  UIADD3 UR34, UR6, 0x80, URZ ;  /* 0x0000008006227890 */ /* 0x000fe4000fffe03f */
[----:B------:R-:W-:Y:S01]  /*5e80*/  UIADD3 UR38, UR6, 0xc0, URZ ;  /* 0x000000c006267890 */ /* 0x000fe2000fffe03f */
[----:B------:R-:W-:Y:S01]  /*5e90*/  UMOV UR29, UR5 ;  /* 0x00000005001d7c82 */ /* 0x000fe20008000000 */
[----:B------:R-:W-:Y:S01]  /*5ea0*/  UMOV UR31, 0x80000020 ;  /* 0x80000020001f7882 */ /* 0x000fe20000000000 */
[----:B------:R-:W-:Y:S01]  /*5eb0*/  UMOV UR32, UR4 ;  /* 0x0000000400207c82 */ /* 0x000fe20008000000 */
[----:B------:R-:W-:Y:S01]  /*5ec0*/  UMOV UR33, UR5 ;  /* 0x0000000500217c82 */ /* 0x000fe20008000000 */
[----:B------:R-:W-:Y:S01]  /*5ed0*/  UMOV UR35, 0x80000020 ;  /* 0x8000002000237882 */ /* 0x000fe20000000000 */
        /* <DEDUP_REMOVED lines=10> */
[----:B------:R-:W-:Y:S01]  /*5f80*/  WARPGROUP.ARRIVE ;  /* 0x00000000000079c5 */ /* 0x000fe20000000000 */
[----:B------:R-:W-:Y:S01]  /*5f90*/  UMOV UR55, 0x80000020 ;  /* 0x8000002000377882 */ /* 0x000fe20000000000 */
[----:B------:R-:W-:Y:S01]  /*5fa0*/  UIADD3 UR58, UR6, 0x180, URZ ;  /* 0x00000180063a7890 */ /* 0x000fe2000fffe03f */
[----:B------:R-:W-:Y:S01]  /*5fb0*/  UMOV UR56, UR4 ;  /* 0x0000000400387c82 */ /* 0x000fe20008000000 */
[----:B------:R-:W-:-:S02]  /*5fc0*/  UMOV UR57, UR5 ;  /* 0x0000000500397c82 */ /* 0x000fc40008000000 */
[----:B------:R-:W-:Y:S01]  /*5fd0*/  HGMMA.64x16x16.F32 R136, gdesc[UR4], RZ, !UPT, gsb0 ;  /* 0x00200000048879f0 */ /* 0x000fe2000c0008ff */
[----:B------:R-:W-:Y:S01]  /*5fe0*/  UMOV UR59, 0x80000020 ;  /* 0x80000020003b7882 */ /* 0x000fe20000000000 */
        /* <DEDUP_REMOVED lines=11> */
[----:B------:R-:W-:-:S02]  /*60a0*/  WARPGROUP.DEPBAR.LE gsb0, 0x0 ;  /* 0x00008000000079c5 */ /* 0x000fc40000010000 */
        /* <DEDUP_REMOVED lines=276> */
[----:B------:R-:W-:Y:S02]  /*71f0*/  UIADD3 UR7, UR6, 0x642, URZ ;  /* 0x0000064206077890 */ /* 0x000fe4000fffe03f */
        /* <DEDUP_REMOVED lines=36> */
[----:B-1----:R-:W-:Y:S05]  /*7440*/  @P3 BRA `(.L_x_1538) ;  /* 0x00000000002c3947 */ /* 0x002fea0003800000 */
[----:B------:R-:W-:Y:S05]  /*7450*/  @!P0 BRA `(.L_x_1539) ;  /* 0x0000000000048947 */ /* 0x000fea0003800000 */
[----:B------:R-:W-:Y:S01]  /*7460*/  BPT.TRAP 0x1 ;  /* 0x000000040000795c */ /* 0x000fe20000300000 */
.L_x_1539:
[----:B------:R-:W-:Y:S01]  /*7470*/  ULEA UR6, UR45, UR47, 0x3 ;  /* 0x0000002f2d067291 */ /* 0x000fe2000f8e183f */
[----:B------:R-:W-:-:S05]  /*7480*/  IMAD.U32 R9, RZ, RZ, UR61 ;  /* 0x0000003dff097e24 */ /* 0x000fca000f8e00ff */
[----:B------:R-:W-:-:S04]  /*7490*/  SHF.L.U32 R9, R9, 0x1f, RZ ;  /* 0x0000001f09097819 */ /* 0x000fc800000006ff */
[----:B------:R1:W2:Y:S01]  /*74a0*/  SYNCS.PHASECHK.TRANS64.TRYWAIT P2, [UR6+0x31c50], R9 ;  /* 0x031c5009ff0075a7 */ /* 0x0002a20008040146 */
[----:B------:R-:W-:Y:S05]  /*74b0*/  @!P0 BRA `(.L_x_1540) ;  /* 0x0000000000048947 */ /* 0x000fea0003800000 */
[----:B------:R-:W-:Y:S01]  /*74c0*/  BPT.TRAP 0x1 ;  /* 0x000000040000795c */ /* 0x000fe20000300000 */
.L_x_1540:
[----:B--2---:R-:W-:Y:S05]  /*74d0*/  @P2 BRA `(.L_x_1538) ;  /* 0x0000000000082947 */ /* 0x004fea0003800000 */
[----:B------:R-:W2:Y:S02]  /*74e0*/  SYNCS.PHASECHK.TRANS64.TRYWAIT P2, [UR6+0x31c50], R9 ;  /* 0x031c5009ff0075a7 */ /* 0x000ea40008040146 */
[----:B--2---:R-:W-:Y:S05]  /*74f0*/  @!P2 BRA `(.L_x_1541) ;  /* 0x000000bc00a8a947 */ /* 0x004fea0003800000 */
.L_x_1538:
[----:B------:R-:W-:Y:S01]  /*7500*/  UIADD3 UR6, UR47, 0x200, URZ ;  /* 0x000002002f067890 */ /* 0x000fe2000fffe03f */
[----:B------:R-:W-:Y:S01]  /*7510*/  R2UR UR10, R145 ;  /* 0x00000000910a72ca */ /* 0x000fe200000e0000 */
[----:B------:R-:W-:Y:S01]  /*7520*/  WARPGROUP.ARRIVE ;  /* 0x00000000000079c5 */ /* 0x000fe20000000000 */
[----:B------:R-:W-:Y:S01]  /*7530*/  UMOV UR29, 0xc0000010 ;  /* 0xc0000010001d7882 */ /* 0x000fe20000000000 */
[----:B------:R-:W-:Y:S01]  /*7540*/  USHF.R.U32.HI UR6, URZ, 0x4, UR6 ;  /* 0x000000043f067899 */ /* 0x000fe20008011606 */
[----:B------:R-:W-:Y:S01]  /*7550*/  R2UR UR11, R6 ;  /* 0x00000000060b72ca */ /* 0x000fe200000e0000 */
[----:B------:R-:W-:Y:S01]  /*7560*/  UMOV UR31, 0x80000020 ;  /* 0x80000020001f7882 */ /* 0x000fe20000000000 */
[----:B------:R-:W-:Y:S01]  /*7570*/  FMUL.FTZ R153, R108, UR40 ;  /* 0x000000286c997c20 */ /* 0x000fe20008410000 */
[----:B------:R-:W-:Y:S01]  /*7580*/  ULOP3.LUT UR6, UR6, 0x3fff, URZ, 0xc0, !UPT ;  /* 0x00003fff06067892 */ /* 0x000fe2000f8ec03f */
[----:B------:R-:W3:Y:S01]  /*7590*/  LDC R108, c[0x0][0x288] ;  /* 0x0000a200ff6c7b82 */ /* 0x000ee20000000800 */
[----:B------:R-:W-:Y:S01]  /*75a0*/  ULDC UR14, c[0x0][0x2e0] ;  /* 0x0000b800000e7ab9 */ /* 0x000fe20000000800 */
[----:B------:R-:W-:Y:S01]  /*75b0*/  FMUL.FTZ R149, R136, UR40 ;  /* 0x0000002888957c20 */ /* 0x000fe20008410000 */
[----:B------:R-:W-:Y:S01]  /*75c0*/  ULOP3.LUT UR7, UR6, 0x2400000, URZ, 0xfc, !UPT ;  /* 0x0240000006077892 */ /* 0x000fe2000f8efc3f */
[----:B------:R-:W-:Y:S01]  /*75d0*/  FMUL.FTZ R154, R96, UR40 ;  /* 0x00000028609a7c20 */ /* 0x000fe20008410000 */
[----:B------:R-:W-:Y:S01]  /*75e0*/  ULOP3.LUT UR6, UR10, 0x10000, URZ, 0xfc, !UPT ;  /* 0x000100000a067892 */ /* 0x000fe2000f8efc3f */
[----:B------:R-:W-:Y:S01]  /*75f0*/  R2UR UR10, R7 ;  /* 0x00000000070a72ca */ /* 0x000fe200000e0000 */
[----:B------:R-:W-:Y:S01]  /*7600*/  UIMAD UR7, UR45, 0x6c0, UR7 ;  /* 0x000006c02d0778a4 */ /* 0x000fe2000f8e0207 */
[----:B------:R-:W-:Y:S01]  /*7610*/  FMUL.FTZ R136, R137, UR40 ;  /* 0x0000002889887c20 */ /* 0x000fe20008410000 */
[----:B------:R-:W-:Y:S01]  /*7620*/  FMUL.FTZ R96, R98, UR40 ;  /* 0x0000002862607c20 */ /* 0x000fe20008410000 */
[----:B------:R-:W4:Y:S01]  /*7630*/  MUFU.TANH R149, R149 ;  /* 0x0000009500957308 */ /* 0x000f220000002400 */
[----:B-12---:R-:W-:Y:S01]  /*7640*/  FMUL.FTZ R9, R138, UR40 ;  /* 0x000000288a097c20 */ /* 0x006fe20008410000 */
[----:B------:R-:W-:Y:S01]  /*7650*/  UMOV UR28, UR6 ;  /* 0x00000006001c7c82 */ /* 0x000fe20008000000 */
[----:B------:R-:W-:Y:S01]  /*7660*/  FMUL.FTZ R138, R140, UR40 ;  /* 0x000000288c8a7c20 */ /* 0x000fe20008410000 */
[----:B------:R-:W-:Y:S01]  /*7670*/  UMOV UR30, UR7 ;  /* 0x00000007001e7c82 */ /* 0x000fe20008000000 */
[----:B------:R-:W-:Y:S01]  /*7680*/  FMUL.FTZ R21, R122, UR40 ;  /* 0x000000287a157c20 */ /* 0x000fe20008410000 */
[----:B------:R-:W-:Y:S01]  /*7690*/  HGMMA.64x96x16.F32 R24, gdesc[UR28].tnspB, R24, gsb0 ;  /* 0x416000001c1879f0 */ /* 0x000fe20008000818 */
[----:B------:R-:W-:Y:S01]  /*76a0*/  UIADD3 UR28, UR6, 0x180, URZ ;  /* 0x00000180061c7890 */ /* 0x000fe2000fffe03f */
[----:B------:R-:W1:Y:S01]  /*76b0*/  MUFU.TANH R136, R136 ;  /* 0x0000008800887308 */ /* 0x000e620000002400 */
[----:B------:R-:W-:Y:S01]  /*76c0*/  UIADD3 UR30, UR7, 0x40, URZ ;  /* 0x00000040071e7890 */ /* 0x000fe2000fffe03f */
[----:B------:R-:W-:Y:S01]  /*76d0*/  FMUL.FTZ R122, R127, UR40 ;  /* 0x000000287f7a7c20 */ /* 0x000fe20008410000 */
[----:B------:R-:W-:Y:S01]  /*76e0*/  UMOV UR29, 0xc0000010 ;  /* 0xc0000010001d7882 */ /* 0x000fe20000000000 */
[----:B------:R-:W-:Y:S01]  /*76f0*/  UMOV UR31, 0x80000020 ;  /* 0x80000020001f7882 */ /* 0x000fe20000000000 */
[----:B------:R-:W-:Y:S01]  /*7700*/  UISETP.NE.U32.AND UP0, UPT, UR10, URZ, UPT ;  /* 0x0000003f0a00728c */ /* 0x000fe2000bf05070 */
[----:B------:R-:W-:Y:S01]  /*7710*/  FMUL.FTZ R137, R141, UR40 ;  /* 0x000000288d897c20 */ /* 0x000fe20008410000 */
[----:B------:R-:W-:Y:S01]  /*7720*/  UIMAD UR10, UR60, -0x90, UR42 ;  /* 0xffffff703c0a78a4 */ /* 0x000fe2000f8e022a */
[----:B------:R-:W-:Y:S01]  /*7730*/  FMUL.FTZ R127, R112, UR40 ;  /* 0x00000028707f7c20 */ /* 0x000fe20008410000 */
[----:B------:R-:W-:Y:S01]  /*7740*/  UISETP.NE.AND.EX UP0, UPT, UR11, URZ, UPT, UP0 ;  /* 0x0000003f0b00728c */ /* 0x000fe2000bf05300 */
[----:B------:R-:W-:Y:S01]  /*7750*/  FMUL.FTZ R112, R114, UR40 ;  /* 0x0000002872707c20 */ /* 0x000fe20008410000 */
[----:B------:R-:W-:Y:S01]  /*7760*/  UIADD3 UR10, UR10, 0x1, URZ ;  /* 0x000000010a0a7890 */ /* 0x000fe2000fffe03f */
[----:B------:R-:W2:Y:S01]  /*7770*/  MUFU.TANH R138, R138 ;  /* 0x0000008a008a7308 */ /* 0x000ea20000002400 */
[----:B------:R-:W-:Y:S01]  /*7780*/  ULDC UR11, c[0x0][0x404] ;  /* 0x00010100000b7ab9 */ /* 0x000fe20000000800 */
[----:B------:R-:W-:Y:S01]  /*7790*/  FMUL.FTZ R114, R118, UR40 ;  /* 0x0000002876727c20 */ /* 0x000fe20008410000 */
[----:B------:R-:W-:Y:S01]  /*77a0*/  USEL UR11, UR11, 0x1, UP0 ;  /* 0x000000010b0b7887 */ /* 0x000fe20008000000 */
[----:B------:R-:W-:Y:S01]  /*77b0*/  FMUL.FTZ R10, R139, UR40 ;  /* 0x000000288b0a7c20 */ /* 0x000fe20008410000 */
[----:B------:R-:W-:Y:S01]  /*77c0*/  FMUL.FTZ R139, R128, UR40 ;  /* 0x00000028808b7c20 */ /* 0x000fe20008410000 */
[----:B------:R-:W-:Y:S01]  /*77d0*/  FMUL.FTZ R129, R129, UR40 ;  /* 0x0000002881817c20 */ /* 0x000fe20008410000 */
[----:B------:R-:W-:Y:S01]  /*77e0*/  UIMAD UR10, UR11, UR14, UR10 ;  /* 0x0000000e0b0a72a4 */ /* 0x000fe2000f8e020a */
[----:B------:R-:W5:Y:S01]  /*77f0*/  MUFU.TANH R137, R137 ;  /* 0x0000008900897308 */ /* 0x000f620000002400 */
[----:B------:R-:W-:Y:S01]  /*7800*/  FMUL.FTZ R140, R132, UR40 ;  /* 0x00000028848c7c20 */ /* 0x000fe20008410000 */
[----:B------:R-:W-:Y:S01]  /*7810*/  FMUL.FTZ R141, R116, UR40 ;  /* 0x00000028748d7c20 */ /* 0x000fe20008410000 */
[----:B------:R-:W-:Y:S01]  /*7820*/  FMUL.FTZ R116, R117, UR40 ;  /* 0x0000002875747c20 */ /* 0x000fe20008410000 */
[----:B------:R-:W-:Y:S01]  /*7830*/  FMUL.FTZ R13, R130, UR40 ;  /* 0x00000028820d7c20 */ /* 0x000fe20008410000 */
[----:B---3--:R-:W-:Y:S01]  /*7840*/  IADD3 R98, -R108, UR10, RZ ;  /* 0x0000000a6c627c10 */ /* 0x008fe2000fffe1ff */
[----:B------:R-:W-:Y:S01]  /*7850*/  FMUL.FTZ R117, R93, UR40 ;  /* 0x000000285d757c20 */ /* 0x000fe20008410000 */
[----:B------:R-:W-:Y:S01]  /*7860*/  FMUL.FTZ R14, R131, UR40 ;  /* 0x00000028830e7c20 */ /* 0x000fe20008410000 */
[----:B------:R-:W3:Y:S01]  /*7870*/  MUFU.TANH R139, R139 ;  /* 0x0000008b008b7308 */ /* 0x000ee20000002400 */
[----:B------:R-:W-:Y:S01]  /*7880*/  FMUL.FTZ R131, R133, UR40 ;  /* 0x0000002885837c20 */ /* 0x000fe20008410000 */
[----:B------:R-:W-:-:S02]  /*7890*/  IMAD R98, R19, -0x2, R98 ;  /* 0xfffffffe13627824 */ /* 0x000fc400078e0262 */
[----:B------:R-:W-:Y:S01]  /*78a0*/  FMUL.FTZ R15, R134, UR40 ;  /* 0x00000028860f7c20 */ /* 0x000fe20008410000 */
[----:B------:R-:W-:Y:S01]  /*78b0*/  FMUL.FTZ R134, R120, UR40 ;  /* 0x0000002878867c20 */ /* 0x000fe20008410000 */
[----:B------:R-:W-:Y:S01]  /*78c0*/  FMUL.FTZ R133, R121, UR40 ;  /* 0x0000002879857c20 */ /* 0x000fe20008410000 */
[----:B------:R-:W-:Y:S01]  /*78d0*/  FMUL.FTZ R121, R126, UR40 ;  /* 0x000000287e797c20 */ /* 0x000fe20008410000 */
[----:B------:R-:W-:Y:S01]  /*78e0*/  IADD3 R118, R23, R98, RZ ;  /* 0x0000006217767210 */ /* 0x000fe20007ffe0ff */
[----:B------:R-:W3:Y:S01]  /*78f0*/  MUFU.TANH R129, R129 ;  /* 0x0000008100817308 */ /* 0x000ee20000002400 */
[----:B------:R-:W-:Y:S01]  /*7900*/  FMUL.FTZ R20, R135, UR40 ;  /* 0x0000002887147c20 */ /* 0x000fe20008410000 */
[----:B------:R-:W-:Y:S01]  /*7910*/  FMUL.FTZ R135, R124, UR40 ;  /* 0x000000287c877c20 */ /* 0x000fe20008410000 */
[C---:B------:R-:W-:Y:S01]  /*7920*/  ISETP.GT.AND P2, PT, R118.reuse, RZ, PT ;  /* 0x000000ff7600720c */ /* 0x040fe20003f44270 */
[----:B------:R-:W-:Y:S01]  /*7930*/  FMUL.FTZ R89, R89, UR40 ;  /* 0x0000002859597c20 */ /* 0x000fe20008410000 */
[C---:B------:R-:W-:Y:S01]  /*7940*/  ISETP.GT.AND P3, PT, R118.reuse, 0x1, PT ;  /* 0x000000017600780c */ /* 0x040fe20003f64270 */
[----:B------:R-:W-:Y:S01]  /*7950*/  FMUL.FTZ R120, R123, UR40 ;  /* 0x000000287b787c20 */ /* 0x000fe20008410000 */
[----:B----4-:R-:W-:Y:S01]  /*7960*/  FSEL R132, R149, -INF , P2 ;  /* 0xff80000095847808 */ /* 0x010fe20001000000 */
[----:B------:R-:W4:Y:S01]  /*7970*/  MUFU.TANH R140, R140 ;  /* 0x0000008c008c7308 */ /* 0x000f220000002400 */
[----:B------:R-:W-:Y:S01]  /*7980*/  ISETP.GT.AND P2, PT, R118, 0x8, PT ;  /* 0x000000087600780c */ /* 0x000fe20003f44270 */
[----:B------:R-:W-:Y:S01]  /*7990*/  FMUL.FTZ R123, R125, UR40 ;  /* 0x000000287d7b7c20 */ /* 0x000fe20008410000 */
[----:B-1----:R-:W-:Y:S01]  /*79a0*/  FSEL R130, R136, -INF , P3 ;  /* 0xff80000088827808 */ /* 0x002fe20001800000 */
[----:B------:R-:W-:Y:S01]  /*79b0*/  FMUL.FTZ R12, R143, UR40 ;  /* 0x000000288f0c7c20 */ /* 0x000fe20008410000 */
[----:B------:R-:W-:Y:S01]  /*79c0*/  FMNMX.FTZ R93, R132, R8, !PT ;  /* 0x00000008845d7209 */ /* 0x000fe20007810000 */
[----:B------:R-:W-:Y:S01]  /*79d0*/  FMUL.FTZ R143, R104, UR40 ;  /* 0x00000028688f7c20 */ /* 0x000fe20008410000 */
[----:B------:R-:W-:Y:S01]  /*79e0*/  ISETP.GT.AND P3, PT, R118, 0x9, PT ;  /* 0x000000097600780c */ /* 0x000fe20003f64270 */
[----:B------:R-:W1:Y:S01]  /*79f0*/  MUFU.TANH R131, R131 ;  /* 0x0000008300837308 */ /* 0x000e620000002400 */
[----:B--2---:R-:W-:Y:S01]  /*7a00*/  FSEL R98, R138, -INF , P2 ;  /* 0xff8000008a627808 */ /* 0x004fe20001000000 */
[----:B------:R-:W-:Y:S01]  /*7a10*/  FMUL.FTZ R104, R106, UR40 ;  /* 0x000000286a687c20 */ /* 0x000fe20008410000 */
[----:B------:R-:W-:Y:S01]  /*7a20*/  FMNMX.FTZ R93, R130, R93, !PT ;  /* 0x0000005d825d7209 */ /* 0x000fe20007810000 */
[----:B------:R-:W-:Y:S01]  /*7a30*/  FMUL.FTZ R106, R110, UR40 ;  /* 0x000000286e6a7c20 */ /* 0x000fe20008410000 */
[----:B------:R-:W-:Y:S01]  /*7a40*/  ISETP.GT.AND P2, PT, R118, 0x10, PT ;  /* 0x000000107600780c */ /* 0x000fe20003f44270 */
[----:B------:R-:W-:Y:S01]  /*7a50*/  FMUL.FTZ R125, R113, UR40 ;  /* 0x00000028717d7c20 */ /* 0x000fe20008410000 */
[----:B-----5:R-:W-:Y:S01]  /*7a60*/  FSEL R128, R137, -INF , P3 ;  /* 0xff80000089807808 */ /* 0x020fe20001800000 */
[----:B------:R-:W2:Y:S01]  /*7a70*/  MUFU.TANH R134, R134 ;  /* 0x0000008600867308 */ /* 0x000ea20000002400 */
[----:B------:R-:W-:Y:S01]  /*7a80*/  FMNMX.FTZ R93, R98, R93, !PT ;  /* 0x0000005d625d7209 */ /* 0x000fe20007810000 */
[----:B------:R-:W-:Y:S01]  /*7a90*/  FMUL.FTZ R110, R97, UR40 ;  /* 0x00000028616e7c20 */ /* 0x000fe20008410000 */
[----:B------:R-:W-:Y:S01]  /*7aa0*/  ISETP.GT.AND P3, PT, R118, 0x11, PT ;  /* 0x000000117600780c */ /* 0x000fe20003f64270 */
[----:B------:R-:W-:Y:S01]  /*7ab0*/  FMUL.FTZ R11, R142, UR40 ;  /* 0x000000288e0b7c20 */ /* 0x000fe20008410000 */
[----:B---3--:R-:W-:Y:S01]  /*7ac0*/  FSEL R126, R139, -INF , P2 ;  /* 0xff8000008b7e7808 */ /* 0x008fe20001000000 */
[----:B------:R-:W-:Y:S01]  /*7ad0*/  FMUL.FTZ R97, R99, UR40 ;  /* 0x0000002863617c20 */ /* 0x000fe20008410000 */
[----:B------:R-:W-:Y:S01]  /*7ae0*/  FMNMX.FTZ R93, R128, R93, !PT ;  /* 0x0000005d805d7209 */ /* 0x000fe20007810000 */
[----:B------:R-:W3:Y:S01]  /*7af0*/  MUFU.TANH R133, R133 ;  /* 0x0000008500857308 */ /* 0x000ee20000002400 */
[----:B------:R-:W-:Y:S01]  /*7b00*/  ISETP.GT.AND P2, PT, R118, 0x18, PT ;  /* 0x000000187600780c */ /* 0x000fe20003f44270 */
[----:B------:R-:W-:Y:S01]  /*7b10*/  FMUL.FTZ R142, R105, UR40 ;  /* 0x00000028698e7c20 */ /* 0x000fe20008410000 */
[----:B------:R-:W-:Y:S01]  /*7b20*/  FSEL R108, R129, -INF , P3 ;  /* 0xff800000816c7808 */ /* 0x000fe20001800000 */
[----:B------:R-:W-:Y:S01]  /*7b30*/  FMUL.FTZ R99, R88, UR40 ;  /* 0x0000002858637c20 */ /* 0x000fe20008410000 */
[----:B------:R-:W-:Y:S01]  /*7b40*/  FMNMX.FTZ R93, R126, R93, !PT ;  /* 0x0000005d7e5d7209 */ /* 0x000fe20007810000 */
[----:B------:R-:W-:Y:S01]  /*7b50*/  FMUL.FTZ R105, R107, UR40 ;  /* 0x000000286b697c20 */ /* 0x000fe20008410000 */
[----:B------:R-:W-:Y:S01]  /*7b60*/  ISETP.GT.AND P3, PT, R118, 0x19, PT ;  /* 0x000000197600780c */ /* 0x000fe20003f64270 */
[----:B------:R-:W-:Y:S01]  /*7b70*/  MUFU.TANH R135, R135 ;  /* 0x0000008700877308 */ /* 0x000fe20000002400 */
[----:B----4-:R-:W-:Y:S01]  /*7b80*/  FSEL R124, R140, -INF , P2 ;  /* 0xff8000008c7c7808 */ /* 0x010fe20001000000 */
[----:B------:R-:W-:Y:S01]  /*7b90*/  FMUL.FTZ R107, R111, UR40 ;  /* 0x000000286f6b7c20 */ /* 0x000fe20008410000 */
[----:B------:R-:W-:Y:S01]  /*7ba0*/  ISETP.GT.AND P2, PT, R118, 0x20, PT ;  /* 0x000000207600780c */ /* 0x000fe20003f44270 */
[----:B------:R-:W-:Y:S01]  /*7bb0*/  FMUL.FTZ R111, R92, UR40 ;  /* 0x000000285c6f7c20 */ /* 0x000fe20008410000 */
[----:B------:R-:W-:Y:S01]  /*7bc0*/  FMUL.FTZ R101, R101, UR40 ;  /* 0x0000002865657c20 */ /* 0x000fe20008410000 */
[----:B------:R-:W-:Y:S01]  /*7bd0*/  FMUL.FTZ R152, R109, UR40 ;  /* 0x000000286d987c20 */ /* 0x000fe20008410000 */
[----:B------:R-:W-:Y:S01]  /*7be0*/  FMUL.FTZ R139, R81, UR40 ;  /* 0x00000028518b7c20 */ /* 0x000fe20008410000 */
[----:B------:R4:W-:Y:S01]  /*7bf0*/  MUFU.TANH R149, R89 ;  /* 0x0000005900957308 */ /* 0x0009e20000002400 */
[----:B------:R-:W-:Y:S01]  /*7c00*/  FMUL.FTZ R137, R80, UR40 ;  /* 0x0000002850897c20 */ /* 0x000fe20008410000 */
[----:B------:R-:W-:Y:S01]  /*7c10*/  FMUL.FTZ R113, R115, UR40 ;  /* 0x0000002873717c20 */ /* 0x000fe20008410000 */
[----:B------:R-:W-:Y:S01]  /*7c20*/  FMUL.FTZ R115, R119, UR40 ;  /* 0x0000002877737c20 */ /* 0x000fe20008410000 */
[----:B------:R-:W-:Y:S01]  /*7c30*/  FMUL.FTZ R100, R100, UR40 ;  /* 0x0000002864647c20 */ /* 0x000fe20008410000 */
[----:B------:R-:W-:Y:S01]  /*7c40*/  FMUL.FTZ R157, R73, UR40 ;  /* 0x00000028499d7c20 */ /* 0x000fe20008410000 */
[----:B------:R-:W-:Y:S01]  /*7c50*/  FMUL.FTZ R84, R84, UR40 ;  /* 0x0000002854547c20 */ /* 0x000fe20008410000 */
[----:B------:R-:W-:Y:S01]  /*7c60*/  FMUL.FTZ R155, R72, UR40 ;  /* 0x00000028489b7c20 */ /* 0x000fe20008410000 */
[----:B------:R-:W5:Y:S01]  /*7c70*/  MUFU.TANH R123, R123 ;  /* 0x0000007b007b7308 */ /* 0x000f620000002400 */
[----:B----4-:R-:W-:Y:S01]  /*7c80*/  FMNMX.FTZ R89, R108, R93, !PT ;  /* 0x0000005d6c597209 */ /* 0x010fe20007810000 */
[----:B------:R-:W-:Y:S01]  /*7c90*/  FMUL.FTZ R76, R76, UR40 ;  /* 0x000000284c4c7c20 */ /* 0x000fe20008410000 */
[----:B-1----:R-:W-:Y:S01]  /*7ca0*/  FSEL R93, R131, -INF , P3 ;  /* 0xff800000835d7808 */ /* 0x002fe20001800000 */
[----:B------:R-:W-:Y:S01]  /*7cb0*/  FMUL.FTZ R72, R102, UR40 ;  /* 0x0000002866487c20 */ /* 0x000fe20008410000 */
[----:B------:R-:W-:Y:S01]  /*7cc0*/  FMNMX.FTZ R136, R124, R89, !PT ;  /* 0x000000597c887209 */ /* 0x000fe20007810000 */
[----:B------:R-:W-:Y:S01]  /*7cd0*/  FMUL.FTZ R83, R83, UR40 ;  /* 0x0000002853537c20 */ /* 0x000fe20008410000 */
[----:B------:R-:W-:Y:S01]  /*7ce0*/  ISETP.GT.AND P3, PT, R118, 0x21, PT ;  /* 0x000000217600780c */ /* 0x000fe20003f64270 */
[----:B------:R-:W-:-:S02]  /*7cf0*/  WARPGROUP.DEPBAR.LE gsb0, 0x0 ;  /* 0x00008000000079c5 */ /* 0x000fc40000010000 */
[----:B------:R-:W-:Y:S01]  /*7d00*/  WARPGROUP.ARRIVE ;  /* 0x00000000000079c5 */ /* 0x000fe20000000000 */
[----:B------:R-:W-:Y:S01]  /*7d10*/  MUFU.TANH R127, R127 ;  /* 0x0000007f007f7308 */ /* 0x000fe20000002400 */
[----:B--2---:R-:W-:Y:S01]  /*7d20*/  FSEL R89, R134, -INF , P2 ;  /* 0xff80000086597808 */ /* 0x004fe20001000000 */
[----:B------:R-:W-:Y:S01]  /*7d30*/  FMUL.FTZ R86, R86, UR40 ;  /* 0x0000002856567c20 */ /* 0x000fe20008410000 */
[----:B------:R-:W-:Y:S01]  /*7d40*/  FMNMX.FTZ R136, R93, R136, !PT ;  /* 0x000000885d887209 */ /* 0x000fe20007810000 */
[----:B------:R-:W-:Y:S01]  /*7d50*/  FMUL.FTZ R87, R87, UR40 ;  /* 0x0000002857577c20 */ /* 0x000fe20008410000 */
[----:B------:R-:W-:Y:S01]  /*7d60*/  HGMMA.64x96x16.F32 R24, gdesc[UR28].tnspB, R24, gsb0 ;  /* 0x416000001c1879f0 */ /* 0x000fe20008000818 */
[----:B------:R-:W-:Y:S01]  /*7d70*/  UIADD3 UR28, UR6, 0x300, URZ ;  /* 0x00000300061c7890 */ /* 0x000fe2000fffe03f */
[----:B------:R-:W-:Y:S01]  /*7d80*/  ISETP.GT.AND P2, PT, R118, 0x28, PT ;  /* 0x000000287600780c */ /* 0x000fe20003f44270 */
[----:B------:R-:W-:Y:S01]  /*7d90*/  UIADD3 UR30, UR7, 0x80, URZ ;  /* 0x00000080071e7890 */ /* 0x000fe2000fffe03f */
[----:B------:R-:W1:Y:S01]  /*7da0*/  MUFU.TANH R125, R125 ;  /* 0x0000007d007d7308 */ /* 0x000e620000002400 */
[----:B------:R-:W-:Y:S01]  /*7db0*/  UMOV UR29, 0xc0000010 ;  /* 0xc0000010001d7882 */ /* 0x000fe20000000000 */
[----:B------:R-:W-:Y:S01]  /*7dc0*/  UMOV UR31, 0x80000020 ;  /* 0x80000020001f7882 */ /* 0x000fe20000000000 */
[----:B------:R-:W-:Y:S01]  /*7dd0*/  FMNMX.FTZ R136, R89, R136, !PT ;  /* 0x0000008859887209 */ /* 0x000fe20007810000 */
[----:B------:R-:W-:Y:S01]  /*7de0*/  FMUL.FTZ R74, R74, UR40 ;  /* 0x000000284a4a7c20 */ /* 0x000fe20008410000 */
[----:B------:R-:W-:-:S03]  /*7df0*/  R2UR UR61, R148 ;  /* 0x00000000943d72ca */ /* 0x000fc600000e0000 */
[----:B------:R3:W-:Y:S08]  /*7e00*/  MUFU.TANH R92, R99 ;  /* 0x00000063005c7308 */ /* 0x0007f00000002400 */
[----:B------:R-:W-:Y:S01]  /*7e10*/  MUFU.TANH R141, R141 ;  /* 0x0000008d008d7308 */ /* 0x000fe20000002400 */
[----:B---3--:R-:W-:Y:S02]  /*7e20*/  FSEL R99, R133, -INF , P3 ;  /* 0xff80000085637808 */ /* 0x008fe40001800000 */
[----:B------:R-:W-:-:S02]  /*7e30*/  ISETP.GT.AND P3, PT, R118, 0x29, PT ;  /* 0x000000297600780c */ /* 0x000fc40003f64270 */
[----:B------:R-:W-:Y:S02]  /*7e40*/  FMNMX.FTZ R136, R99, R136, !PT ;  /* 0x0000008863887209 */ /* 0x000fe40007810000 */
[----:B-----5:R-:W-:Y:S01]  /*7e50*/  FSEL R109, R123, -INF , P3 ;  /* 0xff8000007b6d7808 */ /* 0x020fe20001800000 */
[----:B------:R2:W-:Y:S01]  /*7e60*/  MUFU.TANH R88, R101 ;  /* 0x0000006500587308 */ /* 0x0005e20000002400 */
[----:B------:R-:W-:-:S04]  /*7e70*/  ISETP.GT.AND P3, PT, R118, 0x31, PT ;  /* 0x000000317600780c */ /* 0x000fc80003f64270 */
[----:B-1----:R-:W-:Y:S02]  /*7e80*/  FSEL R81, R125, -INF , P3 ;  /* 0xff8000007d517808 */ /* 0x002fe40001800000 */
[C---:B------:R-:W-:Y:S01]  /*7e90*/  ISETP.GT.AND P3, PT, R118.reuse, 0x39, PT ;  /* 0x000000397600780c */ /* 0x040fe20003f64270 */
[----:B------:R-:W1:Y:S01]  /*7ea0*/  MUFU.TANH R116, R116 ;  /* 0x0000007400747308 */ /* 0x000e620000002400 */
[----:B--2---:R-:W-:Y:S02]  /*7eb0*/  FSEL R101, R135, -INF , P2 ;  /* 0xff80000087657808 */ /* 0x004fe40001000000 */
[----:B------:R-:W-:Y:S02]  /*7ec0*/  ISETP.GT.AND P2, PT, R118, 0x30, PT ;  /* 0x000000307600780c */ /* 0x000fe40003f44270 */
[----:B------:R-:W-:-:S03]  /*7ed0*/  FMNMX.FTZ R136, R101, R136, !PT ;  /* 0x0000008865887209 */ /* 0x000fc60007810000 */
[----:B------:R-:W2:Y:S01]  /*7ee0*/  MUFU.TANH R143, R143 ;  /* 0x0000008f008f7308 */ /* 0x000ea20000002400 */
[----:B------:R-:W-:-:S07]  /*7ef0*/  FMNMX.FTZ R136, R109, R136, !PT ;  /* 0x000000886d887209 */ /* 0x000fce0007810000 */
[----:B------:R3:W-:Y:S01]  /*7f00*/  MUFU.TANH R134, R111 ;  /* 0x0000006f00867308 */ /* 0x0007e20000002400 */
[----:B-1----:R-:W-:Y:S01]  /*7f10*/  FSEL R119, R116, -INF , P3 ;  /* 0xff80000074777808 */ /* 0x002fe20001800000 */
[----:B------:R-:W-:Y:S01]  /*7f20*/  FMUL.FTZ R116, R78, UR40 ;  /* 0x000000284e747c20 */ /* 0x000fe20008410000 */
[----:B------:R-:W-:-:S05]  /*7f30*/  ISETP.GT.AND P3, PT, R118, 0x41, PT ;  /* 0x000000417600780c */ /* 0x000fca0003f64270 */
[----:B------:R-:W1:Y:S01]  /*7f40*/  MUFU.TANH R142, R142 ;  /* 0x0000008e008e7308 */ /* 0x000e620000002400 */
[----:B---3--:R-:W-:Y:S02]  /*7f50*/  FSEL R111, R127, -INF , P2 ;  /* 0xff8000007f6f7808 */ /* 0x008fe40001000000 */
[----:B------:R-:W-:Y:S02]  /*7f60*/  ISETP.GT.AND P2, PT, R118, 0x38, PT ;  /* 0x000000387600780c */ /* 0x000fe40003f44270 */
[----:B------:R-:W-:-:S03]  /*7f70*/  FMNMX.FTZ R136, R111, R136, !PT ;  /* 0x000000886f887209 */ /* 0x000fc60007810000 */
[----:B------:R-:W3:Y:S01]  /*7f80*/  MUFU.TANH R153, R153 ;  /* 0x0000009900997308 */ /* 0x000ee20000002400 */
[----:B------:R-:W-:-:S07]  /*7f90*/  FMNMX.FTZ R136, R81, R136, !PT ;  /* 0x0000008851887209 */ /* 0x000fce0007810000 */
[----:B------:R4:W-:Y:S08]  /*7fa0*/  MUFU.TANH R80, R117 ;  /* 0x0000007500507308 */ /* 0x0009f00000002400 */
[----:B------:R-:W5:Y:S01]  /*7fb0*/  MUFU.TANH R152, R152 ;  /* 0x0000009800987308 */ /* 0x000f620000002400 */
[----:B----4-:R-:W-:Y:S01]  /*7fc0*/  FSEL R117, R141, -INF , P2 ;  /* 0xff8000008d757808 */ /* 0x010fe20001000000 */
[----:B------:R-:W-:Y:S01]  /*7fd0*/  FMUL.FTZ R141, R85, UR40 ;  /* 0x00000028558d7c20 */ /* 0x000fe20008410000 */
[----:B------:R-:W-:-:S02]  /*7fe0*/  ISETP.GT.AND P2, PT, R118, 0x40, PT ;  /* 0x000000407600780c */ /* 0x000fc40003f44270 */
[----:B------:R-:W-:Y:S02]  /*7ff0*/  FMNMX.FTZ R136, R117, R136, !PT ;  /* 0x0000008875887209 */ /* 0x000fe40007810000 */
[----:B--2---:R-:W-:Y:S01]  /*8000*/  FSEL R123, R143, -INF , P2 ;  /* 0xff8000008f7b7808 */ /* 0x004fe20001000000 */
[----:B------:R-:W2:Y:S01]  /*8010*/  MUFU.TANH R154, R154 ;  /* 0x0000009a009a7308 */ /* 0x000ea20000002400 */
[----:B------:R-:W-:Y:S02]  /*8020*/  FMNMX.FTZ R136, R119, R136, !PT ;  /* 0x0000008877887209 */ /* 0x000fe40007810000 */
[----:B------:R-:W-:Y:S02]  /*8030*/  ISETP.GT.AND P2, PT, R118, 0x48, PT ;  /* 0x000000487600780c */ /* 0x000fe40003f44270 */
[----:B-1----:R-:W-:Y:S02]  /*8040*/  FSEL R85, R142, -INF , P3 ;  /* 0xff8000008e557808 */ /* 0x002fe40001800000 */
[----:B------:R-:W-:Y:S01]  /*8050*/  FMNMX.FTZ R136, R123, R136, !PT ;  /* 0x000000887b887209 */ /* 0x000fe20007810000 */
[----:B------:R-:W1:Y:S01]  /*8060*/  MUFU.TANH R110, R110 ;  /* 0x0000006e006e7308 */ /* 0x000e620000002400 */
[----:B------:R-:W-:Y:S01]  /*8070*/  ISETP.GT.AND P3, PT, R118, 0x49, PT ;  /* 0x000000497600780c */ /* 0x000fe20003f64270 */
[----:B------:R-:W-:-:S02]  /*8080*/  WARPGROUP.DEPBAR.LE gsb0, 0x0 ;  /* 0x00008000000079c5 */ /* 0x000fc40000010000 */
[----:B------:R-:W-:Y:S01]  /*8090*/  WARPGROUP.ARRIVE ;  /* 0x00000000000079c5 */ /* 0x000fe20000000000 */
[----:B---3--:R-:W-:Y:S02]  /*80a0*/  FSEL R127, R153, -INF , P2 ;  /* 0xff800000997f7808 */ /* 0x008fe40001000000 */
[----:B------:R-:W-:Y:S01]  /*80b0*/  FMNMX.FTZ R136, R85, R136, !PT ;  /* 0x0000008855887209 */ /* 0x000fe20007810000 */
[----:B------:R-:W3:Y:S01]  /*80c0*/  MUFU.TANH R100, R100 ;  /* 0x0000006400647308 */ /* 0x000ee20000002400 */
[----:B------:R-:W-:Y:S01]  /*80d0*/  ISETP.GT.AND P2, PT, R118, 0x50, PT ;  /* 0x000000507600780c */ /* 0x000fe20003f44270 */
[----:B------:R-:W-:Y:S01]  /*80e0*/  HGMMA.64x96x16.F32 R24, gdesc[UR28].tnspB, R24, gsb0 ;  /* 0x416000001c1879f0 */ /* 0x000fe20008000818 */
[----:B------:R-:W-:Y:S01]  /*80f0*/  UIADD3 UR28, UR6, 0x480, URZ ;  /* 0x00000480061c7890 */ /* 0x000fe2000fffe03f */
[----:B-----5:R-:W-:Y:S01]  /*8100*/  FSEL R125, R152, -INF , P3 ;  /* 0xff800000987d7808 */ /* 0x020fe20001800000 */
[----:B------:R-:W-:Y:S01]  /*8110*/  UIADD3 UR30, UR7, 0xc0, URZ ;  /* 0x000000c0071e7890 */ /* 0x000fe2000fffe03f */
[----:B------:R-:W-:Y:S01]  /*8120*/  FMNMX.FTZ R136, R127, R136, !PT ;  /* 0x000000887f887209 */ /* 0x000fe20007810000 */
[----:B------:R-:W-:Y:S01]  /*8130*/  UMOV UR29, 0xc0000010 ;  /* 0xc0000010001d7882 */ /* 0x000fe20000000000 */
[----:B------:R-:W-:Y:S01]  /*8140*/  UMOV UR31, 0x80000020 ;  /* 0x80000020001f7882 */ /* 0x000fe20000000000 */
[----:B------:R-:W-:Y:S01]  /*8150*/  ISETP.GT.AND P3, PT, R118, 0x51, PT ;  /* 0x000000517600780c */ /* 0x000fe20003f64270 */
[----:B------:R-:W4:Y:S01]  /*8160*/  MUFU.TANH R137, R137 ;  /* 0x0000008900897308 */ /* 0x000f220000002400 */
[----:B--2---:R-:W-:-:S02]  /*8170*/  FSEL R73, R154, -INF , P2 ;  /* 0xff8000009a497808 */ /* 0x004fc40001000000 */
[----:B------:R-:W-:Y:S02]  /*8180*/  FMNMX.FTZ R136, R125, R136, !PT ;  /* 0x000000887d887209 */ /* 0x000fe40007810000 */
[----:B------:R-:W-:Y:S02]  /*8190*/  ISETP.GT.AND P2, PT, R118, 0x58, PT ;  /* 0x000000587600780c */ /* 0x000fe40003f44270 */
[----:B-1----:R-:W-:Y:S01]  /*81a0*/  FSEL R129, R110, -INF , P3 ;  /* 0xff8000006e817808 */ /* 0x002fe20001800000 */
[----:B------:R-:W1:Y:S01]  /*81b0*/  MUFU.TANH R139, R139 ;  /* 0x0000008b008b7308 */ /* 0x000e620000002400 */
[----:B------:R-:W-:Y:S01]  /*81c0*/  FMNMX.FTZ R136, R73, R136, !PT ;  /* 0x0000008849887209 */ /* 0x000fe20007810000 */
[----:B------:R-:W-:Y:S01]  /*81d0*/  FMUL.FTZ R110, R79, UR40 ;  /* 0x000000284f6e7c20 */ /* 0x000fe20008410000 */
[----:B------:R-:W-:Y:S02]  /*81e0*/  ISETP.GT.AND P3, PT, R118, 0x59, PT ;  /* 0x000000597600780c */ /* 0x000fe40003f64270 */
[----:B---3--:R-:W-:-:S02]  /*81f0*/  FSEL R131, R100, -INF , P2 ;  /* 0xff80000064837808 */ /* 0x008fc40001000000 */
[----:B------:R-:W-:Y:S01]  /*8200*/  FMNMX.FTZ R136, R129, R136, !PT ;  /* 0x0000008881887209 */ /* 0x000fe20007810000 */
[----:B------:R-:W2:Y:S01]  /*8210*/  MUFU.TANH R84, R84 ;  /* 0x0000005400547308 */ /* 0x000ea20000002400 */
[----:B------:R-:W-:Y:S02]  /*8220*/  ISETP.GT.AND P2, PT, R118, 0x60, PT ;  /* 0x000000607600780c */ /* 0x000fe40003f44270 */
[----:B------:R-:W-:Y:S01]  /*8230*/  FSEL R133, R88, -INF , P3 ;  /* 0xff80000058857808 */ /* 0x000fe20001800000 */
[----:B------:R-:W-:Y:S01]  /*8240*/  FMUL.FTZ R88, R77, UR40 ;  /* 0x000000284d587c20 */ /* 0x000fe20008410000 */
[----:B------:R-:W-:Y:S02]  /*8250*/  FMNMX.FTZ R136, R131, R136, !PT ;  /* 0x0000008883887209 */ /* 0x000fe40007810000 */
[----:B------:R-:W-:Y:S01]  /*8260*/  ISETP.GT.AND P3, PT, R118, 0x61, PT ;  /* 0x000000617600780c */ /* 0x000fe20003f64270 */
[----:B------:R-:W3:Y:S01]  /*8270*/  MUFU.TANH R141, R141 ;  /* 0x0000008d008d7308 */ /* 0x000ee20000002400 */
[----:B------:R-:W-:Y:S01]  /*8280*/  FSEL R135, R92, -INF , P2 ;  /* 0xff8000005c877808 */ /* 0x000fe20001000000 */
[----:B------:R-:W-:Y:S01]  /*8290*/  FMUL.FTZ R92, R103, UR40 ;  /* 0x00000028675c7c20 */ /* 0x000fe20008410000 */
[----:B------:R-:W-:-:S02]  /*82a0*/  FMNMX.FTZ R136, R133, R136, !PT ;  /* 0x0000008885887209 */ /* 0x000fc40007810000 */
[C---:B------:R-:W-:Y:S02]  /*82b0*/  ISETP.GT.AND P2, PT, R118.reuse, 0x68, PT ;  /* 0x000000687600780c */ /* 0x040fe40003f44270 */
[----:B------:R-:W-:Y:S01]  /*82c0*/  FSEL R149, R149, -INF , P3 ;  /* 0xff80000095957808 */ /* 0x000fe20001800000 */
[----:B------:R-:W5:Y:S01]  /*82d0*/  MUFU.TANH R155, R155 ;  /* 0x0000009b009b7308 */ /* 0x000f620000002400 */
[----:B------:R-:W-:Y:S02]  /*82e0*/  FMNMX.FTZ R136, R135, R136, !PT ;  /* 0x0000008887887209 */ /* 0x000fe40007810000 */
[----:B------:R-:W-:Y:S02]  /*82f0*/  ISETP.GT.AND P3, PT, R118, 0x69, PT ;  /* 0x000000697600780c */ /* 0x000fe40003f64270 */
[----:B------:R-:W-:Y:S02]  /*8300*/  FSEL R153, R134, -INF , P2 ;  /* 0xff80000086997808 */ /* 0x000fe40001000000 */
[----:B------:R-:W-:Y:S01]  /*8310*/  FMNMX.FTZ R136, R149, R136, !PT ;  /* 0x0000008895887209 */ /* 0x000fe20007810000 */
[----:B------:R-:W5:Y:S01]  /*8320*/  MUFU.TANH R157, R157 ;  /* 0x0000009d009d7308 */ /* 0x000f620000002400 */
[----:B------:R-:W-:-:S02]  /*8330*/  ISETP.GT.AND P2, PT, R118, 0x70, PT ;  /* 0x000000707600780c */ /* 0x000fc40003f44270 */
[----:B------:R-:W-:Y:S02]  /*8340*/  FSEL R143, R80, -INF , P3 ;  /* 0xff800000508f7808 */ /* 0x000fe40001800000 */
[----:B------:R-:W-:Y:S02]  /*8350*/  FMNMX.FTZ R136, R153, R136, !PT ;  /* 0x0000008899887209 */ /* 0x000fe40007810000 */
[C---:B------:R-:W-:Y:S01]  /*8360*/  ISETP.GT.AND P3, PT, R118.reuse, 0x71, PT ;  /* 0x000000717600780c */ /* 0x040fe20003f64270 */
[----:B------:R-:W5:Y:S01]  /*8370*/  MUFU.TANH R76, R76 ;  /* 0x0000004c004c7308 */ /* 0x000f620000002400 */
[----:B----4-:R-:W-:Y:S02]  /*8380*/  FSEL R137, R137, -INF , P2 ;  /* 0xff80000089897808 */ /* 0x010fe40001000000 */
[----:B------:R-:W-:Y:S02]  /*8390*/  FMNMX.FTZ R136, R143, R136, !PT ;  /* 0x000000888f887209 */ /* 0x000fe40007810000 */
[----:B------:R-:W-:-:S02]  /*83a0*/  ISETP.GT.AND P2, PT, R118, 0x78, PT ;  /* 0x000000787600780c */ /* 0x000fc40003f44270 */
[----:B-1----:R-:W-:Y:S01]  /*83b0*/  FSEL R139, R139, -INF , P3 ;  /* 0xff8000008b8b7808 */ /* 0x002fe20001800000 */
[----:B------:R-:W1:Y:S01]  /*83c0*/  MUFU.TANH R88, R88 ;  /* 0x0000005800587308 */ /* 0x000e620000002400 */
[----:B------:R-:W-:Y:S02]  /*83d0*/  FMNMX.FTZ R136, R137, R136, !PT ;  /* 0x0000008889887209 */ /* 0x000fe40007810000 */
[----:B------:R-:W-:Y:S02]  /*83e0*/  ISETP.GT.AND P3, PT, R118, 0x79, PT ;  /* 0x000000797600780c */ /* 0x000fe40003f64270 */
[----:B--2---:R-:W-:Y:S01]  /*83f0*/  FSEL R77, R84, -INF , P2 ;  /* 0xff800000544d7808 */ /* 0x004fe20001000000 */
[----:B------:R-:W-:Y:S01]  /*8400*/  FMUL.FTZ R84, R90, UR40 ;  /* 0x000000285a547c20 */ /* 0x000fe20008410000 */
[----:B------:R-:W-:Y:S01]  /*8410*/  FMNMX.FTZ R136, R139, R136, !PT ;  /* 0x000000888b887209 */ /* 0x000fe20007810000 */
[----:B------:R-:W-:Y:S01]  /*8420*/  FMUL.FTZ R90, R94, UR40 ;  /* 0x000000285e5a7c20 */ /* 0x000fe20008410000 */
[----:B------:R-:W-:Y:S01]  /*8430*/  ISETP.GT.AND P2, PT, R118, 0x80, PT ;  /* 0x000000807600780c */ /* 0x000fe20003f44270 */
[----:B------:R-:W-:Y:S01]  /*8440*/  FMUL.FTZ R94, R75, UR40 ;  /* 0x000000284b5e7c20 */ /* 0x000fe20008410000 */
[----:B---3--:R-:W-:Y:S01]  /*8450*/  FSEL R141, R141, -INF , P3 ;  /* 0xff8000008d8d7808 */ /* 0x008fe20001800000 */
[----:B------:R-:W-:Y:S01]  /*8460*/  MUFU.TANH R9, R9 ;  /* 0x0000000900097308 */ /* 0x000fe20000002400 */
[----:B------:R-:W-:-:S02]  /*8470*/  FMNMX.FTZ R136, R77, R136, !PT ;  /* 0x000000884d887209 */ /* 0x000fc40007810000 */
[C---:B------:R-:W-:Y:S02]  /*8480*/  ISETP.GT.AND P3, PT, R118.reuse, 0x81, PT ;  /* 0x000000817600780c */ /* 0x040fe40003f64270 */
[----:B-----5:R-:W-:Y:S02]  /*8490*/  FSEL R155, R155, -INF , P2 ;  /* 0xff8000009b9b7808 */ /* 0x020fe40001000000 */
[----:B------:R-:W-:Y:S01]  /*84a0*/  FMNMX.FTZ R136, R141, R136, !PT ;  /* 0x000000888d887209 */ /* 0x000fe20007810000 */
[----:B------:R-:W2:Y:S01]  /*84b0*/  MUFU.TANH R10, R10 ;  /* 0x0000000a000a7308 */ /* 0x000ea20000002400 */
[----:B------:R-:W-:Y:S02]  /*84c0*/  ISETP.GT.AND P2, PT, R118, 0x88, PT ;  /* 0x000000887600780c */ /* 0x000fe40003f44270 */
[----:B------:R-:W-:Y:S02]  /*84d0*/  FSEL R157, R157, -INF , P3 ;  /* 0xff8000009d9d7808 */ /* 0x000fe40001800000 */
[----:B------:R-:W-:-:S02]  /*84e0*/  FMNMX.FTZ R136, R155, R136, !PT ;  /* 0x000000889b887209 */ /* 0x000fc40007810000 */
[----:B------:R-:W-:Y:S01]  /*84f0*/  ISETP.GT.AND P3, PT, R118, 0x89, PT ;  /* 0x000000897600780c */ /* 0x000fe20003f64270 */
[----:B------:R-:W-:Y:S01]  /*8500*/  MUFU.TANH R11, R11 ;  /* 0x0000000b000b7308 */ /* 0x000fe20000002400 */
[----:B------:R-:W-:Y:S01]  /*8510*/  FSEL R80, R76, -INF , P2 ;  /* 0xff8000004c507808 */ /* 0x000fe20001000000 */
[----:B------:R-:W-:Y:S01]  /*8520*/  VIADD R118, R118, 0x8 ;  /* 0x0000000876767836 */ /* 0x000fe20000000000 */
[----:B------:R-:W-:Y:S02]  /*8530*/  FMNMX.FTZ R136, R157, R136, !PT ;  /* 0x000000889d887209 */ /* 0x000fe40007810000 */
[----:B-1----:R-:W-:Y:S01]  /*8540*/  FSEL R103, R88, -INF , P3 ;  /* 0xff80000058677808 */ /* 0x002fe20001800000 */
[----:B------:R-:W-:Y:S01]  /*8550*/  FMUL.FTZ R88, R91, UR40 ;  /* 0x000000285b587c20 */ /* 0x000fe20008410000 */
[----:B------:R-:W-:Y:S01]  /*8560*/  FMNMX.FTZ R136, R80, R136, !PT ;  /* 0x0000008850887209 */ /* 0x000fe20007810000 */
[----:B------:R-:W-:Y:S01]  /*8570*/  FMUL.FTZ R91, R95, UR40 ;  /* 0x000000285f5b7c20 */ /* 0x000fe20008410000 */
[----:B------:R1:W-:Y:S01]  /*8580*/  MUFU.TANH R76, R92 ;  /* 0x0000005c004c7308 */ /* 0x0003e20000002400 */
[----:B------:R-:W-:-:S02]  /*8590*/  WARPGROUP.DEPBAR.LE gsb0, 0x0 ;  /* 0x00008000000079c5 */ /* 0x000fc40000010000 */
[----:B------:R-:W-:Y:S01]  /*85a0*/  WARPGROUP.ARRIVE ;  /* 0x00000000000079c5 */ /* 0x000fe20000000000 */
[----:B------:R-:W-:Y:S02]  /*85b0*/  FMNMX.FTZ R136, R103, R136, !PT ;  /* 0x0000008867887209 */ /* 0x000fe40007810000 */
[----:B------:R-:W-:Y:S02]  /*85c0*/  ISETP.GT.AND P5, PT, R118, RZ, PT ;  /* 0x000000ff7600720c */ /* 0x000fe40003fa4270 */
[----:B------:R-:W3:Y:S01]  /*85d0*/  MUFU.TANH R12, R12 ;  /* 0x0000000c000c7308 */ /* 0x000ee20000002400 */
[----:B------:R-:W-:Y:S01]  /*85e0*/  HGMMA.64x96x16.F32 R24, gdesc[UR28].tnspB, R24, gsb0 ;  /* 0x416000001c1879f0 */ /* 0x000fe20008000818 */
[----:B------:R-:W-:Y:S01]  /*85f0*/  UIADD3 UR28, UR6, 0x600, URZ ;  /* 0x00000600061c7890 */ /* 0x000fe2000fffe03f */
[----:B------:R-:W4:Y:S01]  /*8600*/  SHFL.BFLY PT, R100, R136, 0x2, 0x1f ;  /* 0x0c401f0088647f89 */ /* 0x000f2200000e0000 */
[----:B------:R-:W-:Y:S01]  /*8610*/  UIADD3 UR30, UR7, 0x100, URZ ;  /* 0x00000100071e7890 */ /* 0x000fe2000fffe03f */
[----:B-1----:R-:W-:Y:S01]  /*8620*/  FMUL.FTZ R92, R82, UR40 ;  /* 0x00000028525c7c20 */ /* 0x002fe20008410000 */
[----:B------:R-:W-:Y:S01]  /*8630*/  UMOV UR29, 0xc0000010 ;  /* 0xc0000010001d7882 */ /* 0x000fe20000000000 */
[----:B------:R-:W-:Y:S01]  /*8640*/  UMOV UR31, 0x80000020 ;  /* 0x80000020001f7882 */ /* 0x000fe20000000000 */
[----:B------:R-:W1:Y:S01]  /*8650*/  LDC R82, c[0x0][0x988] ;  /* 0x00026200ff527b82 */ /* 0x000e620000000800 */
[----:B------:R-:W-:Y:S01]  /*8660*/  MUFU.TANH R13, R13 ;  /* 0x0000000d000d7308 */ /* 0x000fe20000002400 */
[----:B------:R-:W-:-:S02]  /*8670*/  ISETP.GT.AND P3, PT, R118, 0x1, PT ;  /* 0x000000017600780c */ /* 0x000fc40003f64270 */
[----:B------:R-:W-:Y:S02]  /*8680*/  ISETP.GT.AND P4, PT, R118, 0x8, PT ;  /* 0x000000087600780c */ /* 0x000fe40003f84270 */
[----:B--2---:R-:W-:Y:S02]  /*8690*/  FSEL R10, R10, -INF , P3 ;  /* 0xff8000000a0a7808 */ /* 0x004fe40001800000 */
[C---:B------:R-:W-:Y:S01]  /*86a0*/  ISETP.GT.AND P6, PT, R118.reuse, 0x9, PT ;  /* 0x000000097600780c */ /* 0x040fe20003fc4270 */
[----:B------:R-:W2:Y:S01]  /*86b0*/  MUFU.TANH R14, R14 ;  /* 0x0000000e000e7308 */ /* 0x000ea20000002400 */
[----:B------:R-:W-:Y:S02]  /*86c0*/  ISETP.GT.AND P3, PT, R118, 0x11, PT ;  /* 0x000000117600780c */ /* 0x000fe40003f64270 */
[----:B---3--:R-:W-:Y:S02]  /*86d0*/  FSEL R12, R12, -INF , P6 ;  /* 0xff8000000c0c7808 */ /* 0x008fe40003000000 */
[----:B------:R-:W-:-:S03]  /*86e0*/  ISETP.GT.AND P6, PT, R118, 0x19, PT ;  /* 0x000000197600780c */ /* 0x000fc60003fc4270 */
[----:B------:R-:W-:Y:S01]  /*86f0*/  MUFU.TANH R15, R15 ;  /* 0x0000000f000f7308 */ /* 0x000fe20000002400 */
[----:B----4-:R-:W-:-:S05]  /*8700*/  FMNMX.FTZ R100, R136, R100, !PT ;  /* 0x0000006488647209 */ /* 0x010fca0007810000 */
[----:B------:R-:W3:Y:S02]  /*8710*/  SHFL.BFLY PT, R95, R100, 0x1, 0x1f ;  /* 0x0c201f00645f7f89 */ /* 0x000ee400000e0000 */
[----:B------:R-:W-:Y:S01]  /*8720*/  MUFU.TANH R20, R20 ;  /* 0x0000001400147308 */ /* 0x000fe20000002400 */
[----:B--2---:R-:W-:Y:S02]  /*8730*/  FSEL R14, R14, -INF , P3 ;  /* 0xff8000000e0e7808 */ /* 0x004fe40001800000 */
[----:B------:R-:W-:-:S05]  /*8740*/  ISETP.GT.AND P3, PT, R118, 0x21, PT ;  /* 0x000000217600780c */ /* 0x000fca0003f64270 */
[----:B------:R-:W-:Y:S08]  /*8750*/  MUFU.TANH R21, R21 ;  /* 0x0000001500157308 */ /* 0x000ff00000002400 */
[----:B------:R-:W2:Y:S01]  /*8760*/  MUFU.TANH R120, R120 ;  /* 0x0000007800787308 */ /* 0x000ea20000002400 */
[----:B---3--:R-:W-:-:S07]  /*8770*/  FMNMX.FTZ R75, R100, R95, !PT ;  /* 0x0000005f644b7209 */ /* 0x008fce0007810000 */
[----:B------:R-:W3:Y:S01]  /*8780*/  MUFU.TANH R121, R121 ;  /* 0x0000007900797308 */ /* 0x000ee20000002400 */
[C---:B------:R-:W-:Y:S01]  /*8790*/  FSETP.NEU.FTZ.AND P2, PT, R75.reuse, -INF , PT ;  /* 0xff8000004b00780b */ /* 0x040fe20003f5d000 */
[----:B-1----:R-:W-:-:S06]  /*87a0*/  FMUL.FTZ R100, R75, R82 ;  /* 0x000000524b647220 */ /* 0x002fcc0000410000 */
[----:B------:R-:W1:Y:S01]  /*87b0*/  MUFU.TANH R122, R122 ;  /* 0x0000007a007a7308 */ /* 0x000e620000002400 */
[----:B------:R-:W-:Y:S02]  /*87c0*/  FSEL R100, R100, RZ, P2 ;  /* 0x000000ff64647208 */ /* 0x000fe40001000000 */
[----:B--2---:R-:W-:Y:S02]  /*87d0*/  FSEL R120, R120, -INF , P3 ;  /* 0xff80000078787808 */ /* 0x004fe40001800000 */
[----:B------:R-:W-:Y:S01]  /*87e0*/  ISETP.GT.AND P3, PT, R118, 0x31, PT ;  /* 0x000000317600780c */ /* 0x000fe20003f64270 */
[-CC-:B------:R-:W-:Y:S01]  /*87f0*/  FFMA.FTZ R79, R128, R82.reuse, -R100.reuse ;  /* 0x00000052804f7223 */ /* 0x180fe20000010864 */
[-CC-:B------:R-:W-:Y:S01]  /*8800*/  FFMA.FTZ R128, R108, R82.reuse, -R100.reuse ;  /* 0x000000526c807223 */ /* 0x180fe20000010864 */
[----:B------:R-:W-:Y:S01]  /*8810*/  FSEL R108, R9, -INF , P5 ;  /* 0xff800000096c7808 */ /* 0x000fe20002800000 */
[-CC-:B------:R-:W-:Y:S01]  /*8820*/  FFMA.FTZ R78, R126, R82.reuse, -R100.reuse ;  /* 0x000000527e4e7223 */ /* 0x180fe20000010864 */
[-CC-:B------:R-:W-:Y:S01]  /*8830*/  FFMA.FTZ R95, R130, R82.reuse, -R100.reuse ;  /* 0x00000052825f7223 */ /* 0x180fe20000010864 */
[-CC-:B------:R-:W-:Y:S01]  /*8840*/  FFMA.FTZ R130, R124, R82.reuse, -R100.reuse ;  /* 0x000000527c827223 */ /* 0x180fe20000010864 */
[----:B------:R-:W-:Y:S01]  /*8850*/  FMNMX.FTZ R126, R108, R5, !PT ;  /* 0x000000056c7e7209 */ /* 0x000fe20007810000 */
[--C-:B------:R-:W-:Y:S01]  /*8860*/  FFMA.FTZ R102, R132, R82, -R100.reuse ;  /* 0x0000005284667223 */ /* 0x100fe20000010864 */
[----:B------:R-:W-:Y:S01]  /*8870*/  FSEL R124, R11, -INF , P4 ;  /* 0xff8000000b7c7808 */ /* 0x000fe20002000000 */
[----:B------:R2:W-:Y:S01]  /*8880*/  MUFU.EX2 R9, R128 ;  /* 0x0000008000097308 */ /* 0x0005e20000000800 */
[----:B------:R-:W-:Y:S01]  /*8890*/  FMNMX.FTZ R126, R10, R126, !PT ;  /* 0x0000007e0a7e7209 */ /* 0x000fe20007810000 */
[-CC-:B------:R-:W-:Y:S01]  /*88a0*/  FFMA.FTZ R132, R93, R82.reuse, -R100.reuse ;  /* 0x000000525d847223 */ /* 0x180fe20000010864 */
[----:B------:R-:W-:Y:S01]  /*88b0*/  ISETP.GT.AND P5, PT, R118, 0x10, PT ;  /* 0x000000107600780c */ /* 0x000fe20003fa4270 */
[--C-:B------:R-:W-:Y:S01]  /*88c0*/  FFMA.FTZ R129, R129, R82, -R100.reuse ;  /* 0x0000005281817223 */ /* 0x100fe20000010864 */
[----:B------:R-:W-:Y:S01]  /*88d0*/  FMNMX.FTZ R126, R124, R126, !PT ;  /* 0x0000007e7c7e7209 */ /* 0x000fe20007810000 */
[--C-:B------:R-:W-:Y:S01]  /*88e0*/  FFMA.FTZ R98, R98, R82, -R100.reuse ;  /* 0x0000005262627223 */ /* 0x100fe20000010864 */
[----:B------:R-:W-:Y:S01]  /*88f0*/  FSEL R93, R13, -INF , P5 ;  /* 0xff8000000d5d7808 */ /* 0x000fe20002800000 */
[----:B------:R4:W-:Y:S01]  /*8900*/  MUFU.EX2 R11, R130 ;  /* 0x00000082000b7308 */ /* 0x0009e20000000800 */
[----:B--2---:R-:W-:Y:S01]  /*8910*/  FMNMX.FTZ R128, R12, R126, !PT ;  /* 0x0000007e0c807209 */ /* 0x004fe20007810000 */
[-CC-:B------:R-:W-:Y:S01]  /*8920*/  FFMA.FTZ R85, R85, R82.reuse, -R100.reuse ;  /* 0x0000005255557223 */ /* 0x180fe20000010864 */
[----:B------:R-:W-:Y:S01]  /*8930*/  ISETP.GT.AND P4, PT, R118, 0x18, PT ;  /* 0x000000187600780c */ /* 0x000fe20003f84270 */
[--C-:B------:R-:W-:Y:S01]  /*8940*/  FFMA.FTZ R73, R73, R82, -R100.reuse ;  /* 0x0000005249497223 */ /* 0x100fe20000010864 */
[----:B------:R-:W-:Y:S01]  /*8950*/  FMNMX.FTZ R13, R93, R128, !PT ;  /* 0x000000805d0d7209 */ /* 0x000fe20007810000 */
[-CC-:B------:R-:W-:Y:S01]  /*8960*/  FFMA.FTZ R77, R77, R82.reuse, -R100.reuse ;  /* 0x000000524d4d7223 */ /* 0x180fe20000010864 */
[----:B------:R-:W-:Y:S01]  /*8970*/  FSEL R15, R15, -INF , P4 ;  /* 0xff8000000f0f7808 */ /* 0x000fe20002000000 */
[----:B------:R-:W-:Y:S01]  /*8980*/  MUFU.TANH R112, R112 ;  /* 0x0000007000707308 */ /* 0x000fe20000002400 */
[----:B------:R-:W-:Y:S01]  /*8990*/  FMNMX.FTZ R128, R14, R13, !PT ;  /* 0x0000000d0e807209 */ /* 0x000fe20007810000 */
[-CC-:B----4-:R-:W-:Y:S01]  /*89a0*/  FFMA.FTZ R130, R89, R82.reuse, -R100.reuse ;  /* 0x0000005259827223 */ /* 0x190fe20000010864 */
[----:B------:R-:W-:Y:S01]  /*89b0*/  ISETP.GT.AND P5, PT, R118, 0x20, PT ;  /* 0x000000207600780c */ /* 0x000fe20003fa4270 */
[-CC-:B------:R-:W-:Y:S01]  /*89c0*/  FFMA.FTZ R80, R80, R82.reuse, -R100.reuse ;  /* 0x0000005250507223 */ /* 0x180fe20000010864 */
[----:B------:R-:W-:Y:S01]  /*89d0*/  FSEL R89, R20, -INF , P6 ;  /* 0xff80000014597808 */ /* 0x000fe20003000000 */
[----:B------:R-:W-:Y:S01]  /*89e0*/  FFMA.FTZ R20, R99, R82, -R100 ;  /* 0x0000005263147223 */ /* 0x000fe20000010864 */
[----:B------:R-:W-:-:S02]  /*89f0*/  WARPGROUP.DEPBAR.LE gsb0, 0x0 ;  /* 0x00008000000079c5 */ /* 0x000fc40000010000 */
[----:B------:R-:W-:Y:S01]  /*8a00*/  WARPGROUP.ARRIVE ;  /* 0x00000000000079c5 */ /* 0x000fe20000000000 */
[----:B------:R-:W-:Y:S01]  /*8a10*/  FMNMX.FTZ R128, R15, R128, !PT ;  /* 0x000000800f807209 */ /* 0x000fe20007810000 */
[----:B------:R-:W2:Y:S01]  /*8a20*/  MUFU.TANH R113, R113 ;  /* 0x0000007100717308 */ /* 0x000ea20000002400 */
[----:B------:R-:W-:Y:S01]  /*8a30*/  FSEL R99, R21, -INF , P5 ;  /* 0xff80000015637808 */ /* 0x000fe20002800000 */
[----:B------:R-:W-:Y:S01]  /*8a40*/  FFMA.FTZ R103, R103, R82, -R100 ;  /* 0x0000005267677223 */ /* 0x000fe20000010864 */
[----:B------:R-:W-:Y:S01]  /*8a50*/  FMNMX.FTZ R128, R89, R128, !PT ;  /* 0x0000008059807209 */ /* 0x000fe20007810000 */
[----:B------:R-:W-:Y:S01]  /*8a60*/  HGMMA.64x96x16.F32 R24, gdesc[UR28].tnspB, R24, gsb0 ;  /* 0x416000001c1879f0 */ /* 0x000fe20008000818 */
[----:B------:R-:W-:Y:S01]  /*8a70*/  UIADD3 UR28, UR6, 0x780, URZ ;  /* 0x00000780061c7890 */ /* 0x000fe2000fffe03f */
[C---:B------:R-:W-:Y:S01]  /*8a80*/  ISETP.GT.AND P4, PT, R118.reuse, 0x28, PT ;  /* 0x000000287600780c */ /* 0x040fe20003f84270 */
[----:B------:R-:W-:Y:S01]  /*8a90*/  UIADD3 UR30, UR7, 0x140, URZ ;  /* 0x00000140071e7890 */ /* 0x000fe2000fffe03f */
[----:B------:R-:W-:Y:S01]  /*8aa0*/  FMNMX.FTZ R21, R99, R128, !PT ;  /* 0x0000008063157209 */ /* 0x000fe20007810000 */
[----:B------:R-:W-:Y:S01]  /*8ab0*/  UMOV UR29, 0xc0000010 ;  /* 0xc0000010001d7882 */ /* 0x000fe20000000000 */
[----:B------:R-:W-:Y:S01]  /*8ac0*/  UMOV UR31, 0x80000020 ;  /* 0x80000020001f7882 */ /* 0x000fe20000000000 */
[----:B------:R-:W4:Y:S01]  /*8ad0*/  MUFU.TANH R114, R114 ;  /* 0x0000007200727308 */ /* 0x000f220000002400 */
[----:B------:R-:W-:-:S02]  /*8ae0*/  ISETP.GT.AND P6, PT, R118, 0x29, PT ;  /* 0x000000297600780c */ /* 0x000fc40003fc4270 */
[----:B---3--:R-:W-:Y:S02]  /*8af0*/  FSEL R121, R121, -INF , P4 ;  /* 0xff80000079797808 */ /* 0x008fe40002000000 */
[----:B------:R-:W-:Y:S02]  /*8b00*/  FMNMX.FTZ R128, R120, R21, !PT ;  /* 0x0000001578807209 */ /* 0x000fe40007810000 */
[----:B------:R-:W-:Y:S01]  /*8b10*/  ISETP.GT.AND P5, PT, R118, 0x30, PT ;  /* 0x000000307600780c */ /* 0x000fe20003fa4270 */
[----:B------:R3:W-:Y:S01]  /*8b20*/  MUFU.EX2 R13, R130 ;  /* 0x00000082000d7308 */ /* 0x0007e20000000800 */
[----:B-1----:R-:W-:Y:S02]  /*8b30*/  FSEL R122, R122, -INF , P6 ;  /* 0xff8000007a7a7808 */ /* 0x002fe40003000000 */
[----:B------:R-:W-:Y:S02]  /*8b40*/  ISETP.GT.AND P4, PT, R118, 0x38, PT ;  /* 0x000000387600780c */ /* 0x000fe40003f84270 */
[----:B--2---:R-:W-:-:S02]  /*8b50*/  FSEL R113, R113, -INF , P3 ;  /* 0xff80000071717808 */ /* 0x004fc40001800000 */
[C---:B------:R-:W-:Y:S01]  /*8b60*/  ISETP.GT.AND P6, PT, R118.reuse, 0x39, PT ;  /* 0x000000397600780c */ /* 0x040fe20003fc4270 */
[----:B------:R-:W1:Y:S01]  /*8b70*/  MUFU.TANH R115, R115 ;  /* 0x0000007300737308 */ /* 0x000e620000002400 */
[--C-:B---3--:R-:W-:Y:S01]  /*8b80*/  FFMA.FTZ R130, R101, R82, -R100.reuse ;  /* 0x0000005265827223 */ /* 0x108fe20000010864 */
[----:B------:R-:W-:Y:S02]  /*8b90*/  FMNMX.FTZ R101, R121, R128, !PT ;  /* 0x0000008079657209 */ /* 0x000fe40007810000 */
[----:B------:R-:W-:Y:S02]  /*8ba0*/  ISETP.GT.AND P3, PT, R118, 0x41, PT ;  /* 0x000000417600780c */ /* 0x000fe40003f64270 */
[----:B------:R-:W-:Y:S01]  /*8bb0*/  FMNMX.FTZ R128, R122, R101, !PT ;  /* 0x000000657a807209 */ /* 0x000fe20007810000 */
[----:B------:R-:W-:Y:S01]  /*8bc0*/  FFMA.FTZ R101, R111, R82, -R100 ;  /* 0x000000526f657223 */ /* 0x000fe20000010864 */
[----:B------:R2:W-:Y:S01]  /*8bd0*/  MUFU.EX2 R126, R132 ;  /* 0x00000084007e7308 */ /* 0x0005e20000000800 */
[----:B----4-:R-:W-:-:S02]  /*8be0*/  FSEL R111, R114, -INF , P4 ;  /* 0xff800000726f7808 */ /* 0x010fc40002000000 */
[----:B------:R-:W-:-:S05]  /*8bf0*/  ISETP.GT.AND P4, PT, R118, 0x48, PT ;  /* 0x000000487600780c */ /* 0x000fca0003f84270 */
[----:B------:R-:W3:Y:S01]  /*8c00*/  MUFU.TANH R104, R104 ;  /* 0x0000006800687308 */ /* 0x000ee20000002400 */
[----:B--2---:R-:W-:Y:S01]  /*8c10*/  FFMA.FTZ R132, R109, R82, -R100 ;  /* 0x000000526d847223 */ /* 0x004fe20000010864 */
[----:B------:R-:W-:Y:S02]  /*8c20*/  FSEL R109, R112, -INF , P5 ;  /* 0xff800000706d7808 */ /* 0x000fe40002800000 */
[----:B------:R-:W-:Y:S02]  /*8c30*/  ISETP.GT.AND P5, PT, R118, 0x40, PT ;  /* 0x000000407600780c */ /* 0x000fe40003fa4270 */
[----:B------:R-:W-:Y:S02]  /*8c40*/  FMNMX.FTZ R128, R109, R128, !PT ;  /* 0x000000806d807209 */ /* 0x000fe40007810000 */
[----:B------:R-:W2:Y:S01]  /*8c50*/  MUFU.TANH R105, R105 ;  /* 0x0000006900697308 */ /* 0x000ea20000002400 */
[----:B-1----:R-:W-:Y:S02]  /*8c60*/  FSEL R115, R115, -INF , P6 ;  /* 0xff80000073737808 */ /* 0x002fe40003000000 */
[----:B------:R-:W-:-:S04]  /*8c70*/  FMNMX.FTZ R128, R113, R128, !PT ;  /* 0x0000008071807209 */ /* 0x000fc80007810000 */
[----:B------:R-:W-:Y:S01]  /*8c80*/  FMNMX.FTZ R128, R111, R128, !PT ;  /* 0x000000806f807209 */ /* 0x000fe20007810000 */
[----:B------:R-:W-:Y:S01]  /*8c90*/  MUFU.TANH R106, R106 ;  /* 0x0000006a006a7308 */ /* 0x000fe20000002400 */
[----:B---3--:R-:W-:Y:S02]  /*8ca0*/  FSEL R114, R104, -INF , P5 ;  /* 0xff80000068727808 */ /* 0x008fe40002800000 */
[----:B------:R-:W-:-:S05]  /*8cb0*/  ISETP.GT.AND P5, PT, R118, 0x49, PT ;  /* 0x000000497600780c */ /* 0x000fca0003fa4270 */
[----:B------:R-:W1:Y:S01]  /*8cc0*/  MUFU.TANH R107, R107 ;  /* 0x0000006b006b7308 */ /* 0x000e620000002400 */
[----:B--2---:R-:W-:Y:S02]  /*8cd0*/  FSEL R105, R105, -INF , P3 ;  /* 0xff80000069697808 */ /* 0x004fe40001800000 */
[----:B------:R-:W-:-:S05]  /*8ce0*/  ISETP.GT.AND P3, PT, R118, 0x50, PT ;  /* 0x000000507600780c */ /* 0x000fca0003f64270 */
[----:B------:R2:W-:Y:S08]  /*8cf0*/  MUFU.EX2 R21, R130 ;  /* 0x0000008200157308 */ /* 0x0005f00000000800 */
[----:B------:R-:W3:Y:S01]  /*8d00*/  MUFU.TANH R96, R96 ;  /* 0x0000006000607308 */ /* 0x000ee20000002400 */
[----:B--2---:R-:W-:Y:S01]  /*8d10*/  FFMA.FTZ R130, R81, R82, -R100 ;  /* 0x0000005251827223 */ /* 0x004fe20000010864 */
[----:B------:R-:W-:-:S02]  /*8d20*/  FMNMX.FTZ R81, R115, R128, !PT ;  /* 0x0000008073517209 */ /* 0x000fc40007810000 */
[----:B-1----:R-:W-:Y:S02]  /*8d30*/  FSEL R107, R107, -INF , P5 ;  /* 0xff8000006b6b7808 */ /* 0x002fe40002800000 */
[----:B------:R-:W-:Y:S01]  /*8d40*/  FMNMX.FTZ R128, R114, R81, !PT ;  /* 0x0000005172807209 */ /* 0x000fe20007810000 */
[-CC-:B------:R-:W-:Y:S01]  /*8d50*/  FFMA.FTZ R81, R117, R82.reuse, -R100.reuse ;  /* 0x0000005275517223 */ /* 0x180fe20000010864 */
[----:B------:R-:W1:Y:S01]  /*8d60*/  MUFU.TANH R97, R97 ;  /* 0x0000006100617308 */ /* 0x000e620000002400 */
[----:B------:R-:W-:Y:S01]  /*8d70*/  FSEL R117, R106, -INF , P4 ;  /* 0xff8000006a757808 */ /* 0x000fe20002000000 */
[----:B------:R-:W-:Y:S01]  /*8d80*/  FFMA.FTZ R106, R119, R82, -R100 ;  /* 0x00000052776a7223 */ /* 0x000fe20000010864 */
[----:B------:R-:W-:Y:S02]  /*8d90*/  FMNMX.FTZ R128, R105, R128, !PT ;  /* 0x0000008069807209 */ /* 0x000fe40007810000 */
[----:B------:R-:W-:Y:S02]  /*8da0*/  ISETP.GT.AND P4, PT, R118, 0x51, PT ;  /* 0x000000517600780c */ /* 0x000fe40003f84270 */
[----:B------:R-:W-:Y:S01]  /*8db0*/  FMNMX.FTZ R128, R117, R128, !PT ;  /* 0x0000008075807209 */ /* 0x000fe20007810000 */
[----:B------:R-:W2:Y:S01]  /*8dc0*/  MUFU.TANH R72, R72 ;  /* 0x0000004800487308 */ /* 0x000ea20000002400 */
[----:B---3--:R-:W-:-:S02]  /*8dd0*/  FSEL R96, R96, -INF , P3 ;  /* 0xff80000060607808 */ /* 0x008fc40001800000 */
[----:B------:R-:W-:Y:S02]  /*8de0*/  FMNMX.FTZ R119, R107, R128, !PT ;  /* 0x000000806b777209 */ /* 0x000fe40007810000 */
[----:B------:R-:W-:Y:S01]  /*8df0*/  ISETP.GT.AND P5, PT, R118, 0x58, PT ;  /* 0x000000587600780c */ /* 0x000fe20003fa4270 */
[----:B------:R-:W-:Y:S02]  /*8e00*/  WARPGROUP.DEPBAR.LE gsb0, 0x0 ;  /* 0x00008000000079c5 */ /* 0x000fe40000010000 */
[----:B------:R-:W-:Y:S01]  /*8e10*/  WARPGROUP.ARRIVE ;  /* 0x00000000000079c5 */ /* 0x000fe20000000000 */
[----:B------:R-:W3:Y:S01]  /*8e20*/  MUFU.TANH R84, R84 ;  /* 0x0000005400547308 */ /* 0x000ee20000002400 */
[----:B-1----:R-:W-:Y:S02]  /*8e30*/  FSEL R128, R97, -INF , P4 ;  /* 0xff80000061807808 */ /* 0x002fe40002000000 */
[----:B------:R-:W-:Y:S02]  /*8e40*/  FMNMX.FTZ R119, R96, R119, !PT ;  /* 0x0000007760777209 */ /* 0x000fe40007810000 */
[----:B------:R-:W-:Y:S01]  /*8e50*/  HGMMA.64x96x16.F32 R24, gdesc[UR28].tnspB, R24, gsb0 ;  /* 0x416000001c1879f0 */ /* 0x000fe20008000818 */
[----:B------:R-:W-:Y:S01]  /*8e60*/  UIADD3 UR28, UR6, 0x900, URZ ;  /* 0x00000900061c7890 */ /* 0x000fe2000fffe03f */
[----:B------:R-:W-:Y:S01]  /*8e70*/  ISETP.GT.AND P3, PT, R118, 0x59, PT ;  /* 0x000000597600780c */ /* 0x000fe20003f64270 */
[----:B------:R-:W-:Y:S01]  /*8e80*/  UIADD3 UR30, UR7, 0x180, URZ ;  /* 0x00000180071e7890 */ /* 0x000fe2000fffe03f */
[----:B------:R-:W-:Y:S01]  /*8e90*/  MUFU.TANH R88, R88 ;  /* 0x0000005800587308 */ /* 0x000fe20000002400 */
[----:B------:R-:W-:Y:S01]  /*8ea0*/  UMOV UR29, 0xc0000010 ;  /* 0xc0000010001d7882 */ /* 0x000fe20000000000 */
[----:B------:R-:W-:Y:S01]  /*8eb0*/  UMOV UR31, 0x80000020 ;  /* 0x80000020001f7882 */ /* 0x000fe20000000000 */
[----:B------:R-:W-:-:S02]  /*8ec0*/  FMNMX.FTZ R119, R128, R119, !PT ;  /* 0x0000007780777209 */ /* 0x000fc40007810000 */
[----:B------:R-:W-:Y:S02]  /*8ed0*/  FSEL R97, R76, -INF , P3 ;  /* 0xff8000004c617808 */ /* 0x000fe40001800000 */
[C---:B------:R-:W-:Y:S01]  /*8ee0*/  ISETP.GT.AND P4, PT, R118.reuse, 0x60, PT ;  /* 0x000000607600780c */ /* 0x040fe20003f84270 */
[----:B------:R-:W1:Y:S01]  /*8ef0*/  MUFU.TANH R90, R90 ;  /* 0x0000005a005a7308 */ /* 0x000e620000002400 */
[----:B------:R-:W-:-:S07]  /*8f00*/  ISETP.GT.AND P3, PT, R118, 0x68, PT ;  /* 0x000000687600780c */ /* 0x000fce0003f64270 */
[----:B------:R2:W-:Y:S08]  /*8f10*/  MUFU.EX2 R104, R130 ;  /* 0x0000008200687308 */ /* 0x0005f00000000800 */
[----:B------:R-:W4:Y:S01]  /*8f20*/  MUFU.TANH R91, R91 ;  /* 0x0000005b005b7308 */ /* 0x000f220000002400 */
[----:B--2---:R-:W-:Y:S02]  /*8f30*/  FSEL R130, R72, -INF , P5 ;  /* 0xff80000048827808 */ /* 0x004fe40002800000 */
[----:B------:R-:W-:-:S02]  /*8f40*/  ISETP.GT.AND P5, PT, R118, 0x61, PT ;  /* 0x000000617600780c */ /* 0x000fc40003fa4270 */
[----:B------:R-:W-:Y:S02]  /*8f50*/  FMNMX.FTZ R76, R130, R119, !PT ;  /* 0x00000077824c7209 */ /* 0x000fe40007810000 */
[----:B---3--:R-:W-:Y:S01]  /*8f60*/  FSEL R119, R84, -INF , P4 ;  /* 0xff80000054777808 */ /* 0x008fe20002000000 */
[----:B------:R-:W2:Y:S01]  /*8f70*/  MUFU.TANH R92, R92 ;  /* 0x0000005c005c7308 */ /* 0x000ea20000002400 */
[----:B------:R-:W-:Y:S02]  /*8f80*/  FMNMX.FTZ R76, R97, R76, !PT ;  /* 0x0000004c614c7209 */ /* 0x000fe40007810000 */
[----:B------:R-:W-:Y:S02]  /*8f90*/  ISETP.GT.AND P4, PT, R118, 0x69, PT ;  /* 0x000000697600780c */ /* 0x000fe40003f84270 */
[----:B------:R-:W-:Y:S02]  /*8fa0*/  FMNMX.FTZ R76, R119, R76, !PT ;  /* 0x0000004c774c7209 */ /* 0x000fe40007810000 */
[----:B-1----:R-:W-:Y:S01]  /*8fb0*/  FSEL R90, R90, -INF , P3 ;  /* 0xff8000005a5a7808 */ /* 0x002fe20001800000 */
[----:B------:R1:W-:Y:S01]  /*8fc0*/  MUFU.EX2 R112, R132 ;  /* 0x0000008400707308 */ /* 0x0003e20000000800 */
[----:B----4-:R-:W-:Y:S01]  /*8fd0*/  FSEL R84, R91, -INF , P4 ;  /* 0xff8000005b547808 */ /* 0x010fe20002000000 */
[----:B------:R-:W-:Y:S01]  /*8fe0*/  FFMA.FTZ R91, R125, R82, -R100 ;  /* 0x000000527d5b7223 */ /* 0x000fe20000010864 */
[----:B------:R-:W-:-:S02]  /*8ff0*/  ISETP.GT.AND P3, PT, R118, 0x71, PT ;  /* 0x000000717600780c */ /* 0x000fc40003f64270 */
[----:B------:R-:W-:-:S03]  /*9000*/  ISETP.GT.AND P4, PT, R118, 0x78, PT ;  /* 0x000000787600780c */ /* 0x000fc60003f84270 */
[----:B------:R-:W-:Y:S01]  /*9010*/  MUFU.TANH R83, R83 ;  /* 0x0000005300537308 */ /* 0x000fe20000002400 */
[-CC-:B-1----:R-:W-:Y:S01]  /*9020*/  FFMA.FTZ R132, R123, R82.reuse, -R100.reuse ;  /* 0x000000527b847223 */ /* 0x182fe20000010864 */
[----:B------:R-:W-:Y:S01]  /*9030*/  FSEL R123, R88, -INF , P5 ;  /* 0xff800000587b7808 */ /* 0x000fe20002800000 */
[----:B------:R-:W-:Y:S01]  /*9040*/  FFMA.FTZ R88, R127, R82, -R100 ;  /* 0x000000527f587223 */ /* 0x000fe20000010864 */
[----:B------:R-:W-:Y:S02]  /*9050*/  ISETP.GT.AND P5, PT, R118, 0x70, PT ;  /* 0x000000707600780c */ /* 0x000fe40003fa4270 */
[----:B------:R-:W-:Y:S02]  /*9060*/  FMNMX.FTZ R127, R123, R76, !PT ;  /* 0x0000004c7b7f7209 */ /* 0x000fe40007810000 */
[----:B------:R-:W1:Y:S01]  /*9070*/  MUFU.TANH R86, R86 ;  /* 0x0000005600567308 */ /* 0x000e620000002400 */
[----:B--2---:R-:W-:Y:S02]  /*9080*/  FSEL R92, R92, -INF , P5 ;  /* 0xff8000005c5c7808 */ /* 0x004fe40002800000 */
[----:B------:R-:W-:-:S02]  /*9090*/  FMNMX.FTZ R127, R90, R127, !PT ;  /* 0x0000007f5a7f7209 */ /* 0x000fc40007810000 */
[----:B------:R-:W-:Y:S02]  /*90a0*/  ISETP.GT.AND P5, PT, R118, 0x79, PT ;  /* 0x000000797600780c */ /* 0x000fe40003fa4270 */
[----:B------:R-:W-:Y:S01]  /*90b0*/  FMNMX.FTZ R127, R84, R127, !PT ;  /* 0x0000007f547f7209 */ /* 0x000fe20007810000 */
[----:B------:R-:W2:Y:S03]  /*90c0*/  MUFU.TANH R87, R87 ;  /* 0x0000005700577308 */ /* 0x000ea60000002400 */
[----:B------:R-:W-:-:S05]  /*90d0*/  FMNMX.FTZ R127, R92, R127, !PT ;  /* 0x0000007f5c7f7209 */ /* 0x000fca0007810000 */
[----:B------:R-:W3:Y:S01]  /*90e0*/  MUFU.TANH R74, R74 ;  /* 0x0000004a004a7308 */ /* 0x000ee20000002400 */
[----:B-1----:R-:W-:Y:S01]  /*90f0*/  FSEL R134, R86, -INF , P4 ;  /* 0xff80000056867808 */ /* 0x002fe20002000000 */
[----:B------:R-:W-:Y:S01]  /*9100*/  FFMA.FTZ R86, R135, R82, -R100 ;  /* 0x0000005287567223 */ /* 0x000fe20000010864 */
[----:B------:R-:W-:-:S05]  /*9110*/  ISETP.GT.AND P4, PT, R118, 0x81, PT ;  /* 0x000000817600780c */ /* 0x000fca0003f84270 */
[----:B------:R-:W1:Y:S01]  /*9120*/  MUFU.TANH R94, R94 ;  /* 0x0000005e005e7308 */ /* 0x000e620000002400 */
[----:B--2---:R-:W-:Y:S01]  /*9130*/  FSEL R136, R87, -INF , P5 ;  /* 0xff80000057887808 */ /* 0x004fe20002800000 */
[----:B------:R-:W-:Y:S01]  /*9140*/  FFMA.FTZ R87, R149, R82, -R100 ;  /* 0x0000005295577223 */ /* 0x000fe20000010864 */
[----:B------:R-:W-:-:S05]  /*9150*/  ISETP.GT.AND P5, PT, R118, 0x88, PT ;  /* 0x000000887600780c */ /* 0x000fca0003fa4270 */
[----:B------:R2:W-:Y:S08]  /*9160*/  MUFU.EX2 R72, R132 ;  /* 0x0000008400487308 */ /* 0x0005f00000000800 */
[----:B------:R-:W4:Y:S01]  /*9170*/  MUFU.TANH R116, R116 ;  /* 0x0000007400747308 */ /* 0x000f220000002400 */
[----:B--2---:R-:W-:Y:S01]  /*9180*/  FSEL R132, R83, -INF , P3 ;  /* 0xff80000053847808 */ /* 0x004fe20001800000 */
[----:B------:R-:W-:-:S02]  /*9190*/  WARPGROUP.DEPBAR.LE gsb0, 0x0 ;  /* 0x00008000000079c5 */ /* 0x000fc40000010000 */
[----:B------:R-:W-:Y:S01]  /*91a0*/  WARPGROUP.ARRIVE ;  /* 0x00000000000079c5 */ /* 0x000fe20000000000 */
[----:B------:R-:W-:Y:S01]  /*91b0*/  FMNMX.FTZ R127, R132, R127, !PT ;  /* 0x0000007f847f7209 */ /* 0x000fe20007810000 */
[-CC-:B------:R-:W-:Y:S01]  /*91c0*/  FFMA.FTZ R83, R131, R82.reuse, -R100.reuse ;  /* 0x0000005283537223 */ /* 0x180fe20000010864 */
[----:B------:R-:W-:Y:S01]  /*91d0*/  ISETP.GT.AND P3, PT, R118, 0x80, PT ;  /* 0x000000807600780c */ /* 0x000fe20003f64270 */
[----:B------:R-:W2:Y:S01]  /*91e0*/  MUFU.TANH R110, R110 ;  /* 0x0000006e006e7308 */ /* 0x000ea20000002400 */
[----:B------:R-:W-:Y:S01]  /*91f0*/  FMNMX.FTZ R127, R134, R127, !PT ;  /* 0x0000007f867f7209 */ /* 0x000fe20007810000 */
[----:B------:R-:W-:Y:S01]  /*9200*/  HGMMA.64x96x16.F32 R24, gdesc[UR28].tnspB, R24, gsb0 ;  /* 0x416000001c1879f0 */ /* 0x000fe20008000818 */
[----:B------:R-:W-:Y:S01]  /*9210*/  UIADD3 UR28, UR6, 0xa80, URZ ;  /* 0x00000a80061c7890 */ /* 0x000fe2000fffe03f */
[----:B---3--:R-:W-:Y:S01]  /*9220*/  FSEL R138, R74, -INF , P3 ;  /* 0xff8000004a8a7808 */ /* 0x008fe20001800000 */
[----:B------:R-:W-:Y:S01]  /*9230*/  UIADD3 UR30, UR7, 0x1c0, URZ ;  /* 0x000001c0071e7890 */ /* 0x000fe2000fffe03f */
[----:B------:R-:W-:Y:S01]  /*9240*/  FMNMX.FTZ R127, R136, R127, !PT ;  /* 0x0000007f887f7209 */ /* 0x000fe20007810000 */
[----:B------:R-:W-:Y:S01]  /*9250*/  UMOV UR29, 0xc0000010 ;  /* 0xc0000010001d7882 */ /* 0x000fe20000000000 */
[----:B------:R-:W-:Y:S01]  /*9260*/  UMOV UR31, 0x80000020 ;  /* 0x80000020001f7882 */ /* 0x000fe20000000000 */
[----:B-1----:R-:W-:Y:S01]  /*9270*/  FSEL R140, R94, -INF , P4 ;  /* 0xff8000005e8c7808 */ /* 0x002fe20002000000 */
[-CC-:B------:R-:W-:Y:S01]  /*9280*/  FFMA.FTZ R94, R137, R82.reuse, -R100.reuse ;  /* 0x00000052895e7223 */ /* 0x180fe20000010864 */
[----:B------:R-:W-:Y:S01]  /*9290*/  FMNMX.FTZ R127, R138, R127, !PT ;  /* 0x0000007f8a7f7209 */ /* 0x000fe20007810000 */
[----:B------:R1:W-:Y:S01]  /*92a0*/  MUFU.EX2 R76, R88 ;  /* 0x00000058004c7308 */ /* 0x0003e20000000800 */
[----:B------:R-:W-:Y:S01]  /*92b0*/  ISETP.GT.AND P3, PT, R118, 0x89, PT ;  /* 0x000000897600780c */ /* 0x000fe20003f64270 */
[-CC-:B------:R-:W-:Y:S01]  /*92c0*/  FFMA.FTZ R118, R155, R82.reuse, -R100.reuse ;  /* 0x000000529b767223 */ /* 0x180fe20000010864 */
[----:B----4-:R-:W-:Y:S01]  /*92d0*/  FSEL R142, R116, -INF , P5 ;  /* 0xff800000748e7808 */ /* 0x010fe20002800000 */
[----:B------:R-:W-:Y:S01]  /*92e0*/  FFMA.FTZ R131, R139, R82, -R100 ;  /* 0x000000528b837223 */ /* 0x000fe20000010864 */
[----:B------:R-:W-:-:S02]  /*92f0*/  FMNMX.FTZ R127, R140, R127, !PT ;  /* 0x0000007f8c7f7209 */ /* 0x000fc40007810000 */
[----:B--2---:R-:W-:Y:S01]  /*9300*/  FSEL R152, R110, -INF , P3 ;  /* 0xff8000006e987808 */ /* 0x004fe20001800000 */
[----:B------:R2:W-:Y:S01]  /*9310*/  MUFU.EX2 R74, R129 ;  /* 0x00000081004a7308 */ /* 0x0005e20000000800 */
[----:B------:R-:W-:Y:S01]  /*9320*/  FMNMX.FTZ R127, R142, R127, !PT ;  /* 0x0000007f8e7f7209 */ /* 0x000fe20007810000 */
[-CC-:B------:R-:W-:Y:S01]  /*9330*/  FFMA.FTZ R110, R133, R82.reuse, -R100.reuse ;  /* 0x00000052856e7223 */ /* 0x180fe20000010864 */
[-CC-:B-1----:R-:W-:Y:S01]  /*9340*/  FFMA.FTZ R88, R153, R82.reuse, -R100.reuse ;  /* 0x0000005299587223 */ /* 0x182fe20000010864 */
[----:B------:R-:W-:Y:S01]  /*9350*/  FFMA.FTZ R133, R157, R82, -R100 ;  /* 0x000000529d857223 */ /* 0x000fe20000010864 */
[----:B------:R-:W-:-:S03]  /*9360*/  FMNMX.FTZ R127, R152, R127, !PT ;  /* 0x0000007f987f7209 */ /* 0x000fc60007810000 */
[----:B------:R-:W-:Y:S01]  /*9370*/  MUFU.EX2 R102, R102 ;  /* 0x0000006600667308 */ /* 0x000fe20000000800 */
[--C-:B--2---:R-:W-:Y:S01]  /*9380*/  FFMA.FTZ R129, R143, R82, -R100.reuse ;  /* 0x000000528f817223 */ /* 0x104fe20000010864 */
[----:B------:R-:W1:Y:S06]  /*9390*/  SHFL.BFLY PT, R116, R127, 0x2, 0x1f ;  /* 0x0c401f007f747f89 */ /* 0x000e6c00000e0000 */
        /* <DEDUP_REMOVED lines=9> */
[----:B-1----:R-:W-:-:S07]  /*9430*/  FMNMX.FTZ R155, R125, R154, !PT ;  /* 0x0000009a7d9b7209 */ /* 0x002fce0007810000 */
[----:B------:R-:W-:Y:S01]  /*9440*/  MUFU.EX2 R81, R81 ;  /* 0x0000005100517308 */ /* 0x000fe20000000800 */
[----:B------:R-:W-:Y:S02]  /*9450*/  FSEL R125, R75, RZ, P2 ;  /* 0x000000ff4b7d7208 */ /* 0x000fe40001000000 */
[C---:B------:R-:W-:Y:S01]  /*9460*/  FSETP.NEU.FTZ.AND P2, PT, R155.reuse, -INF , PT ;  /* 0xff8000009b00780b */ /* 0x040fe20003f5d000 */
[-C--:B------:R-:W-:Y:S02]  /*9470*/  FMUL.FTZ R137, R155, R82.reuse ;  /* 0x000000529b897220 */ /* 0x080fe40000410000 */
[----:B------:R-:W-:Y:S02]  /*9480*/  FADD.FTZ R125, -R125, R8 ;  /* 0x000000087d7d7221 */ /* 0x000fe40000010100 */
[----:B------:R-:W-:Y:S01]  /*9490*/  MUFU.EX2 R106, R106 ;  /* 0x0000006a006a7308 */ /* 0x000fe20000000800 */
[----:B------:R-:W-:Y:S01]  /*94a0*/  FSEL R137, R137, RZ, P2 ;  /* 0x000000ff89897208 */ /* 0x000fe20001000000 */
[----:B------:R-:W-:-:S04]  /*94b0*/  FMUL.FTZ R135, R125, R82 ;  /* 0x000000527d877220 */ /* 0x000fc80000410000 */
[-CC-:B------:R-:W-:Y:S01]  /*94c0*/  FFMA.FTZ R8, R108, R82.reuse, -R137.reuse ;  /* 0x000000526c087223 */ /* 0x180fe20000010889 */
[----:B------:R-:W-:Y:S01]  /*94d0*/  FSEL R108, R155, RZ, P2 ;  /* 0x000000ff9b6c7208 */ /* 0x000fe20001000000 */
[-CC-:B------:R-:W-:Y:S01]  /*94e0*/  FFMA.FTZ R100, R105, R82.reuse, -R137.reuse ;  /* 0x0000005269647223 */ /* 0x180fe20000010889 */
[----:B------:R-:W-:Y:S01]  /*94f0*/  ISETP.GE.U32.AND P2, PT, R2, 0x180, PT ;  /* 0x000001800200780c */ /* 0x000fe20003f46070 */
[-CC-:B------:R-:W-:Y:S01]  /*9500*/  FFMA.FTZ R139, R12, R82.reuse, -R137.reuse ;  /* 0x000000520c8b7223 */ /* 0x180fe20000010889 */
[-C--:B------:R-:W-:Y:S01]  /*9510*/  FFMA.FTZ R12, R99, R82.reuse, -R137 ;  /* 0x00000052630c7223 */ /* 0x080fe20000010889 */
[----:B------:R-:W-:Y:S02]  /*9520*/  WARPGROUP.DEPBAR.LE gsb0, 0x0 ;  /* 0x00008000000079c5 */ /* 0x000fe40000010000 */
[----:B------:R-:W-:Y:S01]  /*9530*/  WARPGROUP.ARRIVE ;  /* 0x00000000000079c5 */ /* 0x000fe20000000000 */
[----:B------:R-:W-:Y:S01]  /*9540*/  FADD.FTZ R105, -R108, R5 ;  /* 0x000000056c697221 */ /* 0x000fe20000010100 */
[----:B------:R-:W-:Y:S01]  /*9550*/  VIADD R5, R16, 0x9 ;  /* 0x0000000910057836 */ /* 0x000fe20000000000 */
[----:B------:R-:W1:Y:S01]  /*9560*/  MUFU.EX2 R135, R135 ;  /* 0x0000008700877308 */ /* 0x000e620000000800 */
[-CC-:B------:R-:W-:Y:S01]  /*9570*/  FFMA.FTZ R125, R10, R82.reuse, -R137.reuse ;  /* 0x000000520a7d7223 */ /* 0x180fe20000010889 */
[-CC-:B------:R-:W-:Y:S01]  /*9580*/  FFMA.FTZ R156, R89, R82.reuse, -R137.reuse ;  /* 0x00000052599c7223 */ /* 0x180fe20000010889 */
[----:B------:R-:W-:Y:S01]  /*9590*/  HGMMA.64x96x16.F32 R24, gdesc[UR28].tnspB, R24, gsb0 ;  /* 0x416000001c1879f0 */ /* 0x000fe20008000818 */
[----:B------:R-:W-:Y:S01]  /*95a0*/  UIADD3 UR28, UR6, 0xc00, URZ ;  /* 0x00000c00061c7890 */ /* 0x000fe2000fffe03f */
[----:B------:R-:W-:Y:S01]  /*95b0*/  SEL R99, R5, 0x9, !P2 ;  /* 0x0000000905637807 */ /* 0x000fe20005000000 */
[----:B------:R-:W-:Y:S01]  /*95c0*/  UIADD3 UR30, UR7, 0x200, URZ ;  /* 0x00000200071e7890 */ /* 0x000fe2000fffe03f */
[-C--:B------:R-:W-:Y:S01]  /*95d0*/  FMUL.FTZ R5, R105, R82.reuse ;  /* 0x0000005269057220 */ /* 0x080fe20000410000 */
[----:B------:R-:W-:Y:S01]  /*95e0*/  UMOV UR29, 0xc0000010 ;  /* 0xc0000010001d7882 */ /* 0x000fe20000000000 */
[----:B------:R-:W-:Y:S01]  /*95f0*/  UMOV UR31, 0x80000020 ;  /* 0x80000020001f7882 */ /* 0x000fe20000000000 */
[----:B------:R-:W-:Y:S01]  /*9600*/  MUFU.EX2 R8, R8 ;  /* 0x0000000800087308 */ /* 0x000fe20000000800 */
[-CC-:B------:R-:W-:Y:S01]  /*9610*/  FFMA.FTZ R10, R124, R82.reuse, -R137.reuse ;  /* 0x000000527c0a7223 */ /* 0x180fe20000010889 */
[-CC-:B------:R-:W-:Y:S01]  /*9620*/  FFMA.FTZ R89, R120, R82.reuse, -R137.reuse ;  /* 0x0000005278597223 */ /* 0x180fe20000010889 */
[----:B------:R-:W-:Y:S01]  /*9630*/  FFMA.FTZ R120, R113, R82, -R137 ;  /* 0x0000005271787223 */ /* 0x000fe20000010889 */
[----:B------:R-:W-:-:S02]  /*9640*/  IMAD.U32 R113, RZ, RZ, UR46 ;  /* 0x0000002eff717e24 */ /* 0x000fc4000f8e00ff */
[-CC-:B------:R-:W-:Y:S01]  /*9650*/  FFMA.FTZ R141, R15, R82.reuse, -R137.reuse ;  /* 0x000000520f8d7223 */ /* 0x180fe20000010889 */
[-CC-:B------:R-:W-:Y:S01]  /*9660*/  FFMA.FTZ R15, R114, R82.reuse, -R137.reuse ;  /* 0x00000052720f7223 */ /* 0x180fe20000010889 */
[-CC-:B------:R-:W-:Y:S01]  /*9670*/  FFMA.FTZ R127, R93, R82.reuse, -R137.reuse ;  /* 0x000000525d7f7223 */ /* 0x180fe20000010889 */
[----:B------:R-:W2:Y:S01]  /*9680*/  MUFU.EX2 R5, R5 ;  /* 0x0000000500057308 */ /* 0x000ea20000000800 */
[----:B------:R-:W-:Y:S01]  /*9690*/  @!P1 LEA R113, R113, UR47, 0x3 ;  /* 0x0000002f71719c11 */ /* 0x000fe2000f8e18ff */
[----:B-1----:R-:W-:Y:S01]  /*96a0*/  FFMA.FTZ R114, R135, R3, R102 ;  /* 0x0000000387727223 */ /* 0x002fe20000010066 */
[-CC-:B------:R-:W-:Y:S01]  /*96b0*/  FFMA.FTZ R93, R109, R82.reuse, -R137.reuse ;  /* 0x000000526d5d7223 */ /* 0x180fe20000010889 */
[-CC-:B------:R-:W-:Y:S01]  /*96c0*/  FFMA.FTZ R109, R111, R82.reuse, -R137.reuse ;  /* 0x000000526f6d7223 */ /* 0x180fe20000010889 */
[-CC-:B------:R-:W-:Y:S01]  /*96d0*/  FFMA.FTZ R111, R107, R82.reuse, -R137.reuse ;  /* 0x000000526b6f7223 */ /* 0x180fe20000010889 */
[----:B------:R-:W-:Y:S01]  /*96e0*/  @!P1 IADD3 R105, R113, 0x31c40, RZ ;  /* 0x00031c4071699810 */ /* 0x000fe20007ffe0ff */
[-CC-:B------:R-:W-:Y:S01]  /*96f0*/  FFMA.FTZ R154, R14, R82.reuse, -R137.reuse ;  /* 0x000000520e9a7223 */ /* 0x180fe20000010889 */
[----:B------:R-:W-:Y:S01]  /*9700*/  MUFU.EX2 R125, R125 ;  /* 0x0000007d007d7308 */ /* 0x000fe20000000800 */
[----:B------:R-:W-:Y:S01]  /*9710*/  FADD.FTZ R107, R95, R114 ;  /* 0x000000725f6b7221 */ /* 0x000fe20000010000 */
[-C--:B------:R-:W-:Y:S01]  /*9720*/  FFMA.FTZ R3, R96, R82.reuse, -R137 ;  /* 0x0000005260037223 */ /* 0x080fe20000010889 */
[----:B------:R-:W-:Y:S01]  /*9730*/  @!P1 PRMT R105, RZ, 0x654, R105 ;  /* 0x00000654ff699816 */ /* 0x000fe20000000069 */
[----:B------:R-:W-:Y:S01]  /*9740*/  FFMA.FTZ R14, R121, R82, -R137 ;  /* 0x00000052790e7223 */ /* 0x000fe20000010889 */
[----:B------:R-:W-:Y:S01]  /*9750*/  FADD.FTZ R114, R98, R107 ;  /* 0x0000006b62727221 */ /* 0x000fe20000010000 */
[----:B------:R-:W-:Y:S01]  /*9760*/  F2FP.F16.F32.PACK_AB R124, R9, R78 ;  /* 0x0000004e097c723e */ /* 0x000fe200000000ff */
[--C-:B------:R-:W-:Y:S01]  /*9770*/  FFMA.FTZ R121, R122, R82, -R137.reuse ;  /* 0x000000527a797223 */ /* 0x100fe20000010889 */
[----:B------:R-:W-:Y:S01]  /*9780*/  MUFU.EX2 R10, R10 ;  /* 0x0000000a000a7308 */ /* 0x000fe20000000800 */
[----:B--2---:R-:W-:Y:S01]  /*9790*/  FFMA.FTZ R96, R5, R0, R8 ;  /* 0x0000000005607223 */ /* 0x004fe20000010008 */
[----:B------:R-:W-:Y:S01]  /*97a0*/  F2FP.F16.F32.PACK_AB R98, R79, R98 ;  /* 0x000000624f62723e */ /* 0x000fe200000000ff */
[----:B------:R-:W-:Y:S01]  /*97b0*/  FFMA.FTZ R122, R115, R82, -R137 ;  /* 0x00000052737a7223 */ /* 0x000fe20000010889 */
[----:B------:R-:W-:-:S02]  /*97c0*/  IMAD.U32 R115, RZ, RZ, UR45 ;  /* 0x0000002dff737e24 */ /* 0x000fc4000f8e00ff */
[-CC-:B------:R-:W-:Y:S01]  /*97d0*/  FFMA.FTZ R108, R117, R82.reuse, -R137.reuse ;  /* 0x00000052756c7223 */ /* 0x180fe20000010889 */
[-CC-:B------:R-:W-:Y:S01]  /*97e0*/  FFMA.FTZ R0, R128, R82.reuse, -R137.reuse ;  /* 0x0000005280007223 */ /* 0x180fe20000010889 */
[-CC-:B------:R-:W-:Y:S01]  /*97f0*/  FFMA.FTZ R130, R130, R82.reuse, -R137.reuse ;  /* 0x0000005282827223 */ /* 0x180fe20000010889 */
[----:B------:R-:W-:Y:S01]  /*9800*/  MUFU.EX2 R139, R139 ;  /* 0x0000008b008b7308 */ /* 0x000fe20000000800 */
[----:B------:R-:W-:Y:S01]  /*9810*/  @!P1 LEA R113, R115, UR47, 0x3 ;  /* 0x0000002f73719c11 */ /* 0x000fe2000f8e18ff */
[-CC-:B------:R-:W-:Y:S01]  /*9820*/  FFMA.FTZ R123, R123, R82.reuse, -R137.reuse ;  /* 0x000000527b7b7223 */ /* 0x180fe20000010889 */
[-CC-:B------:R-:W-:Y:S01]  /*9830*/  FFMA.FTZ R90, R90, R82.reuse, -R137.reuse ;  /* 0x000000525a5a7223 */ /* 0x180fe20000010889 */
[-CC-:B------:R-:W-:Y:S01]  /*9840*/  FFMA.FTZ R92, R92, R82.reuse, -R137.reuse ;  /* 0x000000525c5c7223 */ /* 0x180fe20000010889 */
[-CC-:B------:R-:W-:Y:S01]  /*9850*/  FFMA.FTZ R132, R132, R82.reuse, -R137.reuse ;  /* 0x0000005284847223 */ /* 0x180fe20000010889 */
[----:B------:R-:W-:Y:S02]  /*9860*/  @!P1 VIADD R113, R113, 0x31c60 ;  /* 0x00031c6071719836 */ /* 0x000fe40000000000 */
[-CC-:B------:R-:W-:Y:S01]  /*9870*/  FFMA.FTZ R134, R134, R82.reuse, -R137.reuse ;  /* 0x0000005286867223 */ /* 0x180fe20000010889 */
[----:B------:R-:W-:Y:S01]  /*9880*/  MUFU.EX2 R127, R127 ;  /* 0x0000007f007f7308 */ /* 0x000fe20000000800 */
[-CC-:B------:R-:W-:Y:S01]  /*9890*/  FFMA.FTZ R136, R136, R82.reuse, -R137.reuse ;  /* 0x0000005288887223 */ /* 0x180fe20000010889 */
[-C--:B------:R-:W-:Y:S01]  /*98a0*/  FFMA.FTZ R138, R138, R82.reuse, -R137 ;  /* 0x000000528a8a7223 */ /* 0x080fe20000010889 */
[----:B------:R-:W-:Y:S01]  /*98b0*/  @!P1 PRMT R113, RZ, 0x654, R113 ;  /* 0x00000654ff719816 */ /* 0x000fe20000000071 */
[-CC-:B------:R-:W-:Y:S01]  /*98c0*/  FFMA.FTZ R140, R140, R82.reuse, -R137.reuse ;  /* 0x000000528c8c7223 */ /* 0x180fe20000010889 */
[----:B------:R-:W-:Y:S01]  /*98d0*/  FFMA.FTZ R142, R142, R82, -R137 ;  /* 0x000000528e8e7223 */ /* 0x000fe20000010889 */
[----:B------:R-:W-:Y:S01]  /*98e0*/  ISETP.LT.AND P2, PT, R4, UR60, PT ;  /* 0x0000003c04007c0c */ /* 0x000fe2000bf41270 */
[----:B------:R-:W-:Y:S01]  /*98f0*/  UIADD3 UR6, UR60, -0x1, URZ ;  /* 0xffffffff3c067890 */ /* 0x000fe2000fffe03f */
[----:B------:R-:W-:Y:S01]  /*9900*/  MUFU.EX2 R154, R154 ;  /* 0x0000009a009a7308 */ /* 0x000fe20000000800 */
[----:B------:R-:W-:-:S05]  /*9910*/  UMOV UR45, UR46 ;  /* 0x0000002e002d7c82 */ /* 0x000fca0008000000 */
[----:B------:R-:W-:Y:S02]  /*9920*/  UMOV UR60, UR6 ;  /* 0x00000006003c7c82 */ /* 0x000fe40008000000 */
        /* <DEDUP_REMOVED lines=8> */
[----:B------:R-:W-:Y:S07]  /*99b0*/  HGMMA.64x96x16.F32 R24, gdesc[UR28].tnspB, R24, gsb0 ;  /* 0x416000001c1879f0 */ /* 0x000fee0008000818 */
[----:B------:R-:W-:Y:S08]  /*99c0*/  MUFU.EX2 R93, R93 ;  /* 0x0000005d005d7308 */ /* 0x000ff00000000800 */
[----:B------:R-:W-:Y:S08]  /*99d0*/  MUFU.EX2 R120, R120 ;  /* 0x0000007800787308 */ /* 0x000ff00000000800 */
[----:B------:R-:W-:Y:S08]  /*99e0*/  MUFU.EX2 R109, R109 ;  /* 0x0000006d006d7308 */ /* 0x000ff00000000800 */
[----:B------:R-:W1:Y:S08]  /*99f0*/  MUFU.EX2 R122, R122 ;  /* 0x0000007a007a7308 */ /* 0x000e700000000800 */
[----:B------:R-:W2:Y:S08]  /*9a00*/  MUFU.EX2 R85, R85 ;  /* 0x0000005500557308 */ /* 0x000eb00000000800 */
[----:B------:R-:W3:Y:S01]  /*9a10*/  MUFU.EX2 R15, R15 ;  /* 0x0000000f000f7308 */ /* 0x000ee20000000800 */
[----:B-1----:R-:W-:-:S07]  /*9a20*/  F2FP.F16.F32.PACK_AB R107, R122, R109 ;  /* 0x0000006d7a6b723e */ /* 0x002fce00000000ff */
[----:B------:R-:W1:Y:S08]  /*9a30*/  MUFU.EX2 R100, R100 ;  /* 0x0000006400647308 */ /* 0x000e700000000800 */
[----:B------:R-:W4:Y:S08]  /*9a40*/  MUFU.EX2 R91, R91 ;  /* 0x0000005b005b7308 */ /* 0x000f300000000800 */
[----:B------:R-:W5:Y:S08]  /*9a50*/  MUFU.EX2 R108, R108 ;  /* 0x0000006c006c7308 */ /* 0x000f700000000800 */
[----:B------:R-:W5:Y:S08]  /*9a60*/  MUFU.EX2 R73, R73 ;  /* 0x0000004900497308 */ /* 0x000f700000000800 */
[----:B------:R-:W5:Y:S08]  /*9a70*/  MUFU.EX2 R111, R111 ;  /* 0x0000006f006f7308 */ /* 0x000f700000000800 */
[----:B------:R-:W-:Y:S08]  /*9a80*/  MUFU.EX2 R3, R3 ;  /* 0x0000000300037308 */ /* 0x000ff00000000800 */
[----:B------:R-:W-:Y:S01]  /*9a90*/  MUFU.EX2 R83, R83 ;  /* 0x0000005300537308 */ /* 0x000fe20000000800 */
[----:B------:R-:W-:-:S02]  /*9aa0*/  WARPGROUP.DEPBAR.LE gsb0, 0x0 ;  /* 0x00008000000079c5 */ /* 0x000fc40000010000 */
[----:B------:R2:W-:Y:S06]  /*9ab0*/  BAR.ARV R99, 0x100 ;  /* 0x000400630000751d */ /* 0x0005ec0000002000 */
[----:B------:R3:W-:Y:S01]  /*9ac0*/  @!P1 SYNCS.ARRIVE.TRANS64.RED.A1T0 RZ, [R105+URZ], RZ ;  /* 0x000000ff69ff99a7 */ /* 0x0007e2000810043f */
[----:B------:R-:W-:Y:S01]  /*9ad0*/  MUFU.EX2 R0, R0 ;  /* 0x0000000000007308 */ /* 0x000fe20000000800 */
[----:B--2---:R-:W-:Y:S01]  /*9ae0*/  FADD.FTZ R99, R125, R96 ;  /* 0x000000607d637221 */ /* 0x004fe20000010000 */
[----:B------:R-:W-:Y:S01]  /*9af0*/  F2FP.F16.F32.PACK_AB R96, R95, R102 ;  /* 0x000000665f60723e */ /* 0x000fe200000000ff */
[----:B------:R-:W-:Y:S01]  /*9b00*/  FFMA.FTZ R95, R97, R82, -R137 ;  /* 0x00000052615f7223 */ /* 0x000fe20000010889 */
[----:B------:R-:W-:Y:S01]  /*9b10*/  F2FP.F16.F32.PACK_AB R97, R125, R8 ;  /* 0x000000087d61723e */ /* 0x000fe200000000ff */
[----:B------:R-:W-:Y:S01]  /*9b20*/  FADD.FTZ R102, R10, R99 ;  /* 0x000000630a667221 */ /* 0x000fe20000010000 */
[----:B------:R-:W-:Y:S01]  /*9b30*/  F2FP.F16.F32.PACK_AB R99, R139, R10 ;  /* 0x0000000a8b63723e */ /* 0x000fe200000000ff */
[----:B---3--:R-:W-:Y:S01]  /*9b40*/  FADD.FTZ R105, R79, R114 ;  /* 0x000000724f697221 */ /* 0x008fe20000010000 */
[----:B------:R2:W-:Y:S01]  /*9b50*/  @!P1 SYNCS.ARRIVE.TRANS64.RED.A1T0 RZ, [R113+URZ], RZ ;  /* 0x000000ff71ff99a7 */ /* 0x0005e2000810043f */
[----:B------:R-:W-:Y:S01]  /*9b60*/  FADD.FTZ R102, R139, R102 ;  /* 0x000000668b667221 */ /* 0x000fe20000010000 */
[----:B------:R-:W-:Y:S01]  /*9b70*/  MUFU.EX2 R110, R110 ;  /* 0x0000006e006e7308 */ /* 0x000fe20000000800 */
[----:B------:R-:W-:Y:S01]  /*9b80*/  FADD.FTZ R114, R78, R105 ;  /* 0x000000694e727221 */ /* 0x000fe20000010000 */
[----:B------:R4:W-:Y:S01]  /*9b90*/  STSM.16.M88.4 [R22+0x24300], R96 ;  /* 0x0243006016007844 */ /* 0x0009e20000000200 */
[----:B------:R-:W-:Y:S01]  /*9ba0*/  F2FP.F16.F32.PACK_AB R125, R154, R127 ;  /* 0x0000007f9a7d723e */ /* 0x000fe200000000ff */
[----:B------:R-:W-:Y:S01]  /*9bb0*/  FMUL.FTZ R26, R26, R5 ;  /* 0x000000051a1a7220 */ /* 0x000fe20000410000 */
[----:B------:R-:W-:Y:S01]  /*9bc0*/  FADD.FTZ R114, R9, R114 ;  /* 0x0000007209727221 */ /* 0x000fe20000010000 */
[----:B------:R-:W-:Y:S01]  /*9bd0*/  FADD.FTZ R9, R127, R102 ;  /* 0x000000667f097221 */ /* 0x000fe20000010000 */
[-C--:B--2---:R-:W-:Y:S01]  /*9be0*/  FFMA.FTZ R113, R84, R82.reuse, -R137 ;  /* 0x0000005254717223 */ /* 0x084fe20000010889 */
[----:B------:R-:W-:Y:S01]  /*9bf0*/  MUFU.EX2 R78, R130 ;  /* 0x00000082004e7308 */ /* 0x000fe20000000800 */
[----:B------:R-:W-:Y:S01]  /*9c00*/  FADD.FTZ R79, R11, R114 ;  /* 0x000000720b4f7221 */ /* 0x000fe20000010000 */
[----:B------:R-:W-:Y:S01]  /*9c10*/  FADD.FTZ R102, R154, R9 ;  /* 0x000000099a667221 */ /* 0x000fe20000010000 */
[----:B------:R-:W-:Y:S01]  /*9c20*/  F2FP.F16.F32.PACK_AB R127, R156, R141 ;  /* 0x0000008d9c7f723e */ /* 0x000fe200000000ff */
[----:B------:R-:W-:Y:S01]  /*9c30*/  FMUL.FTZ R27, R27, R5 ;  /* 0x000000051b1b7220 */ /* 0x000fe20000410000 */
[C---:B------:R-:W-:Y:S01]  /*9c40*/  FADD.FTZ R114, R126.reuse, R79 ;  /* 0x0000004f7e727221 */ /* 0x040fe20000010000 */
[----:B------:R-:W-:Y:S01]  /*9c50*/  F2FP.F16.F32.PACK_AB R126, R126, R11 ;  /* 0x0000000b7e7e723e */ /* 0x000fe200000000ff */
[----:B------:R-:W-:Y:S01]  /*9c60*/  FADD.FTZ R9, R141, R102 ;  /* 0x000000668d097221 */ /* 0x000fe20000010000 */
[----:B------:R-:W-:Y:S01]  /*9c70*/  MUFU.EX2 R86, R86 ;  /* 0x0000005600567308 */ /* 0x000fe20000000800 */
[----:B------:R-:W-:Y:S01]  /*9c80*/  FADD.FTZ R11, R13, R114 ;  /* 0x000000720d0b7221 */ /* 0x000fe20000010000 */
[-C--:B------:R-:W-:Y:S01]  /*9c90*/  FFMA.FTZ R79, R119, R82.reuse, -R137 ;  /* 0x00000052774f7223 */ /* 0x080fe20000010889 */
[----:B------:R-:W-:Y:S01]  /*9ca0*/  FADD.FTZ R9, R156, R9 ;  /* 0x000000099c097221 */ /* 0x000fe20000010000 */
[----:B------:R-:W-:Y:S01]  /*9cb0*/  FFMA.FTZ R137, R152, R82, -R137 ;  /* 0x0000005298897223 */ /* 0x000fe20000010889 */
[----:B------:R-:W-:Y:S01]  /*9cc0*/  FADD.FTZ R10, R20, R11 ;  /* 0x0000000b140a7221 */ /* 0x000fe20000010000 */
[----:B------:R-:W-:Y:S01]  /*9cd0*/  STSM.16.M88.4 [R22+0x25b00], R124 ;  /* 0x025b007c16007844 */ /* 0x000fe20000000200 */
[----:B------:R-:W-:Y:S01]  /*9ce0*/  FADD.FTZ R8, R12, R9 ;  /* 0x000000090c087221 */ /* 0x000fe20000010000 */
[----:B------:R-:W-:Y:S01]  /*9cf0*/  MUFU.EX2 R95, R95 ;  /* 0x0000005f005f7308 */ /* 0x000fe20000000800 */
[----:B------:R-:W-:Y:S01]  /*9d00*/  FADD.FTZ R11, R21, R10 ;  /* 0x0000000a150b7221 */ /* 0x000fe20000010000 */
[----:B------:R-:W-:Y:S01]  /*9d10*/  F2FP.F16.F32.PACK_AB R105, R120, R93 ;  /* 0x0000005d7869723e */ /* 0x000fe200000000ff */
[----:B------:R-:W-:Y:S01]  /*9d20*/  FADD.FTZ R9, R89, R8 ;  /* 0x0000000859097221 */ /* 0x000fe20000010000 */
[-C--:B------:R-:W-:Y:S01]  /*9d30*/  FMUL.FTZ R30, R30, R5.reuse ;  /* 0x000000051e1e7220 */ /* 0x080fe20000410000 */
[----:B------:R-:W-:Y:S01]  /*9d40*/  FADD.FTZ R10, R112, R11 ;  /* 0x0000000b700a7221 */ /* 0x000fe20000010000 */
[-C--:B------:R-:W-:Y:S01]  /*9d50*/  FMUL.FTZ R31, R31, R5.reuse ;  /* 0x000000051f1f7220 */ /* 0x080fe20000410000 */
[----:B------:R-:W-:Y:S01]  /*9d60*/  FADD.FTZ R8, R14, R9 ;  /* 0x000000090e087221 */ /* 0x000fe20000010000 */
[----:B------:R-:W2:Y:S01]  /*9d70*/  MUFU.EX2 R87, R87 ;  /* 0x0000005700577308 */ /* 0x000ea20000000800 */
[----:B------:R-:W-:Y:S01]  /*9d80*/  FADD.FTZ R9, R101, R10 ;  /* 0x0000000a65097221 */ /* 0x000fe20000010000 */
[-C--:B------:R-:W-:Y:S01]  /*9d90*/  FMUL.FTZ R34, R34, R5.reuse ;  /* 0x0000000522227220 */ /* 0x080fe20000410000 */
[----:B------:R-:W-:Y:S01]  /*9da0*/  FADD.FTZ R8, R121, R8 ;  /* 0x0000000879087221 */ /* 0x000fe20000010000 */
[----:B------:R-:W-:Y:S01]  /*9db0*/  FMUL.FTZ R35, R35, R5 ;  /* 0x0000000523237220 */ /* 0x000fe20000410000 */
[C---:B------:R-:W-:Y:S01]  /*9dc0*/  FADD.FTZ R10, R104.reuse, R9 ;  /* 0x00000009680a7221 */ /* 0x040fe20000010000 */
[----:B------:R-:W-:Y:S01]  /*9dd0*/  F2FP.F16.F32.PACK_AB R104, R104, R101 ;  /* 0x000000656868723e */ /* 0x000fe200000000ff */
[----:B------:R-:W-:Y:S01]  /*9de0*/  FADD.FTZ R9, R93, R8 ;  /* 0x000000085d097221 */ /* 0x000fe20000010000 */
[----:B------:R-:W3:Y:S01]  /*9df0*/  MUFU.EX2 R79, R79 ;  /* 0x0000004f004f7308 */ /* 0x000ee20000000800 */
        /* <DEDUP_REMOVED lines=12> */
[----:B------:R-:W-:Y:S01]  /*9ec0*/  FADD.FTZ R11, R85, R8 ;  /* 0x00000008550b7221 */ /* 0x000fe20000010000 */
[----:B------:R-:W-:Y:S01]  /*9ed0*/  F2FP.F16.F32.PACK_AB R8, R20, R13 ;  /* 0x0000000d1408723e */ /* 0x000fe200000000ff */
[----:B------:R-:W-:Y:S01]  /*9ee0*/  FADD.FTZ R9, R15, R10 ;  /* 0x0000000a0f097221 */ /* 0x000fe20000010000 */
[----:B------:R-:W-:Y:S01]  /*9ef0*/  MUFU.EX2 R129, R129 ;  /* 0x0000008100817308 */ /* 0x000fe20000000800 */
[----:B------:R-:W-:Y:S01]  /*9f00*/  FADD.FTZ R20, R76, R11 ;  /* 0x0000000b4c147221 */ /* 0x000fe20000010000 */
[----:B------:R-:W-:Y:S01]  /*9f10*/  F2FP.F16.F32.PACK_AB R10, R112, R21 ;  /* 0x00000015700a723e */ /* 0x000fe200000000ff */
[----:B-1----:R-:W-:Y:S01]  /*9f20*/  FADD.FTZ R9, R100, R9 ;  /* 0x0000000964097221 */ /* 0x002fe20000010000 */
[----:B------:R-:W-:Y:S01]  /*9f30*/  F2FP.F16.F32.PACK_AB R11, R121, R14 ;  /* 0x0000000e790b723e */ /* 0x000fe200000000ff */
[C---:B----4-:R-:W-:Y:S01]  /*9f40*/  FADD.FTZ R96, R91.reuse, R20 ;  /* 0x000000145b607221 */ /* 0x050fe20000010000 */
[----:B------:R-:W-:Y:S01]  /*9f50*/  F2FP.F16.F32.PACK_AB R14, R91, R76 ;  /* 0x0000004c5b0e723e */ /* 0x000fe200000000ff */
[----:B-----5:R-:W-:Y:S01]  /*9f60*/  FADD.FTZ R20, R108, R9 ;  /* 0x000000096c147221 */ /* 0x020fe20000010000 */
[----:B------:R-:W-:Y:S01]  /*9f70*/  F2FP.F16.F32.PACK_AB R9, R89, R12 ;  /* 0x0000000c5909723e */ /* 0x000fe200000000ff */
[----:B------:R-:W-:Y:S01]  /*9f80*/  FADD.FTZ R13, R73, R96 ;  /* 0x00000060490d7221 */ /* 0x000fe20000010000 */
[----:B------:R-:W-:Y:S01]  /*9f90*/  MUFU.EX2 R94, R94 ;  /* 0x0000005e005e7308 */ /* 0x000fe20000000800 */
[----:B------:R-:W-:Y:S01]  /*9fa0*/  FADD.FTZ R20, R111, R20 ;  /* 0x000000146f147221 */ /* 0x000fe20000010000 */
[----:B--2---:R-:W-:Y:S01]  /*9fb0*/  F2FP.F16.F32.PACK_AB R76, R87, R86 ;  /* 0x00000056574c723e */ /* 0x004fe200000000ff */
[----:B------:R-:W-:Y:S01]  /*9fc0*/  FADD.FTZ R12, R74, R13 ;  /* 0x0000000d4a0c7221 */ /* 0x000fe20000010000 */
[----:B------:R1:W-:Y:S01]  /*9fd0*/  STSM.16.M88.4 [R22+0x27300], R8 ;  /* 0x0273000816007844 */ /* 0x0003e20000000200 */
[----:B------:R-:W-:Y:S01]  /*9fe0*/  FADD.FTZ R13, R3, R20 ;  /* 0x00000014030d7221 */ /* 0x000fe20000010000 */
[-C--:B------:R-:W-:Y:S01]  /*9ff0*/  FMUL.FTZ R46, R46, R5.reuse ;  /* 0x000000052e2e7220 */ /* 0x080fe20000410000 */
[----:B------:R-:W-:Y:S01]  /*a000*/  FADD.FTZ R81, R83, R12 ;  /* 0x0000000c53517221 */ /* 0x000fe20000010000 */
[----:B------:R-:W2:Y:S01]  /*a010*/  MUFU.EX2 R84, R123 ;  /* 0x0000007b00547308 */ /* 0x000ea20000000800 */
[----:B------:R-:W-:Y:S01]  /*a020*/  FADD.FTZ R13, R0, R13 ;  /* 0x0000000d000d7221 */ /* 0x000fe20000010000 */
[----:B------:R-:W-:Y:S01]  /*a030*/  F2FP.F16.F32.PACK_AB R12, R85, R72 ;  /* 0x00000048550c723e */ /* 0x000fe200000000ff */
[----:B------:R-:W-:Y:S01]  /*a040*/  FADD.FTZ R81, R110, R81 ;  /* 0x000000516e517221 */ /* 0x000fe20000010000 */
[----:B------:R-:W-:Y:S01]  /*a050*/  STSM.16.M88.4 [R22+0x28b00], R104 ;  /* 0x028b006816007844 */ /* 0x000fe20000000200 */
[----:B------:R-:W-:Y:S01]  /*a060*/  FADD.FTZ R20, R78, R13 ;  /* 0x0000000d4e147221 */ /* 0x000fe20000010000 */
[-C--:B------:R-:W-:Y:S01]  /*a070*/  FMUL.FTZ R47, R47, R5.reuse ;  /* 0x000000052f2f7220 */ /* 0x080fe20000410000 */
[----:B------:R-:W-:Y:S01]  /*a080*/  FADD.FTZ R96, R86, R81 ;  /* 0x0000005156607221 */ /* 0x000fe20000010000 */
[----:B------:R-:W4:Y:S01]  /*a090*/  MUFU.EX2 R131, R131 ;  /* 0x0000008300837308 */ /* 0x000f220000000800 */
[----:B------:R-:W-:Y:S01]  /*a0a0*/  FADD.FTZ R20, R95, R20 ;  /* 0x000000145f147221 */ /* 0x000fe20000010000 */
[----:B------:R-:W-:Y:S01]  /*a0b0*/  FMUL.FTZ R50, R50, R5 ;  /* 0x0000000532327220 */ /* 0x000fe20000410000 */
[----:B------:R-:W-:Y:S01]  /*a0c0*/  FADD.FTZ R13, R87, R96 ;  /* 0x00000060570d7221 */ /* 0x000fe20000010000 */
[----:B-1----:R-:W-:Y:S01]  /*a0d0*/  F2FP.F16.F32.PACK_AB R8, R74, R73 ;  /* 0x000000494a08723e */ /* 0x002fe200000000ff */
[----:B---3--:R-:W-:Y:S01]  /*a0e0*/  FADD.FTZ R9, R79, R20 ;  /* 0x000000144f097221 */ /* 0x008fe20000010000 */
[----:B------:R-:W-:Y:S01]  /*a0f0*/  F2FP.F16.F32.PACK_AB R10, R110, R83 ;  /* 0x000000536e0a723e */ /* 0x000fe200000000ff */
[----:B------:R-:W-:Y:S01]  /*a100*/  FADD.FTZ R20, R88, R13 ;  /* 0x0000000d58147221 */ /* 0x000fe20000010000 */
[----:B------:R-:W1:Y:S01]  /*a110*/  MUFU.EX2 R90, R90 ;  /* 0x0000005a005a7308 */ /* 0x000e620000000800 */
[----:B------:R-:W-:Y:S01]  /*a120*/  F2FP.F16.F32.PACK_AB R13, R100, R15 ;  /* 0x0000000f640d723e */ /* 0x000fe200000000ff */
[----:B--2---:R-:W-:Y:S01]  /*a130*/  FADD.FTZ R9, R84, R9 ;  /* 0x0000000954097221 */ /* 0x004fe20000010000 */
[----:B------:R-:W-:Y:S01]  /*a140*/  FADD.FTZ R11, R129, R20 ;  /* 0x00000014810b7221 */ /* 0x000fe20000010000 */
[----:B------:R-:W-:Y:S01]  /*a150*/  F2FP.F16.F32.PACK_AB R15, R111, R108 ;  /* 0x0000006c6f0f723e */ /* 0x000fe200000000ff */
[-C--:B------:R-:W-:Y:S01]  /*a160*/  FMUL.FTZ R51, R51, R5.reuse ;  /* 0x0000000533337220 */ /* 0x080fe20000410000 */
[-C--:B------:R-:W-:Y:S01]  /*a170*/  FMUL.FTZ R54, R54, R5.reuse ;  /* 0x0000000536367220 */ /* 0x080fe20000410000 */
[----:B------:R-:W-:Y:S01]  /*a180*/  FADD.FTZ R72, R94, R11 ;  /* 0x0000000b5e487221 */ /* 0x000fe20000010000 */
[----:B------:R-:W2:Y:S01]  /*a190*/  MUFU.EX2 R77, R77 ;  /* 0x0000004d004d7308 */ /* 0x000ea20000000800 */
[----:B------:R-:W-:Y:S01]  /*a1a0*/  F2FP.F16.F32.PACK_AB R11, R95, R78 ;  /* 0x0000004e5f0b723e */ /* 0x000fe200000000ff */
[----:B------:R3:W-:Y:S01]  /*a1b0*/  STSM.16.M88.4 [R22+0x2a300], R12 ;  /* 0x02a3000c16007844 */ /* 0x0007e20000000200 */
[----:B----4-:R-:W-:Y:S01]  /*a1c0*/  FADD.FTZ R72, R131, R72 ;  /* 0x0000004883487221 */ /* 0x010fe20000010000 */
[----:B------:R-:W-:Y:S01]  /*a1d0*/  F2FP.F16.F32.PACK_AB R78, R129, R88 ;  /* 0x00000058814e723e */ /* 0x000fe200000000ff */
[-C--:B------:R-:W-:Y:S01]  /*a1e0*/  FMUL.FTZ R55, R55, R5.reuse ;  /* 0x0000000537377220 */ /* 0x080fe20000410000 */
[-C--:B------:R-:W-:Y:S01]  /*a1f0*/  FMUL.FTZ R58, R58, R5.reuse ;  /* 0x000000053a3a7220 */ /* 0x080fe20000410000 */
[----:B------:R-:W-:Y:S01]  /*a200*/  FMUL.FTZ R59, R59, R5 ;  /* 0x000000053b3b7220 */ /* 0x000fe20000410000 */
[----:B------:R-:W4:Y:S01]  /*a210*/  MUFU.EX2 R116, R116 ;  /* 0x0000007400747308 */ /* 0x000f220000000800 */
[----:B-1----:R-:W-:Y:S01]  /*a220*/  FADD.FTZ R20, R90, R9 ;  /* 0x000000095a147221 */ /* 0x002fe20000010000 */
[----:B------:R-:W-:Y:S01]  /*a230*/  F2FP.F16.F32.PACK_AB R9, R0, R3 ;  /* 0x000000030009723e */ /* 0x000fe200000000ff */
[-C--:B------:R-:W-:Y:S01]  /*a240*/  FMUL.FTZ R62, R62, R5.reuse ;  /* 0x000000053e3e7220 */ /* 0x080fe20000410000 */
[-C--:B------:R-:W-:Y:S01]  /*a250*/  FMUL.FTZ R63, R63, R5.reuse ;  /* 0x000000053f3f7220 */ /* 0x080fe20000410000 */
[-C--:B------:R-:W-:Y:S01]  /*a260*/  FMUL.FTZ R66, R66, R5.reuse ;  /* 0x0000000542427220 */ /* 0x080fe20000410000 */
[-C--:B------:R-:W-:Y:S01]  /*a270*/  FMUL.FTZ R67, R67, R5.reuse ;  /* 0x0000000543437220 */ /* 0x080fe20000410000 */
[----:B------:R1:W-:Y:S01]  /*a280*/  STSM.16.M88.4 [R22+0x2bb00], R8 ;  /* 0x02bb000816007844 */ /* 0x0003e20000000200 */
[----:B------:R-:W5:Y:S01]  /*a290*/  MUFU.EX2 R113, R113 ;  /* 0x0000007100717308 */ /* 0x000f620000000800 */
[----:B--2---:R-:W-:Y:S01]  /*a2a0*/  FADD.FTZ R73, R77, R72 ;  /* 0x000000484d497221 */ /* 0x004fe20000010000 */
[----:B---3--:R-:W-:Y:S01]  /*a2b0*/  F2FP.F16.F32.PACK_AB R12, R131, R94 ;  /* 0x0000005e830c723e */ /* 0x008fe200000000ff */
[-C--:B------:R-:W-:Y:S01]  /*a2c0*/  FMUL.FTZ R70, R70, R5.reuse ;  /* 0x0000000546467220 */ /* 0x080fe20000410000 */
[----:B------:R-:W-:Y:S01]  /*a2d0*/  FMUL.FTZ R71, R71, R5 ;  /* 0x0000000547477220 */ /* 0x000fe20000410000 */
[-C--:B------:R-:W-:Y:S01]  /*a2e0*/  FMUL.FTZ R24, R24, R135.reuse ;  /* 0x0000008718187220 */ /* 0x080fe20000410000 */
[-C--:B------:R-:W-:Y:S01]  /*a2f0*/  FMUL.FTZ R25, R25, R135.reuse ;  /* 0x0000008719197220 */ /* 0x080fe20000410000 */
[----:B------:R-:W-:Y:S01]  /*a300*/  FMUL.FTZ R28, R28, R135 ;  /* 0x000000871c1c7220 */ /* 0x000fe20000410000 */
[----:B------:R-:W2:Y:S01]  /*a310*/  MUFU.EX2 R92, R92 ;  /* 0x0000005c005c7308 */ /* 0x000ea20000000800 */
[C---:B----4-:R-:W-:Y:S01]  /*a320*/  F2FP.F16.F32.PACK_AB R14, R116.reuse, R77 ;  /* 0x0000004d740e723e */ /* 0x050fe200000000ff */
[----:B------:R-:W-:Y:S01]  /*a330*/  FADD.FTZ R73, R116, R73 ;  /* 0x0000004974497221 */ /* 0x000fe20000010000 */
[----:B------:R-:W-:Y:S01]  /*a340*/  F2FP.F16.F32.PACK_AB R77, R84, R79 ;  /* 0x0000004f544d723e */ /* 0x000fe200000000ff */
[-C--:B------:R-:W-:Y:S01]  /*a350*/  FMUL.FTZ R29, R29, R135.reuse ;  /* 0x000000871d1d7220 */ /* 0x080fe20000410000 */
[-C--:B------:R-:W-:Y:S01]  /*a360*/  FMUL.FTZ R32, R32, R135.reuse ;  /* 0x0000008720207220 */ /* 0x080fe20000410000 */
[-C--:B------:R-:W-:Y:S01]  /*a370*/  FMUL.FTZ R33, R33, R135.reuse ;  /* 0x0000008721217220 */ /* 0x080fe20000410000 */
[-C--:B------:R-:W-:Y:S01]  /*a380*/  FMUL.FTZ R36, R36, R135.reuse ;  /* 0x0000008724247220 */ /* 0x080fe20000410000 */
[----:B------:R-:W3:Y:S01]  /*a390*/  MUFU.EX2 R21, R132 ;  /* 0x0000008400157308 */ /* 0x000ee20000000800 */
[C---:B-----5:R-:W-:Y:S01]  /*a3a0*/  F2FP.F16.F32.PACK_AB R79, R113.reuse, R90 ;  /* 0x0000005a714f723e */ /* 0x060fe200000000ff */
[----:B------:R-:W-:Y:S01]  /*a3b0*/  FADD.FTZ R3, R113, R20 ;  /* 0x0000001471037221 */ /* 0x000fe20000010000 */
[-C--:B------:R-:W-:Y:S01]  /*a3c0*/  FMUL.FTZ R37, R37, R135.reuse ;  /* 0x0000008725257220 */ /* 0x080fe20000410000 */
[-C--:B------:R-:W-:Y:S01]  /*a3d0*/  FMUL.FTZ R40, R40, R135.reuse ;  /* 0x0000008728287220 */ /* 0x080fe20000410000 */
[-C--:B------:R-:W-:Y:S01]  /*a3e0*/  FMUL.FTZ R41, R41, R135.reuse ;  /* 0x0000008729297220 */ /* 0x080fe20000410000 */
[----:B------:R-:W-:Y:S01]  /*a3f0*/  STSM.16.M88.4 [R22+0x2d300], R76 ;  /* 0x02d3004c16007844 */ /* 0x000fe20000000200 */
[-C--:B------:R-:W-:Y:S01]  /*a400*/  FMUL.FTZ R44, R44, R135.reuse ;  /* 0x000000872c2c7220 */ /* 0x080fe20000410000 */
[----:B------:R-:W4:Y:S01]  /*a410*/  MUFU.EX2 R134, R134 ;  /* 0x0000008600867308 */ /* 0x000f220000000800 */
        /* <DEDUP_REMOVED lines=8> */
[C---:B---3--:R-:W-:Y:S01]  /*a4a0*/  F2FP.F16.F32.PACK_AB R13, R21.reuse, R92 ;  /* 0x0000005c150d723e */ /* 0x048fe200000000ff */
[----:B------:R-:W-:Y:S01]  /*a4b0*/  FADD.FTZ R3, R21, R0 ;  /* 0x0000000015037221 */ /* 0x000fe20000010000 */
[-C--:B------:R-:W-:Y:S01]  /*a4c0*/  FMUL.FTZ R57, R57, R135.reuse ;  /* 0x0000008739397220 */ /* 0x080fe20000410000 */
[-C--:B------:R-:W-:Y:S01]  /*a4d0*/  FMUL.FTZ R60, R60, R135.reuse ;  /* 0x000000873c3c7220 */ /* 0x080fe20000410000 */
[-C--:B------:R-:W-:Y:S01]  /*a4e0*/  FMUL.FTZ R61, R61, R135.reuse ;  /* 0x000000873d3d7220 */ /* 0x080fe20000410000 */
[-C--:B------:R-:W-:Y:S01]  /*a4f0*/  FMUL.FTZ R64, R64, R135.reuse ;  /* 0x0000008740407220 */ /* 0x080fe20000410000 */
[-C--:B------:R-:W-:Y:S01]  /*a500*/  FMUL.FTZ R65, R65, R135.reuse ;  /* 0x0000008741417220 */ /* 0x080fe20000410000 */
[----:B------:R-:W3:Y:S01]  /*a510*/  MUFU.EX2 R118, R118 ;  /* 0x0000007600767308 */ /* 0x000ee20000000800 */
[----:B----4-:R-:W-:Y:S01]  /*a520*/  FADD.FTZ R3, R134, R3 ;  /* 0x0000000386037221 */ /* 0x010fe20000010000 */
[-C--:B------:R-:W-:Y:S01]  /*a530*/  FMUL.FTZ R68, R68, R135.reuse ;  /* 0x0000008744447220 */ /* 0x080fe20000410000 */
[----:B------:R-:W-:Y:S01]  /*a540*/  FMUL.FTZ R69, R69, R135 ;  /* 0x0000008745457220 */ /* 0x000fe20000410000 */
[----:B------:R-:W-:-:S04]  /*a550*/  IMAD.MOV.U32 R5, RZ, RZ, R155 ;  /* 0x000000ffff057224 */ /* 0x000fc800078e009b */
[----:B------:R-:W1:Y:S01]  /*a560*/  MUFU.EX2 R133, R133 ;  /* 0x0000008500857308 */ /* 0x000e620000000800 */
[C---:B--2---:R-:W-:Y:S01]  /*a570*/  F2FP.F16.F32.PACK_AB R15, R136.reuse, R134 ;  /* 0x00000086880f723e */ /* 0x044fe200000000ff */
[----:B------:R-:W-:-:S04]  /*a580*/  FADD.FTZ R3, R136, R3 ;  /* 0x0000000388037221 */ /* 0x000fc80000010000 */
[----:B------:R-:W-:Y:S02]  /*a590*/  STSM.16.M88.4 [R22+0x2eb00], R12 ;  /* 0x02eb000c16007844 */ /* 0x000fe40000000200 */
[----:B------:R-:W-:Y:S01]  /*a5a0*/  MUFU.EX2 R80, R80 ;  /* 0x0000005000507308 */ /* 0x000fe20000000800 */
[----:B---3--:R-:W-:-:S07]  /*a5b0*/  FADD.FTZ R0, R118, R73 ;  /* 0x0000004976007221 */ /* 0x008fce0000010000 */
[----:B------:R-:W2:Y:S01]  /*a5c0*/  MUFU.EX2 R103, R103 ;  /* 0x0000006700677308 */ /* 0x000ea20000000800 */
[C---:B-1----:R-:W-:Y:S01]  /*a5d0*/  F2FP.F16.F32.PACK_AB R8, R133.reuse, R118 ;  /* 0x000000768508723e */ /* 0x042fe200000000ff */
[----:B------:R-:W-:-:S06]  /*a5e0*/  FADD.FTZ R73, R133, R0 ;  /* 0x0000000085497221 */ /* 0x000fcc0000010000 */
[----:B------:R-:W1:Y:S08]  /*a5f0*/  MUFU.EX2 R138, R138 ;  /* 0x0000008a008a7308 */ /* 0x000e700000000800 */
        /* <DEDUP_REMOVED lines=10> */
[C---:B-1----:R-:W-:Y:S02]  /*a6a0*/  F2FP.F16.F32.PACK_AB R11, R137.reuse, R142 ;  /* 0x0000008e890b723e */ /* 0x042fe400000000ff */
[----:B------:R-:W-:-:S03]  /*a6b0*/  FADD.FTZ R0, R137, R0 ;  /* 0x0000000089007221 */ /* 0x000fc60000010000 */
[----:B------:R1:W-:Y:S01]  /*a6c0*/  STSM.16.M88.4 [R22+0x30300], R8 ;  /* 0x0303000816007844 */ /* 0x0003e20000000200 */
[----:B------:R-:W-:Y:S01]  /*a6d0*/  @!PT LDS RZ, [RZ] ;  /* 0x00000000fffff984 */ /* 0x000fe20000000800 */
[----:B------:R-:W-:Y:S01]  /*a6e0*/  @!PT LDS RZ, [RZ] ;  /* 0x00000000fffff984 */ /* 0x000fe20000000800 */
[----:B------:R-:W-:Y:S01]  /*a6f0*/  @!PT LDS RZ, [RZ] ;  /* 0x00000000fffff984 */ /* 0x000fe20000000800 */
[----:B------:R-:W-:Y:S01]  /*a700*/  @!PT LDS RZ, [RZ] ;  /* 0x00000000fffff984 */ /* 0x000fe20000000800 */
[----:B------:R2:W-:Y:S06]  /*a710*/  MEMBAR.ALL.CTA ;  /* 0x0000000000007992 */ /* 0x0005ec0000008000 */
[----:B--2---:R-:W2:Y:S01]  /*a720*/  FENCE.VIEW.ASYNC.S ;  /* 0x00000000000073c6 */ /* 0x004ea20000000000 */
[----:B-1----:R-:W-:Y:S01]  /*a730*/  IMAD.MOV.U32 R8, RZ, RZ, R75 ;  /* 0x000000ffff087224 */ /* 0x002fe200078e004b */
[----:B--2---:R-:W-:Y:S01]  /*a740*/  NOP ;  /* 0x0000000000007918 */ /* 0x004fe20000000000 */
[----:B------:R-:W-:Y:S05]  /*a750*/  @P2 BRA `(.L_x_1542) ;  /* 0xffffffb400582947 */ /* 0x000fea000383ffff */
[----:B------:R-:W-:-:S05]  /*a760*/  UMOV UR61, UR6 ;  /* 0x00000006003d7c82 */ /* 0x000fca0008000000 */
.L_x_1533:
[----:B------:R-:W-:-:S13]  /*a770*/  ISETP.LE.AND P2, PT, RZ, UR61, PT ;  /* 0x0000003dff007c0c */ /* 0x000fda000bf43270 */
[----:B------:R-:W-:Y:S05]  /*a780*/  @!P2 BRA `(.L_x_1543) ;  /* 0x000000400028a947 */ /* 0x000fea0003800000 */
[----:B------:R-:W-:Y:S01]  /*a790*/  R2UR UR60, R148 ;  /* 0x00000000943c72ca */ /* 0x000fe200000e0000 */
[----:B------:R-:W-:Y:S01]  /*a7a0*/  IMAD.MOV.U32 R5, RZ, RZ, R155 ;  /* 0x000000ffff057224 */ /* 0x000fe200078e009b */
[----:B------:R-:W-:Y:S01]  /*a7b0*/  MOV R4, R75 ;  /* 0x0000004b00047202 */ /* 0x000fe20000000f00 */
[----:B------:R-:W-:Y:S01]  /*a7c0*/  UMOV UR45, UR46 ;  /* 0x0000002e002d7c82 */ /* 0x000fe20008000000 */
[----:B------:R-:W-:-:S11]  /*a7d0*/  ULDC UR40, c[0x0][0x9d8] ;  /* 0x0002760000287ab9 */ /* 0x000fd60000000800 */
.L_x_1552:
        /* <DEDUP_REMOVED lines=8> */
[----:B-1----:R-:W-:Y:S05]  /*a860*/  @P3 BRA `(.L_x_1544) ;  /* 0x0000000000303947 */ /* 0x002fea0003800000 */
[----:B------:R-:W-:Y:S05]  /*a870*/  @!P0 BRA `(.L_x_1545) ;  /* 0x0000000000048947 */ /* 0x000fea0003800000 */
[----:B------:R-:W-:Y:S01]  /*a880*/  BPT.TRAP 0x1 ;  /* 0x000000040000795c */ /* 0x000fe20000300000 */
.L_x_1545:
[----:B------:R-:W-:Y:S01]  /*a890*/  R2UR UR7, R148 ;  /* 0x00000000940772ca */ /* 0x000fe200000e0000 */
[----:B------:R-:W-:-:S12]  /*a8a0*/  ULEA UR6, UR46, UR47, 0x3 ;  /* 0x0000002f2e067291 */ /* 0x000fd8000f8e183f */
[----:B------:R-:W-:-:S05]  /*a8b0*/  IMAD.U32 R6, RZ, RZ, UR7 ;  /* 0x00000007ff067e24 */ /* 0x000fca000f8e00ff */
[----:B------:R-:W-:-:S04]  /*a8c0*/  SHF.L.U32 R6, R6, 0x1f, RZ ;  /* 0x0000001f06067819 */ /* 0x000fc800000006ff */
[----:B------:R1:W2:Y:S01]  /*a8d0*/  SYNCS.PHASECHK.TRANS64.TRYWAIT P2, [UR6+0x31c30], R6 ;  /* 0x031c3006ff0075a7 */ /* 0x0002a20008040146 */
[----:B------:R-:W-:Y:S05]  /*a8e0*/  @!P0 BRA `(.L_x_1546) ;  /* 0x0000000000048947 */ /* 0x000fea0003800000 */
[----:B------:R-:W-:Y:S01]  /*a8f0*/  BPT.TRAP 0x1 ;  /* 0x000000040000795c */ /* 0x000fe20000300000 */
.L_x_1546:
[----:B--2---:R-:W-:Y:S05]  /*a900*/  @P2 BRA `(.L_x_1544) ;  /* 0x0000000000082947 */ /* 0x004fea0003800000 */
[----:B------:R-:W2:Y:S02]  /*a910*/  SYNCS.PHASECHK.TRANS64.TRYWAIT P2, [UR6+0x31c30], R6 ;  /* 0x031c3006ff0075a7 */ /* 0x000ea40008040146 */
[----:B--2---:R-:W-:Y:S05]  /*a920*/  @!P2 BRA `(.L_x_1547) ;  /* 0x0000008800b4a947 */ /* 0x004fea0003800000 */
.L_x_1544:
        /* <DEDUP_REMOVED lines=358> */
.L_x_1549:
[----:B------:R-:W-:Y:S01]  /*bf90*/  ULEA UR6, UR45, UR47, 0x3 ;  /* 0x0000002f2d067291 */ /* 0x000fe2000f8e183f */
[----:B------:R-:W-:-:S05]  /*bfa0*/  IMAD.U32 R6, RZ, RZ, UR60 ;  /* 0x0000003cff067e24 */ /* 0x000fca000f8e00ff */
[----:B------:R-:W-:-:S04]  /*bfb0*/  SHF.L.U32 R6, R6, 0x1f, RZ ;  /* 0x0000001f06067819 */ /* 0x000fc800000006ff */
[----:B------:R1:W2:Y:S01]  /*bfc0*/  SYNCS.PHASECHK.TRANS64.TRYWAIT P2, [UR6+0x31c50], R6 ;  /* 0x031c5006ff0075a7 */ /* 0x0002a20008040146 */
[----:B------:R-:W-:Y:S05]  /*bfd0*/  @!P0 BRA `(.L_x_1550) ;  /* 0x0000000000048947 */ /* 0x000fea0003800000 */
[----:B------:R-:W-:Y:S01]  /*bfe0*/  BPT.TRAP 0x1 ;  /* 0x000000040000795c */ /* 0x000fe20000300000 */
.L_x_1550:
[----:B--2---:R-:W-:Y:S05]  /*bff0*/  @P2 BRA `(.L_x_1548) ;  /* 0x0000000000082947 */ /* 0x004fea0003800000 */
[----:B------:R-:W2:Y:S02]  /*c000*/  SYNCS.PHASECHK.TRANS64.TRYWAIT P2, [UR6+0x31c50], R6 ;  /* 0x031c5006ff0075a7 */ /* 0x000ea40008040146 */
[----:B--2---:R-:W-:Y:S05]  /*c010*/  @!P2 BRA `(.L_x_1551) ;  /* 0x000000740010a947 */ /* 0x004fea0003800000 */
.L_x_1548:
[----:B------:R-:W-:Y:S01]  /*c020*/  UIADD3 UR6, UR47, 0x200, URZ ;  /* 0x000002002f067890 */ /* 0x000fe2000fffe03f */
[----:B------:R-:W-:Y:S01]  /*c030*/  R2UR UR10, R145 ;  /* 0x00000000910a72ca */ /* 0x000fe200000e0000 */
[----:B------:R-:W-:Y:S01]  /*c040*/  WARPGROUP.ARRIVE ;  /* 0x00000000000079c5 */ /* 0x000fe20000000000 */
[----:B------:R-:W-:Y:S01]  /*c050*/  UMOV UR29, 0xc0000010 ;  /* 0xc0000010001d7882 */ /* 0x000fe20000000000 */
[----:B------:R-:W-:Y:S01]  /*c060*/  USHF.R.U32.HI UR6, URZ, 0x4, UR6 ;  /* 0x000000043f067899 */ /* 0x000fe20008011606 */
[----:B--2---:R-:W-:Y:S01]  /*c070*/  FMUL.FTZ R7, R136, UR40 ;  /* 0x0000002888077c20 */ /* 0x004fe20008410000 */
[----:B------:R-:W-:Y:S01]  /*c080*/  UMOV UR31, 0x80000020 ;  /* 0x80000020001f7882 */ /* 0x000fe20000000000 */
[----:B-1----:R-:W-:Y:S01]  /*c090*/  FMUL.FTZ R6, R137, UR40 ;  /* 0x0000002889067c20 */ /* 0x002fe20008410000 */
        /* <DEDUP_REMOVED lines=65> */
[----:B------:R-:W3:Y:S01]  /*c4b0*/  LDC R82, c[0x0][0x988] ;  /* 0x00026200ff527b82 */ /* 0x000ee20000000800 */
[----:B------:R-:W-:Y:S01]  /*c4c0*/  FMUL.FTZ R141, R75, UR40 ;  /* 0x000000284b8d7c20 */ /* 0x000fe20008410000 */
[----:B------:R-:W4:Y:S01]  /*c4d0*/  MUFU.TANH R120, R120 ;  /* 0x0000007800787308 */ /* 0x000f220000002400 */
        /* <DEDUP_REMOVED lines=16> */
[----:B----4-:R-:W-:Y:S01]  /*c5e0*/  FMNMX.FTZ R132, R120, R133, !PT ;  /* 0x0000008578847209 */ /* 0x010fe20007810000 */
[----:B------:R-:W-:Y:S01]  /*c5f0*/  FMUL.FTZ R119, R119, UR40 ;  /* 0x0000002877777c20 */ /* 0x000fe20008410000 */
[----:B------:R-:W-:Y:S01]  /*c600*/  FMUL.FTZ R106, R106, UR40 ;  /* 0x000000286a6a7c20 */ /* 0x000fe20008410000 */
[----:B------:R-:W-:Y:S01]  /*c610*/  FMUL.FTZ R107, R107, UR40 ;  /* 0x000000286b6b7c20 */ /* 0x000fe20008410000 */
[----:B------:R-:W-:Y:S01]  /*c620*/  FMUL.FTZ R110, R110, UR40 ;  /* 0x000000286e6e7c20 */ /* 0x000fe20008410000 */
[----:B------:R-:W-:Y:S01]  /*c630*/  FMUL.FTZ R111, R111, UR40 ;  /* 0x000000286f6f7c20 */ /* 0x000fe20008410000 */
        /* <DEDUP_REMOVED lines=14> */
[----:B------:R-:W-:-:S02]  /*c720*/  ISETP.GE.U32.AND P2, PT, R2, 0x180, PT ;  /* 0x000001800200780c */ /* 0x000fc40003f46070 */
[----:B------:R-:W-:Y:S01]  /*c730*/  R2UR UR60, R148 ;  /* 0x00000000943c72ca */ /* 0x000fe200000e0000 */
[----:B------:R-:W2:Y:S01]  /*c740*/  MUFU.TANH R113, R113 ;  /* 0x0000007100717308 */ /* 0x000ea20000002400 */
[----:B----4-:R-:W-:-:S07]  /*c750*/  FMNMX.FTZ R133, R125, R132, !PT ;  /* 0x000000847d857209 */ /* 0x010fce0007810000 */
[----:B------:R-:W4:Y:S01]  /*c760*/  MUFU.TANH R116, R116 ;  /* 0x0000007400747308 */ /* 0x000f220000002400 */
[----:B-1----:R-:W-:Y:S01]  /*c770*/  FMNMX.FTZ R132, R112, R133, !PT ;  /* 0x0000008570847209 */ /* 0x002fe20007810000 */
[----:B------:R-:W-:Y:S02]  /*c780*/  WARPGROUP.DEPBAR.LE gsb0, 0x0 ;  /* 0x00008000000079c5 */ /* 0x000fe40000010000 */
[----:B------:R-:W-:-:S04]  /*c790*/  WARPGROUP.ARRIVE ;  /* 0x00000000000079c5 */ /* 0x000fc80000000000 */
[----:B------:R-:W1:Y:S01]  /*c7a0*/  MUFU.TANH R117, R117 ;  /* 0x0000007500757308 */ /* 0x000e620000002400 */
[----:B--2---:R-:W-:Y:S01]  /*c7b0*/  FMNMX.FTZ R133, R113, R132, !PT ;  /* 0x0000008471857209 */ /* 0x004fe20007810000 */
[----:B------:R-:W-:Y:S01]  /*c7c0*/  HGMMA.64x96x16.F32 R24, gdesc[UR28].tnspB, R24, gsb0 ;  /* 0x416000001c1879f0 */ /* 0x000fe20008000818 */
[----:B------:R-:W-:Y:S02]  /*c7d0*/  UIADD3 UR28, UR6, 0x300, URZ ;  /* 0x00000300061c7890 */ /* 0x000fe4000fffe03f */
[----:B------:R-:W-:-:S03]  /*c7e0*/  UIADD3 UR30, UR7, 0x80, URZ ;  /* 0x00000080071e7890 */ /* 0x000fc6000fffe03f */
[----:B------:R-:W2:Y:S01]  /*c7f0*/  MUFU.TANH R104, R104 ;  /* 0x0000006800687308 */ /* 0x000ea20000002400 */
[----:B------:R-:W-:Y:S01]  /*c800*/  UMOV UR29, 0xc0000010 ;  /* 0xc0000010001d7882 */ /* 0x000fe20000000000 */
[----:B------:R-:W-:Y:S01]  /*c810*/  UMOV UR31, 0x80000020 ;  /* 0x80000020001f7882 */ /* 0x000fe20000000000 */
[----:B----4-:R-:W-:-:S05]  /*c820*/  FMNMX.FTZ R132, R116, R133, !PT ;  /* 0x0000008574847209 */ /* 0x010fca0007810000 */
[----:B------:R-:W4:Y:S01]  /*c830*/  MUFU.TANH R105, R105 ;  /* 0x0000006900697308 */ /* 0x000f220000002400 */
[----:B-1----:R-:W-:-:S07]  /*c840*/  FMNMX.FTZ R133, R117, R132, !PT ;  /* 0x0000008475857209 */ /* 0x002fce0007810000 */
[----:B------:R-:W1:Y:S01]  /*c850*/  MUFU.TANH R108, R108 ;  /* 0x0000006c006c7308 */ /* 0x000e620000002400 */
[----:B--2---:R-:W-:-:S07]  /*c860*/  FMNMX.FTZ R132, R104, R133, !PT ;  /* 0x0000008568847209 */ /* 0x004fce0007810000 */
[----:B------:R-:W2:Y:S01]  /*c870*/  MUFU.TANH R109, R109 ;  /* 0x0000006d006d7308 */ /* 0x000ea20000002400 */
[----:B----4-:R-:W-:-:S07]  /*c880*/  FMNMX.FTZ R133, R105, R132, !PT ;  /* 0x0000008469857209 */ /* 0x010fce0007810000 */
        /* <DEDUP_REMOVED lines=17> */
[----:B----4-:R-:W-:Y:S01]  /*c9a0*/  FMNMX.FTZ R132, R92, R133, !PT ;  /* 0x000000855c847209 */ /* 0x010fe20007810000 */
[----:B------:R-:W-:Y:S02]  /*c9b0*/  WARPGROUP.DEPBAR.LE gsb0, 0x0 ;  /* 0x00008000000079c5 */ /* 0x000fe40000010000 */
[----:B------:R-:W-:-:S04]  /*c9c0*/  WARPGROUP.ARRIVE ;  /* 0x00000000000079c5 */ /* 0x000fc80000000000 */
[----:B------:R-:W4:Y:S01]  /*c9d0*/  MUFU.TANH R81, R81 ;  /* 0x0000005100517308 */ /* 0x000f220000002400 */
        /* <DEDUP_REMOVED lines=19> */
[----:B--2---:R-:W-:Y:S01]  /*cb10*/  FMNMX.FTZ R132, R76, R133, !PT ;  /* 0x000000854c847209 */ /* 0x004fe20007810000 */
[----:B------:R-:W-:-:S06]  /*cb20*/  FMUL.FTZ R133, R94, UR40 ;  /* 0x000000285e857c20 */ /* 0x000fcc0008410000 */
[----:B------:R-:W2:Y:S01]  /*cb30*/  MUFU.TANH R9, R9 ;  /* 0x0000000900097308 */ /* 0x000ea20000002400 */
[----:B----4-:R-:W-:-:S05]  /*cb40*/  FMNMX.FTZ R132, R77, R132, !PT ;  /* 0x000000844d847209 */ /* 0x010fca0007810000 */
[----:B------:R-:W4:Y:S02]  /*cb50*/  SHFL.BFLY PT, R139, R132, 0x2, 0x1f ;  /* 0x0c401f00848b7f89 */ /* 0x000f2400000e0000 */
[----:B------:R-:W5:Y:S08]  /*cb60*/  MUFU.TANH R12, R12 ;  /* 0x0000000c000c7308 */ /* 0x000f700000002400 */
[----:B------:R-:W5:Y:S08]  /*cb70*/  MUFU.TANH R13, R13 ;  /* 0x0000000d000d7308 */ /* 0x000f700000002400 */
[----:B------:R-:W5:Y:S01]  /*cb80*/  MUFU.TANH R20, R20 ;  /* 0x0000001400147308 */ /* 0x000f620000002400 */
[----:B----4-:R-:W-:Y:S01]  /*cb90*/  FMNMX.FTZ R86, R132, R139, !PT ;  /* 0x0000008b84567209 */ /* 0x010fe20007810000 */
[----:B------:R-:W-:-:S06]  /*cba0*/  FMUL.FTZ R139, R74, UR40 ;  /* 0x000000284a8b7c20 */ /* 0x000fcc0008410000 */
[----:B------:R-:W4:Y:S01]  /*cbb0*/  MUFU.TANH R21, R21 ;  /* 0x0000001500157308 */ /* 0x000f220000002400 */
[----:B------:R-:W3:Y:S01]  /*cbc0*/  SHFL.BFLY PT, R149, R86, 0x1, 0x1f ;  /* 0x0c201f0056957f89 */ /* 0x000ee200000e0000 */
[----:B------:R-:W-:Y:S02]  /*cbd0*/  WARPGROUP.DEPBAR.LE gsb0, 0x0 ;  /* 0x00008000000079c5 */ /* 0x000fe40000010000 */
[----:B------:R-:W-:-:S04]  /*cbe0*/  WARPGROUP.ARRIVE ;  /* 0x00000000000079c5 */ /* 0x000fc80000000000 */
[----:B------:R-:W4:Y:S02]  /*cbf0*/  MUFU.TANH R130, R130 ;  /* 0x0000008200827308 */ /* 0x000f240000002400 */
[----:B------:R-:W-:Y:S01]  /*cc00*/  HGMMA.64x96x16.F32 R24, gdesc[UR28].tnspB, R24, gsb0 ;  /* 0x416000001c1879f0 */ /* 0x000fe20008000818 */
[----:B------:R-:W-:Y:S02]  /*cc10*/  UIADD3 UR28, UR6, 0x600, URZ ;  /* 0x00000600061c7890 */ /* 0x000fe4000fffe03f */
[----:B------:R-:W-:-:S03]  /*cc20*/  UIADD3 UR30, UR7, 0x100, URZ ;  /* 0x00000100071e7890 */ /* 0x000fc6000fffe03f */
[----:B------:R-:W4:Y:S01]  /*cc30*/  MUFU.TANH R131, R131 ;  /* 0x0000008300837308 */ /* 0x000f220000002400 */
[----:B------:R-:W-:Y:S01]  /*cc40*/  UMOV UR29, 0xc0000010 ;  /* 0xc0000010001d7882 */ /* 0x000fe20000000000 */
[----:B------:R-:W-:Y:S01]  /*cc50*/  UMOV UR31, 0x80000020 ;  /* 0x80000020001f7882 */ /* 0x000fe20000000000 */
[----:B---3--:R-:W-:-:S05]  /*cc60*/  FMNMX.FTZ R75, R86, R149, !PT ;  /* 0x00000095564b7209 */ /* 0x008fca0007810000 */
[----:B------:R-:W3:Y:S01]  /*cc70*/  MUFU.TANH R122, R122 ;  /* 0x0000007a007a7308 */ /* 0x000ee20000002400 */
[----:B------:R-:W-:-:S04]  /*cc80*/  FADD.FTZ R149, -R75, R4 ;  /* 0x000000044b957221 */ /* 0x000fc80000010100 */
[-C--:B------:R-:W-:Y:S01]  /*cc90*/  FMUL.FTZ R74, R149, R82.reuse ;  /* 0x00000052954a7220 */ /* 0x080fe20000410000 */
[-C--:B------:R-:W-:Y:S02]  /*cca0*/  FMUL.FTZ R149, R75, R82.reuse ;  /* 0x000000524b957220 */ /* 0x080fe40000410000 */
[----:B------:R-:W3:Y:S02]  /*ccb0*/  MUFU.TANH R123, R123 ;  /* 0x0000007b007b7308 */ /* 0x000ee40000002400 */
[-CC-:B------:R-:W-:Y:S01]  /*ccc0*/  FFMA.FTZ R4, R6, R82.reuse, -R149.reuse ;  /* 0x0000005206047223 */ /* 0x180fe20000010895 */
[-CC-:B------:R-:W-:Y:S01]  /*ccd0*/  FFMA.FTZ R6, R10, R82.reuse, -R149.reuse ;  /* 0x000000520a067223 */ /* 0x180fe20000010895 */
[-CC-:B------:R-:W-:Y:S01]  /*cce0*/  FFMA.FTZ R10, R14, R82.reuse, -R149.reuse ;  /* 0x000000520e0a7223 */ /* 0x180fe20000010895 */
[----:B-1----:R-:W-:Y:S01]  /*ccf0*/  FMNMX.FTZ R14, R8, R5, !PT ;  /* 0x00000005080e7209 */ /* 0x002fe20007810000 */
[-CC-:B------:R-:W-:Y:S01]  /*cd00*/  FFMA.FTZ R153, R11, R82.reuse, -R149.reuse ;  /* 0x000000520b997223 */ /* 0x180fe20000010895 */
[--C-:B------:R-:W-:Y:S01]  /*cd10*/  FFMA.FTZ R11, R15, R82, -R149.reuse ;  /* 0x000000520f0b7223 */ /* 0x100fe20000010895 */
[----:B------:R-:W1:Y:S01]  /*cd20*/  MUFU.TANH R126, R126 ;  /* 0x0000007e007e7308 */ /* 0x000e620000002400 */
[----:B--2---:R-:W-:Y:S01]  /*cd30*/  FMNMX.FTZ R15, R9, R14, !PT ;  /* 0x0000000e090f7209 */ /* 0x004fe20007810000 */
[-CC-:B------:R-:W-:Y:S01]  /*cd40*/  FFMA.FTZ R120, R120, R82.reuse, -R149.reuse ;  /* 0x0000005278787223 */ /* 0x180fe20000010895 */
[-CC-:B------:R-:W-:Y:S01]  /*cd50*/  FFMA.FTZ R124, R124, R82.reuse, -R149.reuse ;  /* 0x000000527c7c7223 */ /* 0x180fe20000010895 */
[-CC-:B------:R-:W-:Y:S01]  /*cd60*/  FFMA.FTZ R128, R128, R82.reuse, -R149.reuse ;  /* 0x0000005280807223 */ /* 0x180fe20000010895 */
[----:B-----5:R-:W-:Y:S01]  /*cd70*/  FMNMX.FTZ R78, R12, R15, !PT ;  /* 0x0000000f0c4e7209 */ /* 0x020fe20007810000 */
[-CC-:B------:R-:W-:Y:S01]  /*cd80*/  FFMA.FTZ R15, R129, R82.reuse, -R149.reuse ;  /* 0x00000052810f7223 */ /* 0x180fe20000010895 */
[--C-:B------:R-:W-:Y:S01]  /*cd90*/  FFMA.FTZ R7, R7, R82, -R149.reuse ;  /* 0x0000005207077223 */ /* 0x100fe20000010895 */
[----:B------:R-:W2:Y:S01]  /*cda0*/  MUFU.TANH R127, R127 ;  /* 0x0000007f007f7308 */ /* 0x000ea20000002400 */
[----:B------:R-:W-:Y:S01]  /*cdb0*/  FMNMX.FTZ R129, R13, R78, !PT ;  /* 0x0000004e0d817209 */ /* 0x000fe20007810000 */
[-CC-:B------:R-:W-:Y:S01]  /*cdc0*/  FFMA.FTZ R121, R121, R82.reuse, -R149.reuse ;  /* 0x0000005279797223 */ /* 0x180fe20000010895 */
[-CC-:B------:R-:W-:Y:S01]  /*cdd0*/  FFMA.FTZ R125, R125, R82.reuse, -R149.reuse ;  /* 0x000000527d7d7223 */ /* 0x180fe20000010895 */
[-CC-:B------:R-:W-:Y:S01]  /*cde0*/  FFMA.FTZ R113, R113, R82.reuse, -R149.reuse ;  /* 0x0000005271717223 */ /* 0x180fe20000010895 */
[----:B------:R-:W-:Y:S01]  /*cdf0*/  FMNMX.FTZ R78, R20, R129, !PT ;  /* 0x00000081144e7209 */ /* 0x000fe20007810000 */
[-CC-:B------:R-:W-:Y:S01]  /*ce00*/  FFMA.FTZ R117, R117, R82.reuse, -R149.reuse ;  /* 0x0000005275757223 */ /* 0x180fe20000010895 */
[--C-:B------:R-:W-:Y:S01]  /*ce10*/  FFMA.FTZ R104, R104, R82, -R149.reuse ;  /* 0x0000005268687223 */ /* 0x100fe20000010895 */
[----:B------:R-:W5:Y:S01]  /*ce20*/  MUFU.TANH R114, R114 ;  /* 0x0000007200727308 */ /* 0x000f620000002400 */
[----:B----4-:R-:W-:Y:S01]  /*ce30*/  FMNMX.FTZ R129, R21, R78, !PT ;  /* 0x0000004e15817209 */ /* 0x010fe20007810000 */
[-CC-:B------:R-:W-:Y:S01]  /*ce40*/  FFMA.FTZ R105, R105, R82.reuse, -R149.reuse ;  /* 0x0000005269697223 */ /* 0x180fe20000010895 */
[-CC-:B------:R-:W-:Y:S01]  /*ce50*/  FFMA.FTZ R108, R108, R82.reuse, -R149.reuse ;  /* 0x000000526c6c7223 */ /* 0x180fe20000010895 */
[-CC-:B------:R-:W-:Y:S01]  /*ce60*/  FFMA.FTZ R109, R109, R82.reuse, -R149.reuse ;  /* 0x000000526d6d7223 */ /* 0x180fe20000010895 */
[----:B------:R-:W-:Y:S01]  /*ce70*/  FMNMX.FTZ R86, R130, R129, !PT ;  /* 0x0000008182567209 */ /* 0x000fe20007810000 */
[-CC-:B------:R-:W-:Y:S01]  /*ce80*/  FFMA.FTZ R96, R96, R82.reuse, -R149.reuse ;  /* 0x0000005260607223 */ /* 0x180fe20000010895 */
[--C-:B------:R-:W-:Y:S01]  /*ce90*/  FFMA.FTZ R97, R97, R82, -R149.reuse ;  /* 0x0000005261617223 */ /* 0x100fe20000010895 */
[----:B------:R-:W4:Y:S01]  /*cea0*/  MUFU.TANH R115, R115 ;  /* 0x0000007300737308 */ /* 0x000f220000002400 */
[----:B------:R-:W-:Y:S01]  /*ceb0*/  FMNMX.FTZ R129, R131, R86, !PT ;  /* 0x0000005683817209 */ /* 0x000fe20007810000 */
[-CC-:B------:R-:W-:Y:S01]  /*cec0*/  FFMA.FTZ R100, R100, R82.reuse, -R149.reuse ;  /* 0x0000005264647223 */ /* 0x180fe20000010895 */
[-CC-:B------:R-:W-:Y:S01]  /*ced0*/  FFMA.FTZ R101, R101, R82.reuse, -R149.reuse ;  /* 0x0000005265657223 */ /* 0x180fe20000010895 */
[-CC-:B------:R-:W-:Y:S01]  /*cee0*/  FFMA.FTZ R88, R88, R82.reuse, -R149.reuse ;  /* 0x0000005258587223 */ /* 0x180fe20000010895 */
[----:B---3--:R-:W-:Y:S01]  /*cef0*/  FMNMX.FTZ R86, R122, R129, !PT ;  /* 0x000000817a567209 */ /* 0x008fe20007810000 */
[-CC-:B------:R-:W-:Y:S01]  /*cf00*/  FFMA.FTZ R89, R89, R82.reuse, -R149.reuse ;  /* 0x0000005259597223 */ /* 0x180fe20000010895 */
[--C-:B------:R-:W-:Y:S01]  /*cf10*/  FFMA.FTZ R92, R92, R82, -R149.reuse ;  /* 0x000000525c5c7223 */ /* 0x100fe20000010895 */
[----:B------:R-:W3:Y:S01]  /*cf20*/  MUFU.TANH R118, R118 ;  /* 0x0000007600767308 */ /* 0x000ee20000002400 */
[----:B------:R-:W-:Y:S01]  /*cf30*/  FMNMX.FTZ R129, R123, R86, !PT ;  /* 0x000000567b817209 */ /* 0x000fe20007810000 */
        /* <DEDUP_REMOVED lines=9> */
[----:B------:R-:W-:-:S02]  /*cfd0*/  FFMA.FTZ R77, R77, R82, -R149 ;  /* 0x000000524d4d7223 */ /* 0x000fc40000010895 */
[----:B-----5:R-:W-:-:S03]  /*cfe0*/  FMNMX.FTZ R94, R114, R129, !PT ;  /* 0x00000081725e7209 */ /* 0x020fc60007810000 */
[----:B------:R-:W2:Y:S01]  /*cff0*/  MUFU.TANH R106, R106 ;  /* 0x0000006a006a7308 */ /* 0x000ea20000002400 */
[----:B----4-:R-:W-:-:S07]  /*d000*/  FMNMX.FTZ R129, R115, R94, !PT ;  /* 0x0000005e73817209 */ /* 0x010fce0007810000 */
[----:B------:R-:W4:Y:S08]  /*d010*/  MUFU.TANH R107, R107 ;  /* 0x0000006b006b7308 */ /* 0x000f300000002400 */
[----:B------:R5:W-:Y:S01]  /*d020*/  MUFU.EX2 R78, R120 ;  /* 0x00000078004e7308 */ /* 0x000be20000000800 */
[----:B------:R-:W-:Y:S02]  /*d030*/  WARPGROUP.DEPBAR.LE gsb0, 0x0 ;  /* 0x00008000000079c5 */ /* 0x000fe40000010000 */
[----:B------:R-:W-:-:S05]  /*d040*/  WARPGROUP.ARRIVE ;  /* 0x00000000000079c5 */ /* 0x000fca0000000000 */
[----:B------:R-:W4:Y:S01]  /*d050*/  MUFU.TANH R110, R110 ;  /* 0x0000006e006e7308 */ /* 0x000f220000002400 */
[----:B-----5:R-:W-:Y:S01]  /*d060*/  FFMA.FTZ R120, R112, R82, -R149 ;  /* 0x0000005270787223 */ /* 0x020fe20000010895 */
[----:B---3--:R-:W-:Y:S01]  /*d070*/  FMNMX.FTZ R112, R118, R129, !PT ;  /* 0x0000008176707209 */ /* 0x008fe20007810000 */
[----:B------:R-:W-:Y:S01]  /*d080*/  HGMMA.64x96x16.F32 R24, gdesc[UR28].tnspB, R24, gsb0 ;  /* 0x416000001c1879f0 */ /* 0x000fe20008000818 */
[----:B------:R-:W-:Y:S02]  /*d090*/  UIADD3 UR28, UR6, 0x780, URZ ;  /* 0x00000780061c7890 */ /* 0x000fe4000fffe03f */
[----:B-1----:R-:W-:Y:S01]  /*d0a0*/  FMNMX.FTZ R129, R119, R112, !PT ;  /* 0x0000007077817209 */ /* 0x002fe20007810000 */
[----:B------:R-:W-:Y:S01]  /*d0b0*/  UIADD3 UR30, UR7, 0x140, URZ ;  /* 0x00000140071e7890 */ /* 0x000fe2000fffe03f */
[----:B------:R-:W1:Y:S01]  /*d0c0*/  MUFU.TANH R111, R111 ;  /* 0x0000006f006f7308 */ /* 0x000e620000002400 */
[----:B------:R-:W-:Y:S01]  /*d0d0*/  UMOV UR29, 0xc0000010 ;  /* 0xc0000010001d7882 */ /* 0x000fe20000000000 */
[----:B------:R-:W-:Y:S01]  /*d0e0*/  UMOV UR31, 0x80000020 ;  /* 0x80000020001f7882 */ /* 0x000fe20000000000 */
[----:B--2---:R-:W-:-:S04]  /*d0f0*/  FMNMX.FTZ R112, R106, R129, !PT ;  /* 0x000000816a707209 */ /* 0x004fc80007810000 */
[----:B----4-:R-:W-:Y:S01]  /*d100*/  FMNMX.FTZ R129, R107, R112, !PT ;  /* 0x000000706b817209 */ /* 0x010fe20007810000 */
[----:B------:R-:W2:Y:S08]  /*d110*/  MUFU.TANH R98, R98 ;  /* 0x0000006200627308 */ /* 0x000eb00000002400 */
[----:B------:R-:W3:Y:S08]  /*d120*/  MUFU.TANH R99, R99 ;  /* 0x0000006300637308 */ /* 0x000ef00000002400 */
[----:B------:R4:W-:Y:S08]  /*d130*/  MUFU.EX2 R86, R124 ;  /* 0x0000007c00567308 */ /* 0x0009f00000000800 */
[----:B------:R-:W5:Y:S01]  /*d140*/  MUFU.TANH R102, R102 ;  /* 0x0000006600667308 */ /* 0x000f620000002400 */
[----:B----4-:R-:W-:Y:S01]  /*d150*/  FFMA.FTZ R124, R116, R82, -R149 ;  /* 0x00000052747c7223 */ /* 0x010fe20000010895 */
[----:B------:R-:W-:-:S04]  /*d160*/  FMNMX.FTZ R116, R110, R129, !PT ;  /* 0x000000816e747209 */ /* 0x000fc80007810000 */
[----:B-1----:R-:W-:Y:S02]  /*d170*/  FMNMX.FTZ R129, R111, R116, !PT ;  /* 0x000000746f817209 */ /* 0x002fe40007810000 */
[----:B------:R-:W1:Y:S02]  /*d180*/  MUFU.TANH R103, R103 ;  /* 0x0000006700677308 */ /* 0x000e640000002400 */
[----:B--2---:R-:W-:-:S04]  /*d190*/  FMNMX.FTZ R116, R98, R129, !PT ;  /* 0x0000008162747209 */ /* 0x004fc80007810000 */
[----:B---3--:R-:W-:Y:S02]  /*d1a0*/  FMNMX.FTZ R129, R99, R116, !PT ;  /* 0x0000007463817209 */ /* 0x008fe40007810000 */
[----:B------:R-:W2:Y:S02]  /*d1b0*/  MUFU.TANH R90, R90 ;  /* 0x0000005a005a7308 */ /* 0x000ea40000002400 */
[----:B-----5:R-:W-:-:S06]  /*d1c0*/  FMNMX.FTZ R116, R102, R129, !PT ;  /* 0x0000008166747209 */ /* 0x020fcc0007810000 */
        /* <DEDUP_REMOVED lines=29> */
[----:B------:R2:W-:Y:S01]  /*d3a0*/  MUFU.EX2 R94, R120 ;  /* 0x00000078005e7308 */ /* 0x0005e20000000800 */
[----:B---3--:R-:W-:-:S07]  /*d3b0*/  FMNMX.FTZ R116, R143, R116, !PT ;  /* 0x000000748f747209 */ /* 0x008fce0007810000 */
[----:B------:R3:W-:Y:S01]  /*d3c0*/  MUFU.EX2 R112, R124 ;  /* 0x0000007c00707308 */ /* 0x0007e20000000800 */
[----:B-1----:R-:W-:-:S05]  /*d3d0*/  FMNMX.FTZ R116, R79, R116, !PT ;  /* 0x000000744f747209 */ /* 0x002fca0007810000 */
[----:B------:R-:W2:Y:S02]  /*d3e0*/  SHFL.BFLY PT, R129, R116, 0x2, 0x1f ;  /* 0x0c401f0074817f89 */ /* 0x000ea400000e0000 */
[----:B------:R1:W-:Y:S08]  /*d3f0*/  MUFU.EX2 R14, R128 ;  /* 0x00000080000e7308 */ /* 0x0003f00000000800 */
[----:B------:R-:W-:Y:S08]  /*d400*/  MUFU.EX2 R74, R74 ;  /* 0x0000004a004a7308 */ /* 0x000ff00000000800 */
[----:B------:R-:W-:Y:S01]  /*d410*/  MUFU.EX2 R7, R7 ;  /* 0x0000000700077308 */ /* 0x000fe20000000800 */
[----:B--2---:R-:W-:Y:S01]  /*d420*/  FMNMX.FTZ R120, R116, R129, !PT ;  /* 0x0000008174787209 */ /* 0x004fe20007810000 */
[-CC-:B------:R-:W-:Y:S01]  /*d430*/  FFMA.FTZ R129, R85, R82.reuse, -R149.reuse ;  /* 0x0000005255817223 */ /* 0x180fe20000010895 */
[----:B------:R-:W-:-:S05]  /*d440*/  FFMA.FTZ R116, R84, R82, -R149 ;  /* 0x0000005254747223 */ /* 0x000fca0000010895 */
[----:B------:R-:W-:Y:S01]  /*d450*/  MUFU.EX2 R4, R4 ;  /* 0x0000000400047308 */ /* 0x000fe20000000800 */
[----:B------:R-:W2:Y:S07]  /*d460*/  SHFL.BFLY PT, R155, R120, 0x1, 0x1f ;  /* 0x0c201f00789b7f89 */ /* 0x000eae00000e0000 */
[----:B------:R-:W-:Y:S08]  /*d470*/  MUFU.EX2 R6, R6 ;  /* 0x0000000600067308 */ /* 0x000ff00000000800 */
[----:B------:R-:W-:Y:S01]  /*d480*/  MUFU.EX2 R153, R153 ;  /* 0x0000009900997308 */ /* 0x000fe20000000800 */
[----:B------:R-:W-:-:S02]  /*d490*/  WARPGROUP.DEPBAR.LE gsb0, 0x0 ;  /* 0x00008000000079c5 */ /* 0x000fc40000010000 */
[----:B------:R-:W-:-:S05]  /*d4a0*/  WARPGROUP.ARRIVE ;  /* 0x00000000000079c5 */ /* 0x000fca0000000000 */
[----:B------:R-:W-:Y:S01]  /*d4b0*/  MUFU.EX2 R10, R10 ;  /* 0x0000000a000a7308 */ /* 0x000fe20000000800 */
[----:B--2---:R-:W-:Y:S01]  /*d4c0*/  FMNMX.FTZ R155, R120, R155, !PT ;  /* 0x0000009b789b7209 */ /* 0x004fe20007810000 */
[----:B------:R-:W-:Y:S01]  /*d4d0*/  HGMMA.64x96x16.F32 R24, gdesc[UR28].tnspB, R24, gsb0 ;  /* 0x416000001c1879f0 */ /* 0x000fe20008000818 */
[----:B------:R-:W-:-:S03]  /*d4e0*/  UIADD3 UR28, UR6, 0xa80, URZ ;  /* 0x00000a80061c7890 */ /* 0x000fc6000fffe03f */
[CC--:B------:R-:W-:Y:S01]  /*d4f0*/  FMUL.FTZ R85, R155.reuse, R82.reuse ;  /* 0x000000529b557220 */ /* 0x0c0fe20000410000 */
[----:B------:R-:W-:Y:S01]  /*d500*/  UIADD3 UR30, UR7, 0x1c0, URZ ;  /* 0x000001c0071e7890 */ /* 0x000fe2000fffe03f */
[----:B------:R-:W-:Y:S01]  /*d510*/  FADD.FTZ R5, -R155, R5 ;  /* 0x000000059b057221 */ /* 0x000fe20000010100 */
[----:B------:R-:W-:Y:S01]  /*d520*/  UMOV UR29, 0xc0000010 ;  /* 0xc0000010001d7882 */ /* 0x000fe20000000000 */
[----:B------:R-:W-:Y:S01]  /*d530*/  UMOV UR31, 0x80000020 ;  /* 0x80000020001f7882 */ /* 0x000fe20000000000 */
[-CC-:B---3--:R-:W-:Y:S01]  /*d540*/  FFMA.FTZ R124, R21, R82.reuse, -R85.reuse ;  /* 0x00000052157c7223 */ /* 0x188fe20000010855 */
[-CC-:B------:R-:W-:Y:S01]  /*d550*/  FFMA.FTZ R21, R114, R82.reuse, -R85.reuse ;  /* 0x0000005272157223 */ /* 0x180fe20000010855 */
[-CC-:B------:R-:W-:Y:S01]  /*d560*/  FFMA.FTZ R114, R115, R82.reuse, -R85.reuse ;  /* 0x0000005273727223 */ /* 0x180fe20000010855 */
[-C--:B------:R-:W-:Y:S01]  /*d570*/  FMUL.FTZ R149, R5, R82.reuse ;  /* 0x0000005205957220 */ /* 0x080fe20000410000 */
[-CC-:B------:R-:W-:Y:S01]  /*d580*/  FFMA.FTZ R8, R8, R82.reuse, -R85.reuse ;  /* 0x0000005208087223 */ /* 0x180fe20000010855 */
[----:B------:R-:W-:Y:S01]  /*d590*/  FFMA.FTZ R115, R119, R82, -R85 ;  /* 0x0000005277737223 */ /* 0x000fe20000010855 */
[----:B------:R-:W-:-:S02]  /*d5a0*/  IMAD.U32 R119, RZ, RZ, UR46 ;  /* 0x0000002eff777e24 */ /* 0x000fc4000f8e00ff */
[-CC-:B------:R-:W-:Y:S01]  /*d5b0*/  FFMA.FTZ R5, R9, R82.reuse, -R85.reuse ;  /* 0x0000005209057223 */ /* 0x180fe20000010855 */
[-CC-:B-1----:R-:W-:Y:S01]  /*d5c0*/  FFMA.FTZ R128, R13, R82.reuse, -R85.reuse ;  /* 0x000000520d807223 */ /* 0x182fe20000010855 */
[-CC-:B------:R-:W-:Y:S01]  /*d5d0*/  FFMA.FTZ R9, R106, R82.reuse, -R85.reuse ;  /* 0x000000526a097223 */ /* 0x180fe20000010855 */
[-CC-:B------:R-:W-:Y:S01]  /*d5e0*/  FFMA.FTZ R13, R20, R82.reuse, -R85.reuse ;  /* 0x00000052140d7223 */ /* 0x180fe20000010855 */
[-CC-:B------:R-:W-:Y:S01]  /*d5f0*/  FFMA.FTZ R157, R131, R82.reuse, -R85.reuse ;  /* 0x00000052839d7223 */ /* 0x180fe20000010855 */
[-CC-:B------:R-:W-:Y:S01]  /*d600*/  FFMA.FTZ R106, R107, R82.reuse, -R85.reuse ;  /* 0x000000526b6a7223 */ /* 0x180fe20000010855 */
[-CC-:B------:R-:W-:Y:S01]  /*d610*/  FFMA.FTZ R131, R123, R82.reuse, -R85.reuse ;  /* 0x000000527b837223 */ /* 0x180fe20000010855 */
[-CC-:B------:R-:W-:Y:S01]  /*d620*/  FFMA.FTZ R20, R118, R82.reuse, -R85.reuse ;  /* 0x0000005276147223 */ /* 0x180fe20000010855 */
[-CC-:B------:R-:W-:Y:S01]  /*d630*/  FFMA.FTZ R107, R110, R82.reuse, -R85.reuse ;  /* 0x000000526e6b7223 */ /* 0x180fe20000010855 */
[----:B------:R-:W-:Y:S01]  /*d640*/  MUFU.EX2 R149, R149 ;  /* 0x0000009500957308 */ /* 0x000fe20000000800 */
[-CC-:B------:R-:W-:Y:S01]  /*d650*/  FFMA.FTZ R123, R127, R82.reuse, -R85.reuse ;  /* 0x000000527f7b7223 */ /* 0x180fe20000010855 */
[----:B------:R-:W-:Y:S01]  /*d660*/  IADD3 R118, R16, 0x9, RZ ;  /* 0x0000000910767810 */ /* 0x000fe20007ffe0ff */
[----:B------:R-:W-:Y:S01]  /*d670*/  IMAD.U32 R127, RZ, RZ, UR45 ;  /* 0x0000002dff7f7e24 */ /* 0x000fe2000f8e00ff */
[----:B------:R-:W-:Y:S01]  /*d680*/  @!P1 LEA R110, R119, UR47, 0x3 ;  /* 0x0000002f776e9c11 */ /* 0x000fe2000f8e18ff */
[-CC-:B------:R-:W-:Y:S01]  /*d690*/  FFMA.FTZ R12, R12, R82.reuse, -R85.reuse ;  /* 0x000000520c0c7223 */ /* 0x180fe20000010855 */
[-CC-:B------:R-:W-:Y:S01]  /*d6a0*/  FFMA.FTZ R120, R126, R82.reuse, -R85.reuse ;  /* 0x000000527e787223 */ /* 0x180fe20000010855 */
[----:B------:R-:W-:Y:S01]  /*d6b0*/  SEL R126, R118, 0x9, !P2 ;  /* 0x00000009767e7807 */ /* 0x000fe20005000000 */
[----:B------:R-:W1:Y:S01]  /*d6c0*/  MUFU.EX2 R8, R8 ;  /* 0x0000000800087308 */ /* 0x000e620000000800 */
[----:B------:R-:W-:Y:S01]  /*d6d0*/  @!P1 VIADD R118, R110, 0x31c40 ;  /* 0x00031c406e769836 */ /* 0x000fe20000000000 */
[----:B------:R-:W-:Y:S01]  /*d6e0*/  @!P1 LEA R119, R127, UR47, 0x3 ;  /* 0x0000002f7f779c11 */ /* 0x000fe2000f8e18ff */
[-CC-:B------:R-:W-:Y:S01]  /*d6f0*/  FFMA.FTZ R110, R111, R82.reuse, -R85.reuse ;  /* 0x000000526f6e7223 */ /* 0x180fe20000010855 */
[-CC-:B------:R-:W-:Y:S01]  /*d700*/  FFMA.FTZ R84, R130, R82.reuse, -R85.reuse ;  /* 0x0000005282547223 */ /* 0x180fe20000010855 */
[-CC-:B------:R-:W-:Y:S01]  /*d710*/  FFMA.FTZ R98, R98, R82.reuse, -R85.reuse ;  /* 0x0000005262627223 */ /* 0x180fe20000010855 */
[----:B------:R-:W-:Y:S01]  /*d720*/  @!P1 PRMT R111, RZ, 0x654, R118 ;  /* 0x00000654ff6f9816 */ /* 0x000fe20000000076 */
[----:B------:R-:W-:Y:S01]  /*d730*/  @!P1 VIADD R118, R119, 0x31c60 ;  /* 0x00031c6077769836 */ /* 0x000fe20000000000 */
[----:B------:R-:W2:Y:S01]  /*d740*/  MUFU.EX2 R5, R5 ;  /* 0x0000000500057308 */ /* 0x000ea20000000800 */
[-CC-:B------:R-:W-:Y:S01]  /*d750*/  FFMA.FTZ R122, R122, R82.reuse, -R85.reuse ;  /* 0x000000527a7a7223 */ /* 0x180fe20000010855 */
[-CC-:B------:R-:W-:Y:S01]  /*d760*/  FFMA.FTZ R135, R135, R82.reuse, -R85.reuse ;  /* 0x0000005287877223 */ /* 0x180fe20000010855 */
[-CC-:B------:R-:W-:Y:S01]  /*d770*/  FFMA.FTZ R137, R137, R82.reuse, -R85.reuse ;  /* 0x0000005289897223 */ /* 0x180fe20000010855 */
[----:B------:R-:W-:Y:S01]  /*d780*/  @!P1 PRMT R119, RZ, 0x654, R118 ;  /* 0x00000654ff779816 */ /* 0x000fe20000000076 */
[-CC-:B------:R-:W-:Y:S01]  /*d790*/  FFMA.FTZ R139, R139, R82.reuse, -R85.reuse ;  /* 0x000000528b8b7223 */ /* 0x180fe20000010855 */
[-CC-:B------:R-:W-:Y:S01]  /*d7a0*/  FFMA.FTZ R141, R141, R82.reuse, -R85.reuse ;  /* 0x000000528d8d7223 */ /* 0x180fe20000010855 */
[--C-:B------:R-:W-:Y:S01]  /*d7b0*/  FFMA.FTZ R143, R143, R82, -R85.reuse ;  /* 0x000000528f8f7223 */ /* 0x100fe20000010855 */
[----:B------:R-:W3:Y:S01]  /*d7c0*/  MUFU.EX2 R12, R12 ;  /* 0x0000000c000c7308 */ /* 0x000ee20000000800 */
[----:B-1----:R-:W-:Y:S01]  /*d7d0*/  FFMA.FTZ R118, R149, R0, R8 ;  /* 0x0000000095767223 */ /* 0x002fe20000010008 */
[-CC-:B------:R-:W-:Y:S01]  /*d7e0*/  FFMA.FTZ R0, R99, R82.reuse, -R85.reuse ;  /* 0x0000005263007223 */ /* 0x180fe20000010855 */
[----:B------:R-:W-:Y:S01]  /*d7f0*/  FFMA.FTZ R79, R79, R82, -R85 ;  /* 0x000000524f4f7223 */ /* 0x000fe20000010855 */
[----:B------:R-:W-:Y:S01]  /*d800*/  ISETP.LT.AND P2, PT, RZ, UR61, PT ;  /* 0x0000003dff007c0c */ /* 0x000fe2000bf41270 */
[----:B------:R-:W-:-:S03]  /*d810*/  UMOV UR45, UR46 ;  /* 0x0000002e002d7c82 */ /* 0x000fc60008000000 */
[----:B------:R-:W1:Y:S01]  /*d820*/  MUFU.EX2 R128, R128 ;  /* 0x0000008000807308 */ /* 0x000e620000000800 */
[C---:B--2---:R-:W-:Y:S01]  /*d830*/  FADD.FTZ R99, R5.reuse, R118 ;  /* 0x0000007605637221 */ /* 0x044fe20000010000 */
[----:B------:R-:W-:Y:S01]  /*d840*/  F2FP.F16.F32.PACK_AB R5, R5, R8 ;  /* 0x000000080505723e */ /* 0x000fe200000000ff */
[----:B------:R-:W-:-:S05]  /*d850*/  FFMA.FTZ R8, R103, R82, -R85 ;  /* 0x0000005267087223 */ /* 0x000fca0000010855 */
[----:B------:R-:W2:Y:S08]  /*d860*/  MUFU.EX2 R13, R13 ;  /* 0x0000000d000d7308 */ /* 0x000eb00000000800 */
[----:B------:R-:W-:Y:S08]  /*d870*/  MUFU.EX2 R11, R11 ;  /* 0x0000000b000b7308 */ /* 0x000ff00000000800 */
[----:B------:R-:W4:Y:S08]  /*d880*/  MUFU.EX2 R124, R124 ;  /* 0x0000007c007c7308 */ /* 0x000f300000000800 */
        /* <DEDUP_REMOVED lines=8> */
[----:B------:R-:W5:Y:S01]  /*d910*/  MUFU.EX2 R122, R122 ;  /* 0x0000007a007a7308 */ /* 0x000f620000000800 */
[----:B------:R-:W-:Y:S01]  /*d920*/  UMOV UR29, 0xc0000010 ;  /* 0xc0000010001d7882 */ /* 0x000fe20000000000 */
[----:B------:R-:W-:Y:S01]  /*d930*/  UMOV UR31, 0x80000020 ;  /* 0x80000020001f7882 */ /* 0x000fe20000000000 */
[----:B------:R-:W-:-:S05]  /*d940*/  UIADD3 UR6, UR61, -0x1, URZ ;  /* 0xffffffff3d067890 */ /* 0x000fca000fffe03f */
[----:B------:R-:W-:Y:S02]  /*d950*/  MUFU.EX2 R121, R121 ;  /* 0x0000007900797308 */ /* 0x000fe40000000800 */
[----:B------:R-:W-:-:S06]  /*d960*/  UMOV UR61, UR6 ;  /* 0x00000006003d7c82 */ /* 0x000fcc0008000000 */
        /* <DEDUP_REMOVED lines=36> */
[-C--:B------:R-:W-:Y:S01]  /*dbb0*/  FMUL.FTZ R33, R33, R74.reuse ;  /* 0x0000004a21217220 */ /* 0x080fe20000410000 */
[----:B---3--:R-:W-:Y:S01]  /*dbc0*/  FFMA.FTZ R111, R74, R3, R7 ;  /* 0x000000034a6f7223 */ /* 0x008fe20000010007 */
[----:B------:R3:W-:Y:S01]  /*dbd0*/  @!P1 SYNCS.ARRIVE.TRANS64.RED.A1T0 RZ, [R119+URZ], RZ ;  /* 0x000000ff77ff99a7 */ /* 0x0007e2000810043f */
[----:B------:R1:W3:Y:S01]  /*dbe0*/  MUFU.EX2 R3, R98 ;  /* 0x0000006200037308 */ /* 0x0002e20000000800 */
        /* <DEDUP_REMOVED lines=8> */
[C---:B-1----:R-:W-:Y:S01]  /*dc70*/  FADD.FTZ R98, R128.reuse, R7 ;  /* 0x0000000780627221 */ /* 0x042fe20000010000 */
[----:B------:R-:W-:Y:S01]  /*dc80*/  FADD.FTZ R111, R153, R118 ;  /* 0x00000076996f7221 */ /* 0x000fe20000010000 */
[----:B------:R-:W-:Y:S01]  /*dc90*/  F2FP.F16.F32.PACK_AB R7, R128, R12 ;  /* 0x0000000c8007723e */ /* 0x000fe200000000ff */
[-C--:B------:R-:W-:Y:S01]  /*dca0*/  FFMA.FTZ R12, R90, R82.reuse, -R85 ;  /* 0x000000525a0c7223 */ /* 0x080fe20000010855 */
[----:B--2---:R-:W-:Y:S01]  /*dcb0*/  FADD.FTZ R103, R13, R98 ;  /* 0x000000620d677221 */ /* 0x004fe20000010000 */
[----:B------:R-:W-:Y:S01]  /*dcc0*/  FADD.FTZ R102, R10, R111 ;  /* 0x0000006f0a667221 */ /* 0x000fe20000010000 */
[-CC-:B------:R-:W-:Y:S01]  /*dcd0*/  FFMA.FTZ R98, R83, R82.reuse, -R85.reuse ;  /* 0x0000005253627223 */ /* 0x180fe20000010855 */
[-C--:B------:R-:W-:Y:S01]  /*dce0*/  FFMA.FTZ R90, R91, R82.reuse, -R85 ;  /* 0x000000525b5a7223 */ /* 0x080fe20000010855 */
[----:B----4-:R-:W-:Y:S01]  /*dcf0*/  FADD.FTZ R103, R124, R103 ;  /* 0x000000677c677221 */ /* 0x010fe20000010000 */
[----:B------:R-:W-:Y:S01]  /*dd00*/  FADD.FTZ R111, R11, R102 ;  /* 0x000000660b6f7221 */ /* 0x000fe20000010000 */
[-C--:B------:R-:W-:Y:S01]  /*dd10*/  FFMA.FTZ R102, R95, R82.reuse, -R85 ;  /* 0x000000525f667223 */ /* 0x080fe20000010855 */
[----:B------:R1:W-:Y:S01]  /*dd20*/  MUFU.EX2 R83, R12 ;  /* 0x0000000c00537308 */ /* 0x0003e20000000800 */
[----:B-----5:R-:W-:Y:S01]  /*dd30*/  FADD.FTZ R126, R84, R103 ;  /* 0x00000067547e7221 */ /* 0x020fe20000010000 */
[----:B------:R-:W-:Y:S01]  /*dd40*/  FADD.FTZ R118, R14, R111 ;  /* 0x0000006f0e767221 */ /* 0x000fe20000010000 */
[----:B------:R-:W-:Y:S01]  /*dd50*/  FFMA.FTZ R91, R133, R82, -R85 ;  /* 0x00000052855b7223 */ /* 0x000fe20000010855 */
[----:B------:R2:W-:Y:S01]  /*dd60*/  STSM.16.M88.4 [R22+0x24300], R4 ;  /* 0x0243000416007844 */ /* 0x0005e20000000200 */
[----:B------:R-:W-:Y:S01]  /*dd70*/  FADD.FTZ R103, R157, R126 ;  /* 0x0000007e9d677221 */ /* 0x000fe20000010000 */
[C---:B------:R-:W-:Y:S01]  /*dd80*/  FADD.FTZ R95, R15.reuse, R118 ;  /* 0x000000760f5f7221 */ /* 0x040fe20000010000 */
[----:B------:R-:W-:Y:S01]  /*dd90*/  F2FP.F16.F32.PACK_AB R14, R15, R14 ;  /* 0x0000000e0f0e723e */ /* 0x000fe200000000ff */
[----:B------:R-:W4:Y:S01]  /*dda0*/  MUFU.EX2 R99, R99 ;  /* 0x0000006300637308 */ /* 0x000f220000000800 */
[----:B------:R-:W-:Y:S01]  /*ddb0*/  FADD.FTZ R126, R122, R103 ;  /* 0x000000677a7e7221 */ /* 0x000fe20000010000 */
[----:B------:R-:W-:Y:S01]  /*ddc0*/  FADD.FTZ R118, R78, R95 ;  /* 0x0000005f4e767221 */ /* 0x000fe20000010000 */
[----:B------:R-:W-:Y:S01]  /*ddd0*/  FFMA.FTZ R95, R87, R82, -R85 ;  /* 0x00000052575f7223 */ /* 0x000fe20000010855 */
[----:B------:R-:W-:Y:S01]  /*dde0*/  F2FP.F16.F32.PACK_AB R15, R157, R84 ;  /* 0x000000549d0f723e */ /* 0x000fe200000000ff */
[----:B------:R-:W-:Y:S01]  /*ddf0*/  FADD.FTZ R103, R131, R126 ;  /* 0x0000007e83677221 */ /* 0x000fe20000010000 */
[C---:B------:R-:W-:Y:S01]  /*de00*/  FADD.FTZ R87, R121.reuse, R118 ;  /* 0x0000007679577221 */ /* 0x040fe20000010000 */
[----:B------:R-:W-:Y:S01]  /*de10*/  F2FP.F16.F32.PACK_AB R84, R121, R78 ;  /* 0x0000004e7954723e */ /* 0x000fe200000000ff */
[----:B------:R-:W5:Y:S01]  /*de20*/  MUFU.EX2 R90, R90 ;  /* 0x0000005a005a7308 */ /* 0x000f620000000800 */
[----:B-1----:R-:W-:Y:S01]  /*de30*/  FADD.FTZ R12, R120, R103 ;  /* 0x00000067780c7221 */ /* 0x002fe20000010000 */
[----:B------:R-:W-:Y:S01]  /*de40*/  FADD.FTZ R118, R86, R87 ;  /* 0x0000005756767221 */ /* 0x000fe20000010000 */
[----:B------:R-:W-:Y:S01]  /*de50*/  F2FP.F16.F32.PACK_AB R13, R124, R13 ;  /* 0x0000000d7c0d723e */ /* 0x000fe200000000ff */
[----:B------:R-:W-:Y:S01]  /*de60*/  FMUL.FTZ R37, R37, R74 ;  /* 0x0000004a25257220 */ /* 0x000fe20000410000 */
[C---:B------:R-:W-:Y:S01]  /*de70*/  F2FP.F16.F32.PACK_AB R86, R125.reuse, R86 ;  /* 0x000000567d56723e */ /* 0x040fe200000000ff */
[----:B------:R-:W-:Y:S01]  /*de80*/  FADD.FTZ R85, R125, R118 ;  /* 0x000000767d557221 */ /* 0x000fe20000010000 */
[----:B------:R-:W-:Y:S01]  /*de90*/  FADD.FTZ R118, R123, R12 ;  /* 0x0000000c7b767221 */ /* 0x000fe20000010000 */
[----:B------:R-:W-:Y:S01]  /*dea0*/  F2FP.F16.F32.PACK_AB R12, R11, R10 ;  /* 0x0000000a0b0c723e */ /* 0x000fe200000000ff */
[----:B------:R-:W1:Y:S01]  /*deb0*/  MUFU.EX2 R92, R92 ;  /* 0x0000005c005c7308 */ /* 0x000e620000000800 */
[----:B------:R-:W-:Y:S01]  /*dec0*/  FADD.FTZ R126, R94, R85 ;  /* 0x000000555e7e7221 */ /* 0x000fe20000010000 */
[----:B------:R-:W-:Y:S01]  /*ded0*/  FADD.FTZ R11, R21, R118 ;  /* 0x00000076150b7221 */ /* 0x000fe20000010000 */
[----:B------:R-:W-:Y:S01]  /*dee0*/  F2FP.F16.F32.PACK_AB R87, R123, R120 ;  /* 0x000000787b57723e */ /* 0x000fe200000000ff */
[----:B------:R5:W-:Y:S01]  /*def0*/  STSM.16.M88.4 [R22+0x25b00], R12 ;  /* 0x025b000c16007844 */ /* 0x000be20000000200 */
[----:B------:R-:W-:Y:S01]  /*df00*/  FADD.FTZ R85, R113, R126 ;  /* 0x0000007e71557221 */ /* 0x000fe20000010000 */
[----:B------:R-:W-:Y:S01]  /*df10*/  FADD.FTZ R11, R114, R11 ;  /* 0x0000000b720b7221 */ /* 0x000fe20000010000 */
[----:B------:R-:W-:Y:S01]  /*df20*/  FMUL.FTZ R40, R40, R74 ;  /* 0x0000004a28287220 */ /* 0x000fe20000410000 */
[----:B------:R-:W1:Y:S01]  /*df30*/  MUFU.EX2 R91, R91 ;  /* 0x0000005b005b7308 */ /* 0x000e620000000800 */
[----:B--2---:R-:W-:Y:S01]  /*df40*/  FADD.FTZ R4, R112, R85 ;  /* 0x0000005570047221 */ /* 0x004fe20000010000 */
[----:B------:R-:W-:Y:S01]  /*df50*/  FADD.FTZ R6, R20, R11 ;  /* 0x0000000b14067221 */ /* 0x000fe20000010000 */
[----:B------:R-:W-:Y:S01]  /*df60*/  F2FP.F16.F32.PACK_AB R85, R131, R122 ;  /* 0x0000007a8355723e */ /* 0x000fe200000000ff */
[-C--:B------:R-:W-:Y:S01]  /*df70*/  FMUL.FTZ R41, R41, R74.reuse ;  /* 0x0000004a29297220 */ /* 0x080fe20000410000 */
[----:B------:R-:W-:Y:S01]  /*df80*/  FADD.FTZ R5, R117, R4 ;  /* 0x0000000475057221 */ /* 0x000fe20000010000 */
[----:B------:R-:W-:Y:S01]  /*df90*/  FADD.FTZ R6, R115, R6 ;  /* 0x0000000673067221 */ /* 0x000fe20000010000 */
[----:B------:R-:W-:Y:S01]  /*dfa0*/  FMUL.FTZ R44, R44, R74 ;  /* 0x0000004a2c2c7220 */ /* 0x000fe20000410000 */
[----:B------:R-:W2:Y:S01]  /*dfb0*/  MUFU.EX2 R93, R93 ;  /* 0x0000005d005d7308 */ /* 0x000ea20000000800 */
[----:B------:R-:W-:Y:S01]  /*dfc0*/  FADD.FTZ R4, R104, R5 ;  /* 0x0000000568047221 */ /* 0x000fe20000010000 */
[----:B------:R-:W-:Y:S01]  /*dfd0*/  FADD.FTZ R5, R9, R6 ;  /* 0x0000000609057221 */ /* 0x000fe20000010000 */
[C---:B------:R-:W-:Y:S01]  /*dfe0*/  F2FP.F16.F32.PACK_AB R104, R105.reuse, R104 ;  /* 0x000000686968723e */ /* 0x040fe200000000ff */
[----:B------:R-:W-:Y:S01]  /*dff0*/  STSM.16.M88.4 [R22+0x27300], R84 ;  /* 0x0273005416007844 */ /* 0x000fe20000000200 */
[----:B------:R-:W-:Y:S01]  /*e000*/  FADD.FTZ R7, R105, R4 ;  /* 0x0000000469077221 */ /* 0x000fe20000010000 */
[----:B------:R-:W-:Y:S01]  /*e010*/  FADD.FTZ R6, R106, R5 ;  /* 0x000000056a067221 */ /* 0x000fe20000010000 */
[----:B------:R-:W-:Y:S01]  /*e020*/  F2FP.F16.F32.PACK_AB R5, R114, R21 ;  /* 0x000000157205723e */ /* 0x000fe200000000ff */
[----:B------:R-:W2:Y:S01]  /*e030*/  MUFU.EX2 R102, R102 ;  /* 0x0000006600667308 */ /* 0x000ea20000000800 */
[----:B------:R-:W-:Y:S01]  /*e040*/  FADD.FTZ R78, R108, R7 ;  /* 0x000000076c4e7221 */ /* 0x000fe20000010000 */
[----:B------:R-:W-:Y:S01]  /*e050*/  FADD.FTZ R11, R107, R6 ;  /* 0x000000066b0b7221 */ /* 0x000fe20000010000 */
[----:B------:R-:W-:Y:S01]  /*e060*/  F2FP.F16.F32.PACK_AB R7, R115, R20 ;  /* 0x000000147307723e */ /* 0x000fe200000000ff */
[----:B------:R-:W-:Y:S01]  /*e070*/  FMUL.FTZ R45, R45, R74 ;  /* 0x0000004a2d2d7220 */ /* 0x000fe20000410000 */
[----:B------:R-:W-:Y:S01]  /*e080*/  FADD.FTZ R21, R109, R78 ;  /* 0x0000004e6d157221 */ /* 0x000fe20000010000 */
[----:B------:R-:W-:Y:S01]  /*e090*/  FADD.FTZ R20, R110, R11 ;  /* 0x0000000b6e147221 */ /* 0x000fe20000010000 */
[----:B------:R-:W-:Y:S01]  /*e0a0*/  F2FP.F16.F32.PACK_AB R4, R113, R94 ;  /* 0x0000005e7104723e */ /* 0x000fe200000000ff */
[----:B------:R-:W2:Y:S01]  /*e0b0*/  MUFU.EX2 R80, R80 ;  /* 0x0000005000507308 */ /* 0x000ea20000000800 */
[----:B------:R-:W-:Y:S01]  /*e0c0*/  FADD.FTZ R78, R96, R21 ;  /* 0x00000015604e7221 */ /* 0x000fe20000010000 */
[----:B---3--:R-:W-:Y:S01]  /*e0d0*/  FADD.FTZ R11, R3, R20 ;  /* 0x00000014030b7221 */ /* 0x008fe20000010000 */
[----:B------:R-:W-:Y:S01]  /*e0e0*/  F2FP.F16.F32.PACK_AB R6, R117, R112 ;  /* 0x000000707506723e */ /* 0x000fe200000000ff */
[----:B------:R-:W-:Y:S01]  /*e0f0*/  FMUL.FTZ R48, R48, R74 ;  /* 0x0000004a30307220 */ /* 0x000fe20000410000 */
[----:B------:R-:W-:Y:S01]  /*e100*/  FADD.FTZ R21, R97, R78 ;  /* 0x0000004e61157221 */ /* 0x000fe20000010000 */
[----:B------:R-:W-:Y:S01]  /*e110*/  FADD.FTZ R20, R0, R11 ;  /* 0x0000000b00147221 */ /* 0x000fe20000010000 */
[----:B------:R-:W-:Y:S01]  /*e120*/  F2FP.F16.F32.PACK_AB R105, R106, R9 ;  /* 0x000000096a69723e */ /* 0x000fe200000000ff */
[----:B------:R-:W3:Y:S01]  /*e130*/  MUFU.EX2 R135, R135 ;  /* 0x0000008700877308 */ /* 0x000ee20000000800 */
[----:B------:R-:W-:Y:S01]  /*e140*/  FADD.FTZ R78, R100, R21 ;  /* 0x00000015644e7221 */ /* 0x000fe20000010000 */
[----:B----4-:R-:W-:Y:S01]  /*e150*/  FADD.FTZ R11, R99, R20 ;  /* 0x00000014630b7221 */ /* 0x010fe20000010000 */
[----:B------:R4:W-:Y:S01]  /*e160*/  STSM.16.M88.4 [R22+0x28b00], R4 ;  /* 0x028b000416007844 */ /* 0x0009e20000000200 */
[----:B------:R-:W-:Y:S01]  /*e170*/  F2FP.F16.F32.PACK_AB R96, R97, R96 ;  /* 0x000000606160723e */ /* 0x000fe200000000ff */
[----:B------:R-:W-:Y:S01]  /*e180*/  FADD.FTZ R9, R101, R78 ;  /* 0x0000004e65097221 */ /* 0x000fe20000010000 */
[----:B-----5:R-:W-:Y:S01]  /*e190*/  FADD.FTZ R12, R8, R11 ;  /* 0x0000000b080c7221 */ /* 0x020fe20000010000 */
[----:B------:R-:W-:Y:S01]  /*e1a0*/  F2FP.F16.F32.PACK_AB R97, R0, R3 ;  /* 0x000000030061723e */ /* 0x000fe200000000ff */
[----:B------:R-:W5:Y:S01]  /*e1b0*/  MUFU.EX2 R81, R81 ;  /* 0x0000005100517308 */ /* 0x000f620000000800 */
[----:B------:R-:W-:Y:S01]  /*e1c0*/  F2FP.F16.F32.PACK_AB R99, R8, R99 ;  /* 0x000000630863723e */ /* 0x000fe200000000ff */
[----:B------:R-:W-:Y:S01]  /*e1d0*/  FMUL.FTZ R49, R49, R74 ;  /* 0x0000004a31317220 */ /* 0x000fe20000410000 */
[----:B------:R-:W-:Y:S01]  /*e1e0*/  F2FP.F16.F32.PACK_AB R106, R109, R108 ;  /* 0x0000006c6d6a723e */ /* 0x000fe200000000ff */
[-C--:B------:R-:W-:Y:S01]  /*e1f0*/  FMUL.FTZ R52, R52, R74.reuse ;  /* 0x0000004a34347220 */ /* 0x080fe20000410000 */
[----:B------:R-:W-:Y:S01]  /*e200*/  F2FP.F16.F32.PACK_AB R107, R110, R107 ;  /* 0x0000006b6e6b723e */ /* 0x000fe200000000ff */
[-C--:B------:R-:W-:Y:S01]  /*e210*/  FMUL.FTZ R53, R53, R74.reuse ;  /* 0x0000004a35357220 */ /* 0x080fe20000410000 */
[-C--:B------:R-:W-:Y:S01]  /*e220*/  FMUL.FTZ R56, R56, R74.reuse ;  /* 0x0000004a38387220 */ /* 0x080fe20000410000 */
[----:B------:R1:W5:Y:S01]  /*e230*/  MUFU.EX2 R10, R98 ;  /* 0x00000062000a7308 */ /* 0x0003620000000800 */
[----:B------:R-:W-:Y:S01]  /*e240*/  FMUL.FTZ R57, R57, R74 ;  /* 0x0000004a39397220 */ /* 0x000fe20000410000 */
[----:B------:R-:W-:Y:S01]  /*e250*/  STSM.16.M88.4 [R22+0x2a300], R104 ;  /* 0x02a3006816007844 */ /* 0x000fe20000000200 */
[----:B----4-:R-:W-:Y:S01]  /*e260*/  FADD.FTZ R4, R88, R9 ;  /* 0x0000000958047221 */ /* 0x010fe20000010000 */
[----:B------:R-:W-:Y:S01]  /*e270*/  FADD.FTZ R5, R83, R12 ;  /* 0x0000000c53057221 */ /* 0x000fe20000010000 */
[C---:B------:R-:W-:Y:S01]  /*e280*/  F2FP.F16.F32.PACK_AB R88, R89.reuse, R88 ;  /* 0x000000585958723e */ /* 0x040fe200000000ff */
[----:B------:R-:W-:Y:S01]  /*e290*/  FMUL.FTZ R60, R60, R74 ;  /* 0x0000004a3c3c7220 */ /* 0x000fe20000410000 */
[----:B------:R-:W-:Y:S01]  /*e2a0*/  FADD.FTZ R7, R89, R4 ;  /* 0x0000000459077221 */ /* 0x000fe20000010000 */
[----:B------:R-:W-:Y:S01]  /*e2b0*/  FADD.FTZ R0, R90, R5 ;  /* 0x000000055a007221 */ /* 0x000fe20000010000 */
[----:B------:R-:W4:Y:S01]  /*e2c0*/  MUFU.EX2 R116, R116 ;  /* 0x0000007400747308 */ /* 0x000f220000000800 */
[----:B-1----:R-:W-:Y:S01]  /*e2d0*/  F2FP.F16.F32.PACK_AB R98, R101, R100 ;  /* 0x000000646562723e */ /* 0x002fe200000000ff */
[----:B------:R-:W-:Y:S01]  /*e2e0*/  FADD.FTZ R4, R92, R7 ;  /* 0x000000075c047221 */ /* 0x000fe20000010000 */
[----:B------:R-:W-:Y:S01]  /*e2f0*/  FADD.FTZ R3, R91, R0 ;  /* 0x000000005b037221 */ /* 0x000fe20000010000 */
[----:B------:R-:W-:Y:S01]  /*e300*/  F2FP.F16.F32.PACK_AB R89, R90, R83 ;  /* 0x000000535a59723e */ /* 0x000fe200000000ff */
[----:B------:R-:W-:Y:S01]  /*e310*/  FMUL.FTZ R61, R61, R74 ;  /* 0x0000004a3d3d7220 */ /* 0x000fe20000410000 */
[C---:B--2---:R-:W-:Y:S01]  /*e320*/  FADD.FTZ R5, R93.reuse, R4 ;  /* 0x000000045d057221 */ /* 0x044fe20000010000 */
[----:B------:R-:W-:Y:S01]  /*e330*/  FADD.FTZ R0, R102, R3 ;  /* 0x0000000366007221 */ /* 0x000fe20000010000 */
[----:B------:R-:W1:Y:S01]  /*e340*/  MUFU.EX2 R137, R137 ;  /* 0x0000008900897308 */ /* 0x000e620000000800 */
[----:B------:R-:W-:Y:S01]  /*e350*/  F2FP.F16.F32.PACK_AB R90, R93, R92 ;  /* 0x0000005c5d5a723e */ /* 0x000fe200000000ff */
[----:B------:R-:W-:Y:S01]  /*e360*/  FADD.FTZ R4, R80, R5 ;  /* 0x0000000550047221 */ /* 0x000fe20000010000 */
[----:B---3--:R-:W-:Y:S01]  /*e370*/  FADD.FTZ R3, R135, R0 ;  /* 0x0000000087037221 */ /* 0x008fe20000010000 */
[----:B------:R-:W-:Y:S01]  /*e380*/  F2FP.F16.F32.PACK_AB R91, R102, R91 ;  /* 0x0000005b665b723e */ /* 0x000fe200000000ff */
[----:B------:R-:W-:Y:S01]  /*e390*/  STSM.16.M88.4 [R22+0x2bb00], R96 ;  /* 0x02bb006016007844 */ /* 0x000fe20000000200 */
[----:B-----5:R-:W-:Y:S01]  /*e3a0*/  FADD.FTZ R5, R81, R4 ;  /* 0x0000000451057221 */ /* 0x020fe20000010000 */
[----:B------:R-:W-:Y:S01]  /*e3b0*/  FADD.FTZ R0, R10, R3 ;  /* 0x000000030a007221 */ /* 0x000fe20000010000 */
[----:B------:R-:W2:Y:S01]  /*e3c0*/  MUFU.EX2 R129, R129 ;  /* 0x0000008100817308 */ /* 0x000ea20000000800 */
[----:B------:R-:W-:Y:S01]  /*e3d0*/  STSM.16.M88.4 [R22+0x2d300], R88 ;  /* 0x02d3005816007844 */ /* 0x000fe20000000200 */
[----:B----4-:R-:W-:Y:S01]  /*e3e0*/  FADD.FTZ R4, R116, R5 ;  /* 0x0000000574047221 */ /* 0x010fe20000010000 */
[----:B------:R-:W-:Y:S01]  /*e3f0*/  F2FP.F16.F32.PACK_AB R5, R10, R135 ;  /* 0x000000870a05723e */ /* 0x000fe200000000ff */
[-C--:B------:R-:W-:Y:S01]  /*e400*/  FMUL.FTZ R64, R64, R74.reuse ;  /* 0x0000004a40407220 */ /* 0x080fe20000410000 */
[-C--:B------:R-:W-:Y:S01]  /*e410*/  FMUL.FTZ R65, R65, R74.reuse ;  /* 0x0000004a41417220 */ /* 0x080fe20000410000 */
[-C--:B------:R-:W-:Y:S01]  /*e420*/  FMUL.FTZ R68, R68, R74.reuse ;  /* 0x0000004a44447220 */ /* 0x080fe20000410000 */
[----:B------:R-:W-:Y:S01]  /*e430*/  FMUL.FTZ R69, R69, R74 ;  /* 0x0000004a45457220 */ /* 0x000fe20000410000 */
        /* <DEDUP_REMOVED lines=10> */
[----:B------:R-:W-:Y:S01]  /*e4e0*/  F2FP.F16.F32.PACK_AB R4, R81, R80 ;  /* 0x000000505104723e */ /* 0x000fe200000000ff */
[-C--:B------:R-:W-:Y:S01]  /*e4f0*/  FMUL.FTZ R38, R38, R149.reuse ;  /* 0x0000009526267220 */ /* 0x080fe20000410000 */
[----:B------:R-:W-:Y:S01]  /*e500*/  F2FP.F16.F32.PACK_AB R6, R129, R116 ;  /* 0x000000748106723e */ /* 0x000fe200000000ff */
        /* <DEDUP_REMOVED lines=24> */
[----:B------:R-:W-:Y:S01]  /*e690*/  FMUL.FTZ R71, R71, R149 ;  /* 0x0000009547477220 */ /* 0x000fe20000410000 */
[----:B---3--:R-:W-:-:S02]  /*e6a0*/  MOV R5, R155 ;  /* 0x0000009b00057202 */ /* 0x008fc40000000f00 */
[----:B------:R-:W-:Y:S01]  /*e6b0*/  MUFU.EX2 R76, R76 ;  /* 0x0000004c004c7308 */ /* 0x000fe20000000800 */
[C---:B----4-:R-:W-:Y:S01]  /*e6c0*/  FADD.FTZ R3, R73.reuse, R8 ;  /* 0x0000000849037221 */ /* 0x050fe20000010000 */
[----:B------:R-:W-:Y:S01]  /*e6d0*/  F2FP.F16.F32.PACK_AB R8, R73, R72 ;  /* 0x000000484908723e */ /* 0x000fe200000000ff */
[----:B------:R-:W-:-:S05]  /*e6e0*/  IMAD.MOV.U32 R4, RZ, RZ, R75 ;  /* 0x000000ffff047224 */ /* 0x000fca00078e004b */
[----:B------:R-:W2:Y:S01]  /*e6f0*/  MUFU.EX2 R77, R77 ;  /* 0x0000004d004d7308 */ /* 0x000ea20000000800 */
[C---:B-1----:R-:W-:Y:S01]  /*e700*/  FADD.FTZ R0, R9.reuse, R0 ;  /* 0x0000000009007221 */ /* 0x042fe20000010000 */
[----:B------:R-:W-:-:S06]  /*e710*/  F2FP.F16.F32.PACK_AB R9, R9, R139 ;  /* 0x0000008b0909723e */ /* 0x000fcc00000000ff */
[----:B------:R-:W1:Y:S08]  /*e720*/  MUFU.EX2 R143, R143 ;  /* 0x0000008f008f7308 */ /* 0x000e700000000800 */
[----:B------:R-:W3:Y:S01]  /*e730*/  MUFU.EX2 R79, R79 ;  /* 0x0000004f004f7308 */ /* 0x000ee20000000800 */
[----:B--2---:R-:W-:Y:S01]  /*e740*/  F2FP.F16.F32.PACK_AB R10, R77, R76 ;  /* 0x0000004c4d0a723e */ /* 0x004fe200000000ff */
[----:B------:R-:W-:-:S04]  /*e750*/  FADD.FTZ R76, R76, R3 ;  /* 0x000000034c4c7221 */ /* 0x000fc80000010000 */
        /* <DEDUP_REMOVED lines=10> */
[----:B--2---:R-:W2:Y:S02]  /*e800*/  FENCE.VIEW.ASYNC.S ;  /* 0x00000000000073c6 */ /* 0x004ea40000000000 */
[----:B--2---:R-:W-:Y:S01]  /*e810*/  NOP ;  /* 0x0000000000007918 */ /* 0x004fe20000000000 */
[----:B------:R-:W-:Y:S05]  /*e820*/  @P2 BRA `(.L_x_1552) ;  /* 0xffffffbc00ec2947 */ /* 0x000fea000383ffff */
.L_x_1543:
[----:B------:R-:W-:Y:S06]  /*e830*/  BAR.ARV 0x8, 0x1a0 ;  /* 0x0206800000007b1d */ /* 0x000fec0000002000 */
[----:B------:R-:W-:Y:S05]  /*e840*/  @!P0 BRA `(.L_x_1553) ;  /* 0x0000000000048947 */ /* 0x000fea0003800000 */
[----:B------:R-:W-:Y:S01]  /*e850*/  BPT.TRAP 0x1 ;  /* 0x000000040000795c */ /* 0x000fe20000300000 */
.L_x_1553:
[----:B------:R-:W-:Y:S01]  /*e860*/  R2UR UR4, R148 ;  /* 0x00000000940472ca */ /* 0x000fe200000e0000 */
[----:B------:R-:W-:-:S12]  /*e870*/  ULEA UR10, UR46, UR47, 0x3 ;  /* 0x0000002f2e0a7291 */ /* 0x000fd8000f8e183f */
[----:B------:R-:W-:-:S05]  /*e880*/  IMAD.U32 R4, RZ, RZ, UR4 ;  /* 0x00000004ff047e24 */ /* 0x000fca000f8e00ff */
[----:B------:R-:W-:-:S04]  /*e890*/  SHF.L.U32 R4, R4, 0x1f, RZ ;  /* 0x0000001f04047819 */ /* 0x000fc800000006ff */
[----:B------:R2:W3:Y:S01]  /*e8a0*/  SYNCS.PHASECHK.TRANS64.TRYWAIT P2, [UR10+0x31c50], R4 ;  /* 0x031c5004ff0075a7 */ /* 0x0004e2000804014a */
[----:B------:R-:W-:Y:S05]  /*e8b0*/  @!P0 BRA `(.L_x_1554) ;  /* 0x0000000000048947 */ /* 0x000fea0003800000 */
[----:B------:R-:W-:Y:S01]  /*e8c0*/  BPT.TRAP 0x1 ;  /* 0x000000040000795c */ /* 0x000fe20000300000 */
.L_x_1554:
[----:B---3--:R-:W-:Y:S05]  /*e8d0*/  @P2 BRA `(.L_x_1555) ;  /* 0x0000000000082947 */ /* 0x008fea0003800000 */
[----:B------:R-:W3:Y:S02]  /*e8e0*/  SYNCS.PHASECHK.TRANS64.TRYWAIT P0, [UR10+0x31c50], R4 ;  /* 0x031c5004ff0075a7 */ /* 0x000ee4000800014a */
[----:B---3--:R-:W-:Y:S05]  /*e8f0*/  @!P0 BRA `(.L_x_1556) ;  /* 0x0000004800f08947 */ /* 0x008fea0003800000 */
.L_x_1555:
[----:B------:R-:W-:Y:S01]  /*e900*/  UIADD3 UR47, UR47, 0x200, URZ ;  /* 0x000002002f2f7890 */ /* 0x000fe2000fffe03f */
[----:B------:R-:W-:Y:S01]  /*e910*/  R2UR UR4, R145 ;  /* 0x00000000910472ca */ /* 0x000fe200000e0000 */
[----:B------:R-:W-:Y:S01]  /*e920*/  WARPGROUP.ARRIVE ;  /* 0x00000000000079c5 */ /* 0x000fe20000000000 */
[----:B------:R-:W-:Y:S01]  /*e930*/  UMOV UR5, 0xc0000010 ;  /* 0xc000001000057882 */ /* 0x000fe20000000000 */
[----:B------:R-:W-:Y:S01]  /*e940*/  USHF.R.U32.HI UR47, URZ, 0x4, UR47 ;  /* 0x000000043f2f7899 */ /* 0x000fe2000801162f */
[----:B---3--:R-:W3:Y:S01]  /*e950*/  SHFL.BFLY PT, R5, R0, 0x2, 0x1f ;  /* 0x0c401f0000057f89 */ /* 0x008ee200000e0000 */
[----:B------:R-:W-:Y:S01]  /*e960*/  UMOV UR7, 0x80000020 ;  /* 0x8000002000077882 */ /* 0x000fe20000000000 */
[----:B------:R-:W-:Y:S01]  /*e970*/  IMAD.MOV.U32 R21, RZ, RZ, RZ ;  /* 0x000000ffff157224 */ /* 0x000fe200078e00ff */
[----:B------:R-:W-:Y:S01]  /*e980*/  ULOP3.LUT UR47, UR47, 0x3fff, URZ, 0xc0, !UPT ;  /* 0x00003fff2f2f7892 */ /* 0x000fe2000f8ec03f */
[----:B--2---:R-:W2:Y:S01]  /*e990*/  SHFL.BFLY PT, R4, R3, 0x2, 0x1f ;  /* 0x0c401f0003047f89 */ /* 0x004ea200000e0000 */
[----:B-1----:R-:W-:Y:S01]  /*e9a0*/  IMAD.MOV.U32 R8, RZ, RZ, RZ ;  /* 0x000000ffff087224 */ /* 0x002fe200078e00ff */
[----:B------:R-:W-:Y:S01]  /*e9b0*/  R2UR UR11, R148 ;  /* 0x00000000940b72ca */ /* 0x000fe200000e0000 */
[----:B------:R-:W-:Y:S01]  /*e9c0*/  ULOP3.LUT UR8, UR47, 0x2400000, URZ, 0xfc, !UPT ;  /* 0x024000002f087892 */ /* 0x000fe2000f8efc3f */
[----:B------:R-:W-:Y:S01]  /*e9d0*/  IMAD.U32 R12, RZ, RZ, UR10 ;  /* 0x0000000aff0c7e24 */ /* 0x000fe2000f8e00ff */
[----:B------:R-:W-:Y:S01]  /*e9e0*/  ULOP3.LUT UR9, UR4, 0x10000, URZ, 0xfc, !UPT ;  /* 0x0001000004097892 */ /* 0x000fe2000f8efc3f */
[----:B------:R-:W-:Y:S01]  /*e9f0*/  IADD3 R18, R18, 0x1, RZ ;  /* 0x0000000112127810 */ /* 0x000fe20007ffe0ff */
[----:B------:R-:W-:-:S02]  /*ea00*/  UIMAD UR8, UR46, 0x6c0, UR8 ;  /* 0x000006c02e0878a4 */ /* 0x000fc4000f8e0208 */
[----:B------:R-:W-:-:S03]  /*ea10*/  UIADD3 UR46, UR46, 0x1, URZ ;  /* 0x000000012e2e7890 */ /* 0x000fc6000fffe03f */
[----:B------:R-:W-:Y:S01]  /*ea20*/  UMOV UR4, UR9 ;  /* 0x0000000900047c82 */ /* 0x000fe20008000000 */
[----:B------:R-:W-:Y:S01]  /*ea30*/  UISETP.NE.AND UP0, UPT, UR46, 0x2, UPT ;  /* 0x000000022e00788c */ /* 0x000fe2000bf05270 */
[----:B------:R-:W-:Y:S02]  /*ea40*/  UMOV UR6, UR8 ;  /* 0x0000000800067c82 */ /* 0x000fe40008000000 */
[----:B------:R-:W-:Y:S01]  /*ea50*/  HGMMA.64x96x16.F32 R24, gdesc[UR4].tnspB, R24, gsb0 ;  /* 0x41600000041879f0 */ /* 0x000fe20008000818 */
[----:B------:R-:W-:Y:S02]  /*ea60*/  UIADD3 UR4, UR9, 0x180, URZ ;  /* 0x0000018009047890 */ /* 0x000fe4000fffe03f */
[----:B------:R-:W-:Y:S01]  /*ea70*/  UIADD3 UR6, UR8, 0x40, URZ ;  /* 0x0000004008067890 */ /* 0x000fe2000fffe03f */
[----:B---3--:R-:W-:Y:S01]  /*ea80*/  FADD.FTZ R6, R5, R0 ;  /* 0x0000000005067221 */ /* 0x008fe20000010000 */
[----:B------:R-:W-:Y:S01]  /*ea90*/  UMOV UR5, 0xc0000010 ;  /* 0xc000001000057882 */ /* 0x000fe20000000000 */
[----:B------:R-:W-:Y:S01]  /*eaa0*/  UMOV UR7, 0x80000020 ;  /* 0x8000002000077882 */ /* 0x000fe20000000000 */
[----:B--2---:R-:W-:Y:S01]  /*eab0*/  FADD.FTZ R4, R4, R3 ;  /* 0x0000000304047221 */ /* 0x004fe20000010000 */
[----:B------:R-:W-:Y:S01]  /*eac0*/  MOV R0, 0xff800000 ;  /* 0xff80000000007802 */ /* 0x000fe20000000f00 */
[----:B------:R-:W1:Y:S01]  /*ead0*/  SHFL.BFLY PT, R7, R6, 0x1, 0x1f ;  /* 0x0c201f0006077f89 */ /* 0x000e6200000e0000 */
[----:B------:R-:W-:Y:S01]  /*eae0*/  IMAD.MOV.U32 R3, RZ, RZ, -0x800000 ;  /* 0xff800000ff037424 */ /* 0x000fe200078e00ff */
[----:B------:R-:W-:-:S02]  /*eaf0*/  USEL UR46, UR46, URZ, UP0 ;  /* 0x0000003f2e2e7287 */ /* 0x000fc40008000000 */
[----:B------:R-:W2:Y:S01]  /*eb00*/  SHFL.BFLY PT, R5, R4, 0x1, 0x1f ;  /* 0x0c201f0004057f89 */ /* 0x000ea200000e0000 */
[----:B-1----:R-:W-:Y:S01]  /*eb10*/  FADD.FTZ R10, R6, R7 ;  /* 0x00000007060a7221 */ /* 0x002fe20000010000 */
[----:B--2---:R-:W-:-:S04]  /*eb20*/  FADD.FTZ R9, R4, R5 ;  /* 0x0000000504097221 */ /* 0x004fc80000010000 */
[----:B------:R-:W-:Y:S02]  /*eb30*/  FSETP.NE.FTZ.AND P2, PT, R10, RZ, PT ;  /* 0x000000ff0a00720b */ /* 0x000fe40003f55000 */
[----:B------:R-:W-:-:S11]  /*eb40*/  FSETP.NE.FTZ.AND P0, PT, R9, RZ, PT ;  /* 0x000000ff0900720b */ /* 0x000fd60003f15000 */
[----:B------:R-:W1:Y:S01]  /*eb50*/  @P2 MUFU.LG2 R7, R10 ;  /* 0x0000000a00072308 */ /* 0x000e620000000c00 */
[C---:B------:R-:W-:Y:S01]  /*eb60*/  @P2 FMUL.FTZ R11, R82.reuse, 0.69314718246459960938 ;  /* 0x3f317218520b2820 */ /* 0x040fe20000410000 */
[----:B------:R-:W-:-:S06]  /*eb70*/  @P0 FMUL.FTZ R4, R82, 0.69314718246459960938 ;  /* 0x3f31721852040820 */ /* 0x000fcc0000410000 */
        /* <DEDUP_REMOVED lines=63> */
[----:B------:R-:W-:-:S06]  /*ef70*/  ULOP3.LUT UR11, UR11, UR4, URZ, 0x3c, !UPT ;  /* 0x000000040b0b7292 */ /* 0x000fcc000f8e3c3f */
[----:B------:R-:W-:Y:S01]  /*ef80*/  IMAD.U32 R148, RZ, RZ, UR11 ;  /* 0x0000000bff947e24 */ /* 0x000fe2000f8e00ff */
[----:B------:R-:W-:Y:S02]  /*ef90*/  WARPGROUP.DEPBAR.LE gsb0, 0x0 ;  /* 0x00008000000079c5 */ /* 0x000fe40000010000 */
[-C--:B---3--:R-:W-:Y:S01]  /*efa0*/  FMUL.FTZ R75, R37, R21.reuse ;  /* 0x00000015254b7220 */ /* 0x088fe20000410000 */
        /* <DEDUP_REMOVED lines=23> */
[----:B------:R2:W-:Y:S01]  /*f120*/  @!P1 SYNCS.ARRIVE.TRANS64.RED.A1T0 RZ, [R7+URZ], RZ ;  /* 0x000000ff07ff99a7 */ /* 0x0005e2000810043f */
        /* <DEDUP_REMOVED lines=24> */
.L_x_1526:
        /* <DEDUP_REMOVED lines=11> */
[----:B------:R-:W-:Y:S01]  /*f360*/  SHF.R.S32.HI R54, RZ, 0x1f, R51 ;  /* 0x0000001fff367819 */ /* 0x000fe20000011433 */
[----:B------:R-:W-:Y:S01]  /*f370*/  USHF.R.S32.HI UR5, URZ, 0x1f, UR43 ;  /* 0x0000001f3f057899 */ /* 0x000fe2000801142b */
[----:B------:R-:W-:Y:S02]  /*f380*/  LOP3.LUT R10, R17, 0x180, RZ, 0xc0, !PT ;  /* 0x00000180110a7812 */ /* 0x000fe400078ec0ff */
[----:B------:R-:W-:Y:S01]  /*f390*/  IADD3 R5, P5, R150, 0x20, RZ ;  /* 0x0000002096057810 */ /* 0x000fe20007fbe0ff */
[----:B------:R-:W-:Y:S01]  /*f3a0*/  ULDC.64 UR6, c[0x0][0xb70] ;  /* 0x0002dc0000067ab9 */ /* 0x000fe20000000a00 */
[----:B------:R-:W-:Y:S01]  /*f3b0*/  SHF.R.U64 R10, R10, 0x3, RZ ;  /* 0x000000030a0a7819 */ /* 0x000fe200000012ff */
[----:B------:R-:W-:Y:S01]  /*f3c0*/  UIMAD UR5, UR5, UR6, URZ ;  /* 0x00000006050572a4 */ /* 0x000fe2000f8e023f */
[----:B------:R-:W-:Y:S01]  /*f3d0*/  LOP3.LUT R8, R5, 0x180, RZ, 0xc0, !PT ;  /* 0x0000018005087812 */ /* 0x000fe200078ec0ff */
[----:B------:R-:W-:Y:S01]  /*f3e0*/  UIMAD.WIDE.U32 UR8, UR43, UR6, URZ ;  /* 0x000000062b0872a5 */ /* 0x000fe2000f8e003f */
[----:B------:R-:W-:Y:S01]  /*f3f0*/  LOP3.LUT R10, R10, R17, RZ, 0x3c, !PT ;  /* 0x000000110a0a7212 */ /* 0x000fe200078e3cff */
[----:B------:R-:W-:Y:S01]  /*f400*/  UIMAD UR5, UR43, UR7, UR5 ;  /* 0x000000072b0572a4 */ /* 0x000fe2000f8e0205 */
[----:B------:R-:W-:Y:S01]  /*f410*/  LEA.HI R17, R54, R51, RZ, 0x7 ;  /* 0x0000003336117211 */ /* 0x000fe200078f38ff */
[----:B------:R-:W-:Y:S01]  /*f420*/  USHF.R.S32.HI UR6, URZ, 0x1f, UR44 ;  /* 0x0000001f3f067899 */ /* 0x000fe2000801142c */
[----:B------:R-:W-:Y:S01]  /*f430*/  SHF.R.U64 R8, R8, 0x3, RZ ;  /* 0x0000000308087819 */ /* 0x000fe200000012ff */
[----:B------:R-:W-:Y:S01]  /*f440*/  UIADD3 UR5, UR9, UR5, URZ ;  /* 0x0000000509057290 */ /* 0x000fe2000fffe03f */
[----:B------:R-:W-:Y:S01]  /*f450*/  LOP3.LUT R58, R17, 0xffffff80, RZ, 0xc0, !PT ;  /* 0xffffff80113a7812 */ /* 0x000fe200078ec0ff */
[----:B------:R-:W-:Y:S01]  /*f460*/  ULDC.64 UR10, c[0x0][0x208] ;  /* 0x00008200000a7ab9 */ /* 0x000fe20000000a00 */
[----:B------:R-:W-:-:S02]  /*f470*/  LOP3.LUT R8, R8, R5, RZ, 0x3c, !PT ;  /* 0x0000000508087212 */ /* 0x000fc400078e3cff */
[C---:B------:R-:W-:Y:S01]  /*f480*/  LOP3.LUT R5, R150.reuse, 0x180, RZ, 0xc0, !PT ;  /* 0x0000018096057812 */ /* 0x040fe200078ec0ff */
[----:B------:R-:W-:Y:S01]  /*f490*/  IMAD.IADD R58, R51, 0x1, -R58 ;  /* 0x00000001333a7824 */ /* 0x000fe200078e0a3a */
[C---:B------:R-:W-:Y:S02]  /*f4a0*/  IADD3 R35, P1, R150.reuse, 0x6020, RZ ;  /* 0x0000602096237810 */ /* 0x040fe40007f3e0ff */
[----:B------:R-:W-:Y:S02]  /*f4b0*/  IADD3 R27, P3, R150, 0x3020, RZ ;  /* 0x00003020961b7810 */ /* 0x000fe40007f7e0ff */
[----:B------:R-:W-:Y:S02]  /*f4c0*/  LOP3.LUT P0, RZ, R58, 0x3, RZ, 0xc0, !PT ;  /* 0x000000033aff7812 */ /* 0x000fe4000780c0ff */
[----:B------:R-:W-:Y:S01]  /*f4d0*/  SHF.R.U64 R5, R5, 0x3, RZ ;  /* 0x0000000305057819 */ /* 0x000fe200000012ff */
[----:B------:R-:W1:Y:S01]  /*f4e0*/  LDC.64 R58, c[0x0][0xb78] ;  /* 0x0002de00ff3a7b82 */ /* 0x000e620000000a00 */
[----:B------:R-:W-:-:S02]  /*f4f0*/  LOP3.LUT R34, R35, 0x180, RZ, 0xc0, !PT ;  /* 0x0000018023227812 */ /* 0x000fc400078ec0ff */
[----:B------:R-:W-:Y:S02]  /*f500*/  LOP3.LUT R26, R27, 0x180, RZ, 0xc0, !PT ;  /* 0x000001801b1a7812 */ /* 0x000fe400078ec0ff */
[----:B------:R-:W-:Y:S01]  /*f510*/  LOP3.LUT R4, R5, R150, RZ, 0x3c, !PT ;  /* 0x0000009605047212 */ /* 0x000fe200078e3cff */
[----:B------:R-:W-:Y:S01]  /*f520*/  IMAD.MOV.U32 R5, RZ, RZ, R151 ;  /* 0x000000ffff057224 */ /* 0x000fe200078e0097 */
[----:B------:R-:W-:Y:S02]  /*f530*/  SHF.R.U64 R34, R34, 0x3, RZ ;  /* 0x0000000322227819 */ /* 0x000fe400000012ff */
[----:B------:R-:W-:Y:S02]  /*f540*/  SHF.R.U64 R26, R26, 0x3, RZ ;  /* 0x000000031a1a7819 */ /* 0x000fe400000012ff */
[----:B------:R-:W-:Y:S02]  /*f550*/  IADD3 R31, P2, R150, 0x6000, RZ ;  /* 0x00006000961f7810 */ /* 0x000fe40007f5e0ff */
[----:B------:R-:W-:-:S02]  /*f560*/  LOP3.LUT R34, R34, R35, RZ, 0x3c, !PT ;  /* 0x0000002322227212 */ /* 0x000fc400078e3cff */
[----:B------:R-:W-:Y:S02]  /*f570*/  MOV R35, R4 ;  /* 0x0000000400237202 */ /* 0x000fe40000000f00 */
[----:B------:R-:W-:Y:S02]  /*f580*/  F2FP.F16.F32.PACK_AB R4, R77, R80 ;  /* 0x000000504d04723e */ /* 0x000fe400000000ff */
[----:B------:R-:W-:Y:S02]  /*f590*/  F2FP.F16.F32.PACK_AB R5, R11, R78 ;  /* 0x0000004e0b05723e */ /* 0x000fe400000000ff */
[----:B------:R-:W-:Y:S01]  /*f5a0*/  F2FP.F16.F32.PACK_AB R6, R6, R9 ;  /* 0x000000090606723e */ /* 0x000fe200000000ff */
[--C-:B------:R-:W-:Y:S01]  /*f5b0*/  IMAD.X R9, RZ, RZ, R151.reuse, P5 ;  /* 0x000000ffff097224 */ /* 0x100fe200028e0697 */
[----:B------:R-:W-:Y:S02]  /*f5c0*/  F2FP.F16.F32.PACK_AB R7, R7, R76 ;  /* 0x0000004c0707723e */ /* 0x000fe400000000ff */
[----:B------:R-:W-:Y:S01]  /*f5d0*/  LOP3.LUT R26, R26, R27, RZ, 0x3c, !PT ;  /* 0x0000001b1a1a7212 */ /* 0x000fe200078e3cff */
[----:B------:R-:W-:Y:S01]  /*f5e0*/  IMAD.X R27, RZ, RZ, R151, P3 ;  /* 0x000000ffff1b7224 */ /* 0x000fe200018e0697 */
[----:B------:R-:W-:Y:S01]  /*f5f0*/  LOP3.LUT R30, R31, 0x180, RZ, 0xc0, !PT ;  /* 0x000001801f1e7812 */ /* 0x000fe200078ec0ff */
[----:B------:R2:W-:Y:S01]  /*f600*/  STSM.16.M88.4 [R35], R4 ;  /* 0x0000000423007844 */ /* 0x0005e20000000200 */
[----:B------:R-:W-:-:S02]  /*f610*/  IADD3.X R11, RZ, R151, RZ, P4, !PT ;  /* 0x00000097ff0b7210 */ /* 0x000fc400027fe4ff */
[----:B------:R-:W-:Y:S02]  /*f620*/  SHF.R.U64 R30, R30, 0x3, RZ ;  /* 0x000000031e1e7819 */ /* 0x000fe400000012ff */
[----:B------:R-:W-:Y:S01]  /*f630*/  MOV R17, R26 ;  /* 0x0000001a00117202 */ /* 0x000fe20000000f00 */
[----:B------:R-:W-:Y:S01]  /*f640*/  IMAD.U32 R26, RZ, RZ, UR8 ;  /* 0x00000008ff1a7e24 */ /* 0x000fe2000f8e00ff */
[----:B------:R-:W-:Y:S01]  /*f650*/  MOV R27, UR9 ;  /* 0x00000009001b7c02 */ /* 0x000fe20008000f00 */
[----:B------:R-:W-:Y:S01]  /*f660*/  IMAD.U32 R27, RZ, RZ, UR5 ;  /* 0x00000005ff1b7e24 */ /* 0x000fe2000f8e00ff */
[----:B------:R-:W-:Y:S01]  /*f670*/  LOP3.LUT R30, R30, R31, RZ, 0x3c, !PT ;  /* 0x0000001f1e1e7212 */ /* 0x000fe200078e3cff */
[----:B------:R-:W-:Y:S01]  /*f680*/  IMAD.X R31, RZ, RZ, R151, P2 ;  /* 0x000000ffff1f7224 */ /* 0x000fe200010e0697 */
[----:B------:R-:W-:Y:S01]  /*f690*/  LEA.HI R62, R54, R51, RZ, 0x5 ;  /* 0x00000033363e7211 */ /* 0x000fe200078f28ff */
[C---:B-1----:R-:W-:Y:S01]  /*f6a0*/  IMAD.WIDE.U32 R26, R58.reuse, UR44, R26 ;  /* 0x0000002c3a1a7c25 */ /* 0x042fe2000f8e001a */
[----:B------:R-:W-:Y:S01]  /*f6b0*/  MOV R54, R10 ;  /* 0x0000000a00367202 */ /* 0x000fe20000000f00 */
[----:B------:R-:W-:Y:S01]  /*f6c0*/  ULDC UR5, c[0x0][0xa88] ;  /* 0x0002a20000057ab9 */ /* 0x000fe20000000800 */
[----:B------:R-:W-:Y:S01]  /*f6d0*/  F2FP.F16.F32.PACK_AB R10, R41, R36 ;  /* 0x00000024290a723e */ /* 0x000fe200000000ff */
[----:B--2---:R-:W-:Y:S01]  /*f6e0*/  IMAD.X R35, RZ, RZ, R151, P1 ;  /* 0x000000ffff237224 */ /* 0x004fe200008e0697 */
[----:B------:R-:W-:Y:S01]  /*f6f0*/  MOV R30, R30 ;  /* 0x0000001e001e7202 */ /* 0x000fe20000000f00 */
[----:B------:R-:W-:Y:S01]  /*f700*/  IMAD R4, R58, UR6, RZ ;  /* 0x000000063a047c24 */ /* 0x000fe2000f8e02ff */
[----:B------:R-:W-:Y:S01]  /*f710*/  MOV R55, R8 ;  /* 0x0000000800377202 */ /* 0x000fe20000000f00 */
[----:B------:R-:W-:Y:S01]  /*f720*/  ULDC.64 UR6, c[0x0][0xb40] ;  /* 0x0002d00000067ab9 */ /* 0x000fe20000000a00 */
[----:B------:R-:W-:Y:S01]  /*f730*/  MOV R34, R34 ;  /* 0x0000002200227202 */ /* 0x000fe20000000f00 */
        /* <DEDUP_REMOVED lines=10> */
[----:B------:R-:W-:Y:S02]  /*f7e0*/  F2FP.F16.F32.PACK_AB R8, R40, R37 ;  /* 0x000000252808723e */ /* 0x000fe400000000ff */
[----:B------:R-:W-:Y:S01]  /*f7f0*/  F2FP.F16.F32.PACK_AB R9, R56, R57 ;  /* 0x000000393809723e */ /* 0x000fe200000000ff */
[----:B------:R1:W-:Y:S01]  /*f800*/  STSM.16.M88.4 [R55], R4 ;  /* 0x0000000437007844 */ /* 0x0003e20000000200 */
[----:B------:R-:W-:-:S02]  /*f810*/  F2FP.F16.F32.PACK_AB R11, R52, R53 ;  /* 0x00000035340b723e */ /* 0x000fc400000000ff */
[----:B------:R-:W-:Y:S02]  /*f820*/  ISETP.GE.OR P0, PT, R36, UR5, P0 ;  /* 0x0000000524007c0c */ /* 0x000fe40008706670 */
[----:B------:R-:W-:Y:S01]  /*f830*/  F2FP.F16.F32.PACK_AB R12, R13, R12 ;  /* 0x0000000c0d0c723e */ /* 0x000fe200000000ff */
[----:B------:R-:W-:Y:S01]  /*f840*/  STSM.16.M88.4 [R54], R8 ;  /* 0x0000000836007844 */ /* 0x000fe20000000200 */
[----:B------:R-:W-:Y:S02]  /*f850*/  F2FP.F16.F32.PACK_AB R14, R15, R14 ;  /* 0x0000000e0f0e723e */ /* 0x000fe400000000ff */
[----:B------:R-:W-:Y:S02]  /*f860*/  IADD3.X R36, R31, R27, R51, P2, !PT ;  /* 0x0000001b1f247210 */ /* 0x000fe400017fe433 */
        /* <DEDUP_REMOVED lines=8> */
[----:B------:R-:W-:Y:S01]  /*f8f0*/  F2FP.F16.F32.PACK_AB R25, R39, R42 ;  /* 0x0000002a2719723e */ /* 0x000fe200000000ff */
[----:B------:R-:W-:Y:S01]  /*f900*/  STSM.16.M88.4 [R30], R48 ;  /* 0x000000301e007844 */ /* 0x000fe20000000200 */
[----:B------:R-:W-:-:S02]  /*f910*/  F2FP.F16.F32.PACK_AB R26, R21, R20 ;  /* 0x00000014151a723e */ /* 0x000fc400000000ff */
[----:B------:R-:W-:Y:S02]  /*f920*/  F2FP.F16.F32.PACK_AB R27, R71, R38 ;  /* 0x00000026471b723e */ /* 0x000fe400000000ff */
[----:B-1----:R-:W-:Y:S02]  /*f930*/  SHF.R.S32.HI R6, RZ, 0x5, R62 ;  /* 0x00000005ff067819 */ /* 0x002fe4000001143e */
[C---:B------:R-:W-:Y:S01]  /*f940*/  LEA R4, P2, R35.reuse, UR6, 0x2 ;  /* 0x0000000623047c11 */ /* 0x040fe2000f8410ff */
[----:B------:R-:W-:Y:S03]  /*f950*/  STSM.16.M88.4 [R34], R24 ;  /* 0x0000001822007844 */ /* 0x000fe60000000200 */
[----:B------:R-:W-:Y:S01]  /*f960*/  LEA.HI.X R5, R35, UR7, R36, 0x2, P2 ;  /* 0x0000000723057c11 */ /* 0x000fe200090f1424 */
[----:B------:R-:W-:Y:S01]  /*f970*/  @!PT LDS RZ, [RZ] ;  /* 0x00000000fffff984 */ /* 0x000fe20000000800 */
[----:B------:R-:W-:Y:S01]  /*f980*/  @!PT LDS RZ, [RZ] ;  /* 0x00000000fffff984 */ /* 0x000fe20000000800 */
[----:B------:R-:W-:Y:S01]  /*f990*/  @!PT LDS RZ, [RZ] ;  /* 0x00000000fffff984 */ /* 0x000fe20000000800 */
[----:B------:R-:W-:Y:S01]  /*f9a0*/  @!PT LDS RZ, [RZ] ;  /* 0x00000000fffff984 */ /* 0x000fe20000000800 */
[----:B------:R1:W-:Y:S06]  /*f9b0*/  MEMBAR.ALL.CTA ;  /* 0x0000000000007992 */ /* 0x0003ec0000008000 */
[----:B-1----:R-:W1:Y:S04]  /*f9c0*/  FENCE.VIEW.ASYNC.S ;  /* 0x00000000000073c6 */ /* 0x002e680000000000 */
[----:B-1----:R-:W1:Y:S01]  /*f9d0*/  SHFL.IDX PT, R6, R6, RZ, 0x1f ;  /* 0x00001fff06067589 */ /* 0x002e6200000e0000 */
        /* <DEDUP_REMOVED lines=31> */
.L_x_1560:
[----:B------:R-:W-:Y:S05]  /*fbd0*/  BSYNC B0 ;  /* 0x0000000000007941 */ /* 0x000fea0003800000 */
.L_x_1559:
[----:B------:R-:W-:Y:S05]  /*fbe0*/  BRA `(.L_x_1558) ;  /* 0x00000004009c7947 */ /* 0x000fea0003800000 */
.L_x_1557:
[----:B------:R-:W1:Y:S01]  /*fbf0*/  LDC R14, c[0x0][0xdac] ;  /* 0x00036b00ff0e7b82 */ /* 0x000e620000000800 */
[----:B------:R-:W-:Y:S01]  /*fc00*/  ISETP.GT.AND P0, PT, R51, 0xbf, PT ;  /* 0x000000bf3300780c */ /* 0x000fe20003f04270 */
[----:B------:R-:W-:Y:S01]  /*fc10*/  USHF.R.S32.HI UR5, URZ, 0x1f, UR43 ;  /* 0x0000001f3f057899 */ /* 0x000fe2000801142b */
[----:B------:R-:W-:Y:S01]  /*fc20*/  SHF.R.S32.HI R0, RZ, 0x1f, R51 ;  /* 0x0000001fff007819 */ /* 0x000fe20000011433 */
[----:B------:R-:W-:Y:S01]  /*fc30*/  USHF.R.S32.HI UR6, URZ, 0x1f, UR44 ;  /* 0x0000001f3f067899 */ /* 0x000fe2000801142c */
[----:B------:R-:W-:Y:S02]  /*fc40*/  BSSY B0, `(.L_x_1561) ;  /* 0x000001d000007945 */ /* 0x000fe40003800000 */
[----:B------:R-:W-:Y:S01]  /*fc50*/  LEA.HI R15, R0, R51, RZ, 0x2 ;  /* 0x00000033000f7211 */ /* 0x000fe200078f10ff */
[----:B------:R-:W2:Y:S03]  /*fc60*/  LDC R20, c[0x0][0xa88] ;  /* 0x0002a200ff147b82 */ /* 0x000ea60000000800 */
[----:B------:R-:W-:-:S05]  /*fc70*/  LOP3.LUT R0, R15, 0x1ffffffc, RZ, 0xc0, !PT ;  /* 0x1ffffffc0f007812 */ /* 0x000fca00078ec0ff */
[----:B------:R-:W3:Y:S01]  /*fc80*/  LDC.64 R10, c[0x0][0xae0] ;  /* 0x0002b800ff0a7b82 */ /* 0x000ee20000000a00 */
[----:B------:R-:W-:-:S07]  /*fc90*/  IMAD.IADD R51, R51, 0x1, -R0 ;  /* 0x0000000133337824 */ /* 0x000fce00078e0a00 */
[----:B------:R-:W4:Y:S01]  /*fca0*/  LDC.64 R12, c[0x0][0xae8] ;  /* 0x0002ba00ff0c7b82 */ /* 0x000f220000000a00 */
[----:B------:R-:W-:Y:S05]  /*fcb0*/  @P0 BRA `(.L_x_1562) ;  /* 0x0000000000540947 */ /* 0x000fea0003800000 */
[----:B------:R-:W-:Y:S01]  /*fcc0*/  IADD3 R4, R17, -0x80, R2 ;  /* 0xffffff8011047810 */ /* 0x000fe20007ffe002 */
[----:B------:R-:W-:-:S03]  /*fcd0*/  ULDC UR7, c[0x0][0xa88] ;  /* 0x0002a20000077ab9 */ /* 0x000fc60000000800 */
[----:B------:R-:W-:-:S13]  /*fce0*/  ISETP.GE.AND P0, PT, R4, UR7, PT ;  /* 0x0000000704007c0c */ /* 0x000fda000bf06270 */
[----:B------:R-:W-:Y:S05]  /*fcf0*/  @P0 BRA `(.L_x_1562) ;  /* 0x0000000000440947 */ /* 0x000fea0003800000 */
[----:B------:R-:W5:Y:S01]  /*fd00*/  LDC.64 R6, c[0x0][0xb70] ;  /* 0x0002dc00ff067b82 */ /* 0x000f620000000a00 */
[----:B------:R-:W-:Y:S01]  /*fd10*/  SHF.R.S32.HI R5, RZ, 0x1f, R4 ;  /* 0x0000001fff057819 */ /* 0x000fe20000011404 */
[----:B------:R-:W-:Y:S01]  /*fd20*/  ULDC.64 UR8, c[0x0][0xb40] ;  /* 0x0002d00000087ab9 */ /* 0x000fe20000000a00 */
[----:B------:R-:W-:-:S05]  /*fd30*/  ULDC.64 UR10, c[0x0][0x208] ;  /* 0x00008200000a7ab9 */ /* 0x000fca0000000a00 */
[----:B------:R-:W1:Y:S01]  /*fd40*/  LDC.64 R8, c[0x0][0xb78] ;  /* 0x0002de00ff087b82 */ /* 0x000e620000000a00 */
[C---:B-----5:R-:W-:Y:S02]  /*fd50*/  IMAD R0, R6.reuse, UR5, RZ ;  /* 0x0000000506007c24 */ /* 0x060fe4000f8e02ff */
[----:B------:R-:W-:-:S04]  /*fd60*/  IMAD.WIDE.U32 R4, R6, UR43, R4 ;  /* 0x0000002b06047c25 */ /* 0x000fc8000f8e0004 */
[----:B------:R-:W-:Y:S02]  /*fd70*/  IMAD R3, R7, UR43, R0 ;  /* 0x0000002b07037c24 */ /* 0x000fe4000f8e0200 */
[----:B-1----:R-:W-:-:S03]  /*fd80*/  IMAD R0, R8, UR6, RZ ;  /* 0x0000000608007c24 */ /* 0x002fc6000f8e02ff */
[----:B------:R-:W-:Y:S01]  /*fd90*/  IADD3 R5, R5, R3, RZ ;  /* 0x0000000305057210 */ /* 0x000fe20007ffe0ff */
[----:B------:R-:W-:Y:S02]  /*fda0*/  IMAD R3, R9, UR44, R0 ;  /* 0x0000002c09037c24 */ /* 0x000fe4000f8e0200 */
[----:B------:R-:W-:-:S04]  /*fdb0*/  IMAD.WIDE.U32 R4, R8, UR44, R4 ;  /* 0x0000002c08047c25 */ /* 0x000fc8000f8e0004 */
[----:B------:R-:W-:Y:S01]  /*fdc0*/  IMAD.IADD R3, R5, 0x1, R3 ;  /* 0x0000000105037824 */ /* 0x000fe200078e0203 */
[----:B------:R-:W-:-:S04]  /*fdd0*/  LEA R6, P0, R4, UR8, 0x2 ;  /* 0x0000000804067c11 */ /* 0x000fc8000f8010ff */
[----:B------:R-:W-:Y:S01]  /*fde0*/  LEA.HI.X R7, R4, UR9, R3, 0x2, P0 ;  /* 0x0000000904077c11 */ /* 0x000fe200080f1403 */
[----:B------:R-:W-:-:S05]  /*fdf0*/  IMAD.MOV.U32 R3, RZ, RZ, -0x800000 ;  /* 0xff800000ff037424 */ /* 0x000fca00078e00ff */
[----:B------:R1:W-:Y:S03]  /*fe00*/  STG.E desc[UR10][R6.64], R3 ;  /* 0x0000000306007986 */ /* 0x0003e6000c10190a */
.L_x_1562:
[----:B------:R-:W-:Y:S05]  /*fe10*/  BSYNC B0 ;  /* 0x0000000000007941 */ /* 0x000fea0003800000 */
.L_x_1561:
[----:B------:R-:W-:Y:S01]  /*fe20*/  R2UR UR7, R147 ;  /* 0x00000000930772ca */ /* 0x000fe200000e0000 */
[----:B---3--:R-:W-:Y:S01]  /*fe30*/  IMAD R0, R10, UR5, RZ ;  /* 0x000000050a007c24 */ /* 0x008fe2000f8e02ff */
[----:B------:R-:W-:Y:S01]  /*fe40*/  SHF.R.S32.HI R4, RZ, 0x2, R15 ;  /* 0x00000002ff047819 */ /* 0x000fe2000001140f */
[----:B------:R-:W-:Y:S01]  /*fe50*/  IMAD.SHL.U32 R8, R51, 0x8, RZ ;  /* 0x0000000833087824 */ /* 0x000fe200078e00ff */
[----:B------:R-:W-:Y:S01]  /*fe60*/  BSSY B0, `(.L_x_1563) ;  /* 0x0000026000007945 */ /* 0x000fe20003800000 */
[----:B-1----:R-:W-:Y:S01]  /*fe70*/  IMAD R3, R11, UR43, R0 ;  /* 0x0000002b0b037c24 */ /* 0x002fe2000f8e0200 */
[----:B------:R-:W-:Y:S02]  /*fe80*/  IADD3 R0, R4, 0x60, RZ ;  /* 0x0000006004007810 */ /* 0x000fe40007ffe0ff */
[----:B------:R-:W-:-:S05]  /*fe90*/  SHF.R.S32.HI R9, RZ, 0x1f, R8 ;  /* 0x0000001fff097819 */ /* 0x000fca0000011408 */
[----:B------:R-:W-:Y:S01]  /*fea0*/  ULOP3.LUT UR5, URZ, UR7, URZ, 0x33, !UPT ;  /* 0x000000073f057292 */ /* 0x000fe2000f8e333f */
[----:B------:R-:W-:-:S04]  /*feb0*/  IMAD.WIDE.U32 R6, R10, UR43, R8 ;  /* 0x0000002b0a067c25 */ /* 0x000fc8000f8e0008 */
[----:B----4-:R-:W-:Y:S02]  /*fec0*/  IMAD R10, R12, UR6, RZ ;  /* 0x000000060c0a7c24 */ /* 0x010fe4000f8e02ff */
[----:B------:R-:W-:Y:S02]  /*fed0*/  VIADD R15, R14, UR5 ;  /* 0x000000050e0f7c36 */ /* 0x000fe40008000000 */
[----:B------:R-:W-:Y:S02]  /*fee0*/  IMAD.IADD R7, R7, 0x1, R3 ;  /* 0x0000000107077824 */ /* 0x000fe400078e0203 */
[----:B--2---:R-:W-:Y:S02]  /*fef0*/  IMAD R5, R15, -0xc0, R20 ;  /* 0xffffff400f057824 */ /* 0x004fe400078e0214 */
[----:B------:R-:W-:Y:S02]  /*ff00*/  IMAD R3, R13, UR44, R10 ;  /* 0x0000002c0d037c24 */ /* 0x000fe4000f8e020a */
[----:B------:R-:W-:Y:S01]  /*ff10*/  IMAD.WIDE.U32 R10, R12, UR44, R6 ;  /* 0x0000002c0c0a7c25 */ /* 0x000fe2000f8e0006 */
[----:B------:R-:W-:-:S02]  /*ff20*/  ISETP.GE.AND P0, PT, R4, R5, PT ;  /* 0x000000050400720c */ /* 0x000fc40003f06270 */
[----:B------:R-:W-:Y:S01]  /*ff30*/  ISETP.GE.AND P3, PT, R0, R5, PT ;  /* 0x000000050000720c */ /* 0x000fe20003f66270 */
[----:B------:R-:W-:Y:S01]  /*ff40*/  IMAD.IADD R13, R11, 0x1, R3 ;  /* 0x000000010b0d7824 */ /* 0x000fe200078e0203 */
[----:B------:R-:W-:-:S03]  /*ff50*/  SHF.R.S32.HI R5, RZ, 0x1f, R4 ;  /* 0x0000001fff057819 */ /* 0x000fc60000011404 */
[----:B------:R-:W-:-:S06]  /*ff60*/  IMAD.WIDE R6, R15, 0xc0, R4 ;  /* 0x000000c00f067825 */ /* 0x000fcc00078e0204 */
[----:B------:R-:W-:Y:S05]  /*ff70*/  @P0 BRA `(.L_x_1564) ;  /* 0x0000000000500947 */ /* 0x000fea0003800000 */
        /* <DEDUP_REMOVED lines=10> */
[C---:B------:R-:W-:Y:S01]  /*10020*/  IMAD R3, R6.reuse, UR7, R3 ;  /* 0x0000000706037c24 */ /* 0x040fe2000f8e0203 */
[----:B------:R-:W-:Y:S01]  /*10030*/  ULDC.64 UR8, c[0x0][0x208] ;  /* 0x0000820000087ab9 */ /* 0x000fe20000000a00 */
        /* <DEDUP_REMOVED lines=8> */
.L_x_1564:
[----:B------:R-:W-:Y:S05]  /*100c0*/  BSYNC B0 ;  /* 0x0000000000007941 */ /* 0x000fea0003800000 */
.L_x_1563:
[----:B------:R-:W-:Y:S04]  /*100d0*/  BSSY B0, `(.L_x_1558) ;  /* 0x0000018000007945 */ /* 0x000fe80003800000 */
[----:B------:R-:W-:Y:S05]  /*100e0*/  @P3 BRA `(.L_x_1565) ;  /* 0x0000000000583947 */ /* 0x000fea0003800000 */
[----:B------:R-:W-:Y:S01]  /*100f0*/  IADD3 R3, P0, R6, 0x60, RZ ;  /* 0x0000006006037810 */ /* 0x000fe20007f1e0ff */
[----:B------:R-:W-:Y:S01]  /*10100*/  ULDC UR5, c[0x0][0xa8c] ;  /* 0x0002a30000057ab9 */ /* 0x000fe20000000800 */
[----:B------:R-:W-:Y:S01]  /*10110*/  MOV R5, R13 ;  /* 0x0000000d00057202 */ /* 0x000fe20000000f00 */
[----:B------:R-:W-:Y:S01]  /*10120*/  ULDC.64 UR6, c[0x0][0xad8] ;  /* 0x0002b60000067ab9 */ /* 0x000fe20000000a00 */
[----:B------:R-:W-:Y:S01]  /*10130*/  IMAD.MOV.U32 R4, RZ, RZ, R10 ;  /* 0x000000ffff047224 */ /* 0x000fe200078e000a */
[C---:B------:R-:W-:Y:S01]  /*10140*/  ISETP.GE.AND P1, PT, R8.reuse, UR5, PT ;  /* 0x0000000508007c0c */ /* 0x040fe2000bf26270 */
[----:B------:R-:W-:Y:S01]  /*10150*/  IMAD.X R6, RZ, RZ, R7, P0 ;  /* 0x000000ffff067224 */ /* 0x000fe200000e0607 */
[----:B------:R-:W-:Y:S01]  /*10160*/  ULDC.64 UR8, c[0x0][0x208] ;  /* 0x0000820000087ab9 */ /* 0x000fe20000000a00 */
        /* <DEDUP_REMOVED lines=14> */
.L_x_1565:
[----:B------:R-:W-:Y:S05]  /*10250*/  BSYNC B0 ;  /* 0x0000000000007941 */ /* 0x000fea0003800000 */
.L_x_1558:
[----:B--2---:R-:W2:Y:S02]  /*10260*/  LDC R0, c[0x0][0xda8] ;  /* 0x00036a00ff007b82 */ /* 0x004ea40000000800 */
[----:B--2---:R-:W-:-:S13]  /*10270*/  ISETP.LE.AND P0, PT, R0, UR4, PT ;  /* 0x0000000400007c0c */ /* 0x004fda000bf03270 */
[----:B------:R-:W-:Y:S05]  /*10280*/  @!P0 BRA `(.L_x_1566) ;  /* 0xffffff0800f08947 */ /* 0x000fea000383ffff */
[----:B------:R-:W-:Y:S05]  /*10290*/  EXIT ;  /* 0x000000000000794d */ /* 0x000fea0003800000 */
.L_x_1522:
[----:B------:R-:W-:-:S08]  /*102a0*/  NOP ;  /* 0x0000000000007918 */ /* 0x000fd00000000000 */
[----:B------:R-:W1:-:S00]  /*102b0*/  USETMAXREG.DEALLOC.CTAPOOL 0x20 ;  /* 0x00000020000079c8 */ /* 0x000e4000080e0500 */
[----:B-1----:R-:W-:-:S05]  /*102c0*/  LOP3.LUT R16, R0, 0x3, RZ, 0xc0, !PT ;  /* 0x0000000300107812 */ /* 0x002fca00078ec0ff */
[----:B------:R-:W1:Y:S02]  /*102d0*/  SHFL.IDX PT, R0, R16, RZ, 0x1f ;  /* 0x00001fff10007589 */ /* 0x000e6400000e0000 */
[----:B-1----:R-:W-:-:S13]  /*102e0*/  ISETP.NE.AND P0, PT, R0, RZ, PT ;  /* 0x000000ff0000720c */ /* 0x002fda0003f05270 */
[----:B------:R-:W-:Y:S05]  /*102f0*/  @P0 EXIT ;  /* 0x000000000000094d */ /* 0x000fea0003800000 */
[----:B------:R-:W1:Y:S01]  /*10300*/  S2UR UR4, SR_CTAID.X ;  /* 0x00000000000479c3 */ /* 0x000e620000002500 */
[----:B------:R-:W-:Y:S01]  /*10310*/  IMAD.MOV.U32 R23, RZ, RZ, RZ ;  /* 0x000000ffff177224 */ /* 0x000fe200078e00ff */
[----:B------:R-:W-:Y:S01]  /*10320*/  MOV R22, 0x1 ;  /* 0x0000000100167802 */ /* 0x000fe20000000f00 */
[----:B------:R-:W-:-:S05]  /*10330*/  IMAD.MOV.U32 R19, RZ, RZ, RZ ;  /* 0x000000ffff137224 */ /* 0x000fca00078e00ff */
[----:B------:R-:W1:Y:S02]  /*10340*/  LDC R0, c[0x0][0xda8] ;  /* 0x00036a00ff007b82 */ /* 0x000e640000000800 */
[----:B-1----:R-:W-:-:S13]  /*10350*/  ISETP.LE.AND P0, PT, R0, UR4, PT ;  /* 0x0000000400007c0c */ /* 0x002fda000bf03270 */
[----:B------:R-:W-:Y:S05]  /*10360*/  @P0 BRA `(.L_x_1567) ;  /* 0x0000002c000c0947 */ /* 0x000fea0003800000 */
[----:B------:R-:W-:Y:S01]  /*10370*/  LOP3.LUT R27, R2, 0x1f, RZ, 0xc0, !PT ;  /* 0x0000001f021b7812 */ /* 0x000fe200078ec0ff */
[----:B------:R-:W-:Y:S01]  /*10380*/  IMAD.U32 R26, RZ, RZ, UR4 ;  /* 0x00000004ff1a7e24 */ /* 0x000fe2000f8e00ff */
[----:B------:R-:W-:Y:S01]  /*10390*/  MOV R23, RZ ;  /* 0x000000ff00177202 */ /* 0x000fe20000000f00 */
[----:B------:R-:W-:Y:S01]  /*103a0*/  IMAD.MOV.U32 R19, RZ, RZ, RZ ;  /* 0x000000ffff137224 */ /* 0x000fe200078e00ff */
[----:B------:R-:W-:Y:S01]  /*103b0*/  ULDC UR44, c[0x0][0xc] ;  /* 0x00000300002c7ab9 */ /* 0x000fe20000000800 */
[----:B------:R-:W-:Y:S01]  /*103c0*/  IMAD.MOV.U32 R22, RZ, RZ, 0x1 ;  /* 0x00000001ff167424 */ /* 0x000fe200078e00ff */
[----:B------:R-:W-:-:S06]  /*103d0*/  ULDC.64 UR38, c[0x0][0x198] ;  /* 0x0000660000267ab9 */ /* 0x000fcc0000000a00 */
.L_x_1615:
        /* <DEDUP_REMOVED lines=21> */
.L_x_1568:
[----:B------:R-:W-:Y:S01]  /*10530*/  ULDC UR9, c[0x0][0xdc4] ;  /* 0x0003710000097ab9 */ /* 0x000fe20000000800 */
[----:B------:R-:W-:Y:S01]  /*10540*/  UMOV UR7, UR8 ;  /* 0x0000000800077c82 */ /* 0x000fe20008000000 */
[----:B------:R-:W-:-:S11]  /*10550*/  UISETP.NE.AND UP0, UPT, UR9, 0x1, UPT ;  /* 0x000000010900788c */ /* 0x000fd6000bf05270 */
[----:B------:R-:W-:Y:S02]  /*10560*/  @UP0 ULDC.64 UR10, c[0x0][0xdc8] ;  /* 0x00037200000a0ab9 */ /* 0x000fe40000000a00 */
[----:B------:R-:W-:-:S04]  /*10570*/  UIMAD.WIDE.U32 UR4, UR8, UR10, URZ ;  /* 0x0000000a080472a5 */ /* 0x000fc8000f8e003f */
[----:B------:R-:W-:-:S04]  /*10580*/  @UP0 USHF.R.U32.HI UR7, URZ, UR11, UR5 ;  /* 0x0000000b3f070299 */ /* 0x000fc80008011605 */
[----:B------:R-:W-:-:S12]  /*10590*/  UIMAD UR4, UR7, UR9, URZ ;  /* 0x00000009070472a4 */ /* 0x000fd8000f8e023f */
.L_x_1569:
[----:B------:R-:W1:Y:S01]  /*105a0*/  LDC R0, c[0x0][0x404] ;  /* 0x00010100ff007b82 */ /* 0x000e620000000800 */
[----:B------:R-:W-:Y:S01]  /*105b0*/  ULOP3.LUT UR5, URZ, UR7, URZ, 0x33, !UPT ;  /* 0x000000073f057292 */ /* 0x000fe2000f8e333f */
[----:B------:R-:W-:Y:S01]  /*105c0*/  BSSY B6, `(.L_x_1570) ;  /* 0x000028e000067945 */ /* 0x000fe20003800000 */
[----:B------:R-:W-:Y:S01]  /*105d0*/  ULDC.64 UR10, c[0x0][0x3f8] ;  /* 0x0000fe00000a7ab9 */ /* 0x000fe20000000a00 */
[----:B------:R-:W-:Y:S01]  /*105e0*/  ULDC UR7, c[0x0][0xdac] ;  /* 0x00036b0000077ab9 */ /* 0x000fe20000000800 */
[----:B------:R-:W-:Y:S01]  /*105f0*/  ISETP.NE.U32.AND P0, PT, RZ, UR10, PT ;  /* 0x0000000aff007c0c */ /* 0x000fe2000bf05070 */
[----:B------:R-:W-:Y:S02]  /*10600*/  UIADD3 UR5, UR5, UR7, URZ ;  /* 0x0000000705057290 */ /* 0x000fe4000fffe03f */
[----:B------:R-:W2:Y:S01]  /*10610*/  LDC R2, c[0x0][0x288] ;  /* 0x0000a200ff027b82 */ /* 0x000ea20000000800 */
[----:B------:R-:W-:Y:S01]  /*10620*/  ISETP.NE.AND.EX P0, PT, RZ, UR11, PT, P0 ;  /* 0x0000000bff007c0c */ /* 0x000fe2000bf05300 */
[----:B------:R-:W-:Y:S01]  /*10630*/  UIMAD UR41, UR5, 0xc0, URZ ;  /* 0x000000c0052978a4 */ /* 0x000fe2000f8e023f */
[----:B------:R-:W-:Y:S01]  /*10640*/  ULDC UR7, c[0x0][0xdb8] ;  /* 0x00036e0000077ab9 */ /* 0x000fe20000000800 */
[----:B------:R-:W-:-:S02]  /*10650*/  UIADD3 UR4, UR8, -UR4, URZ ;  /* 0x8000000408047290 */ /* 0x000fc4000fffe03f */
[----:B------:R-:W-:Y:S02]  /*10660*/  UISETP.NE.AND UP0, UPT, UR7, 0x1, UPT ;  /* 0x000000010700788c */ /* 0x000fe4000bf05270 */
[----:B------:R-:W3:Y:S01]  /*10670*/  LDC R4, c[0x0][0x2e0] ;  /* 0x0000b800ff047b82 */ /* 0x000ee20000000800 */
[----:B------:R-:W-:Y:S01]  /*10680*/  IMAD.U32 R5, RZ, RZ, UR41 ;  /* 0x00000029ff057e24 */ /* 0x000fe2000f8e00ff */
[----:B------:R-:W-:Y:S02]  /*10690*/  ULDC UR5, c[0x0][0xdc4] ;  /* 0x0003710000057ab9 */ /* 0x000fe40000000800 */
[----:B------:R-:W-:Y:S01]  /*106a0*/  UIMAD UR6, UR6, UR5, UR4 ;  /* 0x00000005060672a4 */ /* 0x000fe2000f8e0204 */
[----:B-1----:R-:W-:-:S04]  /*106b0*/  SEL R3, R0, 0x1, P0 ;  /* 0x0000000100037807 */ /* 0x002fc80000000000 */
[----:B------:R-:W-:Y:S01]  /*106c0*/  @UP0 ULDC UR4, c[0x0][0xdbc] ;  /* 0x00036f0000040ab9 */ /* 0x000fe20000000800 */
[----:B------:R-:W-:Y:S01]  /*106d0*/  @UP0 ULDC UR8, c[0x0][0xdc0] ;  /* 0x0003700000080ab9 */ /* 0x000fe20000000800 */
[----:B------:R-:W-:Y:S02]  /*106e0*/  UIMAD.WIDE.U32 UR4, UR6, UR4, URZ ;  /* 0x00000004060472a5 */ /* 0x000fe4000f8e003f */
[----:B------:R-:W-:Y:S01]  /*106f0*/  UMOV UR43, UR6 ;  /* 0x00000006002b7c82 */ /* 0x000fe20008000000 */
[----:B--2---:R-:W-:Y:S01]  /*10700*/  IADD3 R2, R5, 0x14f, -R2 ;  /* 0x0000014f05027810 */ /* 0x004fe20007ffe802 */
[----:B------:R-:W-:-:S04]  /*10710*/  @UP0 USHF.R.U32.HI UR43, URZ, UR8, UR5 ;  /* 0x000000083f2b0299 */ /* 0x000fc80008011605 */
[----:B------:R-:W-:Y:S01]  /*10720*/  UIADD3 UR42, -UR43, URZ, URZ ;  /* 0x0000003f2b2a7290 */ /* 0x000fe2000fffe13f */
[----:B---3--:R-:W-:-:S03]  /*10730*/  IMAD R0, R3, R4, 0x8f ;  /* 0x0000008f03007424 */ /* 0x008fc600078e0204 */
[----:B------:R-:W-:Y:S01]  /*10740*/  UIMAD UR42, UR7, UR42, UR6 ;  /* 0x0000002a072a72a4 */ /* 0x000fe2000f8e0206 */
[----:B------:R-:W-:Y:S02]  /*10750*/  IMAD R2, R3, R4, R2 ;  /* 0x0000000403027224 */ /* 0x000fe400078e0202 */
[----:B------:R-:W-:-:S04]  /*10760*/  IMAD.HI R0, R0, 0x38e38e39, RZ ;  /* 0x38e38e3900007827 */ /* 0x000fc800078e02ff */
[----:B------:R-:W-:Y:S01]  /*10770*/  IMAD.HI R2, R2, 0x38e38e39, RZ ;  /* 0x38e38e3902027827 */ /* 0x000fe200078e02ff */
[----:B------:R-:W-:-:S04]  /*10780*/  SHF.R.U32.HI R3, RZ, 0x1f, R0 ;  /* 0x0000001fff037819 */ /* 0x000fc80000011600 */
[----:B------:R-:W-:Y:S02]  /*10790*/  SHF.R.U32.HI R5, RZ, 0x1f, R2 ;  /* 0x0000001fff057819 */ /* 0x000fe40000011602 */
[----:B------:R-:W-:Y:S02]  /*107a0*/  LEA.HI.SX32 R3, R0, R3, 0x1b ;  /* 0x0000000300037211 */ /* 0x000fe400078fdaff */
[----:B------:R-:W-:-:S04]  /*107b0*/  LEA.HI.SX32 R2, R2, R5, 0x1b ;  /* 0x0000000502027211 */ /* 0x000fc800078fdaff */
[----:B------:R-:W-:-:S04]  /*107c0*/  VIMNMX R25, R3, R2, PT ;  /* 0x0000000203197248 */ /* 0x000fc80003fe0100 */
[----:B------:R-:W-:-:S13]  /*107d0*/  ISETP.GT.AND P0, PT, R25, RZ, PT ;  /* 0x000000ff1900720c */ /* 0x000fda0003f04270 */
[----:B------:R-:W-:Y:S05]  /*107e0*/  @P0 BRA `(.L_x_1571) ;  /* 0x0000000000440947 */ /* 0x000fea0003800000 */
[----:B------:R-:W-:Y:S01]  /*107f0*/  ISETP.NE.AND P0, PT, R27, RZ, PT ;  /* 0x000000ff1b00720c */ /* 0x000fe20003f05270 */
[----:B------:R-:W-:-:S12]  /*10800*/  IMAD.MOV.U32 R13, RZ, RZ, R26 ;  /* 0x000000ffff0d7224 */ /* 0x000fd800078e001a */
[----:B------:R-:W-:Y:S05]  /*10810*/  @P0 BRA `(.L_x_1572) ;  /* 0x0000002400a00947 */ /* 0x000fea0003800000 */
[----:B------:R-:W1:Y:S01]  /*10820*/  S2R R7, SR_LANEID ;  /* 0x0000000000077919 */ /* 0x000e620000000000 */
[----:B------:R-:W-:Y:S01]  /*10830*/  VOTEU.ANY UR4, UPT, PT ;  /* 0x0000000000047886 */ /* 0x000fe200038e0100 */
[----:B------:R-:W2:Y:S01]  /*10840*/  LDC.64 R2, c[0x0][0xdf0] ;  /* 0x00037c00ff027b82 */ /* 0x000ea20000000a00 */
[----:B------:R-:W1:Y:S01]  /*10850*/  FLO.U32 R0, UR4 ;  /* 0x0000000400007d00 */ /* 0x000e6200080e0000 */
[----:B------:R-:W-:-:S07]  /*10860*/  ULDC.64 UR6, c[0x0][0x208] ;  /* 0x0000820000067ab9 */ /* 0x000fce0000000a00 */
        /* <DEDUP_REMOVED lines=9> */
.L_x_1571:
[----:B------:R-:W1:Y:S01]  /*10900*/  S2R R3, SR_CgaCtaId ;  /* 0x0000000000037919 */ /* 0x000e620000008800 */
[----:B------:R-:W-:-:S04]  /*10910*/  MOV R24, 0x400 ;  /* 0x0000040000187802 */ /* 0x000fc80000000f00 */
[----:B-1----:R-:W-:-:S05]  /*10920*/  LEA R24, R3, R24, 0x18 ;  /* 0x0000001803187211 */ /* 0x002fca00078ec0ff */
[----:B------:R-:W-:-:S05]  /*10930*/  VIADD R0, R24, 0x16a00 ;  /* 0x00016a0018007836 */ /* 0x000fca0000000000 */
[----:B------:R-:W-:-:S13]  /*10940*/  LOP3.LUT P0, RZ, R0, 0x1bf, RZ, 0xc0, !PT ;  /* 0x000001bf00ff7812 */ /* 0x000fda000780c0ff */
[----:B------:R-:W-:Y:S05]  /*10950*/  @!P0 BRA `(.L_x_1573) ;  /* 0x0000000000408947 */ /* 0x000fea0003800000 */
[----:B------:R-:W-:Y:S01]  /*10960*/  MOV R2, 0x0 ;  /* 0x0000000000027802 */ /* 0x000fe20000000f00 */
[----:B------:R-:W-:Y:S01]  /*10970*/  ULDC.64 UR4, c[0x4][0xa8] ;  /* 0x01002a0000047ab9 */ /* 0x000fe20000000a00 */
[----:B------:R-:W-:Y:S01]  /*10980*/  ULDC.64 UR6, c[0x4][0xb0] ;  /* 0x01002c0000067ab9 */ /* 0x000fe20000000a00 */
[----:B------:R-:W-:Y:S01]  /*10990*/  IMAD.U32 R4, RZ, RZ, UR4 ;  /* 0x00000004ff047e24 */ /* 0x000fe2000f8e00ff */
[----:B------:R-:W-:Y:S01]  /*109a0*/  MOV R5, UR5 ;  /* 0x0000000500057c02 */ /* 0x000fe20008000f00 */
[----:B------:R-:W-:Y:S01]  /*109b0*/  ULDC.64 UR4, c[0x4][0x8] ;  /* 0x0100020000047ab9 */ /* 0x000fe20000000a00 */
        /* <DEDUP_REMOVED lines=10> */
.L_x_1573:
[----:B------:R-:W-:-:S05]  /*10a60*/  VIADD R0, R24, 0x200 ;  /* 0x0000020018007836 */ /* 0x000fca0000000000 */
[----:B------:R-:W-:-:S13]  /*10a70*/  LOP3.LUT P0, RZ, R0, 0x1bf, RZ, 0xc0, !PT ;  /* 0x000001bf00ff7812 */ /* 0x000fda000780c0ff */
[----:B------:R-:W-:Y:S05]  /*10a80*/  @!P0 BRA `(.L_x_1574) ;  /* 0x00000000007c8947 */ /* 0x000fea0003800000 */
[----:B------:R-:W-:Y:S01]  /*10a90*/  MOV R2, 0x0 ;  /* 0x0000000000027802 */ /* 0x000fe20000000f00 */
[----:B------:R-:W-:Y:S01]  /*10aa0*/  ULDC.64 UR4, c[0x4][0xa8] ;  /* 0x01002a0000047ab9 */ /* 0x000fe20000000a00 */
[----:B------:R-:W-:Y:S01]  /*10ab0*/  ULDC.64 UR6, c[0x4][0xb0] ;  /* 0x01002c0000067ab9 */ /* 0x000fe20000000a00 */
[----:B------:R-:W-:Y:S01]  /*10ac0*/  IMAD.U32 R4, RZ, RZ, UR4 ;  /* 0x00000004ff047e24 */ /* 0x000fe2000f8e00ff */
[----:B------:R1:W2:Y:S01]  /*10ad0*/  LDC.64 R14, c[0x4][R2] ;  /* 0x01000000020e7b82 */ /* 0x0002a20000000a00 */
[----:B------:R-:W-:Y:S01]  /*10ae0*/  MOV R5, UR5 ;  /* 0x0000000500057c02 */ /* 0x000fe20008000f00 */
[----:B------:R-:W-:Y:S01]  /*10af0*/  ULDC.64 UR4, c[0x4][0x10] ;  /* 0x0100040000047ab9 */ /* 0x000fe20000000a00 */
[----:B------:R-:W-:Y:S01]  /*10b00*/  IMAD.U32 R6, RZ, RZ, UR6 ;  /* 0x00000006ff067e24 */ /* 0x000fe2000f8e00ff */
[----:B------:R-:W-:Y:S01]  /*10b10*/  MOV R8, 0x70 ;  /* 0x0000007000087802 */ /* 0x000fe20000000f00 */
[----:B------:R-:W-:Y:S02]  /*10b20*/  IMAD.U32 R7, RZ, RZ, UR7 ;  /* 0x00000007ff077e24 */ /* 0x000fe4000f8e00ff */
[----:B------:R-:W-:-:S02]  /*10b30*/  IMAD.U32 R10, RZ, RZ, UR4 ;  /* 0x00000004ff0a7e24 */ /* 0x000fc4000f8e00ff */
[----:B------:R-:W-:Y:S02]  /*10b40*/  IMAD.U32 R11, RZ, RZ, UR5 ;  /* 0x00000005ff0b7e24 */ /* 0x000fe4000f8e00ff */
[----:B------:R-:W-:Y:S02]  /*10b50*/  IMAD.MOV.U32 R12, RZ, RZ, 0x1 ;  /* 0x00000001ff0c7424 */ /* 0x000fe400078e00ff */
[----:B-1----:R-:W-:-:S07]  /*10b60*/  IMAD.MOV.U32 R13, RZ, RZ, RZ ;  /* 0x000000ffff0d7224 */ /* 0x002fce00078e00ff */
[----:B------:R-:W-:-:S07]  /*10b70*/  LEPC R20, `(.L_x_1575) ;  /* 0x000000001014794e */ /* 0x000fce0000000000 */
[----:B--2---:R-:W-:Y:S05]  /*10b80*/  CALL.ABS.NOINC R14 ;  /* 0x000000000e007343 */ /* 0x004fea0003c00000 */
.L_x_1575:
[----:B------:R-:W1:Y:S01]  /*10b90*/  LDC.64 R2, c[0x4][R2] ;  /* 0x0100000002027b82 */ /* 0x000e620000000a00 */
[----:B------:R-:W-:Y:S01]  /*10ba0*/  ULDC.64 UR4, c[0x4][0xa8] ;  /* 0x01002a0000047ab9 */ /* 0x000fe20000000a00 */
[----:B------:R-:W-:Y:S01]  /*10bb0*/  ULDC.64 UR6, c[0x4][0xb0] ;  /* 0x01002c0000067ab9 */ /* 0x000fe20000000a00 */
[----:B------:R-:W-:Y:S01]  /*10bc0*/  IMAD.U32 R4, RZ, RZ, UR4 ;  /* 0x00000004ff047e24 */ /* 0x000fe2000f8e00ff */
[----:B------:R-:W-:Y:S01]  /*10bd0*/  MOV R6, UR6 ;  /* 0x0000000600067c02 */ /* 0x000fe20008000f00 */
[----:B------:R-:W-:Y:S01]  /*10be0*/  IMAD.U32 R5, RZ, RZ, UR5 ;  /* 0x00000005ff057e24 */ /* 0x000fe2000f8e00ff */
[----:B------:R-:W-:Y:S01]  /*10bf0*/  ULDC.64 UR4, c[0x4][0x18] ;  /* 0x0100060000047ab9 */ /* 0x000fe20000000a00 */
[----:B------:R-:W-:Y:S01]  /*10c00*/  IMAD.U32 R7, RZ, RZ, UR7 ;  /* 0x00000007ff077e24 */ /* 0x000fe2000f8e00ff */
[----:B------:R-:W-:Y:S01]  /*10c10*/  MOV R12, 0x1 ;  /* 0x00000001000c7802 */ /* 0x000fe20000000f00 */
[----:B------:R-:W-:Y:S02]  /*10c20*/  IMAD.U32 R10, RZ, RZ, UR4 ;  /* 0x00000004ff0a7e24 */ /* 0x000fe4000f8e00ff */
[----:B------:R-:W-:-:S02]  /*10c30*/  IMAD.U32 R11, RZ, RZ, UR5 ;  /* 0x00000005ff0b7e24 */ /* 0x000fc4000f8e00ff */
[----:B------:R-:W-:Y:S02]  /*10c40*/  IMAD.MOV.U32 R8, RZ, RZ, 0x70 ;  /* 0x00000070ff087424 */ /* 0x000fe400078e00ff */
[----:B------:R-:W-:-:S07]  /*10c50*/  IMAD.MOV.U32 R13, RZ, RZ, RZ ;  /* 0x000000ffff0d7224 */ /* 0x000fce00078e00ff */
[----:B------:R-:W-:-:S07]  /*10c60*/  LEPC R20, `(.L_x_1574) ;  /* 0x000000001014794e */ /* 0x000fce0000000000 */
[----:B-1----:R-:W-:Y:S05]  /*10c70*/  CALL.ABS.NOINC R2 ;  /* 0x0000000002007343 */ /* 0x002fea0003c00000 */
.L_x_1574:
[----:B------:R-:W-:Y:S01]  /*10c80*/  ULDC.64 UR4, c[0x0][0x9f8] ;  /* 0x00027e0000047ab9 */ /* 0x000fe20000000a00 */
[----:B------:R-:W-:Y:S01]  /*10c90*/  IMAD.U32 R5, RZ, RZ, UR43 ;  /* 0x0000002bff057e24 */ /* 0x000fe2000f8e00ff */
[----:B------:R-:W-:Y:S01]  /*10ca0*/  ISETP.NE.U32.AND P0, PT, RZ, UR4, PT ;  /* 0x00000004ff007c0c */ /* 0x000fe2000bf05070 */
[----:B------:R-:W-:Y:S01]  /*10cb0*/  IMAD.U32 R0, RZ, RZ, UR43 ;  /* 0x0000002bff007e24 */ /* 0x000fe2000f8e00ff */
[----:B------:R-:W-:Y:S02]  /*10cc0*/  ULDC.64 UR6, c[0x0][0x208] ;  /* 0x0000820000067ab9 */ /* 0x000fe40000000a00 */
        /* <DEDUP_REMOVED lines=16> */
[----:B--2---:R-:W-:-:S02]  /*10dd0*/  IMAD.U32 R4, RZ, RZ, UR42 ;  /* 0x0000002aff047e24 */ /* 0x004fc4000f8e00ff */
[----:B------:R-:W-:-:S05]  /*10de0*/  VOTEU.ALL UP1, P1 ;  /* 0x00000000003f7886 */ /* 0x000fca0000820000 */
[----:B------:R-:W-:Y:S01]  /*10df0*/  @!UP1 UIADD3 UR4, UP0, UR38, 0x270, URZ ;  /* 0x0000027026049890 */ /* 0x000fe2000ff1e03f */
[----:B-1----:R-:W-:Y:S02]  /*10e00*/  ISETP.NE.AND P2, PT, R2, 0x1, PT ;  /* 0x000000010200780c */ /* 0x002fe40003f45270 */
[----:B------:R-:W1:Y:S01]  /*10e10*/  LDC.64 R2, c[0x0][0x3f8] ;  /* 0x0000fe00ff027b82 */ /* 0x000e620000000a00 */
[----:B------:R-:W-:-:S09]  /*10e20*/  @!UP1 UIADD3.X UR5, URZ, UR39, URZ, UP0, !UPT ;  /* 0x000000273f059290 */ /* 0x000fd200087fe43f */
[----:B------:R2:W-:Y:S01]  /*10e30*/  @!UP1 UTMAPF.L2.4D [UR40], [UR4] ;  /* 0x00000028040095b8 */ /* 0x0005e20008018000 */
[----:B------:R-:W4:Y:S01]  /*10e40*/  @P2 LDC R6, c[0x0][0x42c] ;  /* 0x00010b00ff062b82 */ /* 0x000f220000000800 */
[----:B------:R2:W-:Y:S07]  /*10e50*/  @!UP1 UTMAPF.L2.4D [UR8], [UR4] ;  /* 0x00000008040095b8 */ /* 0x0005ee0008018000 */
[----:B------:R-:W5:Y:S01]  /*10e60*/  @P2 LDC R8, c[0x0][0x430] ;  /* 0x00010c00ff082b82 */ /* 0x000f620000000800 */
[----:B-1----:R-:W-:Y:S01]  /*10e70*/  ISETP.NE.U32.AND P0, PT, R2, RZ, PT ;  /* 0x000000ff0200720c */ /* 0x002fe20003f05070 */
[----:B------:R2:W-:Y:S03]  /*10e80*/  @!UP1 UTMAPF.L2.4D [UR12], [UR4] ;  /* 0x0000000c040095b8 */ /* 0x0005e60008018000 */
[----:B------:R-:W-:Y:S01]  /*10e90*/  ISETP.NE.AND.EX P0, PT, R3, RZ, PT, P0 ;  /* 0x000000ff0300720c */ /* 0x000fe20003f05300 */
[----:B----4-:R-:W-:Y:S01]  /*10ea0*/  @P2 IMAD.HI.U32 R5, R6, UR42, RZ ;  /* 0x0000002a06052c27 */ /* 0x010fe2000f8e00ff */
[----:B------:R-:W-:-:S04]  /*10eb0*/  IADD3 R6, R25, -0x1, RZ ;  /* 0xffffffff19067810 */ /* 0x000fc80007ffe0ff */
[----:B-----5:R-:W-:Y:S01]  /*10ec0*/  @P2 SHF.R.U32.HI R4, RZ, R8, R5 ;  /* 0x00000008ff042219 */ /* 0x020fe20000011605 */
[----:B------:R-:W-:Y:S01]  /*10ed0*/  IMAD.MOV.U32 R5, RZ, RZ, R6 ;  /* 0x000000ffff057224 */ /* 0x000fe200078e0006 */
[----:B---3--:R-:W-:Y:S01]  /*10ee0*/  SEL R9, R0, RZ, !P0 ;  /* 0x000000ff00097207 */ /* 0x008fe20004000000 */
[----:B--2---:R-:W-:Y:S06]  /*10ef0*/  BRA.DIV UR6, `(.L_x_1576) ;  /* 0x0000002606887947 */ /* 0x004fec000b800000 */
.L_x_1627:
[----:B------:R-:W-:Y:S01]  /*10f00*/  UMOV UR4, 0xffffffff ;  /* 0xffffffff00047882 */ /* 0x000fe20000000000 */
[----:B------:R-:W-:Y:S02]  /*10f10*/  SHF.R.S32.HI R8, RZ, 0x1f, R0 ;  /* 0x0000001fff087819 */ /* 0x000fe40000011400 */
[----:B------:R-:W-:Y:S05]  /*10f20*/  BRA.DIV UR4, `(.L_x_1577) ;  /* 0x00000026049c7947 */ /* 0x000fea000b800000 */
[----:B------:R-:W-:-:S13]  /*10f30*/  ELECT P6, URZ, PT ;  /* 0x00000000003f782f */ /* 0x000fda00038c0000 */
.L_x_1630:
[----:B------:R-:W-:Y:S05]  /*10f40*/  @!P6 BRA `(.L_x_1578) ;  /* 0x0000000000ece947 */ /* 0x000fea0003800000 */
[----:B------:R-:W-:Y:S01]  /*10f50*/  IMAD R13, R19, 0x8, R24 ;  /* 0x00000008130d7824 */ /* 0x000fe200078e0218 */
[----:B------:R-:W-:Y:S01]  /*10f60*/  SHF.L.U32 R12, R22, 0x1f, RZ ;  /* 0x0000001f160c7819 */ /* 0x000fe200000006ff */
        /* <DEDUP_REMOVED lines=21> */
.L_x_1579:
[----:B------:R-:W2:Y:S01]  /*110c0*/  SYNCS.PHASECHK.TRANS64.TRYWAIT P2, [R13+URZ+0x31c40], R12 ;  /* 0x031c400c0d0075a7 */ /* 0x000ea2000804017f */
[----:B------:R-:W-:Y:S01]  /*110d0*/  ISETP.NE.AND P3, PT, R18, RZ, PT ;  /* 0x000000ff1200720c */ /* 0x000fe20003f65270 */
[----:B--2---:R-:W-:-:S12]  /*110e0*/  @!P2 BRA `(.L_x_1580) ;  /* 0x00000024004ca947 */ /* 0x004fd80003800000 */
.L_x_1631:
[----:B------:R-:W-:Y:S05]  /*110f0*/  @P3 BRA `(.L_x_1581) ;  /* 0x0000000000143947 */ /* 0x000fea0003800000 */
[----:B------:R-:W-:Y:S01]  /*11100*/  ISETP.NE.AND P2, PT, R27, RZ, PT ;  /* 0x000000ff1b00720c */ /* 0x000fe20003f45270 */
[----:B-1----:R-:W-:-:S04]  /*11110*/  IMAD.MOV.U32 R6, RZ, RZ, 0x6c00 ;  /* 0x00006c00ff067424 */ /* 0x002fc800078e00ff */
[----:B------:R3:W-:Y:S08]  /*11120*/  SYNCS.ARRIVE.TRANS64 RZ, [R13+URZ+0x31c30], R6 ;  /* 0x031c30060dff79a7 */ /* 0x0007f0000800003f */
[----:B------:R-:W-:Y:S05]  /*11130*/  @!P2 BRA `(.L_x_1581) ;  /* 0x000000000004a947 */ /* 0x000fea0003800000 */
[----:B------:R-:W-:Y:S01]  /*11140*/  BPT.TRAP 0x1 ;  /* 0x000000040000795c */ /* 0x000fe20000300000 */
.L_x_1581:
[----:B-1-3--:R-:W-:Y:S01]  /*11150*/  IMAD R6, R19, 0x6c00, R24 ;  /* 0x00006c0013067824 */ /* 0x00afe200078e0218 */
        /* <DEDUP_REMOVED lines=26> */
.L_x_1578:
[----:B------:R-:W-:Y:S05]  /*11300*/  WARPSYNC.ALL ;  /* 0x0000000000007948 */ /* 0x000fea0003800000 */
[----:B------:R-:W-:Y:S01]  /*11310*/  ELECT P2, URZ, PT ;  /* 0x00000000003f782f */ /* 0x000fe20003840000 */
[----:B------:R-:W-:Y:S01]  /*11320*/  BAR.SYNC.DEFER_BLOCKING 0x8, 0x1a0 ;  /* 0x0206800000007b1d */ /* 0x000fe20000010000 */
[----:B------:R-:W-:Y:S01]  /*11330*/  VIADD R23, R23, 0x1 ;  /* 0x0000000117177836 */ /* 0x000fe20000000000 */
[----:B------:R-:W-:Y:S01]  /*11340*/  UIADD3 UR4, UP0, UR38, 0x270, URZ ;  /* 0x0000027026047890 */ /* 0x000fe2000ff1e03f */
[----:B------:R-:W-:-:S03]  /*11350*/  ISETP.GE.AND P3, PT, R25, 0x2, PT ;  /* 0x000000021900780c */ /* 0x000fc60003f66270 */
[----:B------:R-:W-:Y:S01]  /*11360*/  UIADD3.X UR5, URZ, UR39, URZ, UP0, !UPT ;  /* 0x000000273f057290 */ /* 0x000fe200087fe43f */
[----:B------:R-:W-:Y:S01]  /*11370*/  UMOV UR27, UR41 ;  /* 0x00000029001b7c82 */ /* 0x000fe20008000000 */
[----:B------:R-:W-:Y:S01]  /*11380*/  UMOV UR28, UR42 ;  /* 0x0000002a001c7c82 */ /* 0x000fe20008000000 */
[----:B------:R-:W-:Y:S01]  /*11390*/  UMOV UR29, UR43 ;  /* 0x0000002b001d7c82 */ /* 0x000fe20008000000 */
[----:B------:R-:W-:Y:S02]  /*113a0*/  UMOV UR6, 0x0 ;  /* 0x0000000000067882 */ /* 0x000fe40000000000 */
[----:B------:R-:W-:Y:S01]  /*113b0*/  @P2 IADD3 R6, R24, 0xda00, RZ ;  /* 0x0000da0018062810 */ /* 0x000fe20007ffe0ff */
[----:B------:R-:W-:Y:S01]  /*113c0*/  @P2 IMAD.MOV.U32 R7, RZ, RZ, 0x9000 ;  /* 0x00009000ff072424 */ /* 0x000fe200078e00ff */
[----:B------:R-:W-:Y:S01]  /*113d0*/  UMOV UR7, 0x12f00000 ;  /* 0x12f0000000077882 */ /* 0x000fe20000000000 */
[----:B------:R-:W-:Y:S01]  /*113e0*/  UMOV UR26, URZ ;  /* 0x0000003f001a7c82 */ /* 0x000fe20008000000 */
[----:B------:R-:W-:Y:S01]  /*113f0*/  @P2 R2UR UR24, R6 ;  /* 0x00000000061822ca */ /* 0x000fe200000e0000 */
[----:B------:R-:W-:Y:S01]  /*11400*/  @P2 VIADD R6, R24, 0x31c00 ;  /* 0x00031c0018062836 */ /* 0x000fe20000000000 */
[----:B------:R-:W-:Y:S01]  /*11410*/  UMOV UR19, UR41 ;  /* 0x0000002900137c82 */ /* 0x000fe20008000000 */
[----:B------:R-:W-:Y:S01]  /*11420*/  UMOV UR20, UR42 ;  /* 0x0000002a00147c82 */ /* 0x000fe20008000000 */
[----:B------:R-:W-:Y:S01]  /*11430*/  UMOV UR21, UR43 ;  /* 0x0000002b00157c82 */ /* 0x000fe20008000000 */
[----:B------:R-:W-:Y:S01]  /*11440*/  UMOV UR18, 0x20 ;  /* 0x0000002000127882 */ /* 0x000fe20000000000 */
[----:B------:R-:W-:Y:S01]  /*11450*/  @P2 R2UR UR25, R6 ;  /* 0x00000000061922ca */ /* 0x000fe200000e0000 */
[----:B------:R-:W-:Y:S01]  /*11460*/  @P2 VIADD R6, R24, 0x10a00 ;  /* 0x00010a0018062836 */ /* 0x000fe20000000000 */
[----:B------:R1:W-:Y:S01]  /*11470*/  @P2 SYNCS.ARRIVE.TRANS64 RZ, [R24+URZ+0x31c00], R7 ;  /* 0x031c000718ff29a7 */ /* 0x0003e2000800003f */
[----:B------:R-:W-:Y:S01]  /*11480*/  UMOV UR11, UR41 ;  /* 0x00000029000b7c82 */ /* 0x000fe20008000000 */
[----:B------:R-:W-:Y:S01]  /*11490*/  UMOV UR12, UR42 ;  /* 0x0000002a000c7c82 */ /* 0x000fe20008000000 */
[----:B------:R-:W-:Y:S01]  /*114a0*/  UMOV UR13, UR43 ;  /* 0x0000002b000d7c82 */ /* 0x000fe20008000000 */
[----:B------:R-:W-:Y:S01]  /*114b0*/  @P2 R2UR UR16, R6 ;  /* 0x00000000061022ca */ /* 0x000fe200000e0000 */
[----:B------:R-:W-:Y:S01]  /*114c0*/  @P2 VIADD R6, R24, 0x13a00 ;  /* 0x00013a0018062836 */ /* 0x000fe20000000000 */
[----:B------:R-:W-:-:S04]  /*114d0*/  UMOV UR10, 0x40 ;  /* 0x00000040000a7882 */ /* 0x000fc80000000000 */
[----:B------:R-:W-:Y:S01]  /*114e0*/  @P2 R2UR UR8, R6 ;  /* 0x00000000060822ca */ /* 0x000fe200000e0000 */
[----:B------:R-:W-:Y:S01]  /*114f0*/  UMOV UR17, UR25 ;  /* 0x0000001900117c82 */ /* 0x000fe20008000000 */
[----:B------:R-:W-:Y:S01]  /*11500*/  LEA.HI R6, R23, R23, RZ, 0x1 ;  /* 0x0000001717067211 */ /* 0x000fe200078f08ff */
[----:B------:R3:W-:Y:S01]  /*11510*/  UTMALDG.4D [UR24], [UR4], desc[UR6] ;  /* 0x00000618040075b4 */ /* 0x0007e20008019000 */
[----:B------:R-:W-:Y:S02]  /*11520*/  UMOV UR9, UR25 ;  /* 0x0000001900097c82 */ /* 0x000fe40008000000 */
[----:B------:R-:W-:-:S04]  /*11530*/  LOP3.LUT R6, R6, 0xfffffffe, RZ, 0xc0, !PT ;  /* 0xfffffffe06067812 */ /* 0x000fc800078ec0ff */
[----:B------:R-:W-:Y:S01]  /*11540*/  IADD3 R6, R23, -R6, RZ ;  /* 0x8000000617067210 */ /* 0x000fe20007ffe0ff */
[----:B------:R3:W-:Y:S03]  /*11550*/  UTMALDG.4D [UR16], [UR4], desc[UR6] ;  /* 0x00000610040075b4 */ /* 0x0007e60008019000 */
[----:B-1----:R-:W-:Y:S01]  /*11560*/  SHF.L.U32 R7, R6, 0x1f, RZ ;  /* 0x0000001f06077819 */ /* 0x002fe200000006ff */
[----:B------:R3:W-:Y:S03]  /*11570*/  UTMALDG.4D [UR8], [UR4], desc[UR6] ;  /* 0x00000608040075b4 */ /* 0x0007e60008019000 */
[----:B------:R-:W1:Y:S02]  /*11580*/  SYNCS.PHASECHK.TRANS64.TRYWAIT P2, [R24+URZ+0x31c20], R7 ;  /* 0x031c2007180075a7 */ /* 0x000e64000804017f */
[----:B-1-3--:R-:W-:Y:S05]  /*11590*/  @!P2 BRA `(.L_x_1582) ;  /* 0x000000200034a947 */ /* 0x00afea0003800000 */
.L_x_1632:
[----:B------:R-:W-:Y:S05]  /*115a0*/  @!P3 BRA `(.L_x_1583) ;  /* 0x000000140040b947 */ /* 0x000fea0003800000 */
[C---:B------:R-:W-:Y:S01]  /*115b0*/  LOP3.LUT R6, R25.reuse, 0x1, RZ, 0xc0, !PT ;  /* 0x0000000119067812 */ /* 0x040fe200078ec0ff */
[----:B------:R-:W-:Y:S01]  /*115c0*/  VIADD R11, R25, 0xfffffffe ;  /* 0xfffffffe190b7836 */ /* 0x000fe20000000000 */
[----:B------:R-:W-:Y:S02]  /*115d0*/  ULDC.64 UR36, c[0x0][0x408] ;  /* 0x0001020000247ab9 */ /* 0x000fe40000000a00 */
[----:B------:R-:W-:Y:S01]  /*115e0*/  ISETP.NE.U32.AND P2, PT, R6, 0x1, PT ;  /* 0x000000010600780c */ /* 0x000fe20003f45070 */
[----:B-1----:R-:W-:-:S12]  /*115f0*/  IMAD.MOV.U32 R7, RZ, RZ, R11 ;  /* 0x000000ffff077224 */ /* 0x002fd800078e000b */
[----:B------:R-:W-:Y:S05]  /*11600*/  @!P2 BRA `(.L_x_1584) ;  /* 0x0000000400b8a947 */ /* 0x000fea0003800000 */
        /* <DEDUP_REMOVED lines=8> */
[----:B------:R-:W-:Y:S01]  /*11690*/  MOV R12, R11 ;  /* 0x0000000b000c7202 */ /* 0x000fe20000000f00 */
        /* <DEDUP_REMOVED lines=20> */
.L_x_1587:
[----:B-1----:R-:W-:Y:S02]  /*117e0*/  LEA R3, R13, R24, 0x3 ;  /* 0x000000180d037211 */ /* 0x002fe400078e18ff */
[----:B------:R-:W-:Y:S02]  /*117f0*/  SHF.L.U32 R2, R10, 0x1f, RZ ;  /* 0x0000001f0a027819 */ /* 0x000fe400000006ff */
[----:B------:R-:W-:Y:S02]  /*11800*/  ISETP.NE.AND P2, PT, R18, RZ, PT ;  /* 0x000000ff1200720c */ /* 0x000fe40003f45270 */
[----:B------:R-:W1:Y:S02]  /*11810*/  SYNCS.PHASECHK.TRANS64.TRYWAIT P3, [R3+URZ+0x31c40], R2 ;  /* 0x031c4002030075a7 */ /* 0x000e64000806017f */
[----:B-1----:R-:W-:Y:S09]  /*11820*/  @!P3 BRA `(.L_x_1588) ;  /* 0x0000001c00a4b947 */ /* 0x002ff20003800000 */
.L_x_1633:
[----:B------:R-:W-:Y:S05]  /*11830*/  @P2 BRA `(.L_x_1589) ;  /* 0x0000000000142947 */ /* 0x000fea0003800000 */
[----:B------:R-:W-:Y:S01]  /*11840*/  ISETP.NE.AND P3, PT, R27, RZ, PT ;  /* 0x000000ff1b00720c */ /* 0x000fe20003f65270 */
[----:B-1----:R-:W-:-:S04]  /*11850*/  IMAD.MOV.U32 R2, RZ, RZ, 0x6c00 ;  /* 0x00006c00ff027424 */ /* 0x002fc800078e00ff */
[----:B------:R2:W-:Y:S08]  /*11860*/  SYNCS.ARRIVE.TRANS64 RZ, [R3+URZ+0x31c30], R2 ;  /* 0x031c300203ff79a7 */ /* 0x0005f0000800003f */
[----:B------:R-:W-:Y:S05]  /*11870*/  @!P3 BRA `(.L_x_1589) ;  /* 0x000000000004b947 */ /* 0x000fea0003800000 */
[----:B------:R-:W-:Y:S01]  /*11880*/  BPT.TRAP 0x1 ;  /* 0x000000040000795c */ /* 0x000fe20000300000 */
.L_x_1589:
        /* <DEDUP_REMOVED lines=30> */
.L_x_1634:
[----:B------:R-:W-:Y:S05]  /*11a70*/  @P2 BRA `(.L_x_1591) ;  /* 0x0000000000182947 */ /* 0x000fea0003800000 */
[----:B------:R-:W-:Y:S01]  /*11a80*/  ISETP.NE.AND P2, PT, R27, RZ, PT ;  /* 0x000000ff1b00720c */ /* 0x000fe20003f45270 */
[----:B-1----:R-:W-:Y:S01]  /*11a90*/  IMAD R2, R19, 0x8, R24 ;  /* 0x0000000813027824 */ /* 0x002fe200078e0218 */
[----:B------:R-:W-:-:S04]  /*11aa0*/  MOV R3, 0x6c00 ;  /* 0x00006c0000037802 */ /* 0x000fc80000000f00 */
[----:B------:R2:W-:Y:S07]  /*11ab0*/  SYNCS.ARRIVE.TRANS64 RZ, [R2+URZ+0x31c50], R3 ;  /* 0x031c500302ff79a7 */ /* 0x0005ee000800003f */
[----:B------:R-:W-:Y:S05]  /*11ac0*/  @!P2 BRA `(.L_x_1591) ;  /* 0x000000000004a947 */ /* 0x000fea0003800000 */
[----:B------:R-:W-:Y:S01]  /*11ad0*/  BPT.TRAP 0x1 ;  /* 0x000000040000795c */ /* 0x000fe20000300000 */
.L_x_1591:
[--C-:B-12---:R-:W-:Y:S01]  /*11ae0*/  IMAD R3, R19, 0x6c00, R24.reuse ;  /* 0x00006c0013037824 */ /* 0x106fe200078e0218 */
[----:B------:R-:W-:Y:S01]  /*11af0*/  R2UR UR11, R5 ;  /* 0x00000000050b72ca */ /* 0x000fe200000e0000 */
        /* <DEDUP_REMOVED lines=11> */
[----:B------:R-:W-:Y:S01]  /*11bb0*/  IMAD.MOV.U32 R9, RZ, RZ, R6 ;  /* 0x000000ffff097224 */ /* 0x000fe200078e0006 */
[----:B------:R-:W-:Y:S01]  /*11bc0*/  UIMAD UR11, UR11, 0x90, URZ ;  /* 0x000000900b0b78a4 */ /* 0x000fe2000f8e023f */
[----:B------:R-:W-:-:S03]  /*11bd0*/  IMAD.MOV.U32 R5, RZ, RZ, R12 ;  /* 0x000000ffff057224 */ /* 0x000fc600078e000c */
        /* <DEDUP_REMOVED lines=13> */
.L_x_1586:
[----:B------:R-:W-:Y:S05]  /*11cb0*/  BSYNC B0 ;  /* 0x0000000000007941 */ /* 0x000fea0003800000 */
.L_x_1585:
[----:B------:R-:W-:Y:S01]  /*11cc0*/  VIADD R7, R25, 0xfffffffd ;  /* 0xfffffffd19077836 */ /* 0x000fe20000000000 */
[----:B------:R-:W-:Y:S01]  /*11cd0*/  MOV R19, R13 ;  /* 0x0000000d00137202 */ /* 0x000fe20000000f00 */
[----:B------:R-:W-:-:S07]  /*11ce0*/  IMAD.MOV.U32 R22, RZ, RZ, R10 ;  /* 0x000000ffff167224 */ /* 0x000fce00078e000a */
.L_x_1584:
[----:B------:R-:W-:Y:S01]  /*11cf0*/  ISETP.NE.AND P2, PT, R11, RZ, PT ;  /* 0x000000ff0b00720c */ /* 0x000fe20003f45270 */
[----:B------:R-:W-:-:S12]  /*11d00*/  BSSY B0, `(.L_x_1583) ;  /* 0x00000da000007945 */ /* 0x000fd80003800000 */
[----:B------:R-:W-:Y:S05]  /*11d10*/  @!P2 BRA `(.L_x_1592) ;  /* 0x0000000c0060a947 */ /* 0x000fea0003800000 */
[----:B------:R-:W-:-:S07]  /*11d20*/  IMAD.MOV.U32 R2, RZ, RZ, R9 ;  /* 0x000000ffff027224 */ /* 0x000fce00078e0009 */
.L_x_1607:
[----:B--2---:R-:W-:Y:S01]  /*11d30*/  VIADD R13, R19, 0x1 ;  /* 0x00000001130d7836 */ /* 0x004fe20000000000 */
[----:B------:R-:W-:Y:S05]  /*11d40*/  YIELD ;  /* 0x0000000000007946 */ /* 0x000fea0003800000 */
[----:B------:R-:W-:Y:S01]  /*11d50*/  ISETP.NE.AND P2, PT, R13, 0x2, PT ;  /* 0x000000020d00780c */ /* 0x000fe20003f45270 */
[----:B------:R-:W-:Y:S03]  /*11d60*/  BSSY B1, `(.L_x_1593) ;  /* 0x0000066000017945 */ /* 0x000fe60003800000 */
[----:B-1----:R-:W-:-:S02]  /*11d70*/  SEL R3, RZ, 0x1, P2 ;  /* 0x00000001ff037807 */ /* 0x002fc40001000000 */
[----:B------:R-:W-:Y:S02]  /*11d80*/  SEL R13, R13, RZ, P2 ;  /* 0x000000ff0d0d7207 */ /* 0x000fe40001000000 */
[----:B------:R-:W-:Y:S01]  /*11d90*/  LOP3.LUT R6, R22, R3, RZ, 0x3c, !PT ;  /* 0x0000000316067212 */ /* 0x000fe200078e3cff */
[----:B------:R-:W-:Y:S06]  /*11da0*/  @!P6 BRA `(.L_x_1594) ;  /* 0x000000040084e947 */ /* 0x000fec0003800000 */
[----:B------:R-:W-:Y:S01]  /*11db0*/  IMAD.MOV.U32 R12, RZ, RZ, R7 ;  /* 0x000000ffff0c7224 */ /* 0x000fe200078e0007 */
[----:B------:R-:W-:Y:S06]  /*11dc0*/  @!P0 BRA `(.L_x_1595) ;  /* 0x00000000004c8947 */ /* 0x000fec0003800000 */
[----:B------:R-:W1:Y:S01]  /*11dd0*/  LDC R12, c[0x0][0x41c] ;  /* 0x00010700ff0c7b82 */ /* 0x000e620000000800 */
[----:B------:R-:W-:Y:S01]  /*11de0*/  MOV R15, R7 ;  /* 0x00000007000f7202 */ /* 0x000fe20000000f00 */
[----:B------:R-:W-:Y:S01]  /*11df0*/  IMAD R21, R8, UR36, RZ ;  /* 0x0000002408157c24 */ /* 0x000fe2000f8e02ff */
[----:B------:R-:W-:-:S03]  /*11e00*/  ULDC.64 UR4, c[0x0][0x208] ;  /* 0x0000820000047ab9 */ /* 0x000fc60000000a00 */
        /* <DEDUP_REMOVED lines=15> */
.L_x_1595:
[----:B------:R-:W-:Y:S01]  /*11f00*/  IMAD R10, R13, 0x8, R24 ;  /* 0x000000080d0a7824 */ /* 0x000fe200078e0218 */
[----:B-1----:R-:W-:Y:S02]  /*11f10*/  SHF.L.U32 R3, R6, 0x1f, RZ ;  /* 0x0000001f06037819 */ /* 0x002fe400000006ff */
[----:B------:R-:W-:Y:S02]  /*11f20*/  ISETP.NE.AND P2, PT, R18, RZ, PT ;  /* 0x000000ff1200720c */ /* 0x000fe40003f45270 */
[----:B------:R-:W1:Y:S02]  /*11f30*/  SYNCS.PHASECHK.TRANS64.TRYWAIT P3, [R10+URZ+0x31c40], R3 ;  /* 0x031c40030a0075a7 */ /* 0x000e64000806017f */
[----:B-1----:R-:W-:Y:S09]  /*11f40*/  @!P3 BRA `(.L_x_1596) ;  /* 0x000000180004b947 */ /* 0x002ff20003800000 */
.L_x_1635:
[----:B------:R-:W-:Y:S05]  /*11f50*/  @P2 BRA `(.L_x_1597) ;  /* 0x0000000000142947 */ /* 0x000fea0003800000 */
[----:B------:R-:W-:Y:S02]  /*11f60*/  ISETP.NE.AND P3, PT, R27, RZ, PT ;  /* 0x000000ff1b00720c */ /* 0x000fe40003f65270 */
[----:B-1----:R-:W-:-:S04]  /*11f70*/  MOV R3, 0x6c00 ;  /* 0x00006c0000037802 */ /* 0x002fc80000000f00 */
[----:B------:R2:W-:Y:S07]  /*11f80*/  SYNCS.ARRIVE.TRANS64 RZ, [R10+URZ+0x31c30], R3 ;  /* 0x031c30030aff79a7 */ /* 0x0005ee000800003f */
[----:B------:R-:W-:Y:S05]  /*11f90*/  @!P3 BRA `(.L_x_1597) ;  /* 0x000000000004b947 */ /* 0x000fea0003800000 */
[----:B------:R-:W-:Y:S01]  /*11fa0*/  BPT.TRAP 0x1 ;  /* 0x000000040000795c */ /* 0x000fe20000300000 */
.L_x_1597:
        /* <DEDUP_REMOVED lines=30> */
.L_x_1636:
[----:B------:R-:W-:Y:S05]  /*12190*/  @P2 BRA `(.L_x_1599) ;  /* 0x0000000000142947 */ /* 0x000fea0003800000 */
[----:B------:R-:W-:Y:S01]  /*121a0*/  ISETP.NE.AND P2, PT, R27, RZ, PT ;  /* 0x000000ff1b00720c */ /* 0x000fe20003f45270 */
[----:B------:R-:W-:-:S04]  /*121b0*/  IMAD.MOV.U32 R10, RZ, RZ, 0x6c00 ;  /* 0x00006c00ff0a7424 */ /* 0x000fc800078e00ff */
[----:B------:R2:W-:Y:S08]  /*121c0*/  SYNCS.ARRIVE.TRANS64 RZ, [R3+URZ+0x50], R10 ;  /* 0x0000500a03ff79a7 */ /* 0x0005f0000800003f */
[----:B------:R-:W-:Y:S05]  /*121d0*/  @!P2 BRA `(.L_x_1599) ;  /* 0x000000000004a947 */ /* 0x000fea0003800000 */
[----:B------:R-:W-:Y:S01]  /*121e0*/  BPT.TRAP 0x1 ;  /* 0x000000040000795c */ /* 0x000fe20000300000 */
.L_x_1599:
        /* <DEDUP_REMOVED lines=12> */
[----:B------:R-:W-:Y:S01]  /*122b0*/  IMAD.MOV.U32 R5, RZ, RZ, R12 ;  /* 0x000000ffff057224 */ /* 0x000fe200078e000c */
[----:B------:R-:W-:Y:S01]  /*122c0*/  MOV R9, R2 ;  /* 0x0000000200097202 */ /* 0x000fe20000000f00 */
[----:B------:R-:W-:-:S02]  /*122d0*/  UIMAD UR11, UR11, 0x90, URZ ;  /* 0x000000900b0b78a4 */ /* 0x000fc4000f8e023f */
        /* <DEDUP_REMOVED lines=14> */
.L_x_1594:
[----:B------:R-:W-:Y:S05]  /*123c0*/  BSYNC B1 ;  /* 0x0000000000017941 */ /* 0x000fea0003800000 */
.L_x_1593:
[----:B------:R-:W-:Y:S01]  /*123d0*/  VIADD R19, R13, 0x1 ;  /* 0x000000010d137836 */ /* 0x000fe20000000000 */
[----:B------:R-:W-:Y:S04]  /*123e0*/  BSSY B1, `(.L_x_1600) ;  /* 0x0000068000017945 */ /* 0x000fe80003800000 */
        /* <DEDUP_REMOVED lines=19> */
[----:B------:R-:W-:-:S05]  /*12520*/  IMAD.WIDE.U32 R10, R0, UR36, R10 ;  /* 0x00000024000a7c25 */ /* 0x000fca000f8e000a */
[----:B------:R-:W-:Y:S02]  /*12530*/  IADD3 R11, R25, R11, RZ ;  /* 0x0000000b190b7210 */ /* 0x000fe40007ffe0ff */
[----:B-1----:R-:W-:-:S04]  /*12540*/  LEA R2, P2, R10, R2, 0x2 ;  /* 0x000000020a027211 */ /* 0x002fc800078410ff */
[----:B------:R-:W-:-:S05]  /*12550*/  LEA.HI.X R3, R10, R3, R11, 0x2, P2 ;  /* 0x000000030a037211 */ /* 0x000fca00010f140b */
[----:B------:R1:W5:Y:S01]  /*12560*/  LDG.E R2, desc[UR4][R2.64] ;  /* 0x0000000402027981 */ /* 0x000362000c1e1900 */
[----:B------:R-:W-:-:S04]  /*12570*/  IMAD.MOV R10, RZ, RZ, -R21 ;  /* 0x000000ffff0a7224 */ /* 0x000fc800078e0a15 */
[----:B------:R-:W-:-:S07]  /*12580*/  IMAD R15, R12, R10, R15 ;  /* 0x0000000a0c0f7224 */ /* 0x000fce00078e020f */
.L_x_1602:
[----:B-1----:R-:W-:Y:S01]  /*12590*/  IMAD R3, R19, 0x8, R24 ;  /* 0x0000000813037824 */ /* 0x002fe200078e0218 */
[----:B------:R-:W-:Y:S02]  /*125a0*/  SHF.L.U32 R10, R22, 0x1f, RZ ;  /* 0x0000001f160a7819 */ /* 0x000fe400000006ff */
[----:B------:R-:W-:Y:S02]  /*125b0*/  ISETP.NE.AND P2, PT, R18, RZ, PT ;  /* 0x000000ff1200720c */ /* 0x000fe40003f45270 */
[----:B------:R-:W1:Y:S02]  /*125c0*/  SYNCS.PHASECHK.TRANS64.TRYWAIT P3, [R3+URZ+0x31c40], R10 ;  /* 0x031c400a030075a7 */ /* 0x000e64000806017f */
[----:B-1----:R-:W-:Y:S09]  /*125d0*/  @!P3 BRA `(.L_x_1603) ;  /* 0x000000100088b947 */ /* 0x002ff20003800000 */
.L_x_1637:
[----:B------:R-:W-:Y:S05]  /*125e0*/  @P2 BRA `(.L_x_1604) ;  /* 0x0000000000142947 */ /* 0x000fea0003800000 */
[----:B------:R-:W-:Y:S01]  /*125f0*/  ISETP.NE.AND P3, PT, R27, RZ, PT ;  /* 0x000000ff1b00720c */ /* 0x000fe20003f65270 */
[----:B-1----:R-:W-:-:S04]  /*12600*/  IMAD.MOV.U32 R10, RZ, RZ, 0x6c00 ;  /* 0x00006c00ff0a7424 */ /* 0x002fc800078e00ff */
[----:B------:R2:W-:Y:S08]  /*12610*/  SYNCS.ARRIVE.TRANS64 RZ, [R3+URZ+0x31c30], R10 ;  /* 0x031c300a03ff79a7 */ /* 0x0005f0000800003f */
[----:B------:R-:W-:Y:S05]  /*12620*/  @!P3 BRA `(.L_x_1604) ;  /* 0x000000000004b947 */ /* 0x000fea0003800000 */
[----:B------:R-:W-:Y:S01]  /*12630*/  BPT.TRAP 0x1 ;  /* 0x000000040000795c */ /* 0x000fe20000300000 */
.L_x_1604:
        /* <DEDUP_REMOVED lines=32> */
.L_x_1638:
[----:B------:R-:W-:Y:S05]  /*12840*/  @P2 BRA `(.L_x_1606) ;  /* 0x0000000000142947 */ /* 0x000fea0003800000 */
[----:B------:R-:W-:Y:S01]  /*12850*/  ISETP.NE.AND P2, PT, R27, RZ, PT ;  /* 0x000000ff1b00720c */ /* 0x000fe20003f45270 */
[----:B-1----:R-:W-:-:S04]  /*12860*/  IMAD.MOV.U32 R6, RZ, RZ, 0x6c00 ;  /* 0x00006c00ff067424 */ /* 0x002fc800078e00ff */
[----:B------:R2:W-:Y:S08]  /*12870*/  SYNCS.ARRIVE.TRANS64 RZ, [R3+URZ+0x50], R6 ;  /* 0x0000500603ff79a7 */ /* 0x0005f0000800003f */
[----:B------:R-:W-:Y:S05]  /*12880*/  @!P2 BRA `(.L_x_1606) ;  /* 0x000000000004a947 */ /* 0x000fea0003800000 */
[----:B------:R-:W-:Y:S01]  /*12890*/  BPT.TRAP 0x1 ;  /* 0x000000040000795c */ /* 0x000fe20000300000 */
.L_x_1606:
        /* <DEDUP_REMOVED lines=28> */
.L_x_1601:
[----:B------:R-:W-:Y:S05]  /*12a60*/  BSYNC B1 ;  /* 0x0000000000017941 */ /* 0x000fea0003800000 */
.L_x_1600:
[C---:B------:R-:W-:Y:S02]  /*12a70*/  ISETP.GT.AND P2, PT, R7.reuse, 0x1, PT ;  /* 0x000000010700780c */ /* 0x040fe40003f44270 */
[----:B------:R-:W-:-:S11]  /*12a80*/  IADD3 R7, R7, -0x2, RZ ;  /* 0xfffffffe07077810 */ /* 0x000fd60007ffe0ff */
[----:B------:R-:W-:Y:S05]  /*12a90*/  @P2 BRA `(.L_x_1607) ;  /* 0xfffffff000a42947 */ /* 0x000fea000383ffff */
.L_x_1592:
[----:B------:R-:W-:Y:S05]  /*12aa0*/  BSYNC B0 ;  /* 0x0000000000007941 */ /* 0x000fea0003800000 */
.L_x_1583:
[----:B------:R-:W-:Y:S04]  /*12ab0*/  BSSY B0, `(.L_x_1608) ;  /* 0x000000f000007945 */ /* 0x000fe80003800000 */
[----:B------:R-:W-:Y:S05]  /*12ac0*/  @P1 BRA `(.L_x_1609) ;  /* 0x0000000000341947 */ /* 0x000fea0003800000 */
[----:B------:R-:W3:Y:S01]  /*12ad0*/  S2R R11, SR_LANEID ;  /* 0x00000000000b7919 */ /* 0x000ee20000000000 */
[----:B------:R-:W-:Y:S01]  /*12ae0*/  VOTEU.ANY UR4, UPT, PT ;  /* 0x0000000000047886 */ /* 0x000fe200038e0100 */
[----:B-12---:R-:W1:Y:S01]  /*12af0*/  LDC.64 R2, c[0x0][0xdf0] ;  /* 0x00037c00ff027b82 */ /* 0x006e620000000a00 */
[----:B------:R-:W3:Y:S01]  /*12b00*/  FLO.U32 R0, UR4 ;  /* 0x0000000400007d00 */ /* 0x000ee200080e0000 */
[----:B------:R-:W-:-:S07]  /*12b10*/  ULDC.64 UR6, c[0x0][0x208] ;  /* 0x0000820000067ab9 */ /* 0x000fce0000000a00 */
        /* <DEDUP_REMOVED lines=8> */
.L_x_1609:
[----:B------:R-:W-:Y:S05]  /*12ba0*/  BSYNC B0 ;  /* 0x0000000000007941 */ /* 0x000fea0003800000 */
.L_x_1608:
[----:B------:R-:W-:Y:S04]  /*12bb0*/  BSSY B0, `(.L_x_1610) ;  /* 0x0000028000007945 */ /* 0x000fe80003800000 */
[----:B------:R-:W-:Y:S05]  /*12bc0*/  @!P6 BRA `(.L_x_1611) ;  /* 0x000000000098e947 */ /* 0x000fea0003800000 */
[----:B-12---:R-:W-:Y:S01]  /*12bd0*/  IMAD R3, R19, 0x8, R24 ;  /* 0x0000000813037824 */ /* 0x006fe200078e0218 */
[----:B------:R-:W-:Y:S02]  /*12be0*/  SHF.L.U32 R0, R22, 0x1f, RZ ;  /* 0x0000001f16007819 */ /* 0x000fe400000006ff */
[----:B------:R-:W-:Y:S02]  /*12bf0*/  ISETP.NE.AND P1, PT, R18, RZ, PT ;  /* 0x000000ff1200720c */ /* 0x000fe40003f25270 */
[----:B------:R-:W1:Y:S02]  /*12c00*/  SYNCS.PHASECHK.TRANS64.TRYWAIT P0, [R3+URZ+0x31c60], R0 ;  /* 0x031c6000030075a7 */ /* 0x000e64000800017f */
[----:B-1----:R-:W-:Y:S09]  /*12c10*/  @!P0 BRA `(.L_x_1612) ;  /* 0x0000000c00208947 */ /* 0x002ff20003800000 */
.L_x_1639:
[----:B------:R-:W-:Y:S05]  /*12c20*/  @P1 BRA `(.L_x_1613) ;  /* 0x0000000000141947 */ /* 0x000fea0003800000 */
[----:B------:R-:W-:Y:S01]  /*12c30*/  ISETP.NE.AND P0, PT, R27, RZ, PT ;  /* 0x000000ff1b00720c */ /* 0x000fe20003f05270 */
[----:B-1----:R-:W-:-:S04]  /*12c40*/  IMAD.MOV.U32 R0, RZ, RZ, 0x6c00 ;  /* 0x00006c00ff007424 */ /* 0x002fc800078e00ff */
[----:B------:R2:W-:Y:S08]  /*12c50*/  SYNCS.ARRIVE.TRANS64 RZ, [R3+URZ+0x31c50], R0 ;  /* 0x031c500003ff79a7 */ /* 0x0005f0000800003f */
[----:B------:R-:W-:Y:S05]  /*12c60*/  @!P0 BRA `(.L_x_1613) ;  /* 0x0000000000048947 */ /* 0x000fea0003800000 */
[----:B------:R-:W-:Y:S01]  /*12c70*/  BPT.TRAP 0x1 ;  /* 0x000000040000795c */ /* 0x000fe20000300000 */
.L_x_1613:
        /* <DEDUP_REMOVED lines=27> */
.L_x_1611:
[----:B------:R-:W-:Y:S05]  /*12e30*/  BSYNC B0 ;  /* 0x0000000000007941 */ /* 0x000fea0003800000 */
.L_x_1610:
[----:B------:R-:W-:Y:S02]  /*12e40*/  VIADD R19, R19, 0x1 ;  /* 0x0000000113137836 */ /* 0x000fe40000000000 */
[----:B--2---:R-:W-:-:S03]  /*12e50*/  IMAD.MOV.U32 R13, RZ, RZ, R26 ;  /* 0x000000ffff0d7224 */ /* 0x004fc600078e001a */
[----:B------:R-:W-:-:S04]  /*12e60*/  ISETP.NE.AND P0, PT, R19, 0x2, PT ;  /* 0x000000021300780c */ /* 0x000fc80003f05270 */
[----:B-1----:R-:W-:Y:S02]  /*12e70*/  SEL R3, RZ, 0x1, P0 ;  /* 0x00000001ff037807 */ /* 0x002fe40000000000 */
[----:B------:R-:W-:Y:S02]  /*12e80*/  SEL R19, R19, RZ, P0 ;  /* 0x000000ff13137207 */ /* 0x000fe40000000000 */
[----:B------:R-:W-:-:S07]  /*12e90*/  LOP3.LUT R22, R22, R3, RZ, 0x3c, !PT ;  /* 0x0000000316167212 */ /* 0x000fce00078e3cff */
.L_x_1572:
[----:B------:R-:W-:Y:S05]  /*12ea0*/  BSYNC B6 ;  /* 0x0000000000067941 */ /* 0x000fea0003800000 */
.L_x_1570:
[----:B------:R-:W-:-:S03]  /*12eb0*/  UMOV UR4, 0xffffffff ;  /* 0xffffffff00047882 */ /* 0x000fc60000000000 */
[----:B------:R-:W-:Y:S05]  /*12ec0*/  BRA.DIV UR4, `(.L_x_1614) ;  /* 0x0000000a04887947 */ /* 0x000fea000b800000 */
[----:B------:R1:W2:Y:S02]  /*12ed0*/  SHFL.IDX PT, R14, R13, RZ, 0x1f ;  /* 0x00001fff0d0e7589 */ /* 0x0002a400000e0000 */
.L_x_1642:
[----:B------:R-:W-:Y:S01]  /*12ee0*/  ISETP.NE.AND P0, PT, R27, RZ, PT ;  /* 0x000000ff1b00720c */ /* 0x000fe20003f05270 */
[----:B------:R-:W-:Y:S05]  /*12ef0*/  WARPSYNC.ALL ;  /* 0x0000000000007948 */ /* 0x000fea0003800000 */
[----:B------:R-:W-:Y:S01]  /*12f00*/  BAR.SYNC.DEFER_BLOCKING 0x4, 0x1a0 ;  /* 0x0106800000007b1d */ /* 0x000fe20000010000 */
[----:B--2---:R-:W-:-:S05]  /*12f10*/  MOV R26, R14 ;  /* 0x0000000e001a7202 */ /* 0x004fca0000000f00 */
        /* <DEDUP_REMOVED lines=8> */
.L_x_1567:
[----:B------:R-:W2:Y:S01]  /*12fa0*/  S2R R3, SR_CgaCtaId ;  /* 0x0000000000037919 */ /* 0x000ea20000008800 */
[----:B------:R-:W-:Y:S01]  /*12fb0*/  VIADD R23, R23, 0x1 ;  /* 0x0000000117177836 */ /* 0x000fe20000000000 */
[----:B------:R-:W-:-:S04]  /*12fc0*/  MOV R2, 0x400 ;  /* 0x0000040000027802 */ /* 0x000fc80000000f00 */
[----:B------:R-:W-:-:S04]  /*12fd0*/  LEA.HI R0, R23, R23, RZ, 0x1 ;  /* 0x0000001717007211 */ /* 0x000fc800078f08ff */
[----:B------:R-:W-:-:S05]  /*12fe0*/  LOP3.LUT R0, R0, 0xfffffffe, RZ, 0xc0, !PT ;  /* 0xfffffffe00007812 */ /* 0x000fca00078ec0ff */
[----:B------:R-:W-:-:S05]  /*12ff0*/  IMAD.IADD R0, R23, 0x1, -R0 ;  /* 0x0000000117007824 */ /* 0x000fca00078e0a00 */
[----:B------:R-:W-:Y:S02]  /*13000*/  SHF.L.U32 R0, R0, 0x1f, RZ ;  /* 0x0000001f00007819 */ /* 0x000fe400000006ff */
[----:B--2---:R-:W-:-:S04]  /*13010*/  LEA R9, R3, R2, 0x18 ;  /* 0x0000000203097211 */ /* 0x004fc800078ec0ff */
[----:B------:R-:W2:Y:S02]  /*13020*/  SYNCS.PHASECHK.TRANS64.TRYWAIT P0, [R9+URZ+0x31c20], R0 ;  /* 0x031c2000090075a7 */ /* 0x000ea4000800017f */
[----:B--2---:R-:W-:Y:S05]  /*13030*/  @!P0 BRA `(.L_x_1616) ;  /* 0x0000000800508947 */ /* 0x004fea0003800000 */
.L_x_1643:
[----:B------:R-:W3:Y:S02]  /*13040*/  SHFL.IDX PT, R16, R16, RZ, 0x1f ;  /* 0x00001fff10107589 */ /* 0x000ee400000e0000 */
[----:B---3--:R-:W-:-:S13]  /*13050*/  ISETP.NE.AND P0, PT, R16, RZ, PT ;  /* 0x000000ff1000720c */ /* 0x008fda0003f05270 */
[----:B------:R-:W-:Y:S05]  /*13060*/  @P0 EXIT ;  /* 0x000000000000094d */ /* 0x000fea0003800000 */
[----:B------:R-:W-:Y:S01]  /*13070*/  ELECT P0, URZ, PT ;  /* 0x00000000003f782f */ /* 0x000fe20003800000 */
[----:B------:R-:W-:-:S12]  /*13080*/  BSSY B0, `(.L_x_1617) ;  /* 0x000001f000007945 */ /* 0x000fd80003800000 */
[----:B------:R-:W-:Y:S05]  /*13090*/  @!P0 BRA `(.L_x_1618) ;  /* 0x0000000000748947 */ /* 0x000fea0003800000 */
[----:B------:R-:W-:-:S04]  /*130a0*/  LOP3.LUT R17, R17, 0x2, RZ, 0xfc, !PT ;  /* 0x0000000211117812 */ /* 0x000fc800078efcff */
[----:B------:R-:W-:-:S13]  /*130b0*/  ISETP.NE.AND P2, PT, R17, 0x3, PT ;  /* 0x000000031100780c */ /* 0x000fda0003f45270 */
[----:B------:R-:W-:Y:S05]  /*130c0*/  @!P2 BRA `(.L_x_1619) ;  /* 0x000000000004a947 */ /* 0x000fea0003800000 */
[----:B------:R-:W-:Y:S01]  /*130d0*/  BPT.TRAP 0x1 ;  /* 0x000000040000795c */ /* 0x000fe20000300000 */
.L_x_1619:
[----:B--2---:R-:W-:Y:S01]  /*130e0*/  VIADD R0, R9, 0x31c40 ;  /* 0x00031c4009007836 */ /* 0x004fe20000000000 */
[----:B------:R-:W-:Y:S02]  /*130f0*/  SHF.L.U32 R4, R22, 0x1f, RZ ;  /* 0x0000001f16047819 */ /* 0x000fe400000006ff */
[C---:B------:R-:W-:Y:S01]  /*13100*/  IADD3 R2, R19.reuse, 0x1, RZ ;  /* 0x0000000113027810 */ /* 0x040fe20007ffe0ff */
        /* <DEDUP_REMOVED lines=9> */
.L_x_1644:
[----:B------:R-:W3:Y:S02]  /*131a0*/  SYNCS.PHASECHK.TRANS64.TRYWAIT P0, [R3+URZ], R2 ;  /* 0x00000002030075a7 */ /* 0x000ee4000800017f */
[----:B---3--:R-:W-:Y:S05]  /*131b0*/  @!P0 BRA `(.L_x_1621) ;  /* 0x0000000800188947 */ /* 0x008fea0003800000 */
.L_x_1645:
[----:B------:R-:W-:Y:S05]  /*131c0*/  @!P2 BRA `(.L_x_1622) ;  /* 0x000000000004a947 */ /* 0x000fea0003800000 */
[----:B------:R-:W-:Y:S01]  /*131d0*/  BPT.TRAP 0x1 ;  /* 0x000000040000795c */ /* 0x000fe20000300000 */
.L_x_1622:
[----:B------:R-:W-:-:S04]  /*131e0*/  VIADD R0, R9, 0x31c60 ;  /* 0x00031c6009007836 */ /* 0x000fc80000000000 */
[----:B------:R-:W-:-:S04]  /*131f0*/  IMAD R19, R19, 0x8, R0 ;  /* 0x0000000813137824 */ /* 0x000fc800078e0200 */
[----:B------:R-:W4:Y:S02]  /*13200*/  SYNCS.PHASECHK.TRANS64.TRYWAIT P0, [R19+URZ], R4 ;  /* 0x00000004130075a7 */ /* 0x000f24000800017f */
[----:B----4-:R-:W-:Y:S05]  /*13210*/  @!P0 BRA `(.L_x_1623) ;  /* 0x0000000800148947 */ /* 0x010fea0003800000 */
.L_x_1646:
[----:B------:R-:W-:-:S07]  /*13220*/  IMAD R7, R7, 0x8, R0 ;  /* 0x0000000807077824 */ /* 0x000fce00078e0200 */
.L_x_1624:
[----:B------:R1:W1:Y:S02]  /*13230*/  SYNCS.PHASECHK.TRANS64.TRYWAIT P0, [R7+URZ], R2 ;  /* 0x00000002070075a7 */ /* 0x000264000800017f */
[----:B-1----:R-:W-:Y:S05]  /*13240*/  @!P0 NANOSLEEP.SYNCS 0x989680 ;  /* 0x009896800000895d */ /* 0x002fea0003900000 */
[----:B------:R-:W1:Y:S02]  /*13250*/  @!P0 SYNCS.PHASECHK.TRANS64 P0, [R7+URZ], R2 ;  /* 0x00000002070085a7 */ /* 0x000e64000800007f */
[----:B-1----:R-:W-:Y:S05]  /*13260*/  @!P0 BRA `(.L_x_1624) ;  /* 0xfffffffc00f08947 */ /* 0x002fea000383ffff */
.L_x_1618:
[----:B------:R-:W-:Y:S05]  /*13270*/  BSYNC B0 ;  /* 0x0000000000007941 */ /* 0x000fea0003800000 */
.L_x_1617:
[----:B------:R-:W-:Y:S05]  /*13280*/  EXIT ;  /* 0x000000000000794d */ /* 0x000fea0003800000 */
.L_x_1528:
[----:B-1----:R-:W-:-:S04]  /*13290*/  MOV R3, UR47 ;  /* 0x0000002f00037c02 */ /* 0x002fc80008000f00 */
[----:B------:R1:W2:Y:S03]  /*132a0*/  SYNCS.PHASECHK.TRANS64.TRYWAIT P1, [R3+URZ+0x31c00], R0 ;  /* 0x031c0000030075a7 */ /* 0x0002a6000802017f */
[----:B--2---:R-:W-:Y:S05]  /*132b0*/  @!P1 NANOSLEEP.SYNCS 0x989680 ;  /* 0x009896800000995d */ /* 0x004fea0003900000 */
[----:B------:R-:W2:Y:S02]  /*132c0*/  @!P1 SYNCS.PHASECHK.TRANS64 P1, [R3+URZ+0x31c00], R0 ;  /* 0x031c0000030095a7 */ /* 0x000ea4000802007f */
[----:B--2---:R-:W-:Y:S05]  /*132d0*/  @!P1 BRA `(.L_x_1528) ;  /* 0xfffffffc00ec9947 */ /* 0x004fea000383ffff */
[----:B------:R-:W-:Y:S05]  /*132e0*/  BRA `(.L_x_1625) ;  /* 0xfffffee400107947 */ /* 0x000fea000383ffff */
.L_x_1532:
[----:B--2---:R2:W3:Y:S02]  /*132f0*/  SYNCS.PHASECHK.TRANS64.TRYWAIT P2, [R0+URZ+0x31c30], R3 ;  /* 0x031c3003000075a7 */ /* 0x0044e4000804017f */
[----:B---3--:R-:W-:Y:S05]  /*13300*/  @!P2 NANOSLEEP.SYNCS 0x989680 ;  /* 0x009896800000a95d */ /* 0x008fea0003900000 */
[----:B------:R-:W3:Y:S02]  /*13310*/  @!P2 SYNCS.PHASECHK.TRANS64 P2, [R0+URZ+0x31c30], R3 ;  /* 0x031c30030000a5a7 */ /* 0x000ee4000804007f */
[----:B---3--:R-:W-:Y:S05]  /*13320*/  @!P2 BRA `(.L_x_1532) ;  /* 0xfffffffc00f0a947 */ /* 0x008fea000383ffff */
[----:B------:R-:W-:Y:S05]  /*13330*/  BRA `(.L_x_1531) ;  /* 0xfffffee400387947 */ /* 0x000fea000383ffff */
.L_x_1537:
[----:B--2---:R-:W-:-:S04]  /*13340*/  IMAD.U32 R10, RZ, RZ, UR6 ;  /* 0x00000006ff0a7e24 */ /* 0x004fc8000f8e00ff */
[----:B------:R2:W3:Y:S03]  /*13350*/  SYNCS.PHASECHK.TRANS64.TRYWAIT P2, [R10+URZ+0x31c30], R9 ;  /* 0x031c30090a0075a7 */ /* 0x0004e6000804017f */
[----:B---3--:R-:W-:Y:S05]  /*13360*/  @!P2 NANOSLEEP.SYNCS 0x989680 ;  /* 0x009896800000a95d */ /* 0x008fea0003900000 */
[----:B------:R-:W3:Y:S02]  /*13370*/  @!P2 SYNCS.PHASECHK.TRANS64 P2, [R10+URZ+0x31c30], R9 ;  /* 0x031c30090a00a5a7 */ /* 0x000ee4000804007f */
[----:B---3--:R-:W-:Y:S05]  /*13380*/  @!P2 BRA `(.L_x_1537) ;  /* 0xfffffffc00eca947 */ /* 0x008fea000383ffff */
[----:B------:R-:W-:Y:S05]  /*13390*/  BRA `(.L_x_1534) ;  /* 0xffffff28009c7947 */ /* 0x000fea000383ffff */
.L_x_1541:
[----:B--2---:R-:W-:-:S04]  /*133a0*/  IMAD.U32 R10, RZ, RZ, UR6 ;  /* 0x00000006ff0a7e24 */ /* 0x004fc8000f8e00ff */
[----:B------:R2:W3:Y:S03]  /*133b0*/  SYNCS.PHASECHK.TRANS64.TRYWAIT P2, [R10+URZ+0x31c50], R9 ;  /* 0x031c50090a0075a7 */ /* 0x0004e6000804017f */
[----:B---3--:R-:W-:Y:S05]  /*133c0*/  @!P2 NANOSLEEP.SYNCS 0x989680 ;  /* 0x009896800000a95d */ /* 0x008fea0003900000 */
[----:B------:R-:W3:Y:S02]  /*133d0*/  @!P2 SYNCS.PHASECHK.TRANS64 P2, [R10+URZ+0x31c50], R9 ;  /* 0x031c50090a00a5a7 */ /* 0x000ee4000804007f */
[----:B---3--:R-:W-:Y:S05]  /*133e0*/  @!P2 BRA `(.L_x_1541) ;  /* 0xfffffffc00eca947 */ /* 0x008fea000383ffff */
[----:B------:R-:W-:Y:S05]  /*133f0*/  BRA `(.L_x_1538) ;  /* 0xffffff4000407947 */ /* 0x000fea000383ffff */
.L_x_1547:
[----:B--2---:R-:W-:-:S04]  /*13400*/  IMAD.U32 R7, RZ, RZ, UR6 ;  /* 0x00000006ff077e24 */ /* 0x004fc8000f8e00ff */
[----:B------:R2:W3:Y:S03]  /*13410*/  SYNCS.PHASECHK.TRANS64.TRYWAIT P2, [R7+URZ+0x31c30], R6 ;  /* 0x031c3006070075a7 */ /* 0x0004e6000804017f */
[----:B---3--:R-:W-:Y:S05]  /*13420*/  @!P2 NANOSLEEP.SYNCS 0x989680 ;  /* 0x009896800000a95d */ /* 0x008fea0003900000 */
[----:B------:R-:W3:Y:S02]  /*13430*/  @!P2 SYNCS.PHASECHK.TRANS64 P2, [R7+URZ+0x31c30], R6 ;  /* 0x031c30060700a5a7 */ /* 0x000ee4000804007f */
[----:B---3--:R-:W-:Y:S05]  /*13440*/  @!P2 BRA `(.L_x_1547) ;  /* 0xfffffffc00eca947 */ /* 0x008fea000383ffff */
[----:B------:R-:W-:Y:S05]  /*13450*/  BRA `(.L_x_1544) ;  /* 0xffffff7400347947 */ /* 0x000fea000383ffff */
.L_x_1551:
[----:B--2---:R-:W-:-:S04]  /*13460*/  IMAD.U32 R7, RZ, RZ, UR6 ;  /* 0x00000006ff077e24 */ /* 0x004fc8000f8e00ff */
[----:B------:R2:W3:Y:S03]  /*13470*/  SYNCS.PHASECHK.TRANS64.TRYWAIT P2, [R7+URZ+0x31c50], R6 ;  /* 0x031c5006070075a7 */ /* 0x0004e6000804017f */
[----:B---3--:R-:W-:Y:S05]  /*13480*/  @!P2 NANOSLEEP.SYNCS 0x989680 ;  /* 0x009896800000a95d */ /* 0x008fea0003900000 */
[----:B------:R-:W3:Y:S02]  /*13490*/  @!P2 SYNCS.PHASECHK.TRANS64 P2, [R7+URZ+0x31c50], R6 ;  /* 0x031c50060700a5a7 */ /* 0x000ee4000804007f */
[----:B---3--:R-:W-:Y:S05]  /*134a0*/  @!P2 BRA `(.L_x_1551) ;  /* 0xfffffffc00eca947 */ /* 0x008fea000383ffff */
[----:B------:R-:W-:Y:S05]  /*134b0*/  BRA `(.L_x_1548) ;  /* 0xffffff8800d87947 */ /* 0x000fea000383ffff */
.L_x_1556:
[----:B---3--:R-:W-:-:S04]  /*134c0*/  MOV R5, UR10 ;  /* 0x0000000a00057c02 */ /* 0x008fc80008000f00 */
[----:B------:R3:W4:Y:S03]  /*134d0*/  SYNCS.PHASECHK.TRANS64.TRYWAIT P0, [R5+URZ+0x31c50], R4 ;  /* 0x031c5004050075a7 */ /* 0x000726000800017f */
[----:B----4-:R-:W-:Y:S05]  /*134e0*/  @!P0 NANOSLEEP.SYNCS 0x989680 ;  /* 0x009896800000895d */ /* 0x010fea0003900000 */
[----:B------:R-:W4:Y:S02]  /*134f0*/  @!P0 SYNCS.PHASECHK.TRANS64 P0, [R5+URZ+0x31c50], R4 ;  /* 0x031c5004050085a7 */ /* 0x000f24000800007f */
[----:B----4-:R-:W-:Y:S05]  /*13500*/  @!P0 BRA `(.L_x_1556) ;  /* 0xfffffffc00ec8947 */ /* 0x010fea000383ffff */
[----:B------:R-:W-:Y:S05]  /*13510*/  BRA `(.L_x_1555) ;  /* 0xffffffb000f87947 */ /* 0x000fea000383ffff */
.L_x_1576:
[----:B------:R-:W-:Y:S02]  /*13520*/  IMAD.MOV.U32 R13, RZ, RZ, R16 ;  /* 0x000000ffff0d7224 */ /* 0x000fe400078e0010 */
[----:B------:R-:W-:Y:S02]  /*13530*/  IMAD.MOV.U32 R12, RZ, RZ, RZ ;  /* 0x000000ffff0c7224 */ /* 0x000fe400078e00ff */
[----:B------:R-:W-:Y:S02]  /*13540*/  IMAD.MOV.U32 R11, RZ, RZ, 0x1f ;  /* 0x0000001fff0b7424 */ /* 0x000fe400078e00ff */
[----:B------:R-:W-:-:S07]  /*13550*/  IMAD.MOV.U32 R15, RZ, RZ, -0x1 ;  /* 0xffffffffff0f7424 */ /* 0x000fce00078e00ff */
[----:B------:R-:W-:Y:S05]  /*13560*/  WARPSYNC.COLLECTIVE R15, `(.L_x_1626) ;  /* 0x000000000f087348 */ /* 0x000fea0003c00000 */
[----:B------:R1:W2:Y:S02]  /*13570*/  SHFL.IDX P6, R14, R13, R12, R11 ;  /* 0x0000000c0d0e7389 */ /* 0x0002a400000c000b */
[----:B-12---:R-:W-:Y:S01]  /*13580*/  ENDCOLLECTIVE ;  /* 0x000000000000791b */ /* 0x006fe20003800000 */
.L_x_1626:
[----:B------:R-:W-:Y:S05]  /*13590*/  BRA `(.L_x_1627) ;  /* 0xffffffd800587947 */ /* 0x000fea000383ffff */
.L_x_1577:
[----:B------:R-:W-:Y:S01]  /*135a0*/  BSSY B0, `(.L_x_1628) ;  /* 0x0000006000007945 */ /* 0x000fe20003800000 */
[----:B------:R-:W-:-:S07]  /*135b0*/  MOV R15, 0xffffffff ;  /* 0xffffffff000f7802 */ /* 0x000fce0000000f00 */
[----:B------:R-:W-:Y:S05]  /*135c0*/  WARPSYNC.COLLECTIVE R15, `(.L_x_1629) ;  /* 0x000000000f0c7348 */ /* 0x000fea0003c00000 */
[----:B------:R-:W-:Y:S02]  /*135d0*/  ELECT P6, UR62, PT ;  /* 0x00000000003e782f */ /* 0x000fe400038c0000 */
[----:B------:R-:W-:Y:S01]  /*135e0*/  MOV R14, UR62 ;  /* 0x0000003e000e7c02 */ /* 0x000fe20008000f00 */
[----:B------:R-:W-:Y:S10]  /*135f0*/  ENDCOLLECTIVE ;  /* 0x000000000000791b */ /* 0x000ff40003800000 */
.L_x_1629:
[----:B------:R-:W-:Y:S05]  /*13600*/  BSYNC B0 ;  /* 0x0000000000007941 */ /* 0x000fea0003800000 */
.L_x_1628:
[----:B------:R-:W-:Y:S05]  /*13610*/  BRA `(.L_x_1630) ;  /* 0xffffffd800487947 */ /* 0x000fea000383ffff */
.L_x_1580:
[----:B--2---:R2:W3:Y:S02]  /*13620*/  SYNCS.PHASECHK.TRANS64.TRYWAIT P2, [R13+URZ+0x31c40], R12 ;  /* 0x031c400c0d0075a7 */ /* 0x0044e4000804017f */
[----:B---3--:R-:W-:Y:S05]  /*13630*/  @!P2 NANOSLEEP.SYNCS 0x989680 ;  /* 0x009896800000a95d */ /* 0x008fea0003900000 */
[----:B------:R-:W3:Y:S02]  /*13640*/  @!P2 SYNCS.PHASECHK.TRANS64 P2, [R13+URZ+0x31c40], R12 ;  /* 0x031c400c0d00a5a7 */ /* 0x000ee4000804007f */
[----:B---3--:R-:W-:Y:S05]  /*13650*/  @!P2 BRA `(.L_x_1580) ;  /* 0xfffffffc00f0a947 */ /* 0x008fea000383ffff */
[----:B------:R-:W-:Y:S05]  /*13660*/  BRA `(.L_x_1631) ;  /* 0xffffffd800a07947 */ /* 0x000fea000383ffff */
.L_x_1582:
[----:B-1----:R1:W3:Y:S02]  /*13670*/  SYNCS.PHASECHK.TRANS64.TRYWAIT P2, [R24+URZ+0x31c20], R7 ;  /* 0x031c2007180075a7 */ /* 0x0022e4000804017f */
[----:B---3--:R-:W-:Y:S05]  /*13680*/  @!P2 NANOSLEEP.SYNCS 0x989680 ;  /* 0x009896800000a95d */ /* 0x008fea0003900000 */
[----:B------:R-:W3:Y:S02]  /*13690*/  @!P2 SYNCS.PHASECHK.TRANS64 P2, [R24+URZ+0x31c20], R7 ;  /* 0x031c20071800a5a7 */ /* 0x000ee4000804007f */
[----:B---3--:R-:W-:Y:S05]  /*136a0*/  @!P2 BRA `(.L_x_1582) ;  /* 0xfffffffc00f0a947 */ /* 0x008fea000383ffff */
[----:B------:R-:W-:Y:S05]  /*136b0*/  BRA `(.L_x_1632) ;  /* 0xffffffdc00b87947 */ /* 0x000fea000383ffff */
.L_x_1588:
[----:B-1----:R1:W2:Y:S02]  /*136c0*/  SYNCS.PHASECHK.TRANS64.TRYWAIT P3, [R3+URZ+0x31c40], R2 ;  /* 0x031c4002030075a7 */ /* 0x0022a4000806017f */
[----:B--2---:R-:W-:Y:S05]  /*136d0*/  @!P3 NANOSLEEP.SYNCS 0x989680 ;  /* 0x009896800000b95d */ /* 0x004fea0003900000 */
[----:B------:R-:W2:Y:S02]  /*136e0*/  @!P3 SYNCS.PHASECHK.TRANS64 P3, [R3+URZ+0x31c40], R2 ;  /* 0x031c40020300b5a7 */ /* 0x000ea4000806007f */
[----:B--2---:R-:W-:Y:S05]  /*136f0*/  @!P3 BRA `(.L_x_1588) ;  /* 0xfffffffc00f0b947 */ /* 0x004fea000383ffff */
[----:B------:R-:W-:Y:S05]  /*13700*/  BRA `(.L_x_1633) ;  /* 0xffffffe000487947 */ /* 0x000fea000383ffff */
.L_x_1590:
[----:B-1----:R1:W2:Y:S02]  /*13710*/  SYNCS.PHASECHK.TRANS64.TRYWAIT P3, [R2+URZ+0x60], R3 ;  /* 0x00006003020075a7 */ /* 0x0022a4000806017f */
[----:B--2---:R-:W-:Y:S05]  /*13720*/  @!P3 NANOSLEEP.SYNCS 0x989680 ;  /* 0x009896800000b95d */ /* 0x004fea0003900000 */
[----:B------:R-:W2:Y:S02]  /*13730*/  @!P3 SYNCS.PHASECHK.TRANS64 P3, [R2+URZ+0x60], R3 ;  /* 0x000060030200b5a7 */ /* 0x000ea4000806007f */
[----:B--2---:R-:W-:Y:S05]  /*13740*/  @!P3 BRA `(.L_x_1590) ;  /* 0xfffffffc00f0b947 */ /* 0x004fea000383ffff */
[----:B------:R-:W-:Y:S05]  /*13750*/  BRA `(.L_x_1634) ;  /* 0xffffffe000c47947 */ /* 0x000fea000383ffff */
.L_x_1596:
[----:B-1----:R1:W2:Y:S02]  /*13760*/  SYNCS.PHASECHK.TRANS64.TRYWAIT P3, [R10+URZ+0x31c40], R3 ;  /* 0x031c40030a0075a7 */ /* 0x0022a4000806017f */
[----:B--2---:R-:W-:Y:S05]  /*13770*/  @!P3 NANOSLEEP.SYNCS 0x989680 ;  /* 0x009896800000b95d */ /* 0x004fea0003900000 */
[----:B------:R-:W2:Y:S02]  /*13780*/  @!P3 SYNCS.PHASECHK.TRANS64 P3, [R10+URZ+0x31c40], R3 ;  /* 0x031c40030a00b5a7 */ /* 0x000ea4000806007f */
[----:B--2---:R-:W-:Y:S05]  /*13790*/  @!P3 BRA `(.L_x_1596) ;  /* 0xfffffffc00f0b947 */ /* 0x004fea000383ffff */
[----:B------:R-:W-:Y:S05]  /*137a0*/  BRA `(.L_x_1635) ;  /* 0xffffffe400e87947 */ /* 0x000fea000383ffff */
.L_x_1598:
[----:B-1----:R1:W2:Y:S02]  /*137b0*/  SYNCS.PHASECHK.TRANS64.TRYWAIT P3, [R3+URZ+0x60], R22 ;  /* 0x00006016030075a7 */ /* 0x0022a4000806017f */
[----:B--2---:R-:W-:Y:S05]  /*137c0*/  @!P3 NANOSLEEP.SYNCS 0x989680 ;  /* 0x009896800000b95d */ /* 0x004fea0003900000 */
[----:B------:R-:W2:Y:S02]  /*137d0*/  @!P3 SYNCS.PHASECHK.TRANS64 P3, [R3+URZ+0x60], R22 ;  /* 0x000060160300b5a7 */ /* 0x000ea4000806007f */
[----:B--2---:R-:W-:Y:S05]  /*137e0*/  @!P3 BRA `(.L_x_1598) ;  /* 0xfffffffc00f0b947 */ /* 0x004fea000383ffff */
[----:B------:R-:W-:Y:S05]  /*137f0*/  BRA `(.L_x_1636) ;  /* 0xffffffe800647947 */ /* 0x000fea000383ffff */
.L_x_1603:
[----:B-1----:R1:W2:Y:S02]  /*13800*/  SYNCS.PHASECHK.TRANS64.TRYWAIT P3, [R3+URZ+0x31c40], R10 ;  /* 0x031c400a030075a7 */ /* 0x0022a4000806017f */
[----:B--2---:R-:W-:Y:S05]  /*13810*/  @!P3 NANOSLEEP.SYNCS 0x989680 ;  /* 0x009896800000b95d */ /* 0x004fea0003900000 */
[----:B------:R-:W2:Y:S02]  /*13820*/  @!P3 SYNCS.PHASECHK.TRANS64 P3, [R3+URZ+0x31c40], R10 ;  /* 0x031c400a0300b5a7 */ /* 0x000ea4000806007f */
[----:B--2---:R-:W-:Y:S05]  /*13830*/  @!P3 BRA `(.L_x_1603) ;  /* 0xfffffffc00f0b947 */ /* 0x004fea000383ffff */
[----:B------:R-:W-:Y:S05]  /*13840*/  BRA `(.L_x_1637) ;  /* 0xffffffec00647947 */ /* 0x000fea000383ffff */
.L_x_1605:
[----:B-1----:R1:W2:Y:S02]  /*13850*/  SYNCS.PHASECHK.TRANS64.TRYWAIT P3, [R3+URZ+0x60], R6 ;  /* 0x00006006030075a7 */ /* 0x0022a4000806017f */
[----:B--2---:R-:W-:Y:S05]  /*13860*/  @!P3 NANOSLEEP.SYNCS 0x989680 ;  /* 0x009896800000b95d */ /* 0x004fea0003900000 */
[----:B------:R-:W2:Y:S02]  /*13870*/  @!P3 SYNCS.PHASECHK.TRANS64 P3, [R3+URZ+0x60], R6 ;  /* 0x000060060300b5a7 */ /* 0x000ea4000806007f */
[----:B--2---:R-:W-:Y:S05]  /*13880*/  @!P3 BRA `(.L_x_1605) ;  /* 0xfffffffc00f0b947 */ /* 0x004fea000383ffff */
[----:B------:R-:W-:Y:S05]  /*13890*/  BRA `(.L_x_1638) ;  /* 0xffffffec00e87947 */ /* 0x000fea000383ffff */
.L_x_1612:
[----:B-1----:R1:W2:Y:S02]  /*138a0*/  SYNCS.PHASECHK.TRANS64.TRYWAIT P0, [R3+URZ+0x31c60], R0 ;  /* 0x031c6000030075a7 */ /* 0x0022a4000800017f */
[----:B--2---:R-:W-:Y:S05]  /*138b0*/  @!P0 NANOSLEEP.SYNCS 0x989680 ;  /* 0x009896800000895d */ /* 0x004fea0003900000 */
[----:B------:R-:W2:Y:S02]  /*138c0*/  @!P0 SYNCS.PHASECHK.TRANS64 P0, [R3+URZ+0x31c60], R0 ;  /* 0x031c6000030085a7 */ /* 0x000ea4000800007f */
[----:B--2---:R-:W-:Y:S05]  /*138d0*/  @!P0 BRA `(.L_x_1612) ;  /* 0xfffffffc00f08947 */ /* 0x004fea000383ffff */
[----:B------:R-:W-:Y:S05]  /*138e0*/  BRA `(.L_x_1639) ;  /* 0xfffffff000cc7947 */ /* 0x000fea000383ffff */
.L_x_1614:
[----:B------:R-:W-:Y:S01]  /*138f0*/  BSSY B0, `(.L_x_1640) ;  /* 0x0000007000007945 */ /* 0x000fe20003800000 */
[----:B------:R-:W-:Y:S02]  /*13900*/  IMAD.MOV.U32 R12, RZ, RZ, RZ ;  /* 0x000000ffff0c7224 */ /* 0x000fe400078e00ff */
[----:B------:R-:W-:Y:S02]  /*13910*/  IMAD.MOV.U32 R11, RZ, RZ, 0x1f ;  /* 0x0000001fff0b7424 */ /* 0x000fe400078e00ff */
[----:B------:R-:W-:-:S07]  /*13920*/  IMAD.MOV.U32 R15, RZ, RZ, -0x1 ;  /* 0xffffffffff0f7424 */ /* 0x000fce00078e00ff */
[----:B------:R-:W-:Y:S05]  /*13930*/  WARPSYNC.COLLECTIVE R15, `(.L_x_1641) ;  /* 0x000000000f087348 */ /* 0x000fea0003c00000 */
[----:B------:R1:W2:Y:S02]  /*13940*/  SHFL.IDX P6, R14, R13, R12, R11 ;  /* 0x0000000c0d0e7389 */ /* 0x0002a400000c000b */
[----:B-12---:R-:W-:Y:S01]  /*13950*/  ENDCOLLECTIVE ;  /* 0x000000000000791b */ /* 0x006fe20003800000 */
.L_x_1641:
[----:B------:R-:W-:Y:S05]  /*13960*/  BSYNC B0 ;  /* 0x0000000000007941 */ /* 0x000fea0003800000 */
.L_x_1640:
[----:B------:R-:W-:Y:S05]  /*13970*/  BRA `(.L_x_1642) ;  /* 0xfffffff400587947 */ /* 0x000fea000383ffff */
.L_x_1616:
[----:B--2---:R2:W3:Y:S02]  /*13980*/  SYNCS.PHASECHK.TRANS64.TRYWAIT P0, [R9+URZ+0x31c20], R0 ;  /* 0x031c2000090075a7 */ /* 0x0044e4000800017f */
[----:B---3--:R-:W-:Y:S05]  /*13990*/  @!P0 NANOSLEEP.SYNCS 0x989680 ;  /* 0x009896800000895d */ /* 0x008fea0003900000 */
[----:B------:R-:W3:Y:S02]  /*139a0*/  @!P0 SYNCS.PHASECHK.TRANS64 P0, [R9+URZ+0x31c20], R0 ;  /* 0x031c2000090085a7 */ /* 0x000ee4000800007f */
[----:B---3--:R-:W-:Y:S05]  /*139b0*/  @!P0 BRA `(.L_x_1616) ;  /* 0xfffffffc00f08947 */ /* 0x008fea000383ffff */
[----:B------:R-:W-:Y:S05]  /*139c0*/  BRA `(.L_x_1643) ;  /* 0xfffffff4009c7947 */ /* 0x000fea000383ffff */
.L_x_1620:
[----:B--2---:R2:W3:Y:S02]  /*139d0*/  SYNCS.PHASECHK.TRANS64.TRYWAIT P0, [R5+URZ], R4 ;  /* 0x00000004050075a7 */ /* 0x0044e4000800017f */
[----:B---3--:R-:W-:Y:S05]  /*139e0*/  @!P0 NANOSLEEP.SYNCS 0x989680 ;  /* 0x009896800000895d */ /* 0x008fea0003900000 */
[----:B------:R-:W3:Y:S02]  /*139f0*/  @!P0 SYNCS.PHASECHK.TRANS64 P0, [R5+URZ], R4 ;  /* 0x00000004050085a7 */ /* 0x000ee4000800007f */
[----:B---3--:R-:W-:Y:S05]  /*13a00*/  @!P0 BRA `(.L_x_1620) ;  /* 0xfffffffc00f08947 */ /* 0x008fea000383ffff */
[----:B------:R-:W-:Y:S05]  /*13a10*/  BRA `(.L_x_1644) ;  /* 0xfffffff400e07947 */ /* 0x000fea000383ffff */
.L_x_1621:
[----:B---3--:R3:W4:Y:S02]  /*13a20*/  SYNCS.PHASECHK.TRANS64.TRYWAIT P0, [R3+URZ], R2 ;  /* 0x00000002030075a7 */ /* 0x008724000800017f */
[----:B----4-:R-:W-:Y:S05]  /*13a30*/  @!P0 NANOSLEEP.SYNCS 0x989680 ;  /* 0x009896800000895d */ /* 0x010fea0003900000 */
[----:B------:R-:W4:Y:S02]  /*13a40*/  @!P0 SYNCS.PHASECHK.TRANS64 P0, [R3+URZ], R2 ;  /* 0x00000002030085a7 */ /* 0x000f24000800007f */
[----:B----4-:R-:W-:Y:S05]  /*13a50*/  @!P0 BRA `(.L_x_1621) ;  /* 0xfffffffc00f08947 */ /* 0x010fea000383ffff */
[----:B------:R-:W-:Y:S05]  /*13a60*/  BRA `(.L_x_1645) ;  /* 0xfffffff400d47947 */ /* 0x000fea000383ffff */
.L_x_1623:
[----:B----4-:R4:W1:Y:S02]  /*13a70*/  SYNCS.PHASECHK.TRANS64.TRYWAIT P0, [R19+URZ], R4 ;  /* 0x00000004130075a7 */ /* 0x010864000800017f */
[----:B-1----:R-:W-:Y:S05]  /*13a80*/  @!P0 NANOSLEEP.SYNCS 0x989680 ;  /* 0x009896800000895d */ /* 0x002fea0003900000 */
[----:B------:R-:W1:Y:S02]  /*13a90*/  @!P0 SYNCS.PHASECHK.TRANS64 P0, [R19+URZ], R4 ;  /* 0x00000004130085a7 */ /* 0x000e64000800007f */
[----:B-1----:R-:W-:Y:S05]  /*13aa0*/  @!P0 BRA `(.L_x_1623) ;  /* 0xfffffffc00f08947 */ /* 0x002fea000383ffff */
[----:B------:R-:W-:Y:S05]  /*13ab0*/  BRA `(.L_x_1646) ;  /* 0xfffffff400d87947 */ /* 0x000fea000383ffff */
.L_x_1647:
        /* <DEDUP_REMOVED lines=12> */
.L_x_2210:


//--------------------- .text._ZN7cutlass13device_kernelIN5flash11enable_sm90INS1_16FlashAttnFwdSm90INS1_25CollectiveMainloopFwdSm90ILi2EN4cute5tupleIJNS5_1CILi1EEES8_S8_EEENS6_IJNS7_ILi192EEENS7_ILi144EEENS7_ILi96EEEEEELi96ENS_6half_tEfNS_4arch4Sm90ELb1ELb0ELb1ELb1ELb0ELb0ELb0ELb0ELb1ELb0ELb0ELb0EEENS1_21CollectiveEpilogueFwdINS6_IJSA_SC_SB_EEES9_SE_SG_Li384ELb1ELb0ELb0ELb0EEENS1_36VarlenDynamicPersistentTileSchedulerILi192ELi144ELi384ELi32ELb0ELb0ELb1ELb1ELb1ELb1EEEEEEEEEvNT_6ParamsE --------------------------
	.section	.text._ZN7cutlass13device_kernelIN5flash11enable_sm90INS1_16FlashAttnFwdSm90INS1_25CollectiveMainloopFwdSm90ILi2EN4cute5tupleIJNS5_1CILi1EEES8_S8_EEENS6_IJNS7_ILi192EEENS7_ILi144EEENS7_ILi96EEEEEELi96ENS_6half_tEfNS_4arch4Sm90ELb1ELb0ELb1ELb1ELb0ELb0ELb0ELb0ELb1ELb0ELb0ELb0EEENS1_21CollectiveEpilogueFwdINS6_IJSA_SC_SB_EEES9_SE_SG_Li384ELb1ELb0ELb0ELb0EEENS1_36VarlenDynamicPersistentTileSchedulerILi192ELi144ELi384ELi32ELb0ELb0ELb1ELb1ELb1ELb1EEEEEEEEEvNT_6ParamsE,"ax",@progbits
	.align	128
.text._ZN7cutlass13device_kernelIN5flash11enable_sm90INS1_16FlashAttnFwdSm90INS1_25CollectiveMainloopFwdSm90ILi2EN4cute5tupleIJNS5_1CILi1EEES8_S8_EEENS6_IJNS7_ILi192EEENS7_ILi144EEENS7_ILi96EEEEEELi96ENS_6half_tEfNS_4arch4Sm90ELb1ELb0ELb1ELb1ELb0ELb0ELb0ELb0ELb1ELb0ELb0ELb0EEENS1_21CollectiveEpilogueFwdINS6_IJSA_SC_SB_EEES9_SE_SG_Li384ELb1ELb0ELb0ELb0EEENS1_36VarlenDynamicPersistentTileSchedulerILi192ELi144ELi384ELi32ELb0ELb0ELb1ELb1ELb1ELb1EEEEEEEEEvNT_6ParamsE:
        .type           _ZN7cutlass13device_kernelIN5flash11enable_sm90INS1_16FlashAttnFwdSm90INS1_25CollectiveMainloopFwdSm90ILi2EN4cute5tupleIJNS5_1CILi1EEES8_S8_EEENS6_IJNS7_ILi192EEENS7_ILi144EEENS7_ILi96EEEEEELi96ENS_6half_tEfNS_4arch4Sm90ELb1ELb0ELb1ELb1ELb0ELb0ELb0ELb0ELb1ELb0ELb0ELb0EEENS1_21CollectiveEpilogueFwdINS6_IJSA_SC_SB_EEES9_SE_SG_Li384ELb1ELb0ELb0ELb0EEENS1_36VarlenDynamicPersistentTileSchedulerILi192ELi144ELi384ELi32ELb0ELb0ELb1ELb1ELb1ELb1EEEEEEEEEvNT_6ParamsE,@function
        .size           _ZN7cutlass13device_kernelIN5flash11enable_sm90INS1_16FlashAttnFwdSm90INS1_25CollectiveMainloopFwdSm90ILi2EN4cute5tupleIJNS5_1CILi1EEES8_S8_EEENS6_IJNS7_ILi192EEENS7_ILi144EEENS7_ILi96EEEEEELi96ENS_6half_tEfNS_4arch4Sm90ELb1ELb0ELb1ELb1ELb0ELb0ELb0ELb0ELb1ELb0ELb0ELb0EEENS1_21CollectiveEpilogueFwdINS6_IJSA_SC_SB_EEES9_SE_SG_Li384ELb1ELb0ELb0ELb0EEENS1_36VarlenDynamicPersistentTileSchedulerILi192ELi144ELi384ELi32ELb0ELb0ELb1ELb1ELb1ELb1EEEEEEEEEvNT_6ParamsE,(.L_x_2211 - _ZN7cutlass13device_kernelIN5flash11enable_sm90INS1_16FlashAttnFwdSm90INS1_25CollectiveMainloopFwdSm90ILi2EN4cute5tupleIJNS5_1CILi1EEES8_S8_EEENS6_IJNS7_ILi192EEENS7_ILi144EEENS7_ILi96EEEEEELi96ENS_6half_tEfNS_4arch4Sm90ELb1ELb0ELb1ELb1ELb0ELb0ELb0ELb0ELb1ELb0ELb0ELb0EEENS1_21CollectiveEpilogueFwdINS6_IJSA_SC_SB_EEES9_SE_SG_Li384ELb1ELb0ELb0ELb0EEENS1_36VarlenDynamicPersistentTileSchedulerILi192ELi144ELi384ELi32ELb0ELb0ELb1ELb1ELb1ELb1EEEEEEEEEvNT_6ParamsE)
        .other          _ZN7cutlass13device_kernelIN5flash11enable_sm90INS1_16FlashAttnFwdSm90INS1_25CollectiveMainloopFwdSm90ILi2EN4cute5tupleIJNS5_1CILi1EEES8_S8_EEENS6_IJNS7_ILi192EEENS7_ILi144EEENS7_ILi96EEEEEELi96ENS_6half_tEfNS_4arch4Sm90ELb1ELb0ELb1ELb1ELb0ELb0ELb0ELb0ELb1ELb0ELb0ELb0EEENS1_21CollectiveEpilogueFwdINS6_IJSA_SC_SB_EEES9_SE_SG_Li384ELb1ELb0ELb0ELb0EEENS1_36VarlenDynamicPersistentTileSchedulerILi192ELi144ELi384ELi32ELb0ELb0ELb1ELb1ELb1ELb1EEEEEEEEEvNT_6ParamsE,@"STO_CUDA_ENTRY STV_DEFAULT"
_ZN7cutlass13device_kernelIN5flash11enable_sm90INS1_16FlashAttnFwdSm90INS1_25CollectiveMainloopFwdSm90ILi2EN4cute5tupleIJNS5_1CILi1EEES8_S8_EEENS6_IJNS7_ILi192EEENS7_ILi144EEENS7_ILi96EEEEEELi96ENS_6half_tEfNS_4arch4Sm90ELb1ELb0ELb1ELb1ELb0ELb0ELb0ELb0ELb1ELb0ELb0ELb0EEENS1_21CollectiveEpilogueFwdINS6_IJSA_SC_SB_EEES9_SE_SG_Li384ELb1ELb0ELb0ELb0EEENS1_36VarlenDynamicPersistentTileSchedulerILi192ELi144ELi384ELi32ELb0ELb0ELb1ELb1ELb1ELb1EEEEEEEEEvNT_6ParamsE:
        /* <DEDUP_REMOVED lines=21> */
.L_x_1649:
[----:B------:R-:W-:Y:S05]  /*0150*/  BSYNC B0 ;  /* 0x0000000000007941 */ /* 0x000fea0003800000 */
.L_x_1648:
        /* <DEDUP_REMOVED lines=41> */
.L_x_1650:
        /* <DEDUP_REMOVED lines=22> */
.L_x_1651:
        /* <DEDUP_REMOVED lines=18> */
.L_x_1652:
        /* <DEDUP_REMOVED lines=22> */
.L_x_1653:
        /* <DEDUP_REMOVED lines=22> */
.L_x_1654:
[----:B0-----:R-:W-:Y:S01]  /*0930*/  UMOV UR4, 0x1 ;  /* 0x0000000100047882 */ /* 0x001fe20000000000 */
[----:B------:R-:W-:Y:S01]  /*0940*/  PLOP3.LUT P0, PT, PT, PT, UP0, 0x80, 0x0 ;  /* 0x000000000000781c */ /* 0x000fe20003f0f008 */
[----:B------:R-:W-:Y:S01]  /*0950*/  USEL UR4, UR4, 0x2, !UP0 ;  /* 0x0000000204047887 */ /* 0x000fe2000c000000 */
[----:B------:R-:W-:-:S05]  /*0960*/  NOP ;  /* 0x0000000000007918 */ /* 0x000fca0000000000 */
[----:B------:R-:W-:-:S05]  /*0970*/  IMAD.U32 R2, RZ, RZ, UR4 ;  /* 0x00000004ff027e24 */ /* 0x000fca000f8e00ff */
[----:B------:R0:W-:Y:S01]  /*0980*/  STL [R1+0xc], R2 ;  /* 0x00000c0201007387 */ /* 0x0001e20000100800 */
[----:B-12-4-:R-:W-:Y:S06]  /*0990*/  BAR.SYNC.DEFER_BLOCKING 0x0 ;  /* 0x0000000000007b1d */ /* 0x016fec0000010000 */
[----:B------:R-:W-:Y:S05]  /*09a0*/  @!P0 BRA `(.L_x_1655) ;  /* 0x0000010400a88947 */ /* 0x000fea0003800000 */
.L_x_1656:
[----:B------:R-:W-:-:S08]  /*09b0*/  NOP ;  /* 0x0000000000007918 */ /* 0x000fd00000000000 */
[----:B------:R-:W1:Y:S02]  /*09c0*/  USETMAXREG.TRY_ALLOC.CTAPOOL UP0, 0xa0 ;  /* 0x000000a0000079c8 */ /* 0x000e640008000600 */
[----:B-1----:R-:W-:-:S13]  /*09d0*/  PLOP3.LUT P0, PT, PT, PT, UP0, 0x80, 0x0 ;  /* 0x000000000000781c */ /* 0x002fda0003f0f008 */
[----:B------:R-:W-:Y:S05]  /*09e0*/  @!P0 BRA `(.L_x_1656) ;  /* 0xfffffffc00f08947 */ /* 0x000fea000383ffff */
[----:B0-----:R-:W0:Y:S01]  /*09f0*/  S2R R2, SR_TID.X ;  /* 0x0000000000027919 */ /* 0x001e220000002100 */
        /* <DEDUP_REMOVED lines=13> */
[----:B------:R-:W2:Y:S01]  /*0ad0*/  LDL R3, [R1+0xc] ;  /* 0x00000c0001037983 */ /* 0x000ea20000100800 */
[----:B------:R-:W-:Y:S01]  /*0ae0*/  VIADD R157, R2, 0xffffff80 ;  /* 0xffffff80029d7836 */ /* 0x000fe20000000000 */
[----:B------:R-:W-:Y:S01]  /*0af0*/  R2UR UR5, R29 ;  /* 0x000000001d0572ca */ /* 0x000fe200000e0000 */
[----:B------:R-:W-:Y:S01]  /*0b00*/  UMOV UR60, URZ ;  /* 0x0000003f003c7c82 */ /* 0x000fe20008000000 */
[----:B------:R-:W-:Y:S02]  /*0b10*/  UMOV UR36, URZ ;  /* 0x0000003f00247c82 */ /* 0x000fe40008000000 */
[----:B------:R-:W-:-:S04]  /*0b20*/  SHF.R.S32.HI R0, RZ, 0x1f, R157 ;  /* 0x0000001fff007819 */ /* 0x000fc8000001149d */
[CC--:B------:R-:W-:Y:S02]  /*0b30*/  LEA.HI R2, R0.reuse, R157.reuse, RZ, 0x4 ;  /* 0x0000009d00027211 */ /* 0x0c0fe400078f20ff */
[----:B------:R-:W-:Y:S02]  /*0b40*/  LEA.HI R154, R0, R157, RZ, 0x7 ;  /* 0x0000009d009a7211 */ /* 0x000fe400078f38ff */
[----:B------:R-:W-:Y:S01]  /*0b50*/  SHF.R.S32.HI R5, RZ, 0x4, R2 ;  /* 0x00000004ff057819 */ /* 0x000fe20000011402 */
[----:B------:R-:W-:Y:S01]  /*0b60*/  IMAD.U32 R17, RZ, RZ, UR5 ;  /* 0x00000005ff117e24 */ /* 0x000fe2000f8e00ff */
[C---:B------:R-:W-:Y:S02]  /*0b70*/  LOP3.LUT R4, R2.reuse, 0xfffffff0, RZ, 0xc0, !PT ;  /* 0xfffffff002047812 */ /* 0x040fe400078ec0ff */
[----:B------:R-:W-:Y:S02]  /*0b80*/  LEA.HI R2, R2, R5, RZ, 0x1 ;  /* 0x0000000502027211 */ /* 0x000fe400078f08ff */
[----:B------:R-:W-:Y:S01]  /*0b90*/  LOP3.LUT R6, R154, 0xffffff80, RZ, 0xc0, !PT ;  /* 0xffffff809a067812 */ /* 0x000fe200078ec0ff */
[----:B------:R-:W-:Y:S01]  /*0ba0*/  IMAD.IADD R4, R157, 0x1, -R4 ;  /* 0x000000019d047824 */ /* 0x000fe200078e0a04 */
[----:B------:R-:W-:-:S02]  /*0bb0*/  LOP3.LUT R2, R2, 0x1ffffffe, RZ, 0xc0, !PT ;  /* 0x1ffffffe02027812 */ /* 0x000fc400078ec0ff */
[-C--:B------:R-:W-:Y:S01]  /*0bc0*/  LEA.HI R7, R0, R157.reuse, RZ, 0x5 ;  /* 0x0000009d00077211 */ /* 0x080fe200078f28ff */
[----:B------:R-:W-:Y:S01]  /*0bd0*/  IMAD.IADD R153, R157, 0x1, -R6 ;  /* 0x000000019d997824 */ /* 0x000fe200078e0a06 */
[----:B------:R-:W-:Y:S01]  /*0be0*/  SHF.R.S32.HI R154, RZ, 0x7, R154 ;  /* 0x00000007ff9a7819 */ /* 0x000fe2000001149a */
[----:B------:R-:W-:Y:S01]  /*0bf0*/  IMAD.IADD R2, R5, 0x1, -R2 ;  /* 0x0000000105027824 */ /* 0x000fe200078e0a02 */
[----:B------:R-:W-:Y:S02]  /*0c00*/  SHF.R.S32.HI R7, RZ, 0x5, R7 ;  /* 0x00000005ff077819 */ /* 0x000fe40000011407 */
[----:B------:R-:W-:Y:S01]  /*0c10*/  SHF.R.S32.HI R8, RZ, 0x1f, R153 ;  /* 0x0000001fff087819 */ /* 0x000fe20000011499 */
[----:B------:R-:W-:Y:S01]  /*0c20*/  IMAD.SHL.U32 R2, R2, 0x8, RZ ;  /* 0x0000000802027824 */ /* 0x000fe200078e00ff */
[----:B------:R-:W-:Y:S01]  /*0c30*/  LEA.HI R0, R0, R157, RZ, 0x2 ;  /* 0x0000009d00007211 */ /* 0x000fe200078f10ff */
[----:B------:R-:W-:Y:S01]  /*0c40*/  IMAD R155, R7, 0x10, R4 ;  /* 0x00000010079b7824 */ /* 0x000fe200078e0204 */
[----:B------:R-:W-:-:S02]  /*0c50*/  LEA.HI R9, R8, R153, RZ, 0x2 ;  /* 0x0000009908097211 */ /* 0x000fc400078f10ff */
[----:B------:R-:W-:Y:S01]  /*0c60*/  LEA.HI R8, R8, R153, RZ, 0x5 ;  /* 0x0000009908087211 */ /* 0x000fe200078f28ff */
[----:B------:R-:W-:Y:S01]  /*0c70*/  IMAD.U32 R155, R155, 0x20, R2 ;  /* 0x000000209b9b7824 */ /* 0x000fe200078e0002 */
[----:B------:R-:W-:Y:S02]  /*0c80*/  R2UR UR5, R30 ;  /* 0x000000001e0572ca */ /* 0x000fe400000e0000 */
[----:B------:R-:W-:Y:S02]  /*0c90*/  SHF.R.S32.HI R8, RZ, 0x5, R8 ;  /* 0x00000005ff087819 */ /* 0x000fe40000011408 */
[----:B------:R-:W-:Y:S02]  /*0ca0*/  SHF.R.S32.HI R146, RZ, 0x2, R0 ;  /* 0x00000002ff927819 */ /* 0x000fe40000011400 */
[----:B--2---:R-:W-:Y:S02]  /*0cb0*/  R2UR UR4, R3 ;  /* 0x00000000030472ca */ /* 0x004fe400000e0000 */
[----:B------:R-:W-:-:S04]  /*0cc0*/  SHF.R.S32.HI R3, RZ, 0x1f, R4 ;  /* 0x0000001fff037819 */ /* 0x000fc80000011404 */
[CC--:B------:R-:W-:Y:S02]  /*0cd0*/  LEA.HI R5, R3.reuse, R4.reuse, RZ, 0x3 ;  /* 0x0000000403057211 */ /* 0x0c0fe400078f18ff */
[----:B------:R-:W-:-:S03]  /*0ce0*/  LEA.HI R3, R3, R4, RZ, 0x2 ;  /* 0x0000000403037211 */ /* 0x000fc600078f10ff */
[----:B------:R-:W-:Y:S01]  /*0cf0*/  IMAD.SHL.U32 R6, R5, 0x10, RZ ;  /* 0x0000001005067824 */ /* 0x000fe200078e00ff */
[----:B------:R-:W-:Y:S01]  /*0d00*/  LOP3.LUT R5, R3, 0x7fffffc, RZ, 0xc0, !PT ;  /* 0x07fffffc03057812 */ /* 0x000fe200078ec0ff */
[----:B------:R-:W-:Y:S01]  /*0d10*/  ULOP3.LUT UR4, UR4, 0x1, URZ, 0xfc, !UPT ;  /* 0x0000000104047892 */ /* 0x000fe2000f8efc3f */
[----:B------:R-:W-:Y:S02]  /*0d20*/  SHF.R.S32.HI R3, RZ, 0x2, R3 ;  /* 0x00000002ff037819 */ /* 0x000fe40000011403 */
[----:B------:R-:W-:Y:S01]  /*0d30*/  LOP3.LUT R6, R6, 0x7fffff80, RZ, 0xc0, !PT ;  /* 0x7fffff8006067812 */ /* 0x000fe200078ec0ff */
[----:B------:R-:W-:Y:S01]  /*0d40*/  IMAD.IADD R5, R4, 0x1, -R5 ;  /* 0x0000000104057824 */ /* 0x000fe200078e0a05 */
[--C-:B------:R-:W-:Y:S01]  /*0d50*/  SHF.R.S32.HI R4, RZ, 0x1f, R9.reuse ;  /* 0x0000001fff047819 */ /* 0x100fe20000011409 */
[----:B------:R-:W-:Y:S01]  /*0d60*/  IMAD.SHL.U32 R3, R3, 0x40, RZ ;  /* 0x0000004003037824 */ /* 0x000fe200078e00ff */
[----:B------:R-:W-:Y:S01]  /*0d70*/  LEA R6, R7, R6, 0x8 ;  /* 0x0000000607067211 */ /* 0x000fe200078e40ff */
[----:B------:R-:W-:Y:S01]  /*0d80*/  IMAD.U32 R156, RZ, RZ, UR4 ;  /* 0x00000004ff9c7e24 */ /* 0x000fe2000f8e00ff */
[----:B------:R-:W-:Y:S01]  /*0d90*/  SHF.R.S32.HI R7, RZ, 0x2, R9 ;  /* 0x00000002ff077819 */ /* 0x000fe20000011409 */
[----:B------:R-:W-:Y:S01]  /*0da0*/  UMOV UR4, URZ ;  /* 0x0000003f00047c82 */ /* 0x000fe20008000000 */
[----:B------:R-:W-:Y:S01]  /*0db0*/  LOP3.LUT R3, R3, 0x40, RZ, 0xc0, !PT ;  /* 0x0000004003037812 */ /* 0x000fe200078ec0ff */
[----:B------:R-:W-:Y:S01]  /*0dc0*/  IMAD R6, R5, 0x10, R6 ;  /* 0x0000001005067824 */ /* 0x000fe200078e0206 */
[----:B------:R-:W-:Y:S01]  /*0dd0*/  LEA.HI R4, R4, R7, RZ, 0x3 ;  /* 0x0000000704047211 */ /* 0x000fe200078f18ff */
[----:B------:R-:W-:-:S03]  /*0de0*/  IMAD.HI R5, R154, 0x55555556, RZ ;  /* 0x555555569a057827 */ /* 0x000fc600078e02ff */
[----:B------:R-:W-:Y:S01]  /*0df0*/  LOP3.LUT R10, R4, 0xfffffff8, RZ, 0xc0, !PT ;  /* 0xfffffff8040a7812 */ /* 0x000fe200078ec0ff */
[----:B------:R-:W-:Y:S01]  /*0e00*/  IMAD.U32 R152, RZ, RZ, UR4 ;  /* 0x00000004ff987e24 */ /* 0x000fe2000f8e00ff */
[----:B------:R-:W-:Y:S02]  /*0e10*/  LOP3.LUT R4, R3, 0x8, R2, 0xf8, !PT ;  /* 0x0000000803047812 */ /* 0x000fe400078ef802 */
[----:B------:R-:W-:Y:S01]  /*0e20*/  SHF.R.U32.HI R3, RZ, 0x3, R3 ;  /* 0x00000003ff037819 */ /* 0x000fe20000011603 */
[----:B------:R-:W-:Y:S01]  /*0e30*/  IMAD.IADD R7, R7, 0x1, -R10 ;  /* 0x0000000107077824 */ /* 0x000fe200078e0a0a */
[----:B------:R-:W-:Y:S02]  /*0e40*/  LEA.HI R5, R5, R5, RZ, 0x1 ;  /* 0x0000000505057211 */ /* 0x000fe400078f08ff */
[----:B------:R-:W-:Y:S01]  /*0e50*/  LOP3.LUT R3, R4, R3, RZ, 0x3c, !PT ;  /* 0x0000000304037212 */ /* 0x000fe200078e3cff */
[----:B------:R-:W-:Y:S01]  /*0e60*/  IMAD R8, R8, 0x10, R7 ;  /* 0x0000001008087824 */ /* 0x000fe200078e0207 */
[----:B------:R-:W-:Y:S01]  /*0e70*/  LOP3.LUT R4, R0, 0x1ffffffc, RZ, 0xc0, !PT ;  /* 0x1ffffffc00047812 */ /* 0x000fe200078ec0ff */
[----:B------:R-:W-:-:S02]  /*0e80*/  IMAD R5, R5, -0x3, R154 ;  /* 0xfffffffd05057824 */ /* 0x000fc400078e029a */
[----:B------:R-:W-:Y:S01]  /*0e90*/  IMAD.IADD R2, R3, 0x1, R6 ;  /* 0x0000000103027824 */ /* 0x000fe200078e0206 */
[----:B------:R-:W-:Y:S01]  /*0ea0*/  LOP3.LUT R6, R9, 0x7ffffffc, RZ, 0xc0, !PT ;  /* 0x7ffffffc09067812 */ /* 0x000fe200078ec0ff */
[----:B------:R-:W-:Y:S02]  /*0eb0*/  IMAD.IADD R4, R157, 0x1, -R4 ;  /* 0x000000019d047824 */ /* 0x000fe400078e0a04 */
[----:B------:R-:W-:Y:S01]  /*0ec0*/  IMAD R144, R5, 0x40, R8 ;  /* 0x0000004005907824 */ /* 0x000fe200078e0208 */
[----:B------:R-:W-:Y:S01]  /*0ed0*/  LEA R2, R2, UR37, 0x1 ;  /* 0x0000002502027c11 */ /* 0x000fe2000f8e08ff */
[----:B------:R-:W-:Y:S01]  /*0ee0*/  IMAD.IADD R23, R153, 0x1, -R6 ;  /* 0x0000000199177824 */ /* 0x000fe200078e0a06 */
[----:B------:R-:W-:-:S07]  /*0ef0*/  SHF.L.U32 R22, R4, 0x3, RZ ;  /* 0x0000000304167819 */ /* 0x000fce00000006ff */
.L_x_1702:
[----:B0-2--5:R-:W0:Y:S01]  /*0f00*/  LDC.64 R4, c[0x0][0xc60] ;  /* 0x00031800ff047b82 */ /* 0x025e220000000a00 */
[----:B------:R-:W-:Y:S01]  /*0f10*/  ULDC.64 UR10, c[0x0][0x208] ;  /* 0x00008200000a7ab9 */ /* 0x000fe20000000a00 */
[----:B------:R-:W-:Y:S01]  /*0f20*/  ULDC.64 UR6, c[0x0][0xa28] ;  /* 0x00028a0000067ab9 */ /* 0x000fe20000000a00 */
[----:B------:R-:W-:Y:S01]  /*0f30*/  ULDC.64 UR8, c[0x0][0xa18] ;  /* 0x0002860000087ab9 */ /* 0x000fe20000000a00 */
[----:B0-----:R-:W-:-:S06]  /*0f40*/  IMAD.WIDE R4, R31, 0x4, R4 ;  /* 0x000000041f047825 */ /* 0x001fcc00078e0204 */
[----:B------:R-:W2:Y:S01]  /*0f50*/  LDG.E R4, desc[UR10][R4.64] ;  /* 0x0000000a04047981 */ /* 0x000ea2000c1e1900 */
[----:B------:R-:W-:Y:S02]  /*0f60*/  UISETP.NE.U32.AND UP0, UPT, UR6, URZ, UPT ;  /* 0x0000003f0600728c */ /* 0x000fe4000bf05070 */
[----:B------:R-:W-:Y:S02]  /*0f70*/  UISETP.NE.U32.AND UP1, UPT, UR8, URZ, UPT ;  /* 0x0000003f0800728c */ /* 0x000fe4000bf25070 */
[----:B------:R-:W-:Y:S02]  /*0f80*/  UISETP.NE.AND.EX UP0, UPT, UR7, URZ, UPT, UP0 ;  /* 0x0000003f0700728c */ /* 0x000fe4000bf05300 */
[----:B------:R-:W-:-:S04]  /*0f90*/  UISETP.NE.AND.EX UP1, UPT, UR9, URZ, UPT, UP1 ;  /* 0x0000003f0900728c */ /* 0x000fc8000bf25310 */
[----:B------:R-:W-:Y:S02]  /*0fa0*/  PLOP3.LUT P0, PT, PT, PT, UP0, 0x80, 0x0 ;  /* 0x000000000000781c */ /* 0x000fe40003f0f008 */
[----:B------:R-:W-:Y:S02]  /*0fb0*/  PLOP3.LUT P2, PT, PT, PT, UP1, 0x80, 0x0 ;  /* 0x000000000000781c */ /* 0x000fe40003f4f018 */
[----:B--2---:R-:W-:-:S13]  /*0fc0*/  R2UR UR4, R4 ;  /* 0x00000000040472ca */ /* 0x004fda00000e0000 */
[----:B------:R-:W-:Y:S02]  /*0fd0*/  USHF.R.S32.HI UR12, URZ, 0x1f, UR4 ;  /* 0x0000001f3f0c7899 */ /* 0x000fe40008011404 */
[----:B------:R-:W-:Y:S01]  /*0fe0*/  IMAD.U32 R148, RZ, RZ, UR4 ;  /* 0x00000004ff947e24 */ /* 0x000fe2000f8e00ff */
[----:B------:R-:W-:-:S04]  /*0ff0*/  @UP0 ULEA UR6, UP2, UR4, UR6, 0x2 ;  /* 0x0000000604060291 */ /* 0x000fc8000f84103f */
[----:B------:R-:W-:Y:S02]  /*1000*/  @UP0 ULEA.HI.X UR7, UR4, UR7, UR12, 0x2, UP2 ;  /* 0x0000000704070291 */ /* 0x000fe400090f140c */
[----:B------:R-:W-:Y:S01]  /*1010*/  IMAD.U32 R150, RZ, RZ, UR12 ;  /* 0x0000000cff967e24 */ /* 0x000fe2000f8e00ff */
[----:B------:R-:W-:Y:S01]  /*1020*/  @UP1 ULEA UR8, UP0, UR4, UR8, 0x2 ;  /* 0x0000000804081291 */ /* 0x000fe2000f80103f */
[----:B------:R-:W-:-:S03]  /*1030*/  IMAD.U32 R4, RZ, RZ, UR6 ;  /* 0x00000006ff047e24 */ /* 0x000fc6000f8e00ff */
[----:B------:R-:W-:Y:S01]  /*1040*/  @UP1 ULEA.HI.X UR9, UR4, UR9, UR12, 0x2, UP0 ;  /* 0x0000000904091291 */ /* 0x000fe200080f140c */
[----:B------:R-:W-:Y:S01]  /*1050*/  IMAD.U32 R5, RZ, RZ, UR7 ;  /* 0x00000007ff057e24 */ /* 0x000fe2000f8e00ff */
[----:B------:R-:W-:Y:S01]  /*1060*/  ULDC.64 UR6, c[0x0][0x3f8] ;  /* 0x0000fe0000067ab9 */ /* 0x000fe20000000a00 */
[----:B-1----:R-:W-:-:S03]  /*1070*/  IMAD.U32 R6, RZ, RZ, UR8 ;  /* 0x00000008ff067e24 */ /* 0x002fc6000f8e00ff */
[----:B------:R-:W-:Y:S01]  /*1080*/  IMAD.U32 R7, RZ, RZ, UR9 ;  /* 0x00000009ff077e24 */ /* 0x000fe2000f8e00ff */
[----:B------:R-:W2:Y:S01]  /*1090*/  @P0 LDG.E R4, desc[UR10][R4.64] ;  /* 0x0000000a04040981 */ /* 0x000ea2000c1e1900 */
[----:B------:R-:W-:Y:S01]  /*10a0*/  UISETP.NE.U32.AND UP0, UPT, UR6, URZ, UPT ;  /* 0x0000003f0600728c */ /* 0x000fe2000bf05070 */
[----:B------:R-:W-:Y:S02]  /*10b0*/  ULDC UR8, c[0x0][0x2e0] ;  /* 0x0000b80000087ab9 */ /* 0x000fe40000000800 */
[----:B---3--:R-:W3:Y:S01]  /*10c0*/  @P2 LDG.E R6, desc[UR10][R6.64] ;  /* 0x0000000a06062981 */ /* 0x008ee2000c1e1900 */
[----:B------:R-:W-:Y:S01]  /*10d0*/  ULDC UR9, c[0x0][0x288] ;  /* 0x0000a20000097ab9 */ /* 0x000fe20000000800 */
[----:B------:R-:W-:Y:S01]  /*10e0*/  UISETP.NE.AND.EX UP0, UPT, UR7, URZ, UPT, UP0 ;  /* 0x0000003f0700728c */ /* 0x000fe2000bf05300 */
[----:B------:R-:W-:Y:S01]  /*10f0*/  IMAD.U32 R149, RZ, RZ, UR5 ;  /* 0x00000005ff957e24 */ /* 0x000fe2000f8e00ff */
[----:B------:R-:W-:Y:S01]  /*1100*/  ULDC UR6, c[0x0][0x404] ;  /* 0x0001010000067ab9 */ /* 0x000fe20000000800 */
[----:B------:R-:W-:Y:S01]  /*1110*/  ULDC.64 UR10, c[0x0][0xa20] ;  /* 0x00028800000a7ab9 */ /* 0x000fe20000000a00 */
[----:B------:R-:W-:Y:S01]  /*1120*/  USEL UR6, UR6, 0x1, UP0 ;  /* 0x0000000106067887 */ /* 0x000fe20008000000 */
[----:B------:R-:W-:Y:S01]  /*1130*/  ISETP.NE.U32.AND P1, PT, RZ, UR10, PT ;  /* 0x0000000aff007c0c */ /* 0x000fe2000bf25070 */
[----:B------:R-:W-:-:S02]  /*1140*/  UMOV UR4, URZ ;  /* 0x0000003f00047c82 */ /* 0x000fc40008000000 */
[----:B------:R-:W-:Y:S01]  /*1150*/  UIMAD UR8, UR6, UR8, URZ ;  /* 0x00000008060872a4 */ /* 0x000fe2000f8e023f */
[----:B------:R-:W-:Y:S02]  /*1160*/  ISETP.NE.AND.EX P1, PT, RZ, UR11, PT, P1 ;  /* 0x0000000bff007c0c */ /* 0x000fe4000bf25310 */
[----:B--2---:R-:W-:Y:S02]  /*1170*/  @P0 R2UR UR4, R4 ;  /* 0x00000000040402ca */ /* 0x004fe400000e0000 */
[----:B---3--:R-:W-:-:S13]  /*1180*/  @P2 R2UR UR9, R6 ;  /* 0x00000000060922ca */ /* 0x008fda00000e0000 */
[----:B------:R-:W-:Y:S01]  /*1190*/  IMAD.U32 R18, RZ, RZ, UR9 ;  /* 0x00000009ff127e24 */ /* 0x000fe2000f8e00ff */
[----:B------:R-:W-:Y:S06]  /*11a0*/  @P2 BRA `(.L_x_1657) ;  /* 0x0000000000402947 */ /* 0x000fec0003800000 */
[----:B------:R-:W-:Y:S02]  /*11b0*/  ULDC.64 UR6, c[0x0][0xa00] ;  /* 0x0002800000067ab9 */ /* 0x000fe40000000a00 */
[----:B------:R-:W-:-:S04]  /*11c0*/  ISETP.NE.U32.AND P0, PT, RZ, UR6, PT ;  /* 0x00000006ff007c0c */ /* 0x000fc8000bf05070 */
[----:B------:R-:W-:-:S13]  /*11d0*/  ISETP.NE.AND.EX P0, PT, RZ, UR7, PT, P0 ;  /* 0x00000007ff007c0c */ /* 0x000fda000bf05300 */
[----:B------:R-:W-:Y:S05]  /*11e0*/  @!P0 BRA `(.L_x_1657) ;  /* 0x0000000000308947 */ /* 0x000fea0003800000 */
[----:B------:R-:W-:Y:S01]  /*11f0*/  R2UR UR5, R148 ;  /* 0x00000000940572ca */ /* 0x000fe200000e0000 */
[----:B------:R-:W-:Y:S01]  /*1200*/  ULDC.64 UR6, c[0x0][0xa00] ;  /* 0x0002800000067ab9 */ /* 0x000fe20000000a00 */
[----:B------:R-:W-:-:S11]  /*1210*/  ULDC.64 UR12, c[0x0][0x208] ;  /* 0x00008200000c7ab9 */ /* 0x000fd60000000a00 */
[----:B------:R-:W-:-:S06]  /*1220*/  UIMAD.WIDE UR6, UR5, 0x4, UR6 ;  /* 0x00000004050678a5 */ /* 0x000fcc000f8e0206 */
[----:B------:R-:W-:Y:S01]  /*1230*/  MOV R4, UR6 ;  /* 0x0000000600047c02 */ /* 0x000fe20008000f00 */
[----:B------:R-:W-:-:S05]  /*1240*/  IMAD.U32 R5, RZ, RZ, UR7 ;  /* 0x00000007ff057e24 */ /* 0x000fca000f8e00ff */
[----:B------:R-:W2:Y:S04]  /*1250*/  LDG.E R3, desc[UR12][R4.64] ;  /* 0x0000000c04037981 */ /* 0x000ea8000c1e1900 */
[----:B------:R-:W3:Y:S01]  /*1260*/  LDG.E R0, desc[UR12][R4.64+0x4] ;  /* 0x0000040c04007981 */ /* 0x000ee2000c1e1900 */
[----:B--2---:R-:W-:Y:S02]  /*1270*/  R2UR UR5, R3 ;  /* 0x00000000030572ca */ /* 0x004fe400000e0000 */
[----:B---3--:R-:W-:-:S13]  /*1280*/  R2UR UR6, R0 ;  /* 0x00000000000672ca */ /* 0x008fda00000e0000 */
[----:B------:R-:W-:-:S06]  /*1290*/  UIADD3 UR5, -UR5, UR6, URZ ;  /* 0x0000000605057290 */ /* 0x000fcc000fffe13f */
[----:B------:R-:W-:-:S07]  /*12a0*/  IMAD.U32 R18, RZ, RZ, UR5 ;  /* 0x00000005ff127e24 */ /* 0x000fce000f8e00ff */
.L_x_1657:
[----:B------:R-:W-:-:S13]  /*12b0*/  R2UR UR5, R17 ;  /* 0x00000000110572ca */ /* 0x000fda00000e0000 */
[----:B------:R-:W-:Y:S01]  /*12c0*/  IMAD.U32 R151, RZ, RZ, UR5 ;  /* 0x00000005ff977e24 */ /* 0x000fe2000f8e00ff */
[----:B------:R-:W-:Y:S06]  /*12d0*/  @!P1 BRA `(.L_x_1658) ;  /* 0x0000000000289947 */ /* 0x000fec0003800000 */
[----:B------:R-:W-:Y:S01]  /*12e0*/  R2UR UR6, R148 ;  /* 0x00000000940672ca */ /* 0x000fe200000e0000 */
[----:B------:R-:W-:Y:S01]  /*12f0*/  ULDC.64 UR8, c[0x0][0x208] ;  /* 0x0000820000087ab9 */ /* 0x000fe20000000a00 */
[----:B------:R-:W-:-:S11]  /*1300*/  R2UR UR7, R150 ;  /* 0x00000000960772ca */ /* 0x000fd600000e0000 */
[----:B------:R-:W-:-:S04]  /*1310*/  ULEA UR5, UP0, UR6, UR10, 0x2 ;  /* 0x0000000a06057291 */ /* 0x000fc8000f80103f */
[----:B------:R-:W-:Y:S02]  /*1320*/  ULEA.HI.X UR6, UR6, UR11, UR7, 0x2, UP0 ;  /* 0x0000000b06067291 */ /* 0x000fe400080f1407 */
[----:B------:R-:W-:-:S04]  /*1330*/  IMAD.U32 R4, RZ, RZ, UR5 ;  /* 0x00000005ff047e24 */ /* 0x000fc8000f8e00ff */
[----:B------:R-:W-:-:S05]  /*1340*/  IMAD.U32 R5, RZ, RZ, UR6 ;  /* 0x00000006ff057e24 */ /* 0x000fca000f8e00ff */
[----:B------:R-:W2:Y:S02]  /*1350*/  LDG.E R4, desc[UR8][R4.64] ;  /* 0x0000000804047981 */ /* 0x000ea4000c1e1900 */
[----:B--2---:R-:W-:Y:S01]  /*1360*/  R2UR UR8, R4 ;  /* 0x00000000040872ca */ /* 0x004fe200000e0000 */
[----:B------:R-:W-:-:S14]  /*1370*/  BRA `(.L_x_1659) ;  /* 0x00000000003c7947 */ /* 0x000fdc0003800000 */
.L_x_1658:
        /* <DEDUP_REMOVED lines=8> */
[----:B------:R-:W-:Y:S02]  /*1400*/  IMAD.U32 R4, RZ, RZ, UR6 ;  /* 0x00000006ff047e24 */ /* 0x000fe4000f8e00ff */
[----:B------:R-:W-:-:S05]  /*1410*/  IMAD.U32 R5, RZ, RZ, UR7 ;  /* 0x00000007ff057e24 */ /* 0x000fca000f8e00ff */
[----:B------:R-:W2:Y:S04]  /*1420*/  LDG.E R3, desc[UR8][R4.64] ;  /* 0x0000000804037981 */ /* 0x000ea8000c1e1900 */
[----:B------:R-:W3:Y:S01]  /*1430*/  LDG.E R0, desc[UR8][R4.64+0x4] ;  /* 0x0000040804007981 */ /* 0x000ee2000c1e1900 */
[----:B--2---:R-:W-:Y:S02]  /*1440*/  R2UR UR8, R3 ;  /* 0x00000000030872ca */ /* 0x004fe400000e0000 */
[----:B---3--:R-:W-:-:S13]  /*1450*/  R2UR UR5, R0 ;  /* 0x00000000000572ca */ /* 0x008fda00000e0000 */
[----:B------:R-:W-:-:S12]  /*1460*/  UIADD3 UR8, -UR8, UR5, URZ ;  /* 0x0000000508087290 */ /* 0x000fd8000fffe13f */
.L_x_1659:
[----:B------:R-:W-:Y:S01]  /*1470*/  R2UR UR9, R17 ;  /* 0x00000000110972ca */ /* 0x000fe200000e0000 */
[----:B------:R-:W-:Y:S01]  /*1480*/  UIADD3 UR6, -UR4, UR8, URZ ;  /* 0x0000000804067290 */ /* 0x000fe2000fffe13f */
[----:B------:R-:W-:Y:S01]  /*1490*/  R2UR UR7, R18 ;  /* 0x00000000120772ca */ /* 0x000fe200000e0000 */
[----:B------:R-:W-:Y:S01]  /*14a0*/  UMOV UR5, 0xc0 ;  /* 0x000000c000057882 */ /* 0x000fe20000000000 */
[----:B------:R-:W-:Y:S01]  /*14b0*/  PLOP3.LUT P0, PT, PT, PT, PT, 0x80, 0x0 ;  /* 0x000000000000781c */ /* 0x000fe20003f0f070 */
[----:B------:R-:W-:Y:S01]  /*14c0*/  UIADD3 UR4, UR6, 0x8f, URZ ;  /* 0x0000008f06047890 */ /* 0x000fe2000fffe03f */
[----:B------:R-:W-:Y:S01]  /*14d0*/  IMAD.MOV.U32 R3, RZ, RZ, RZ ;  /* 0x000000ffff037224 */ /* 0x000fe200078e00ff */
[----:B------:R-:W-:Y:S01]  /*14e0*/  MOV R0, RZ ;  /* 0x000000ff00007202 */ /* 0x000fe20000000f00 */
[----:B------:R-:W-:Y:S01]  /*14f0*/  IMAD.U32 R19, RZ, RZ, UR6 ;  /* 0x00000006ff137e24 */ /* 0x000fe2000f8e00ff */
[----:B------:R-:W-:Y:S01]  /*1500*/  CS2R R34, SRZ ;  /* 0x0000000000227805 */ /* 0x000fe2000001ff00 */
[----:B------:R-:W-:Y:S01]  /*1510*/  IMAD.MOV.U32 R71, RZ, RZ, RZ ;  /* 0x000000ffff477224 */ /* 0x000fe200078e00ff */
[----:B------:R-:W-:Y:S01]  /*1520*/  CS2R R48, SRZ ;  /* 0x0000000000307805 */ /* 0x000fe2000001ff00 */
[----:B------:R-:W-:Y:S01]  /*1530*/  IMAD.MOV.U32 R16, RZ, RZ, RZ ;  /* 0x000000ffff107224 */ /* 0x000fe200078e00ff */
[----:B------:R-:W-:Y:S01]  /*1540*/  UIMAD UR5, UR9, UR5, 0x14f ;  /* 0x0000014f090574a4 */ /* 0x000fe2000f8e0205 */
[----:B------:R-:W-:-:S02]  /*1550*/  CS2R R38, SRZ ;  /* 0x0000000000267805 */ /* 0x000fc4000001ff00 */
[----:B------:R-:W-:Y:S02]  /*1560*/  CS2R R40, SRZ ;  /* 0x0000000000287805 */ /* 0x000fe4000001ff00 */
[----:B------:R-:W-:Y:S01]  /*1570*/  CS2R R32, SRZ ;  /* 0x0000000000207805 */ /* 0x000fe2000001ff00 */
[----:B------:R-:W-:Y:S01]  /*1580*/  UIADD3 UR6, UR6, UR5, -UR7 ;  /* 0x0000000506067290 */ /* 0x000fe2000fffe807 */
[----:B------:R-:W-:Y:S01]  /*1590*/  CS2R R26, SRZ ;  /* 0x00000000001a7805 */ /* 0x000fe2000001ff00 */
[----:B------:R-:W-:Y:S01]  /*15a0*/  UIMAD.WIDE UR4, UR4, 0x38e38e39, URZ ;  /* 0x38e38e39040478a5 */ /* 0x000fe2000f8e023f */
[----:B------:R-:W-:Y:S01]  /*15b0*/  CS2R R42, SRZ ;  /* 0x00000000002a7805 */ /* 0x000fe2000001ff00 */
[----:B------:R-:W-:Y:S01]  /*15c0*/  UIMAD.WIDE UR6, UR6, 0x38e38e39, URZ ;  /* 0x38e38e39060678a5 */ /* 0x000fe2000f8e023f */
[----:B------:R-:W-:Y:S01]  /*15d0*/  CS2R R36, SRZ ;  /* 0x0000000000247805 */ /* 0x000fe2000001ff00 */
[----:B------:R-:W-:Y:S01]  /*15e0*/  USHF.R.U32.HI UR4, URZ, 0x1f, UR5 ;  /* 0x0000001f3f047899 */ /* 0x000fe20008011605 */
[----:B------:R-:W-:Y:S01]  /*15f0*/  CS2R R24, SRZ ;  /* 0x0000000000187805 */ /* 0x000fe2000001ff00 */
[----:B------:R-:W-:Y:S01]  /*1600*/  USHF.R.U32.HI UR6, URZ, 0x1f, UR7 ;  /* 0x0000001f3f067899 */ /* 0x000fe20008011607 */
[----:B------:R-:W-:Y:S01]  /*1610*/  CS2R R46, SRZ ;  /* 0x00000000002e7805 */ /* 0x000fe2000001ff00 */
[----:B------:R-:W-:Y:S01]  /*1620*/  ULEA.HI.SX32 UR4, UR5, UR4, 0x1b ;  /* 0x0000000405047291 */ /* 0x000fe2000f8fda3f */
[----:B------:R-:W-:Y:S01]  /*1630*/  CS2R R44, SRZ ;  /* 0x00000000002c7805 */ /* 0x000fe2000001ff00 */
[----:B------:R-:W-:Y:S01]  /*1640*/  ULEA.HI.SX32 UR6, UR7, UR6, 0x1b ;  /* 0x0000000607067291 */ /* 0x000fe2000f8fda3f */
[----:B------:R-:W-:-:S02]  /*1650*/  CS2R R52, SRZ ;  /* 0x0000000000347805 */ /* 0x000fc4000001ff00 */
[----:B------:R-:W-:Y:S02]  /*1660*/  CS2R R76, SRZ ;  /* 0x00000000004c7805 */ /* 0x000fe4000001ff00 */
[----:B------:R-:W-:Y:S01]  /*1670*/  CS2R R72, SRZ ;  /* 0x0000000000487805 */ /* 0x000fe2000001ff00 */
[----:B------:R-:W-:Y:S01]  /*1680*/  UISETP.LT.AND UP0, UPT, UR4, UR6, UPT ;  /* 0x000000060400728c */ /* 0x000fe2000bf01270 */
[----:B------:R-:W-:Y:S02]  /*1690*/  CS2R R56, SRZ ;  /* 0x0000000000387805 */ /* 0x000fe4000001ff00 */
[----:B------:R-:W-:Y:S02]  /*16a0*/  CS2R R78, SRZ ;  /* 0x00000000004e7805 */ /* 0x000fe4000001ff00 */
[----:B------:R-:W-:Y:S01]  /*16b0*/  CS2R R60, SRZ ;  /* 0x00000000003c7805 */ /* 0x000fe2000001ff00 */
[----:B------:R-:W-:Y:S01]  /*16c0*/  USEL UR38, UR4, UR6, UP0 ;  /* 0x0000000604267287 */ /* 0x000fe20008000000 */
[----:B------:R-:W-:-:S02]  /*16d0*/  CS2R R74, SRZ ;  /* 0x00000000004a7805 */ /* 0x000fc4000001ff00 */
[----:B------:R-:W-:Y:S02]  /*16e0*/  CS2R R64, SRZ ;  /* 0x0000000000407805 */ /* 0x000fe4000001ff00 */
[----:B------:R-:W-:Y:S01]  /*16f0*/  CS2R R6, SRZ ;  /* 0x0000000000067805 */ /* 0x000fe2000001ff00 */
[----:B------:R-:W-:Y:S01]  /*1700*/  UISETP.GE.AND UP0, UPT, UR38, 0x1, UPT ;  /* 0x000000012600788c */ /* 0x000fe2000bf06270 */
[----:B------:R-:W-:Y:S02]  /*1710*/  IMAD.MOV.U32 R12, RZ, RZ, RZ ;  /* 0x000000ffff0c7224 */ /* 0x000fe400078e00ff */
[----:B------:R-:W-:Y:S02]  /*1720*/  IMAD.MOV.U32 R81, RZ, RZ, RZ ;  /* 0x000000ffff517224 */ /* 0x000fe400078e00ff */
[----:B------:R-:W-:Y:S01]  /*1730*/  IMAD.MOV.U32 R14, RZ, RZ, RZ ;  /* 0x000000ffff0e7224 */ /* 0x000fe200078e00ff */
[----:B------:R-:W-:Y:S01]  /*1740*/  PLOP3.LUT P1, PT, PT, PT, UP0, 0x80, 0x0 ;  /* 0x000000000000781c */ /* 0x000fe20003f2f008 */
[----:B------:R-:W-:-:S02]  /*1750*/  IMAD.MOV.U32 R69, RZ, RZ, RZ ;  /* 0x000000ffff457224 */ /* 0x000fc400078e00ff */
[----:B------:R-:W-:Y:S02]  /*1760*/  IMAD.MOV.U32 R20, RZ, RZ, RZ ;  /* 0x000000ffff147224 */ /* 0x000fe400078e00ff */
[----:B------:R-:W-:-:S08]  /*1770*/  IMAD.MOV.U32 R83, RZ, RZ, RZ ;  /* 0x000000ffff537224 */ /* 0x000fd000078e00ff */
[----:B------:R-:W-:Y:S05]  /*1780*/  @!P1 BRA `(.L_x_1660) ;  /* 0x000000dc00849947 */ /* 0x000fea0003800000 */
[----:B------:R-:W0:Y:S01]  /*1790*/  SHFL.IDX PT, R0, R154, RZ, 0x1f ;  /* 0x00001fff9a007589 */ /* 0x000e2200000e0000 */
[----:B------:R-:W-:-:S04]  /*17a0*/  UIADD3 UR6, UR37, 0x24300, URZ ;  /* 0x0002430025067890 */ /* 0x000fc8000fffe03f */
[----:B------:R-:W-:-:S06]  /*17b0*/  ULOP3.LUT UP0, URZ, UR6, 0x9f, URZ, 0xc0, !UPT ;  /* 0x0000009f063f7892 */ /* 0x000fcc000f80c03f */
[----:B------:R-:W-:Y:S02]  /*17c0*/  PLOP3.LUT P0, PT, PT, PT, UP0, 0x80, 0x0 ;  /* 0x000000000000781c */ /* 0x000fe40003f0f008 */
[----:B0-----:R-:W-:-:S13]  /*17d0*/  R2UR UR7, R0 ;  /* 0x00000000000772ca */ /* 0x001fda00000e0000 */
        /* <DEDUP_REMOVED lines=10> */
[----:B------:R-:W-:Y:S01]  /*1880*/  ULOP3.LUT UR39, UR4, 0x3fff, URZ, 0xc0, !UPT ;  /* 0x00003fff04277892 */ /* 0x000fe2000f8ec03f */
[----:B------:R-:W-:Y:S11]  /*1890*/  @!P0 BRA `(.L_x_1661) ;  /* 0x0000000000408947 */ /* 0x000ff60003800000 */
[----:B------:R-:W-:Y:S01]  /*18a0*/  MOV R0, 0x0 ;  /* 0x0000000000007802 */ /* 0x000fe20000000f00 */
[----:B------:R-:W-:Y:S01]  /*18b0*/  ULDC.64 UR4, c[0x4][0xa8] ;  /* 0x01002a0000047ab9 */ /* 0x000fe20000000a00 */
[----:B------:R-:W-:Y:S01]  /*18c0*/  ULDC.64 UR6, c[0x4][0x20] ;  /* 0x0100080000067ab9 */ /* 0x000fe20000000a00 */
[----:B------:R-:W-:Y:S01]  /*18d0*/  MOV R4, UR4 ;  /* 0x0000000400047c02 */ /* 0x000fe20008000f00 */
        /* <DEDUP_REMOVED lines=12> */
.L_x_1661:
[----:B------:R-:W-:Y:S02]  /*19a0*/  R2UR UR6, R152 ;  /* 0x00000000980672ca */ /* 0x000fe400000e0000 */
[----:B------:R-:W-:-:S11]  /*19b0*/  R2UR UR5, R156 ;  /* 0x000000009c0572ca */ /* 0x000fd600000e0000 */
[----:B------:R-:W-:Y:S02]  /*19c0*/  ULEA.HI UR4, UR6, UR6, URZ, 0x1 ;  /* 0x0000000606047291 */ /* 0x000fe4000f8f083f */
[----:B------:R-:W-:Y:S02]  /*19d0*/  MOV R3, UR5 ;  /* 0x0000000500037c02 */ /* 0x000fe40008000f00 */
[----:B------:R-:W-:Y:S02]  /*19e0*/  ULOP3.LUT UR4, UR4, 0xfffffffe, URZ, 0xc0, !UPT ;  /* 0xfffffffe04047892 */ /* 0x000fe4000f8ec03f */
[----:B------:R-:W-:Y:S02]  /*19f0*/  ISETP.NE.AND P0, PT, R3, 0x3, PT ;  /* 0x000000030300780c */ /* 0x000fe40003f05270 */
[----:B------:R-:W-:-:S06]  /*1a00*/  UIADD3 UR4, UR6, -UR4, URZ ;  /* 0x8000000406047290 */ /* 0x000fcc000fffe03f */
[----:B------:R-:W-:-:S05]  /*1a10*/  IMAD.U32 R0, RZ, RZ, UR4 ;  /* 0x00000004ff007e24 */ /* 0x000fca000f8e00ff */
[----:B------:R-:W-:-:S04]  /*1a20*/  SHF.L.U32 R0, R0, 0x1f, RZ ;  /* 0x0000001f00007819 */ /* 0x000fc800000006ff */
[----:B------:R-:W0:Y:S02]  /*1a30*/  SYNCS.PHASECHK.TRANS64.TRYWAIT P1, [UR37+0x31c00], R0 ;  /* 0x031c0000ff0075a7 */ /* 0x000e240008020165 */
[----:B0-----:R-:W-:Y:S05]  /*1a40*/  @!P1 BRA `(.L_x_1662) ;  /* 0x00000140009c9947 */ /* 0x001fea0003800000 */
.L_x_1790:
[----:B------:R-:W-:Y:S05]  /*1a50*/  @!P0 BRA `(.L_x_1663) ;  /* 0x0000000000048947 */ /* 0x000fea0003800000 */
[----:B------:R-:W-:Y:S01]  /*1a60*/  BPT.TRAP 0x1 ;  /* 0x000000040000795c */ /* 0x000fe20000300000 */
.L_x_1663:
[----:B0-----:R-:W-:Y:S02]  /*1a70*/  IMAD.U32 R0, RZ, RZ, UR36 ;  /* 0x00000024ff007e24 */ /* 0x001fe4000f8e00ff */
[----:B------:R-:W-:-:S03]  /*1a80*/  IMAD.U32 R3, RZ, RZ, UR60 ;  /* 0x0000003cff037e24 */ /* 0x000fc6000f8e00ff */
[----:B------:R-:W-:Y:S02]  /*1a90*/  LEA R0, R0, UR37, 0x3 ;  /* 0x0000002500007c11 */ /* 0x000fe4000f8e18ff */
[----:B------:R-:W-:-:S04]  /*1aa0*/  SHF.L.U32 R3, R3, 0x1f, RZ ;  /* 0x0000001f03037819 */ /* 0x000fc800000006ff */
[----:B------:R0:W1:Y:S01]  /*1ab0*/  SYNCS.PHASECHK.TRANS64.TRYWAIT P2, [R0+URZ+0x31c30], R3 ;  /* 0x031c3003000075a7 */ /* 0x000062000804017f */
[----:B------:R-:W-:Y:S05]  /*1ac0*/  @!P0 BRA `(.L_x_1664) ;  /* 0x0000000000048947 */ /* 0x000fea0003800000 */
[----:B------:R-:W-:Y:S01]  /*1ad0*/  BPT.TRAP 0x1 ;  /* 0x000000040000795c */ /* 0x000fe20000300000 */
.L_x_1664:
[----:B------:R-:W2:Y:S01]  /*1ae0*/  S2R R4, SR_TID.X ;  /* 0x0000000000047919 */ /* 0x000ea20000002100 */
[----:B------:R-:W-:Y:S01]  /*1af0*/  IMAD.MOV.U32 R71, RZ, RZ, RZ ;  /* 0x000000ffff477224 */ /* 0x000fe200078e00ff */
[----:B--2---:R-:W-:Y:S01]  /*1b00*/  LOP3.LUT P1, RZ, R4, 0x7f, RZ, 0xc0, !PT ;  /* 0x0000007f04ff7812 */ /* 0x004fe2000782c0ff */
[----:B-1----:R-:W-:-:S12]  /*1b10*/  @P2 BRA `(.L_x_1665) ;  /* 0x0000000000082947 */ /* 0x002fd80003800000 */
[----:B------:R-:W1:Y:S02]  /*1b20*/  SYNCS.PHASECHK.TRANS64.TRYWAIT P2, [R0+URZ+0x31c30], R3 ;  /* 0x031c3003000075a7 */ /* 0x000e64000804017f */
[----:B-1----:R-:W-:Y:S05]  /*1b30*/  @!P2 BRA `(.L_x_1666) ;  /* 0x000001400078a947 */ /* 0x002fea0003800000 */
.L_x_1665:
[----:B------:R-:W-:Y:S05]  /*1b40*/  WARPSYNC.ALL ;  /* 0x0000000000007948 */ /* 0x000fea0003800000 */
[----:B------:R-:W-:Y:S01]  /*1b50*/  UIADD3 UR4, UR37, 0x16a00, URZ ;  /* 0x00016a0025047890 */ /* 0x000fe2000fffe03f */
[----:B------:R-:W-:Y:S01]  /*1b60*/  WARPGROUP.ARRIVE ;  /* 0x00000000000079c5 */ /* 0x000fe20000000000 */
[----:B------:R-:W-:Y:S01]  /*1b70*/  ULOP3.LUT UR5, UR39, 0x10000, URZ, 0xfc, !UPT ;  /* 0x0001000027057892 */ /* 0x000fe2000f8efc3f */
[----:B------:R-:W-:Y:S01]  /*1b80*/  R2UR UR57, R19 ;  /* 0x00000000133972ca */ /* 0x000fe200000e0000 */
[----:B------:R-:W-:Y:S01]  /*1b90*/  USHF.R.U32.HI UR4, URZ, 0x4, UR4 ;  /* 0x000000043f047899 */ /* 0x000fe20008011604 */
[----:B------:R-:W-:Y:S01]  /*1ba0*/  R2UR UR58, R18 ;  /* 0x00000000123a72ca */ /* 0x000fe200000e0000 */
[----:B------:R-:W-:Y:S01]  /*1bb0*/  UMOV UR29, 0x80000020 ;  /* 0x80000020001d7882 */ /* 0x000fe20000000000 */
[----:B------:R-:W-:Y:S01]  /*1bc0*/  UMOV UR31, 0x80000020 ;  /* 0x80000020001f7882 */ /* 0x000fe20000000000 */
[----:B------:R-:W-:Y:S01]  /*1bd0*/  ULOP3.LUT UR4, UR4, 0x3fff, URZ, 0xc0, !UPT ;  /* 0x00003fff04047892 */ /* 0x000fe2000f8ec03f */
[----:B------:R-:W-:Y:S01]  /*1be0*/  R2UR UR56, R17 ;  /* 0x00000000113872ca */ /* 0x000fe200000e0000 */
[----:B------:R-:W-:Y:S01]  /*1bf0*/  UMOV UR28, UR5 ;  /* 0x00000005001c7c82 */ /* 0x000fe20008000000 */
[----:B------:R-:W-:Y:S01]  /*1c00*/  UMOV UR9, UR29 ;  /* 0x0000001d00097c82 */ /* 0x000fe20008000000 */
[----:B------:R-:W-:Y:S01]  /*1c10*/  ULOP3.LUT UR6, UR4, 0x10000, URZ, 0xfc, !UPT ;  /* 0x0001000004067892 */ /* 0x000fe2000f8efc3f */
[----:B01----:R-:W-:Y:S01]  /*1c20*/  @!P1 VIADD R0, R0, 0x31c40 ;  /* 0x00031c4000009836 */ /* 0x003fe20000000000 */
[----:B------:R-:W-:Y:S01]  /*1c30*/  UMOV UR8, UR28 ;  /* 0x0000001c00087c82 */ /* 0x000fe20008000000 */
[----:B------:R-:W-:Y:S01]  /*1c40*/  UMOV UR11, 0x80000020 ;  /* 0x80000020000b7882 */ /* 0x000fe20000000000 */
[----:B------:R-:W-:Y:S01]  /*1c50*/  UIMAD UR4, UR36, 0x6c0, UR6 ;  /* 0x000006c0240478a4 */ /* 0x000fe2000f8e0206 */
[----:B------:R-:W-:Y:S01]  /*1c60*/  UMOV UR12, UR28 ;  /* 0x0000001c000c7c82 */ /* 0x000fe20008000000 */
[----:B------:R-:W-:-:S02]  /*1c70*/  UMOV UR13, UR29 ;  /* 0x0000001d000d7c82 */ /* 0x000fc40008000000 */
[----:B------:R-:W-:Y:S02]  /*1c80*/  UIADD3 UR10, UR4, 0x40, URZ ;  /* 0x00000040040a7890 */ /* 0x000fe4000fffe03f */
[----:B------:R-:W-:Y:S02]  /*1c90*/  UIADD3 UR14, UR4, 0x80, URZ ;  /* 0x00000080040e7890 */ /* 0x000fe4000fffe03f */
[----:B------:R-:W-:Y:S01]  /*1ca0*/  UMOV UR30, UR4 ;  /* 0x00000004001e7c82 */ /* 0x000fe20008000000 */
[----:B------:R-:W-:Y:S01]  /*1cb0*/  UMOV UR15, 0x80000020 ;  /* 0x80000020000f7882 */ /* 0x000fe20000000000 */
[----:B------:R-:W-:Y:S01]  /*1cc0*/  HGMMA.64x16x16.F32 R96, gdesc[UR28], RZ, !UPT, gsb0 ;  /* 0x002000001c6079f0 */ /* 0x000fe2000c0008ff */
        /* <DEDUP_REMOVED lines=57> */
[----:B------:R-:W-:Y:S03]  /*2060*/  HGMMA.64x16x16.F32 R40, gdesc[UR28], RZ, !UPT, gsb0 ;  /* 0x002000001c2879f0 */ /* 0x000fe6000c0008ff */
        /* <DEDUP_REMOVED lines=102> */
[----:B------:R-:W-:Y:S02]  /*26d0*/  UIADD3 UR7, UR5, 0x600, URZ ;  /* 0x0000060005077890 */ /* 0x000fe4000fffe03f */
        /* <DEDUP_REMOVED lines=58> */
[----:B------:R-:W-:Y:S02]  /*2a80*/  UIMAD UR7, UR38, -0x90, UR57 ;  /* 0xffffff70260778a4 */ /* 0x000fe4000f8e0239 */
[----:B------:R-:W-:Y:S02]  /*2a90*/  UIADD3 UR38, UR38, -0x2, URZ ;  /* 0xfffffffe26267890 */ /* 0x000fe4000fffe03f */
[----:B------:R-:W-:-:S02]  /*2aa0*/  UIADD3 UR10, UR7, 0x90, URZ ;  /* 0x00000090070a7890 */ /* 0x000fc4000fffe03f */
[----:B------:R-:W-:Y:S01]  /*2ab0*/  UIADD3 UR7, -UR58, 0x91, UR7 ;  /* 0x000000913a077890 */ /* 0x000fe2000fffe107 */
        /* <DEDUP_REMOVED lines=97> */
[----:B------:R-:W1:Y:S08]  /*30d0*/  MUFU.TANH R66, R66 ;  /* 0x0000004200427308 */ /* 0x000e700000002400 */
[----:B------:R-:W2:Y:S08]  /*30e0*/  MUFU.TANH R67, R67 ;  /* 0x0000004300437308 */ /* 0x000eb00000002400 */
[----:B------:R-:W3:Y:S08]  /*30f0*/  MUFU.TANH R68, R68 ;  /* 0x0000004400447308 */ /* 0x000ef00000002400 */
        /* <DEDUP_REMOVED lines=48> */
[----:B------:R-:W-:Y:S02]  /*3400*/  IMAD.U32 R73, RZ, RZ, UR56 ;  /* 0x00000038ff497e24 */ /* 0x000fe4000f8e00ff */
[----:B------:R-:W-:Y:S01]  /*3410*/  FMUL.FTZ R15, R74, UR5 ;  /* 0x000000054a0f7c20 */ /* 0x000fe20008410000 */
[----:B------:R-:W-:Y:S01]  /*3420*/  HGMMA.64x16x16.F32 R56, gdesc[UR24], R56, gsb0 ;  /* 0x00200000183879f0 */ /* 0x000fe20008000838 */
[----:B------:R-:W-:Y:S01]  /*3430*/  UIADD3 UR26, UR4, 0x5c2, URZ ;  /* 0x000005c2041a7890 */ /* 0x000fe2000fffe03f */
[----:B------:R-:W-:Y:S01]  /*3440*/  IMAD.U32 R76, RZ, RZ, UR10 ;  /* 0x0000000aff4c7e24 */ /* 0x000fe2000f8e00ff */
[----:B------:R-:W-:Y:S01]  /*3450*/  UMOV UR27, 0x80000020 ;  /* 0x80000020001b7882 */ /* 0x000fe20000000000 */
[----:B------:R-:W-:-:S02]  /*3460*/  IMAD.U32 R78, RZ, RZ, UR7 ;  /* 0x00000007ff4e7e24 */ /* 0x000fc4000f8e00ff */
[----:B------:R-:W-:Y:S01]  /*3470*/  FMUL.FTZ R64, R79, UR5 ;  /* 0x000000054f407c20 */ /* 0x000fe20008410000 */
[----:B------:R-:W-:Y:S02]  /*3480*/  IMAD R73, R73, 0xc0, R144 ;  /* 0x000000c049497824 */ /* 0x000fe400078e0290 */
[----:B------:R-:W-:Y:S01]  /*3490*/  FMUL.FTZ R84, R72, UR5 ;  /* 0x0000000548547c20 */ /* 0x000fe20008410000 */
[----:B------:R-:W-:Y:S02]  /*34a0*/  IMAD R76, R23, -0x2, R76 ;  /* 0xfffffffe174c7824 */ /* 0x000fe400078e024c */
[----:B------:R-:W-:Y:S01]  /*34b0*/  FMUL.FTZ R90, R77, UR5 ;  /* 0x000000054d5a7c20 */ /* 0x000fe20008410000 */
[----:B------:R-:W-:Y:S02]  /*34c0*/  IMAD R78, R23, -0x2, R78 ;  /* 0xfffffffe174e7824 */ /* 0x000fe400078e024e */
[----:B------:R-:W-:Y:S01]  /*34d0*/  FMUL.FTZ R20, R75, UR5 ;  /* 0x000000054b147c20 */ /* 0x000fe20008410000 */
[----:B------:R-:W-:Y:S02]  /*34e0*/  MUFU.TANH R86, R86 ;  /* 0x0000005600567308 */ /* 0x000fe40000002400 */
[----:B------:R-:W-:-:S02]  /*34f0*/  VIADDMNMX R74, R73, R78, R76, PT ;  /* 0x0000004e494a7246 */ /* 0x000fc4000380014c */
[----:B------:R-:W-:Y:S02]  /*3500*/  IADD3 R73, R78, 0x8, R73 ;  /* 0x000000084e497810 */ /* 0x000fe40007ffe049 */
[C---:B------:R-:W-:Y:S02]  /*3510*/  ISETP.GT.AND P3, PT, R74.reuse, RZ, PT ;  /* 0x000000ff4a00720c */ /* 0x040fe40003f64270 */
[----:B------:R-:W5:Y:S01]  /*3520*/  MUFU.TANH R84, R84 ;  /* 0x0000005400547308 */ /* 0x000f620000002400 */
[C---:B------:R-:W-:Y:S02]  /*3530*/  ISETP.GT.AND P2, PT, R74.reuse, 0x1, PT ;  /* 0x000000014a00780c */ /* 0x040fe40003f44270 */
[----:B------:R-:W-:Y:S02]  /*3540*/  ISETP.GT.AND P5, PT, R74, 0x8, PT ;  /* 0x000000084a00780c */ /* 0x000fe40003fa4270 */
[----:B0-----:R-:W-:Y:S02]  /*3550*/  FSEL R79, R65, -INF , P3 ;  /* 0xff800000414f7808 */ /* 0x001fe40001800000 */
[----:B-1----:R-:W-:Y:S01]  /*3560*/  FSEL R91, R66, -INF , P2 ;  /* 0xff800000425b7808 */ /* 0x002fe20001000000 */
[----:B------:R-:W0:Y:S01]  /*3570*/  MUFU.TANH R92, R92 ;  /* 0x0000005c005c7308 */ /* 0x000e220000002400 */
[----:B------:R-:W-:-:S02]  /*3580*/  ISETP.GT.AND P6, PT, R74, 0x9, PT ;  /* 0x000000094a00780c */ /* 0x000fc40003fc4270 */
[----:B--2---:R-:W-:Y:S02]  /*3590*/  FSEL R93, R67, -INF , P5 ;  /* 0xff800000435d7808 */ /* 0x004fe40002800000 */
[----:B------:R-:W-:Y:S02]  /*35a0*/  ISETP.GT.AND P4, PT, R74, 0x10, PT ;  /* 0x000000104a00780c */ /* 0x000fe40003f84270 */
[----:B---3--:R-:W-:Y:S01]  /*35b0*/  FSEL R97, R68, -INF , P6 ;  /* 0xff80000044617808 */ /* 0x008fe20003000000 */
[----:B------:R-:W1:Y:S01]  /*35c0*/  MUFU.TANH R90, R90 ;  /* 0x0000005a005a7308 */ /* 0x000e620000002400 */
[C---:B------:R-:W-:Y:S02]  /*35d0*/  ISETP.GT.AND P3, PT, R74.reuse, 0x11, PT ;  /* 0x000000114a00780c */ /* 0x040fe40003f64270 */
[----:B----4-:R-:W-:Y:S02]  /*35e0*/  FSEL R95, R69, -INF , P4 ;  /* 0xff800000455f7808 */ /* 0x010fe40002000000 */
[----:B------:R-:W-:-:S02]  /*35f0*/  ISETP.GT.AND P2, PT, R74, 0x18, PT ;  /* 0x000000184a00780c */ /* 0x000fc40003f44270 */
[----:B-----5:R-:W-:Y:S01]  /*3600*/  FSEL R87, R70, -INF , P3 ;  /* 0xff80000046577808 */ /* 0x020fe20001800000 */
[----:B------:R-:W-:Y:S01]  /*3610*/  MUFU.TANH R12, R12 ;  /* 0x0000000c000c7308 */ /* 0x000fe20000002400 */
[----:B------:R-:W-:Y:S02]  /*3620*/  ISETP.GT.AND P5, PT, R74, 0x19, PT ;  /* 0x000000194a00780c */ /* 0x000fe40003fa4270 */
[----:B------:R-:W-:Y:S02]  /*3630*/  FSEL R85, R88, -INF , P2 ;  /* 0xff80000058557808 */ /* 0x000fe40001000000 */
[----:B------:R-:W-:Y:S02]  /*3640*/  ISETP.GT.AND P4, PT, R74, 0x20, PT ;  /* 0x000000204a00780c */ /* 0x000fe40003f84270 */
[----:B------:R-:W-:Y:S01]  /*3650*/  FSEL R77, R89, -INF , P5 ;  /* 0xff800000594d7808 */ /* 0x000fe20002800000 */
[----:B------:R-:W-:Y:S02]  /*3660*/  WARPGROUP.DEPBAR.LE gsb0, 0x0 ;  /* 0x00008000000079c5 */ /* 0x000fe40000010000 */
[----:B------:R-:W-:Y:S01]  /*3670*/  WARPGROUP.ARRIVE ;  /* 0x00000000000079c5 */ /* 0x000fe20000000000 */
[----:B------:R-:W-:Y:S01]  /*3680*/  FMUL.FTZ R96, R56, UR5 ;  /* 0x0000000538607c20 */ /* 0x000fe20008410000 */
[----:B------:R-:W-:Y:S01]  /*3690*/  FMUL.FTZ R56, R58, UR5 ;  /* 0x000000053a387c20 */ /* 0x000fe20008410000 */
[----:B------:R-:W-:Y:S01]  /*36a0*/  FMUL.FTZ R58, R62, UR5 ;  /* 0x000000053e3a7c20 */ /* 0x000fe20008410000 */
[----:B------:R-:W-:Y:S01]  /*36b0*/  ISETP.GT.AND P3, PT, R74, 0x21, PT ;  /* 0x000000214a00780c */ /* 0x000fe20003f64270 */
[----:B------:R-:W-:Y:S01]  /*36c0*/  FMUL.FTZ R98, R61, UR5 ;  /* 0x000000053d627c20 */ /* 0x000fe20008410000 */
[----:B------:R-:W-:Y:S01]  /*36d0*/  HGMMA.64x16x16.F32 R48, gdesc[UR24], R48, gsb0 ;  /* 0x00200000183079f0 */ /* 0x000fe20008000830 */
[----:B------:R-:W-:Y:S01]  /*36e0*/  UIADD3 UR26, UR4, 0x602, URZ ;  /* 0x00000602041a7890 */ /* 0x000fe2000fffe03f */
[----:B------:R-:W-:Y:S01]  /*36f0*/  FSEL R75, R80, -INF , P4 ;  /* 0xff800000504b7808 */ /* 0x000fe20002000000 */
[----:B------:R-:W-:Y:S01]  /*3700*/  UMOV UR27, 0x80000020 ;  /* 0x80000020001b7882 */ /* 0x000fe20000000000 */
[C---:B------:R-:W-:Y:S01]  /*3710*/  ISETP.GT.AND P2, PT, R74.reuse, 0x28, PT ;  /* 0x000000284a00780c */ /* 0x040fe20003f44270 */
[----:B------:R-:W-:Y:S01]  /*3720*/  FMUL.FTZ R94, R57, UR5 ;  /* 0x00000005395e7c20 */ /* 0x000fe20008410000 */
[----:B------:R-:W-:Y:S01]  /*3730*/  FSEL R72, R81, -INF , P3 ;  /* 0xff80000051487808 */ /* 0x000fe20001800000 */
[----:B------:R-:W-:Y:S01]  /*3740*/  FMUL.FTZ R57, R59, UR5 ;  /* 0x000000053b397c20 */ /* 0x000fe20008410000 */
[----:B------:R-:W-:Y:S01]  /*3750*/  ISETP.GT.AND P5, PT, R74, 0x29, PT ;  /* 0x000000294a00780c */ /* 0x000fe20003fa4270 */
[----:B------:R-:W-:Y:S01]  /*3760*/  FMUL.FTZ R59, R63, UR5 ;  /* 0x000000053f3b7c20 */ /* 0x000fe20008410000 */
[----:B------:R-:W-:Y:S01]  /*3770*/  FSEL R70, R82, -INF , P2 ;  /* 0xff80000052467808 */ /* 0x000fe20001000000 */
[----:B------:R-:W2:Y:S01]  /*3780*/  MUFU.TANH R96, R96 ;  /* 0x0000006000607308 */ /* 0x000ea20000002400 */
[----:B------:R-:W-:Y:S01]  /*3790*/  ISETP.GT.AND P4, PT, R74, 0x30, PT ;  /* 0x000000304a00780c */ /* 0x000fe20003f84270 */
[----:B------:R-:W-:Y:S01]  /*37a0*/  FMUL.FTZ R60, R60, UR5 ;  /* 0x000000053c3c7c20 */ /* 0x000fe20008410000 */
[----:B------:R-:W-:-:S02]  /*37b0*/  FSEL R63, R83, -INF , P5 ;  /* 0xff800000533f7808 */ /* 0x000fc40002800000 */
[----:B------:R-:W-:Y:S02]  /*37c0*/  ISETP.GT.AND P2, PT, R74, 0x31, PT ;  /* 0x000000314a00780c */ /* 0x000fe40003f44270 */
[----:B------:R-:W-:Y:S01]  /*37d0*/  FSEL R66, R84, -INF , P4 ;  /* 0xff80000054427808 */ /* 0x000fe20002000000 */
[----:B------:R-:W3:Y:S01]  /*37e0*/  MUFU.TANH R94, R94 ;  /* 0x0000005e005e7308 */ /* 0x000ee20000002400 */
[----:B------:R-:W-:Y:S02]  /*37f0*/  ISETP.GT.AND P3, PT, R74, 0x38, PT ;  /* 0x000000384a00780c */ /* 0x000fe40003f64270 */
[----:B------:R-:W-:Y:S02]  /*3800*/  FSEL R67, R86, -INF , P2 ;  /* 0xff80000056437808 */ /* 0x000fe40001000000 */
[----:B------:R-:W-:Y:S02]  /*3810*/  ISETP.GT.AND P2, PT, R74, 0x39, PT ;  /* 0x000000394a00780c */ /* 0x000fe40003f44270 */
[----:B0-----:R-:W-:Y:S01]  /*3820*/  FSEL R69, R92, -INF , P3 ;  /* 0xff8000005c457808 */ /* 0x001fe20001800000 */
[----:B------:R-:W0:Y:S01]  /*3830*/  MUFU.TANH R60, R60 ;  /* 0x0000003c003c7308 */ /* 0x000e220000002400 */
[----:B------:R-:W-:-:S02]  /*3840*/  ISETP.GT.AND P3, PT, R74, 0x40, PT ;  /* 0x000000404a00780c */ /* 0x000fc40003f64270 */
[----:B-1----:R-:W-:Y:S02]  /*3850*/  FSEL R68, R90, -INF , P2 ;  /* 0xff8000005a447808 */ /* 0x002fe40001000000 */
[----:B------:R-:W-:Y:S02]  /*3860*/  ISETP.GT.AND P2, PT, R74, 0x41, PT ;  /* 0x000000414a00780c */ /* 0x000fe40003f44270 */
[----:B--2---:R-:W-:Y:S01]  /*3870*/  FSEL R65, R96, -INF , P3 ;  /* 0xff80000060417808 */ /* 0x004fe20001800000 */
[----:B------:R-:W-:Y:S01]  /*3880*/  MUFU.TANH R98, R98 ;  /* 0x0000006200627308 */ /* 0x000fe20000002400 */
[----:B------:R-:W-:Y:S02]  /*3890*/  ISETP.GT.AND P3, PT, R74, 0x48, PT ;  /* 0x000000484a00780c */ /* 0x000fe40003f64270 */
[----:B------:R-:W-:-:S04]  /*38a0*/  VIMNMX R78, R76, R73, PT ;  /* 0x000000494c4e7248 */ /* 0x000fc80003fe0100 */
[----:B------:R-:W-:Y:S01]  /*38b0*/  ISETP.GT.AND P4, PT, R78, 0x8, PT ;  /* 0x000000084e00780c */ /* 0x000fe20003f84270 */
[----:B------:R-:W-:Y:S03]  /*38c0*/  MUFU.TANH R13, R13 ;  /* 0x0000000d000d7308 */ /* 0x000fe60000002400 */
[----:B------:R-:W-:-:S05]  /*38d0*/  FSEL R5, R5, -INF , P4 ;  /* 0xff80000005057808 */ /* 0x000fca0002000000 */
[----:B------:R-:W-:Y:S01]  /*38e0*/  MUFU.TANH R14, R14 ;  /* 0x0000000e000e7308 */ /* 0x000fe20000002400 */
[----:B------:R-:W-:Y:S02]  /*38f0*/  WARPGROUP.DEPBAR.LE gsb0, 0x0 ;  /* 0x00008000000079c5 */ /* 0x000fe40000010000 */
[----:B------:R-:W-:Y:S01]  /*3900*/  WARPGROUP.ARRIVE ;  /* 0x00000000000079c5 */ /* 0x000fe20000000000 */
[----:B------:R-:W-:Y:S01]  /*3910*/  FMUL.FTZ R99, R48, UR5 ;  /* 0x0000000530637c20 */ /* 0x000fe20008410000 */
[----:B------:R-:W-:Y:S01]  /*3920*/  FMUL.FTZ R48, R50, UR5 ;  /* 0x0000000532307c20 */ /* 0x000fe20008410000 */
[----:B------:R-:W-:Y:S01]  /*3930*/  FMNMX.FTZ R50, R79, R91, !PT ;  /* 0x0000005b4f327209 */ /* 0x000fe20007810000 */
[----:B------:R-:W-:Y:S01]  /*3940*/  FMUL.FTZ R52, R52, UR5 ;  /* 0x0000000534347c20 */ /* 0x000fe20008410000 */
[----:B------:R-:W-:Y:S01]  /*3950*/  FMUL.FTZ R100, R49, UR5 ;  /* 0x0000000531647c20 */ /* 0x000fe20008410000 */
[----:B------:R-:W-:Y:S01]  /*3960*/  HGMMA.64x16x16.F32 R40, gdesc[UR24], R40, gsb0 ;  /* 0x00200000182879f0 */ /* 0x000fe20008000828 */
[----:B------:R-:W-:Y:S01]  /*3970*/  UIADD3 UR26, UR4, 0x642, URZ ;  /* 0x00000642041a7890 */ /* 0x000fe2000fffe03f */
[----:B------:R-:W-:Y:S01]  /*3980*/  FMNMX.FTZ R50, R93, R50, !PT ;  /* 0x000000325d327209 */ /* 0x000fe20007810000 */
[----:B------:R-:W-:Y:S01]  /*3990*/  UMOV UR27, 0x80000020 ;  /* 0x80000020001b7882 */ /* 0x000fe20000000000 */
[----:B------:R-:W-:Y:S01]  /*39a0*/  FMUL.FTZ R49, R51, UR5 ;  /* 0x0000000533317c20 */ /* 0x000fe20008410000 */
[----:B------:R-:W-:Y:S01]  /*39b0*/  FMUL.FTZ R53, R53, UR5 ;  /* 0x0000000535357c20 */ /* 0x000fe20008410000 */
[----:B------:R-:W-:Y:S01]  /*39c0*/  FMNMX.FTZ R50, R97, R50, !PT ;  /* 0x0000003261327209 */ /* 0x000fe20007810000 */
[----:B------:R1:W-:Y:S01]  /*39d0*/  MUFU.TANH R51, R52 ;  /* 0x0000003400337308 */ /* 0x0003e20000002400 */
[----:B------:R-:W-:-:S02]  /*39e0*/  ULDC UR4, c[0x0][0x988] ;  /* 0x0002620000047ab9 */ /* 0x000fc40000000800 */
[----:B------:R-:W-:-:S04]  /*39f0*/  FMNMX.FTZ R50, R95, R50, !PT ;  /* 0x000000325f327209 */ /* 0x000fc80007810000 */
[----:B------:R-:W-:Y:S01]  /*3a00*/  FMNMX.FTZ R62, R87, R50, !PT ;  /* 0x00000032573e7209 */ /* 0x000fe20007810000 */
[----:B------:R-:W2:Y:S03]  /*3a10*/  MUFU.TANH R99, R99 ;  /* 0x0000006300637308 */ /* 0x000ea60000002400 */
[----:B------:R-:W-:-:S04]  /*3a20*/  FMNMX.FTZ R62, R85, R62, !PT ;  /* 0x0000003e553e7209 */ /* 0x000fc80007810000 */
[----:B------:R-:W-:Y:S01]  /*3a30*/  FMNMX.FTZ R62, R77, R62, !PT ;  /* 0x0000003e4d3e7209 */ /* 0x000fe20007810000 */
[----:B------:R4:W-:Y:S03]  /*3a40*/  MUFU.TANH R50, R53 ;  /* 0x0000003500327308 */ /* 0x0009e60000002400 */
[----:B------:R-:W-:Y:S02]  /*3a50*/  FMNMX.FTZ R61, R75, R62, !PT ;  /* 0x0000003e4b3d7209 */ /* 0x000fe40007810000 */
[----:B---3--:R-:W-:Y:S02]  /*3a60*/  FSEL R62, R94, -INF , P2 ;  /* 0xff8000005e3e7808 */ /* 0x008fe40001000000 */
[----:B------:R-:W-:Y:S01]  /*3a70*/  FMNMX.FTZ R61, R72, R61, !PT ;  /* 0x0000003d483d7209 */ /* 0x000fe20007810000 */
[----:B------:R-:W3:Y:S01]  /*3a80*/  MUFU.TANH R100, R100 ;  /* 0x0000006400647308 */ /* 0x000ee20000002400 */
[----:B------:R-:W-:-:S02]  /*3a90*/  ISETP.GT.AND P2, PT, R74, 0x49, PT ;  /* 0x000000494a00780c */ /* 0x000fc40003f44270 */
[----:B-1----:R-:W-:Y:S02]  /*3aa0*/  FMNMX.FTZ R52, R70, R61, !PT ;  /* 0x0000003d46347209 */ /* 0x002fe40007810000 */
[----:B0-----:R-:W-:Y:S02]  /*3ab0*/  FSEL R61, R60, -INF , P3 ;  /* 0xff8000003c3d7808 */ /* 0x001fe40001800000 */
[----:B----4-:R-:W-:Y:S01]  /*3ac0*/  FMNMX.FTZ R53, R63, R52, !PT ;  /* 0x000000343f357209 */ /* 0x010fe20007810000 */
[----:B------:R-:W-:Y:S01]  /*3ad0*/  MUFU.TANH R15, R15 ;  /* 0x0000000f000f7308 */ /* 0x000fe20000002400 */
[----:B------:R-:W-:Y:S02]  /*3ae0*/  ISETP.GT.AND P3, PT, R74, 0x50, PT ;  /* 0x000000504a00780c */ /* 0x000fe40003f64270 */
[----:B------:R-:W-:Y:S02]  /*3af0*/  FMNMX.FTZ R52, R66, R53, !PT ;  /* 0x0000003542347209 */ /* 0x000fe40007810000 */
[----:B--2---:R-:W-:-:S02]  /*3b00*/  FSEL R60, R99, -INF , P3 ;  /* 0xff800000633c7808 */ /* 0x004fc40001800000 */
[----:B------:R-:W-:Y:S01]  /*3b10*/  FMNMX.FTZ R52, R67, R52, !PT ;  /* 0x0000003443347209 */ /* 0x000fe20007810000 */
[----:B------:R-:W-:Y:S01]  /*3b20*/  MUFU.TANH R20, R20 ;  /* 0x0000001400147308 */ /* 0x000fe20000002400 */
[----:B------:R-:W-:Y:S02]  /*3b30*/  ISETP.GT.AND P3, PT, R74, 0x58, PT ;  /* 0x000000584a00780c */ /* 0x000fe40003f64270 */
[----:B------:R-:W-:Y:S01]  /*3b40*/  FMNMX.FTZ R53, R69, R52, !PT ;  /* 0x0000003445357209 */ /* 0x000fe20007810000 */
[----:B------:R-:W-:Y:S02]  /*3b50*/  WARPGROUP.DEPBAR.LE gsb0, 0x0 ;  /* 0x00008000000079c5 */ /* 0x000fe40000010000 */
[----:B------:R-:W-:Y:S01]  /*3b60*/  WARPGROUP.ARRIVE ;  /* 0x00000000000079c5 */ /* 0x000fe20000000000 */
[----:B------:R-:W-:Y:S01]  /*3b70*/  FMUL.FTZ R44, R44, UR5 ;  /* 0x000000052c2c7c20 */ /* 0x000fe20008410000 */
[----:B------:R-:W-:Y:S01]  /*3b80*/  FMUL.FTZ R40, R40, UR5 ;  /* 0x0000000528287c20 */ /* 0x000fe20008410000 */
[----:B------:R-:W-:Y:S01]  /*3b90*/  FMUL.FTZ R45, R45, UR5 ;  /* 0x000000052d2d7c20 */ /* 0x000fe20008410000 */
[----:B------:R-:W-:Y:S01]  /*3ba0*/  FMUL.FTZ R41, R41, UR5 ;  /* 0x0000000529297c20 */ /* 0x000fe20008410000 */
[----:B------:R0:W-:Y:S01]  /*3bb0*/  MUFU.TANH R80, R44 ;  /* 0x0000002c00507308 */ /* 0x0001e20000002400 */
[----:B------:R-:W-:Y:S01]  /*3bc0*/  HGMMA.64x16x16.F32 R32, gdesc[UR24], R32, gsb0 ;  /* 0x00200000182079f0 */ /* 0x000fe20008000820 */
[----:B------:R-:W-:Y:S01]  /*3bd0*/  FSEL R51, R51, -INF , P3 ;  /* 0xff80000033337808 */ /* 0x000fe20001800000 */
[----:B------:R-:W-:Y:S01]  /*3be0*/  FMUL.FTZ R86, R47, UR5 ;  /* 0x000000052f567c20 */ /* 0x000fe20008410000 */
[----:B------:R-:W-:-:S04]  /*3bf0*/  ISETP.GT.AND P3, PT, R74, 0x60, PT ;  /* 0x000000604a00780c */ /* 0x000fc80003f64270 */
[----:B------:R-:W1:Y:S01]  /*3c00*/  MUFU.TANH R40, R40 ;  /* 0x0000002800287308 */ /* 0x000e620000002400 */
[----:B0-----:R-:W-:-:S04]  /*3c10*/  FMNMX.FTZ R44, R68, R53, !PT ;  /* 0x00000035442c7209 */ /* 0x001fc80007810000 */
[----:B------:R-:W-:-:S03]  /*3c20*/  FMNMX.FTZ R53, R65, R44, !PT ;  /* 0x0000002c41357209 */ /* 0x000fc60007810000 */
[----:B------:R0:W-:Y:S01]  /*3c30*/  MUFU.TANH R81, R45 ;  /* 0x0000002d00517308 */ /* 0x0001e20000002400 */
[----:B------:R-:W-:Y:S02]  /*3c40*/  FMNMX.FTZ R44, R62, R53, !PT ;  /* 0x000000353e2c7209 */ /* 0x000fe40007810000 */
[----:B------:R-:W-:Y:S02]  /*3c50*/  FSEL R53, R98, -INF , P2 ;  /* 0xff80000062357808 */ /* 0x000fe40001000000 */
[----:B------:R-:W-:Y:S02]  /*3c60*/  FMNMX.FTZ R44, R61, R44, !PT ;  /* 0x0000002c3d2c7209 */ /* 0x000fe40007810000 */
[----:B------:R-:W-:Y:S01]  /*3c70*/  ISETP.GT.AND P2, PT, R74, 0x51, PT ;  /* 0x000000514a00780c */ /* 0x000fe20003f44270 */
[----:B------:R-:W2:Y:S01]  /*3c80*/  MUFU.TANH R41, R41 ;  /* 0x0000002900297308 */ /* 0x000ea20000002400 */
[----:B0-----:R-:W-:Y:S02]  /*3c90*/  FMNMX.FTZ R45, R53, R44, !PT ;  /* 0x0000002c352d7209 */ /* 0x001fe40007810000 */
[----:B---3--:R-:W-:-:S02]  /*3ca0*/  FSEL R52, R100, -INF , P2 ;  /* 0xff80000064347808 */ /* 0x008fc40001000000 */
[----:B------:R-:W-:Y:S02]  /*3cb0*/  FMNMX.FTZ R45, R60, R45, !PT ;  /* 0x0000002d3c2d7209 */ /* 0x000fe40007810000 */
[----:B------:R-:W-:Y:S01]  /*3cc0*/  ISETP.GT.AND P2, PT, R74, 0x59, PT ;  /* 0x000000594a00780c */ /* 0x000fe20003f44270 */
[----:B------:R-:W-:Y:S01]  /*3cd0*/  MUFU.TANH R21, R21 ;  /* 0x0000001500157308 */ /* 0x000fe20000002400 */
[----:B------:R-:W-:Y:S02]  /*3ce0*/  FMNMX.FTZ R44, R52, R45, !PT ;  /* 0x0000002d342c7209 */ /* 0x000fe40007810000 */
[----:B------:R-:W-:Y:S02]  /*3cf0*/  FSEL R50, R50, -INF , P2 ;  /* 0xff80000032327808 */ /* 0x000fe40001000000 */
[----:B------:R-:W-:Y:S02]  /*3d00*/  FMNMX.FTZ R83, R51, R44, !PT ;  /* 0x0000002c33537209 */ /* 0x000fe40007810000 */
[----:B-1----:R-:W-:Y:S01]  /*3d10*/  FSEL R45, R40, -INF , P3 ;  /* 0xff800000282d7808 */ /* 0x002fe20001800000 */
[----:B------:R-:W-:Y:S01]  /*3d20*/  MUFU.TANH R64, R64 ;  /* 0x0000004000407308 */ /* 0x000fe20000002400 */
[----:B------:R-:W-:-:S02]  /*3d30*/  ISETP.GT.AND P2, PT, R74, 0x61, PT ;  /* 0x000000614a00780c */ /* 0x000fc40003f44270 */
[----:B------:R-:W-:Y:S02]  /*3d40*/  FMNMX.FTZ R40, R50, R83, !PT ;  /* 0x0000005332287209 */ /* 0x000fe40007810000 */
[C---:B------:R-:W-:Y:S02]  /*3d50*/  ISETP.GT.AND P3, PT, R74.reuse, 0x68, PT ;  /* 0x000000684a00780c */ /* 0x040fe40003f64270 */
[----:B--2---:R-:W-:Y:S01]  /*3d60*/  FSEL R44, R41, -INF , P2 ;  /* 0xff800000292c7808 */ /* 0x004fe20001000000 */
[----:B------:R-:W-:Y:S01]  /*3d70*/  MUFU.TANH R56, R56 ;  /* 0x0000003800387308 */ /* 0x000fe20000002400 */
[----:B------:R-:W-:Y:S02]  /*3d80*/  FMNMX.FTZ R83, R45, R40, !PT ;  /* 0x000000282d537209 */ /* 0x000fe40007810000 */
[----:B------:R-:W-:Y:S01]  /*3d90*/  ISETP.GT.AND P2, PT, R74, 0x69, PT ;  /* 0x000000694a00780c */ /* 0x000fe20003f44270 */
[----:B------:R-:W-:Y:S02]  /*3da0*/  WARPGROUP.DEPBAR.LE gsb0, 0x0 ;  /* 0x00008000000079c5 */ /* 0x000fe40000010000 */
[----:B------:R-:W-:Y:S01]  /*3db0*/  WARPGROUP.ARRIVE ;  /* 0x00000000000079c5 */ /* 0x000fe20000000000 */
[----:B------:R-:W-:Y:S01]  /*3dc0*/  FMUL.FTZ R32, R32, UR5 ;  /* 0x0000000520207c20 */ /* 0x000fe20008410000 */
[----:B------:R-:W-:Y:S01]  /*3dd0*/  FMUL.FTZ R33, R33, UR5 ;  /* 0x0000000521217c20 */ /* 0x000fe20008410000 */
[----:B------:R-:W-:Y:S01]  /*3de0*/  FMUL.FTZ R36, R36, UR5 ;  /* 0x0000000524247c20 */ /* 0x000fe20008410000 */
[----:B------:R-:W-:Y:S01]  /*3df0*/  FMUL.FTZ R37, R37, UR5 ;  /* 0x0000000525257c20 */ /* 0x000fe20008410000 */
[----:B------:R-:W-:Y:S01]  /*3e00*/  FSEL R41, R80, -INF , P3 ;  /* 0xff80000050297808 */ /* 0x000fe20001800000 */
[----:B------:R-:W-:Y:S01]  /*3e10*/  HGMMA.64x16x16.F32 R24, gdesc[UR32], R24, gsb0 ;  /* 0x00200000201879f0 */ /* 0x000fe20008000818 */
[----:B------:R-:W-:Y:S01]  /*3e20*/  MUFU.TANH R32, R32 ;  /* 0x0000002000207308 */ /* 0x000fe20000002400 */
[----:B------:R-:W-:Y:S01]  /*3e30*/  FMNMX.FTZ R80, R44, R83, !PT ;  /* 0x000000532c507209 */ /* 0x000fe20007810000 */
[----:B------:R-:W-:Y:S01]  /*3e40*/  FMUL.FTZ R88, R34, UR5 ;  /* 0x0000000522587c20 */ /* 0x000fe20008410000 */
[C---:B------:R-:W-:Y:S01]  /*3e50*/  ISETP.GT.AND P3, PT, R74.reuse, 0x70, PT ;  /* 0x000000704a00780c */ /* 0x040fe20003f64270 */
[----:B------:R-:W-:Y:S01]  /*3e60*/  FMUL.FTZ R90, R35, UR5 ;  /* 0x00000005235a7c20 */ /* 0x000fe20008410000 */
[----:B------:R-:W-:Y:S01]  /*3e70*/  FSEL R40, R81, -INF , P2 ;  /* 0xff80000051287808 */ /* 0x000fe20001000000 */
[----:B------:R-:W-:Y:S01]  /*3e80*/  FMUL.FTZ R92, R39, UR5 ;  /* 0x00000005275c7c20 */ /* 0x000fe20008410000 */
[----:B------:R-:W-:Y:S01]  /*3e90*/  FMNMX.FTZ R81, R41, R80, !PT ;  /* 0x0000005029517209 */ /* 0x000fe20007810000 */
[----:B------:R-:W0:Y:S01]  /*3ea0*/  MUFU.TANH R33, R33 ;  /* 0x0000002100217308 */ /* 0x000e220000002400 */
[----:B------:R-:W-:Y:S01]  /*3eb0*/  ISETP.GT.AND P2, PT, R74, 0x71, PT ;  /* 0x000000714a00780c */ /* 0x000fe20003f44270 */
[----:B------:R-:W-:-:S06]  /*3ec0*/  FMUL.FTZ R80, R54, UR5 ;  /* 0x0000000536507c20 */ /* 0x000fcc0008410000 */
[----:B------:R-:W1:Y:S08]  /*3ed0*/  MUFU.TANH R36, R36 ;  /* 0x0000002400247308 */ /* 0x000e700000002400 */
[----:B------:R2:W3:Y:S01]  /*3ee0*/  MUFU.TANH R82, R37 ;  /* 0x0000002500527308 */ /* 0x0004e20000002400 */
[----:B0-----:R-:W-:Y:S02]  /*3ef0*/  FSEL R33, R33, -INF , P2 ;  /* 0xff80000021217808 */ /* 0x001fe40001000000 */
[----:B------:R-:W-:-:S05]  /*3f00*/  ISETP.GT.AND P2, PT, R74, 0x79, PT ;  /* 0x000000794a00780c */ /* 0x000fca0003f44270 */
[----:B------:R-:W-:Y:S01]  /*3f10*/  MUFU.TANH R57, R57 ;  /* 0x0000003900397308 */ /* 0x000fe20000002400 */
[----:B--2---:R-:W-:Y:S02]  /*3f20*/  FSEL R37, R32, -INF , P3 ;  /* 0xff80000020257808 */ /* 0x004fe40001800000 */
[----:B------:R-:W-:Y:S02]  /*3f30*/  FMNMX.FTZ R32, R40, R81, !PT ;  /* 0x0000005128207209 */ /* 0x000fe40007810000 */
[----:B------:R-:W-:Y:S02]  /*3f40*/  ISETP.GT.AND P3, PT, R74, 0x78, PT ;  /* 0x000000784a00780c */ /* 0x000fe40003f64270 */
[----:B------:R-:W-:Y:S01]  /*3f50*/  FMNMX.FTZ R32, R37, R32, !PT ;  /* 0x0000002025207209 */ /* 0x000fe20007810000 */
[----:B------:R-:W-:Y:S01]  /*3f60*/  MUFU.TANH R58, R58 ;  /* 0x0000003a003a7308 */ /* 0x000fe20000002400 */
[----:B-1----:R-:W-:Y:S02]  /*3f70*/  FSEL R36, R36, -INF , P3 ;  /* 0xff80000024247808 */ /* 0x002fe40001800000 */
[----:B------:R-:W-:-:S05]  /*3f80*/  ISETP.GT.AND P3, PT, R74, 0x80, PT ;  /* 0x000000804a00780c */ /* 0x000fca0003f64270 */
[----:B------:R-:W-:Y:S01]  /*3f90*/  MUFU.TANH R59, R59 ;  /* 0x0000003b003b7308 */ /* 0x000fe20000002400 */
[----:B------:R-:W-:Y:S02]  /*3fa0*/  WARPGROUP.DEPBAR.LE gsb0, 0x0 ;  /* 0x00008000000079c5 */ /* 0x000fe40000010000 */
[----:B------:R-:W-:Y:S01]  /*3fb0*/  FMUL.FTZ R24, R24, UR5 ;  /* 0x0000000518187c20 */ /* 0x000fe20008410000 */
[----:B------:R-:W-:Y:S01]  /*3fc0*/  FMUL.FTZ R25, R25, UR5 ;  /* 0x0000000519197c20 */ /* 0x000fe20008410000 */
[----:B------:R-:W-:Y:S01]  /*3fd0*/  FMUL.FTZ R28, R28, UR5 ;  /* 0x000000051c1c7c20 */ /* 0x000fe20008410000 */
[----:B------:R-:W-:Y:S01]  /*3fe0*/  FMUL.FTZ R81, R29, UR5 ;  /* 0x000000051d517c20 */ /* 0x000fe20008410000 */
[----:B------:R-:W-:Y:S01]  /*3ff0*/  FMNMX.FTZ R29, R33, R32, !PT ;  /* 0x00000020211d7209 */ /* 0x000fe20007810000 */
[----:B------:R-:W-:Y:S01]  /*4000*/  MUFU.TANH R48, R48 ;  /* 0x0000003000307308 */ /* 0x000fe20000002400 */
[----:B---3--:R-:W-:Y:S01]  /*4010*/  FSEL R32, R82, -INF , P2 ;  /* 0xff80000052207808 */ /* 0x008fe20001000000 */
[----:B------:R-:W-:Y:S01]  /*4020*/  FMUL.FTZ R82, R42, UR5 ;  /* 0x000000052a527c20 */ /* 0x000fe20008410000 */
[----:B------:R-:W-:Y:S01]  /*4030*/  FMNMX.FTZ R89, R36, R29, !PT ;  /* 0x0000001d24597209 */ /* 0x000fe20007810000 */
[----:B------:R-:W-:Y:S01]  /*4040*/  FMUL.FTZ R47, R31, UR5 ;  /* 0x000000051f2f7c20 */ /* 0x000fe20008410000 */
[----:B------:R-:W-:-:S03]  /*4050*/  ISETP.GT.AND P2, PT, R74, 0x81, PT ;  /* 0x000000814a00780c */ /* 0x000fc60003f44270 */
[----:B------:R-:W0:Y:S08]  /*4060*/  MUFU.TANH R24, R24 ;  /* 0x0000001800187308 */ /* 0x000e300000002400 */
[----:B------:R-:W1:Y:S08]  /*4070*/  MUFU.TANH R25, R25 ;  /* 0x0000001900197308 */ /* 0x000e700000002400 */
[----:B------:R1:W2:Y:S01]  /*4080*/  MUFU.TANH R83, R28 ;  /* 0x0000001c00537308 */ /* 0x0002a20000002400 */
[----:B0-----:R-:W-:-:S02]  /*4090*/  FSEL R29, R24, -INF , P3 ;  /* 0xff800000181d7808 */ /* 0x001fc40001800000 */
[----:B------:R-:W-:Y:S02]  /*40a0*/  FMNMX.FTZ R24, R32, R89, !PT ;  /* 0x0000005920187209 */ /* 0x000fe40007810000 */
[C---:B------:R-:W-:Y:S02]  /*40b0*/  ISETP.GT.AND P3, PT, R74.reuse, 0x88, PT ;  /* 0x000000884a00780c */ /* 0x040fe40003f64270 */
[----:B------:R-:W-:Y:S01]  /*40c0*/  FMNMX.FTZ R89, R29, R24, !PT ;  /* 0x000000181d597209 */ /* 0x000fe20007810000 */
[----:B------:R0:W3:Y:S01]  /*40d0*/  MUFU.TANH R84, R81 ;  /* 0x0000005100547308 */ /* 0x0000e20000002400 */
[----:B-1----:R-:W-:Y:S02]  /*40e0*/  FSEL R28, R25, -INF , P2 ;  /* 0xff800000191c7808 */ /* 0x002fe40001000000 */
[----:B------:R-:W-:Y:S02]  /*40f0*/  ISETP.GT.AND P2, PT, R74, 0x89, PT ;  /* 0x000000894a00780c */ /* 0x000fe40003f44270 */
[----:B------:R-:W-:Y:S01]  /*4100*/  FMNMX.FTZ R54, R28, R89, !PT ;  /* 0x000000591c367209 */ /* 0x000fe20007810000 */
[----:B------:R-:W-:-:S02]  /*4110*/  FMUL.FTZ R89, R38, UR5 ;  /* 0x0000000526597c20 */ /* 0x000fc40008410000 */
[----:B------:R-:W1:Y:S01]  /*4120*/  MUFU.TANH R49, R49 ;  /* 0x0000003100317308 */ /* 0x000e620000002400 */
[----:B--2---:R-:W-:Y:S01]  /*4130*/  FSEL R25, R83, -INF , P3 ;  /* 0xff80000053197808 */ /* 0x004fe20001800000 */
[----:B0-----:R-:W-:Y:S01]  /*4140*/  FMUL.FTZ R81, R55, UR5 ;  /* 0x0000000537517c20 */ /* 0x001fe20008410000 */
[----:B------:R-:W-:Y:S01]  /*4150*/  ISETP.GT.AND P3, PT, R78, 0x1, PT ;  /* 0x000000014e00780c */ /* 0x000fe20003f64270 */
[----:B------:R-:W-:Y:S01]  /*4160*/  FMUL.FTZ R83, R46, UR5 ;  /* 0x000000052e537c20 */ /* 0x000fe20008410000 */
[----:B------:R-:W-:Y:S01]  /*4170*/  FMNMX.FTZ R55, R25, R54, !PT ;  /* 0x0000003619377209 */ /* 0x000fe20007810000 */
[----:B------:R-:W-:Y:S01]  /*4180*/  FMUL.FTZ R46, R30, UR5 ;  /* 0x000000051e2e7c20 */ /* 0x000fe20008410000 */
[----:B------:R-:W-:Y:S01]  /*4190*/  FSEL R39, R3, -INF , P3 ;  /* 0xff80000003277808 */ /* 0x000fe20001800000 */
[----:B------:R-:W0:Y:S01]  /*41a0*/  MUFU.TANH R80, R80 ;  /* 0x0000005000507308 */ /* 0x000e220000002400 */
[----:B---3--:R-:W-:Y:S01]  /*41b0*/  FSEL R24, R84, -INF , P2 ;  /* 0xff80000054187808 */ /* 0x008fe20001000000 */
[----:B------:R-:W-:Y:S01]  /*41c0*/  FMUL.FTZ R84, R43, UR5 ;  /* 0x000000052b547c20 */ /* 0x000fe20008410000 */
[----:B------:R-:W-:Y:S01]  /*41d0*/  ISETP.GT.AND P3, PT, R78, 0x10, PT ;  /* 0x000000104e00780c */ /* 0x000fe20003f64270 */
[----:B------:R-:W-:Y:S01]  /*41e0*/  FMUL.FTZ R43, R27, UR5 ;  /* 0x000000051b2b7c20 */ /* 0x000fe20008410000 */
[----:B------:R-:W-:-:S02]  /*41f0*/  FMNMX.FTZ R55, R24, R55, !PT ;  /* 0x0000003718377209 */ /* 0x000fc40007810000 */
[----:B------:R-:W-:Y:S01]  /*4200*/  FSEL R7, R7, -INF , P3 ;  /* 0xff80000007077808 */ /* 0x000fe20001800000 */
[----:B------:R-:W2:Y:S01]  /*4210*/  MUFU.TANH R81, R81 ;  /* 0x0000005100517308 */ /* 0x000ea20000002400 */
[C---:B------:R-:W-:Y:S01]  /*4220*/  ISETP.GT.AND P3, PT, R78.reuse, 0x18, PT ;  /* 0x000000184e00780c */ /* 0x040fe20003f64270 */
[----:B------:R-:W3:Y:S03]  /*4230*/  SHFL.BFLY PT, R42, R55, 0x2, 0x1f ;  /* 0x0c401f00372a7f89 */ /* 0x000ee600000e0000 */
[----:B------:R-:W-:Y:S02]  /*4240*/  FSEL R9, R9, -INF , P3 ;  /* 0xff80000009097808 */ /* 0x000fe40001800000 */
[----:B------:R-:W-:Y:S01]  /*4250*/  ISETP.GT.AND P3, PT, R78, 0x20, PT ;  /* 0x000000204e00780c */ /* 0x000fe20003f64270 */
[----:B------:R-:W4:Y:S03]  /*4260*/  MUFU.TANH R82, R82 ;  /* 0x0000005200527308 */ /* 0x000f260000002400 */
[----:B------:R-:W-:-:S02]  /*4270*/  FSEL R11, R11, -INF , P3 ;  /* 0xff8000000b0b7808 */ /* 0x000fc40001800000 */
[----:B------:R-:W-:-:S03]  /*4280*/  ISETP.GT.AND P3, PT, R78, 0x28, PT ;  /* 0x000000284e00780c */ /* 0x000fc60003f64270 */
[----:B------:R-:W5:Y:S01]  /*4290*/  MUFU.TANH R84, R84 ;  /* 0x0000005400547308 */ /* 0x000f620000002400 */
[----:B------:R-:W-:Y:S02]  /*42a0*/  FSEL R73, R13, -INF , P3 ;  /* 0xff8000000d497808 */ /* 0x000fe40001800000 */
[----:B------:R-:W-:-:S05]  /*42b0*/  ISETP.GT.AND P3, PT, R78, 0x30, PT ;  /* 0x000000304e00780c */ /* 0x000fca0003f64270 */
[----:B------:R-:W5:Y:S01]  /*42c0*/  MUFU.TANH R83, R83 ;  /* 0x0000005300537308 */ /* 0x000f620000002400 */
[----:B---3--:R-:W-:Y:S01]  /*42d0*/  FMNMX.FTZ R34, R55, R42, !PT ;  /* 0x0000002a37227209 */ /* 0x008fe20007810000 */
[----:B------:R-:W-:Y:S01]  /*42e0*/  FMUL.FTZ R42, R26, UR5 ;  /* 0x000000051a2a7c20 */ /* 0x000fe20008410000 */
[----:B------:R-:W-:-:S03]  /*42f0*/  UIADD3 UR5, UR57, -UR58, URZ ;  /* 0x8000003a39057290 */ /* 0x000fc6000fffe03f */
[----:B------:R-:W3:Y:S02]  /*4300*/  SHFL.BFLY PT, R35, R34, 0x1, 0x1f ;  /* 0x0c201f0022237f89 */ /* 0x000ee400000e0000 */
[----:B------:R-:W5:Y:S01]  /*4310*/  MUFU.TANH R86, R86 ;  /* 0x0000005600567308 */ /* 0x000f620000002400 */
[----:B------:R-:W-:-:S04]  /*4320*/  UIMAD UR5, UR56, 0xc0, UR5 ;  /* 0x000000c0380578a4 */ /* 0x000fc8000f8e0205 */
[----:B------:R-:W-:-:S03]  /*4330*/  UIMAD.WIDE UR10, UR5, 0x38e38e39, URZ ;  /* 0x38e38e39050a78a5 */ /* 0x000fc6000f8e023f */
[----:B------:R-:W5:Y:S01]  /*4340*/  MUFU.TANH R88, R88 ;  /* 0x0000005800587308 */ /* 0x000f620000002400 */
[----:B------:R-:W-:-:S04]  /*4350*/  USHF.R.U32.HI UR5, URZ, 0x1f, UR11 ;  /* 0x0000001f3f057899 */ /* 0x000fc8000801160b */
[----:B------:R-:W-:-:S03]  /*4360*/  ULEA.HI.SX32 UR5, UR11, UR5, 0x1b ;  /* 0x000000050b057291 */ /* 0x000fc6000f8fda3f */
[----:B------:R-:W5:Y:S01]  /*4370*/  MUFU.TANH R90, R90 ;  /* 0x0000005a005a7308 */ /* 0x000f620000002400 */
[----:B------:R-:W-:-:S04]  /*4380*/  UISETP.LT.AND UP0, UPT, URZ, UR5, UPT ;  /* 0x000000053f00728c */ /* 0x000fc8000bf01270 */
[----:B------:R-:W-:Y:S01]  /*4390*/  USEL UR7, URZ, UR5, !UP0 ;  /* 0x000000053f077287 */ /* 0x000fe2000c000000 */
[----:B---3--:R-:W-:Y:S02]  /*43a0*/  FMNMX.FTZ R74, R34, R35, !PT ;  /* 0x00000023224a7209 */ /* 0x008fe40007810000 */
[----:B------:R-:W3:Y:S01]  /*43b0*/  MUFU.TANH R89, R89 ;  /* 0x0000005900597308 */ /* 0x000ee20000002400 */
[----:B------:R-:W-:Y:S01]  /*43c0*/  UISETP.GE.AND UP0, UPT, UR38, UR7, UPT ;  /* 0x000000072600728c */ /* 0x000fe2000bf06270 */
[C---:B------:R-:W-:Y:S01]  /*43d0*/  FSETP.NEU.FTZ.AND P2, PT, R74.reuse, -INF , PT ;  /* 0xff8000004a00780b */ /* 0x040fe20003f5d000 */
[----:B------:R-:W-:-:S05]  /*43e0*/  FMUL.FTZ R26, R74, UR4 ;  /* 0x000000044a1a7c20 */ /* 0x000fca0008410000 */
[----:B------:R-:W3:Y:S01]  /*43f0*/  MUFU.TANH R92, R92 ;  /* 0x0000005c005c7308 */ /* 0x000ee20000002400 */
[----:B------:R-:W-:Y:S02]  /*4400*/  FSEL R26, R26, RZ, P2 ;  /* 0x000000ff1a1a7208 */ /* 0x000fe40001000000 */
[----:B------:R-:W-:-:S03]  /*4410*/  ISETP.GT.AND P2, PT, R78, RZ, PT ;  /* 0x000000ff4e00720c */ /* 0x000fc60003f44270 */
[--C-:B------:R-:W-:Y:S01]  /*4420*/  FFMA.FTZ R77, R77, UR4, -R26.reuse ;  /* 0x000000044d4d7c23 */ /* 0x100fe2000801081a */
[----:B------:R-:W-:Y:S01]  /*4430*/  FSEL R4, R4, -INF , P2 ;  /* 0xff80000004047808 */ /* 0x000fe20001000000 */
[--C-:B------:R-:W-:Y:S01]  /*4440*/  FFMA.FTZ R75, R75, UR4, -R26.reuse ;  /* 0x000000044b4b7c23 */ /* 0x100fe2000801081a */
[----:B------:R-:W-:Y:S01]  /*4450*/  ISETP.GT.AND P2, PT, R78, 0x9, PT ;  /* 0x000000094e00780c */ /* 0x000fe20003f44270 */
[--C-:B------:R-:W-:Y:S01]  /*4460*/  FFMA.FTZ R13, R72, UR4, -R26.reuse ;  /* 0x00000004480d7c23 */ /* 0x100fe2000801081a */
[----:B------:R-:W-:Y:S01]  /*4470*/  FMNMX.FTZ R54, R4, R39, !PT ;  /* 0x0000002704367209 */ /* 0x000fe20007810000 */
[--C-:B------:R-:W-:Y:S01]  /*4480*/  FFMA.FTZ R27, R79, UR4, -R26.reuse ;  /* 0x000000044f1b7c23 */ /* 0x100fe2000801081a */
[----:B------:R-:W-:Y:S01]  /*4490*/  FSEL R6, R6, -INF , P2 ;  /* 0xff80000006067808 */ /* 0x000fe20001000000 */
[--C-:B------:R-:W-:Y:S01]  /*44a0*/  FFMA.FTZ R85, R85, UR4, -R26.reuse ;  /* 0x0000000455557c23 */ /* 0x100fe2000801081a */
[----:B------:R-:W-:Y:S01]  /*44b0*/  FMNMX.FTZ R35, R5, R54, !PT ;  /* 0x0000003605237209 */ /* 0x000fe20007810000 */
[--C-:B------:R-:W-:Y:S01]  /*44c0*/  FFMA.FTZ R3, R87, UR4, -R26.reuse ;  /* 0x0000000457037c23 */ /* 0x100fe2000801081a */
[----:B------:R-:W-:Y:S01]  /*44d0*/  ISETP.GT.AND P2, PT, R78, 0x11, PT ;  /* 0x000000114e00780c */ /* 0x000fe20003f44270 */
[--C-:B------:R-:W-:Y:S01]  /*44e0*/  FFMA.FTZ R63, R63, UR4, -R26.reuse ;  /* 0x000000043f3f7c23 */ /* 0x100fe2000801081a */
[----:B------:R-:W-:Y:S01]  /*44f0*/  FMNMX.FTZ R54, R6, R35, !PT ;  /* 0x0000002306367209 */ /* 0x000fe20007810000 */
[----:B------:R-:W3:Y:S01]  /*4500*/  MUFU.TANH R42, R42 ;  /* 0x0000002a002a7308 */ /* 0x000ee20000002400 */
[----:B------:R-:W-:Y:S01]  /*4510*/  FSEL R8, R8, -INF , P2 ;  /* 0xff80000008087808 */ /* 0x000fe20001000000 */
[--C-:B------:R-:W-:Y:S01]  /*4520*/  FFMA.FTZ R62, R62, UR4, -R26.reuse ;  /* 0x000000043e3e7c23 */ /* 0x100fe2000801081a */
[----:B------:R-:W-:Y:S01]  /*4530*/  FMNMX.FTZ R55, R7, R54, !PT ;  /* 0x0000003607377209 */ /* 0x000fe20007810000 */
[--C-:B------:R-:W-:Y:S01]  /*4540*/  FFMA.FTZ R30, R91, UR4, -R26.reuse ;  /* 0x000000045b1e7c23 */ /* 0x100fe2000801081a */
[----:B------:R-:W-:Y:S01]  /*4550*/  ISETP.GT.AND P2, PT, R78, 0x19, PT ;  /* 0x000000194e00780c */ /* 0x000fe20003f44270 */
[--C-:B------:R-:W-:Y:S01]  /*4560*/  FFMA.FTZ R31, R93, UR4, -R26.reuse ;  /* 0x000000045d1f7c23 */ /* 0x100fe2000801081a */
[----:B------:R-:W-:Y:S01]  /*4570*/  FMNMX.FTZ R76, R8, R55, !PT ;  /* 0x00000037084c7209 */ /* 0x000fe20007810000 */
[----:B------:R-:W-:Y:S01]  /*4580*/  MUFU.EX2 R35, R85 ;  /* 0x0000005500237308 */ /* 0x000fe20000000800 */
[----:B------:R-:W-:Y:S01]  /*4590*/  FSEL R54, R10, -INF , P2 ;  /* 0xff8000000a367808 */ /* 0x000fe20001000000 */
[--C-:B------:R-:W-:Y:S01]  /*45a0*/  FFMA.FTZ R38, R97, UR4, -R26.reuse ;  /* 0x0000000461267c23 */ /* 0x100fe2000801081a */
[----:B------:R-:W-:Y:S01]  /*45b0*/  FMNMX.FTZ R55, R9, R76, !PT ;  /* 0x0000004c09377209 */ /* 0x000fe20007810000 */
[--C-:B------:R-:W-:Y:S01]  /*45c0*/  FFMA.FTZ R34, R95, UR4, -R26.reuse ;  /* 0x000000045f227c23 */ /* 0x100fe2000801081a */
[----:B------:R-:W-:Y:S01]  /*45d0*/  ISETP.GT.AND P2, PT, R78, 0x21, PT ;  /* 0x000000214e00780c */ /* 0x000fe20003f44270 */
[--C-:B------:R-:W-:Y:S01]  /*45e0*/  FFMA.FTZ R53, R53, UR4, -R26.reuse ;  /* 0x0000000435357c23 */ /* 0x100fe2000801081a */
[----:B------:R-:W-:Y:S01]  /*45f0*/  FMNMX.FTZ R76, R54, R55, !PT ;  /* 0x00000037364c7209 */ /* 0x000fe20007810000 */
[----:B------:R1:W-:Y:S01]  /*4600*/  MUFU.EX2 R10, R77 ;  /* 0x0000004d000a7308 */ /* 0x0003e20000000800 */
        /* <DEDUP_REMOVED lines=10> */
[----:B-1----:R-:W-:Y:S01]  /*46b0*/  FMNMX.FTZ R77, R73, R76, !PT ;  /* 0x0000004c494d7209 */ /* 0x002fe20007810000 */
[--C-:B------:R-:W-:Y:S01]  /*46c0*/  FFMA.FTZ R37, R37, UR4, -R26.reuse ;  /* 0x0000000425257c23 */ /* 0x100fe2000801081a */
[----:B------:R-:W-:Y:S01]  /*46d0*/  ISETP.GT.AND P2, PT, R78, 0x31, PT ;  /* 0x000000314e00780c */ /* 0x000fe20003f44270 */
[--C-:B------:R-:W-:Y:S01]  /*46e0*/  FFMA.FTZ R32, R32, UR4, -R26.reuse ;  /* 0x0000000420207c23 */ /* 0x100fe2000801081a */
[----:B------:R-:W-:Y:S01]  /*46f0*/  FMNMX.FTZ R76, R72, R77, !PT ;  /* 0x0000004d484c7209 */ /* 0x000fe20007810000 */
[----:B------:R-:W1:Y:S01]  /*4700*/  MUFU.TANH R43, R43 ;  /* 0x0000002b002b7308 */ /* 0x000e620000002400 */
[----:B0-----:R-:W-:Y:S01]  /*4710*/  FSEL R75, R15, -INF , P3 ;  /* 0xff8000000f4b7808 */ /* 0x001fe20001800000 */
[--C-:B------:R-:W-:Y:S01]  /*4720*/  FFMA.FTZ R29, R29, UR4, -R26.reuse ;  /* 0x000000041d1d7c23 */ /* 0x100fe2000801081a */
[----:B------:R-:W-:Y:S01]  /*4730*/  ISETP.GT.AND P3, PT, R78, 0x38, PT ;  /* 0x000000384e00780c */ /* 0x000fe20003f64270 */
[----:B------:R-:W-:Y:S01]  /*4740*/  FFMA.FTZ R28, R28, UR4, -R26 ;  /* 0x000000041c1c7c23 */ /* 0x000fe2000801081a */
[----:B------:R-:W-:-:S02]  /*4750*/  FSEL R70, R20, -INF , P2 ;  /* 0xff80000014467808 */ /* 0x000fc40001000000 */
[----:B------:R-:W-:Y:S01]  /*4760*/  FMNMX.FTZ R15, R75, R76, !PT ;  /* 0x0000004c4b0f7209 */ /* 0x000fe20007810000 */
[----:B------:R-:W0:Y:S01]  /*4770*/  MUFU.TANH R46, R46 ;  /* 0x0000002e002e7308 */ /* 0x000e220000002400 */
[----:B------:R-:W-:Y:S02]  /*4780*/  FSEL R76, R21, -INF , P3 ;  /* 0xff800000154c7808 */ /* 0x000fe40001800000 */
[----:B------:R-:W-:Y:S02]  /*4790*/  ISETP.GT.AND P2, PT, R78, 0x39, PT ;  /* 0x000000394e00780c */ /* 0x000fe40003f44270 */
[----:B------:R-:W-:Y:S02]  /*47a0*/  FMNMX.FTZ R21, R70, R15, !PT ;  /* 0x0000000f46157209 */ /* 0x000fe40007810000 */
[----:B------:R-:W-:Y:S01]  /*47b0*/  ISETP.GT.AND P3, PT, R78, 0x40, PT ;  /* 0x000000404e00780c */ /* 0x000fe20003f64270 */
[----:B------:R2:W-:Y:S01]  /*47c0*/  MUFU.EX2 R15, R63 ;  /* 0x0000003f000f7308 */ /* 0x0005e20000000800 */
[----:B------:R-:W-:Y:S01]  /*47d0*/  FSEL R77, R64, -INF , P2 ;  /* 0xff800000404d7808 */ /* 0x000fe20001000000 */
[----:B------:R-:W-:Y:S01]  /*47e0*/  FFMA.FTZ R64, R66, UR4, -R26 ;  /* 0x0000000442407c23 */ /* 0x000fe2000801081a */
[----:B------:R-:W-:-:S02]  /*47f0*/  FMNMX.FTZ R20, R76, R21, !PT ;  /* 0x000000154c147209 */ /* 0x000fc40007810000 */
[----:B------:R-:W-:Y:S02]  /*4800*/  FSEL R79, R56, -INF , P3 ;  /* 0xff800000384f7808 */ /* 0x000fe40001800000 */
[C---:B------:R-:W-:Y:S01]  /*4810*/  ISETP.GT.AND P2, PT, R78.reuse, 0x41, PT ;  /* 0x000000414e00780c */ /* 0x040fe20003f44270 */
[----:B------:R-:W0:Y:S01]  /*4820*/  MUFU.TANH R47, R47 ;  /* 0x0000002f002f7308 */ /* 0x000e220000002400 */
[----:B------:R-:W-:Y:S02]  /*4830*/  FMNMX.FTZ R56, R77, R20, !PT ;  /* 0x000000144d387209 */ /* 0x000fe40007810000 */
[C---:B------:R-:W-:Y:S02]  /*4840*/  ISETP.GT.AND P3, PT, R78.reuse, 0x48, PT ;  /* 0x000000484e00780c */ /* 0x040fe40003f64270 */
[----:B------:R-:W-:Y:S01]  /*4850*/  FSEL R66, R57, -INF , P2 ;  /* 0xff80000039427808 */ /* 0x000fe20001000000 */
[----:B------:R-:W-:Y:S01]  /*4860*/  FFMA.FTZ R57, R67, UR4, -R26 ;  /* 0x0000000443397c23 */ /* 0x000fe2000801081a */
[----:B------:R-:W-:Y:S01]  /*4870*/  FMNMX.FTZ R21, R79, R56, !PT ;  /* 0x000000384f157209 */ /* 0x000fe20007810000 */
[----:B------:R4:W-:Y:S01]  /*4880*/  MUFU.EX2 R20, R64 ;  /* 0x0000004000147308 */ /* 0x0009e20000000800 */
[----:B------:R-:W-:-:S02]  /*4890*/  ISETP.GT.AND P2, PT, R78, 0x49, PT ;  /* 0x000000494e00780c */ /* 0x000fc40003f44270 */
[----:B------:R-:W-:Y:S02]  /*48a0*/  FSEL R85, R58, -INF , P3 ;  /* 0xff8000003a557808 */ /* 0x000fe40001800000 */
[----:B------:R-:W-:Y:S02]  /*48b0*/  FMNMX.FTZ R56, R66, R21, !PT ;  /* 0x0000001542387209 */ /* 0x000fe40007810000 */
[C---:B------:R-:W-:Y:S01]  /*48c0*/  ISETP.GT.AND P3, PT, R78.reuse, 0x50, PT ;  /* 0x000000504e00780c */ /* 0x040fe20003f64270 */
[----:B------:R5:W-:Y:S01]  /*48d0*/  MUFU.EX2 R21, R57 ;  /* 0x0000003900157308 */ /* 0x000be20000000800 */
[----:B------:R-:W-:Y:S02]  /*48e0*/  FSEL R87, R59, -INF , P2 ;  /* 0xff8000003b577808 */ /* 0x000fe40001000000 */
[----:B------:R-:W-:Y:S02]  /*48f0*/  FMNMX.FTZ R56, R85, R56, !PT ;  /* 0x0000003855387209 */ /* 0x000fe40007810000 */
[----:B------:R-:W-:-:S02]  /*4900*/  ISETP.GT.AND P2, PT, R78, 0x51, PT ;  /* 0x000000514e00780c */ /* 0x000fc40003f44270 */
[----:B------:R-:W-:Y:S01]  /*4910*/  FSEL R67, R48, -INF , P3 ;  /* 0xff80000030437808 */ /* 0x000fe20001800000 */
[--C-:B------:R-:W-:Y:S01]  /*4920*/  FFMA.FTZ R48, R69, UR4, -R26.reuse ;  /* 0x0000000445307c23 */ /* 0x100fe2000801081a */
[----:B------:R-:W-:Y:S01]  /*4930*/  FMNMX.FTZ R56, R87, R56, !PT ;  /* 0x0000003857387209 */ /* 0x000fe20007810000 */
[----:B------:R-:W-:Y:S01]  /*4940*/  MUFU.EX2 R27, R27 ;  /* 0x0000001b001b7308 */ /* 0x000fe20000000800 */
[----:B------:R-:W-:Y:S02]  /*4950*/  ISETP.GT.AND P3, PT, R78, 0x58, PT ;  /* 0x000000584e00780c */ /* 0x000fe40003f64270 */
[----:B------:R-:W-:Y:S01]  /*4960*/  FSEL R69, R49, -INF , P2 ;  /* 0xff80000031457808 */ /* 0x000fe20001000000 */
[----:B------:R-:W-:Y:S01]  /*4970*/  FFMA.FTZ R49, R68, UR4, -R26 ;  /* 0x0000000444317c23 */ /* 0x000fe2000801081a */
[----:B------:R-:W-:Y:S02]  /*4980*/  FMNMX.FTZ R56, R67, R56, !PT ;  /* 0x0000003843387209 */ /* 0x000fe40007810000 */
[----:B------:R-:W-:Y:S01]  /*4990*/  ISETP.GT.AND P2, PT, R78, 0x59, PT ;  /* 0x000000594e00780c */ /* 0x000fe20003f44270 */
[----:B------:R-:W0:Y:S01]  /*49a0*/  MUFU.EX2 R30, R30 ;  /* 0x0000001e001e7308 */ /* 0x000e220000000800 */
[----:B--2---:R-:W-:-:S02]  /*49b0*/  FSEL R63, R80, -INF , P3 ;  /* 0xff800000503f7808 */ /* 0x004fc40001800000 */
[----:B------:R-:W-:Y:S02]  /*49c0*/  FMNMX.FTZ R56, R69, R56, !PT ;  /* 0x0000003845387209 */ /* 0x000fe40007810000 */
[C---:B------:R-:W-:Y:S02]  /*49d0*/  ISETP.GT.AND P3, PT, R78.reuse, 0x60, PT ;  /* 0x000000604e00780c */ /* 0x040fe40003f64270 */
[----:B----4-:R-:W-:Y:S01]  /*49e0*/  FSEL R64, R81, -INF , P2 ;  /* 0xff80000051407808 */ /* 0x010fe20001000000 */
[----:B------:R-:W-:Y:S01]  /*49f0*/  MUFU.EX2 R31, R31 ;  /* 0x0000001f001f7308 */ /* 0x000fe20000000800 */
[----:B-----5:R-:W-:Y:S01]  /*4a00*/  FMNMX.FTZ R57, R63, R56, !PT ;  /* 0x000000383f397209 */ /* 0x020fe20007810000 */
[----:B------:R-:W-:Y:S01]  /*4a10*/  FFMA.FTZ R56, R65, UR4, -R26 ;  /* 0x0000000441387c23 */ /* 0x000fe2000801081a */
[----:B------:R-:W-:Y:S02]  /*4a20*/  ISETP.GT.AND P2, PT, R78, 0x61, PT ;  /* 0x000000614e00780c */ /* 0x000fe40003f44270 */
[----:B------:R-:W-:-:S02]  /*4a30*/  FSEL R82, R82, -INF , P3 ;  /* 0xff80000052527808 */ /* 0x000fc40001800000 */
[----:B------:R-:W-:Y:S01]  /*4a40*/  FMNMX.FTZ R57, R64, R57, !PT ;  /* 0x0000003940397209 */ /* 0x000fe20007810000 */
[----:B------:R-:W-:Y:S01]  /*4a50*/  MUFU.EX2 R38, R38 ;  /* 0x0000002600267308 */ /* 0x000fe20000000800 */
[----:B------:R-:W-:Y:S02]  /*4a60*/  ISETP.GT.AND P3, PT, R78, 0x68, PT ;  /* 0x000000684e00780c */ /* 0x000fe40003f64270 */
[----:B------:R-:W-:Y:S02]  /*4a70*/  FSEL R84, R84, -INF , P2 ;  /* 0xff80000054547808 */ /* 0x000fe40001000000 */
[----:B------:R-:W-:Y:S02]  /*4a80*/  FMNMX.FTZ R57, R82, R57, !PT ;  /* 0x0000003952397209 */ /* 0x000fe40007810000 */
[----:B------:R-:W-:Y:S01]  /*4a90*/  ISETP.GT.AND P2, PT, R78, 0x69, PT ;  /* 0x000000694e00780c */ /* 0x000fe20003f44270 */
[----:B------:R-:W-:Y:S01]  /*4aa0*/  MUFU.EX2 R34, R34 ;  /* 0x0000002200227308 */ /* 0x000fe20000000800 */
[----:B------:R-:W-:-:S02]  /*4ab0*/  FSEL R83, R83, -INF , P3 ;  /* 0xff80000053537808 */ /* 0x000fc40001800000 */
[----:B------:R-:W-:Y:S02]  /*4ac0*/  FMNMX.FTZ R58, R84, R57, !PT ;  /* 0x00000039543a7209 */ /* 0x000fe40007810000 */
[----:B------:R-:W-:Y:S02]  /*4ad0*/  ISETP.GT.AND P3, PT, R78, 0x70, PT ;  /* 0x000000704e00780c */ /* 0x000fe40003f64270 */
[----:B------:R-:W-:Y:S01]  /*4ae0*/  FSEL R86, R86, -INF , P2 ;  /* 0xff80000056567808 */ /* 0x000fe20001000000 */
[----:B------:R2:W-:Y:S01]  /*4af0*/  MUFU.EX2 R57, R62 ;  /* 0x0000003e00397308 */ /* 0x0005e20000000800 */
[----:B------:R-:W-:Y:S01]  /*4b00*/  FMNMX.FTZ R59, R83, R58, !PT ;  /* 0x0000003a533b7209 */ /* 0x000fe20007810000 */
        /* <DEDUP_REMOVED lines=10> */
[----:B---3--:R-:W-:-:S02]  /*4bb0*/  FSEL R89, R89, -INF , P3 ;  /* 0xff80000059597808 */ /* 0x008fc40001800000 */
[----:B--2---:R-:W-:Y:S02]  /*4bc0*/  FMNMX.FTZ R62, R90, R59, !PT ;  /* 0x0000003b5a3e7209 */ /* 0x004fe40007810000 */
[----:B------:R-:W-:Y:S02]  /*4bd0*/  ISETP.GT.AND P3, PT, R78, 0x80, PT ;  /* 0x000000804e00780c */ /* 0x000fe40003f64270 */
[----:B------:R-:W-:Y:S01]  /*4be0*/  FSEL R92, R92, -INF , P2 ;  /* 0xff8000005c5c7808 */ /* 0x000fe20001000000 */
[----:B------:R-:W-:Y:S01]  /*4bf0*/  MUFU.EX2 R14, R14 ;  /* 0x0000000e000e7308 */ /* 0x000fe20000000800 */
[----:B------:R-:W-:Y:S02]  /*4c00*/  FMNMX.FTZ R59, R89, R62, !PT ;  /* 0x0000003e593b7209 */ /* 0x000fe40007810000 */
[----:B------:R-:W-:Y:S02]  /*4c10*/  ISETP.GT.AND P2, PT, R78, 0x81, PT ;  /* 0x000000814e00780c */ /* 0x000fe40003f44270 */
[----:B------:R-:W-:Y:S01]  /*4c20*/  FSEL R61, R42, -INF , P3 ;  /* 0xff8000002a3d7808 */ /* 0x000fe20001800000 */
[--C-:B------:R-:W-:Y:S01]  /*4c30*/  FFMA.FTZ R42, R60, UR4, -R26.reuse ;  /* 0x000000043c2a7c23 */ /* 0x100fe2000801081a */
[----:B------:R-:W-:Y:S01]  /*4c40*/  FMNMX.FTZ R62, R92, R59, !PT ;  /* 0x0000003b5c3e7209 */ /* 0x000fe20007810000 */
[----:B------:R-:W-:Y:S01]  /*4c50*/  FFMA.FTZ R59, R52, UR4, -R26 ;  /* 0x00000004343b7c23 */ /* 0x000fe2000801081a */
[----:B-1----:R-:W-:Y:S01]  /*4c60*/  FSEL R60, R43, -INF , P2 ;  /* 0xff8000002b3c7808 */ /* 0x002fe20001000000 */
[----:B------:R-:W-:Y:S01]  /*4c70*/  MUFU.EX2 R48, R48 ;  /* 0x0000003000307308 */ /* 0x000fe20000000800 */
[----:B------:R-:W-:-:S02]  /*4c80*/  ISETP.GT.AND P3, PT, R78, 0x88, PT ;  /* 0x000000884e00780c */ /* 0x000fc40003f64270 */
[----:B------:R-:W-:Y:S02]  /*4c90*/  FMNMX.FTZ R43, R61, R62, !PT ;  /* 0x0000003e3d2b7209 */ /* 0x000fe40007810000 */
[----:B------:R-:W-:Y:S02]  /*4ca0*/  ISETP.GT.AND P2, PT, R78, 0x89, PT ;  /* 0x000000894e00780c */ /* 0x000fe40003f44270 */
[----:B0-----:R-:W-:Y:S01]  /*4cb0*/  FSEL R62, R46, -INF , P3 ;  /* 0xff8000002e3e7808 */ /* 0x001fe20001800000 */
[--C-:B------:R-:W-:Y:S01]  /*4cc0*/  FFMA.FTZ R46, R51, UR4, -R26.reuse ;  /* 0x00000004332e7c23 */ /* 0x100fe2000801081a */
[----:B------:R-:W-:Y:S01]  /*4cd0*/  FMNMX.FTZ R43, R60, R43, !PT ;  /* 0x0000002b3c2b7209 */ /* 0x000fe20007810000 */
[----:B------:R-:W-:Y:S01]  /*4ce0*/  MUFU.EX2 R49, R49 ;  /* 0x0000003100317308 */ /* 0x000fe20000000800 */
[----:B------:R-:W-:Y:S01]  /*4cf0*/  FSEL R52, R47, -INF , P2 ;  /* 0xff8000002f347808 */ /* 0x000fe20001000000 */
[----:B------:R-:W-:Y:S01]  /*4d00*/  FFMA.FTZ R47, R50, UR4, -R26 ;  /* 0x00000004322f7c23 */ /* 0x000fe2000801081a */
[----:B------:R-:W-:-:S04]  /*4d10*/  FMNMX.FTZ R43, R62, R43, !PT ;  /* 0x0000002b3e2b7209 */ /* 0x000fc80007810000 */
[----:B------:R-:W-:Y:S01]  /*4d20*/  FMNMX.FTZ R51, R52, R43, !PT ;  /* 0x0000002b34337209 */ /* 0x000fe20007810000 */
[--C-:B------:R-:W-:Y:S01]  /*4d30*/  FFMA.FTZ R43, R45, UR4, -R26.reuse ;  /* 0x000000042d2b7c23 */ /* 0x100fe2000801081a */
[----:B------:R-:W-:Y:S03]  /*4d40*/  MUFU.EX2 R56, R56 ;  /* 0x0000003800387308 */ /* 0x000fe60000000800 */
[----:B------:R-:W0:Y:S05]  /*4d50*/  SHFL.BFLY PT, R50, R51, 0x2, 0x1f ;  /* 0x0c401f0033327f89 */ /* 0x000e2a00000e0000 */
[----:B------:R-:W-:Y:S08]  /*4d60*/  MUFU.EX2 R58, R58 ;  /* 0x0000003a003a7308 */ /* 0x000ff00000000800 */
[----:B------:R-:W-:Y:S08]  /*4d70*/  MUFU.EX2 R53, R53 ;  /* 0x0000003500357308 */ /* 0x000ff00000000800 */
[----:B------:R-:W-:Y:S01]  /*4d80*/  MUFU.EX2 R42, R42 ;  /* 0x0000002a002a7308 */ /* 0x000fe20000000800 */
[----:B0-----:R-:W-:Y:S01]  /*4d90*/  FMNMX.FTZ R45, R51, R50, !PT ;  /* 0x00000032332d7209 */ /* 0x001fe20007810000 */
[--C-:B------:R-:W-:Y:S01]  /*4da0*/  FFMA.FTZ R50, R33, UR4, -R26.reuse ;  /* 0x0000000421327c23 */ /* 0x100fe2000801081a */
[--C-:B------:R-:W-:Y:S01]  /*4db0*/  FFMA.FTZ R33, R36, UR4, -R26.reuse ;  /* 0x0000000424217c23 */ /* 0x100fe2000801081a */
[----:B------:R-:W-:-:S02]  /*4dc0*/  FFMA.FTZ R36, R25, UR4, -R26 ;  /* 0x0000000419247c23 */ /* 0x000fc4000801081a */
[----:B------:R-:W0:Y:S02]  /*4dd0*/  SHFL.BFLY PT, R130, R45, 0x1, 0x1f ;  /* 0x0c201f002d827f89 */ /* 0x000e2400000e0000 */
[----:B------:R-:W-:Y:S08]  /*4de0*/  MUFU.EX2 R59, R59 ;  /* 0x0000003b003b7308 */ /* 0x000ff00000000800 */
[----:B------:R-:W-:Y:S08]  /*4df0*/  MUFU.EX2 R46, R46 ;  /* 0x0000002e002e7308 */ /* 0x000ff00000000800 */
[----:B------:R-:W-:Y:S01]  /*4e00*/  MUFU.EX2 R47, R47 ;  /* 0x0000002f002f7308 */ /* 0x000fe20000000800 */
[----:B0-----:R-:W-:Y:S01]  /*4e10*/  FMNMX.FTZ R130, R45, R130, !PT ;  /* 0x000000822d827209 */ /* 0x001fe20007810000 */
[----:B------:R-:W-:-:S06]  /*4e20*/  FFMA.FTZ R45, R24, UR4, -R26 ;  /* 0x00000004182d7c23 */ /* 0x000fcc000801081a */
[----:B------:R-:W-:Y:S01]  /*4e30*/  MUFU.EX2 R43, R43 ;  /* 0x0000002b002b7308 */ /* 0x000fe20000000800 */
[C---:B------:R-:W-:Y:S01]  /*4e40*/  FSETP.NEU.FTZ.AND P2, PT, R130.reuse, -INF , PT ;  /* 0xff8000008200780b */ /* 0x040fe20003f5d000 */
[----:B------:R-:W-:-:S05]  /*4e50*/  FMUL.FTZ R25, R130, UR4 ;  /* 0x0000000482197c20 */ /* 0x000fca0008410000 */
[----:B------:R-:W-:Y:S01]  /*4e60*/  FSEL R24, R25, RZ, P2 ;  /* 0x000000ff19187208 */ /* 0x000fe20001000000 */
[----:B------:R-:W-:Y:S01]  /*4e70*/  MUFU.EX2 R44, R44 ;  /* 0x0000002c002c7308 */ /* 0x000fe20000000800 */
        /* <DEDUP_REMOVED lines=12> */
[----:B------:R-:W-:Y:S01]  /*4f40*/  FFMA.FTZ R55, R75, UR4, -R24 ;  /* 0x000000044b377c23 */ /* 0x000fe20008010818 */
[----:B------:R1:W2:Y:S01]  /*4f50*/  MUFU.EX2 R81, R39 ;  /* 0x0000002700517308 */ /* 0x0002a20000000800 */
[----:B0-----:R-:W-:Y:S01]  /*4f60*/  @!P1 PRMT R4, RZ, 0x654, R0 ;  /* 0x00000654ff049816 */ /* 0x001fe20000000000 */
[--C-:B------:R-:W-:Y:S01]  /*4f70*/  FFMA.FTZ R72, R70, UR4, -R24.reuse ;  /* 0x0000000446487c23 */ /* 0x100fe20008010818 */
[--C-:B------:R-:W-:Y:S01]  /*4f80*/  FFMA.FTZ R70, R79, UR4, -R24.reuse ;  /* 0x000000044f467c23 */ /* 0x100fe20008010818 */
[--C-:B------:R-:W-:Y:S01]  /*4f90*/  FFMA.FTZ R75, R66, UR4, -R24.reuse ;  /* 0x00000004424b7c23 */ /* 0x100fe20008010818 */
[----:B------:R0:W-:Y:S01]  /*4fa0*/  @!P1 SYNCS.ARRIVE.TRANS64.RED.A1T0 RZ, [R4+URZ], RZ ;  /* 0x000000ff04ff99a7 */ /* 0x0001e2000810043f */
[--C-:B------:R-:W-:Y:S01]  /*4fb0*/  FFMA.FTZ R66, R85, UR4, -R24.reuse ;  /* 0x0000000455427c23 */ /* 0x100fe20008010818 */
[--C-:B------:R-:W-:Y:S01]  /*4fc0*/  FFMA.FTZ R84, R84, UR4, -R24.reuse ;  /* 0x0000000454547c23 */ /* 0x100fe20008010818 */
[----:B------:R3:W4:Y:S01]  /*4fd0*/  MUFU.EX2 R91, R5 ;  /* 0x00000005005b7308 */ /* 0x0007220000000800 */
[--C-:B-1----:R-:W-:Y:S01]  /*4fe0*/  FFMA.FTZ R39, R54, UR4, -R24.reuse ;  /* 0x0000000436277c23 */ /* 0x102fe20008010818 */
[--C-:B------:R-:W-:Y:S01]  /*4ff0*/  FFMA.FTZ R54, R73, UR4, -R24.reuse ;  /* 0x0000000449367c23 */ /* 0x100fe20008010818 */
[--C-:B------:R-:W-:Y:S01]  /*5000*/  FFMA.FTZ R73, R76, UR4, -R24.reuse ;  /* 0x000000044c497c23 */ /* 0x100fe20008010818 */
[--C-:B------:R-:W-:Y:S01]  /*5010*/  FFMA.FTZ R76, R77, UR4, -R24.reuse ;  /* 0x000000044d4c7c23 */ /* 0x100fe20008010818 */
[----:B0-----:R-:W-:Y:S01]  /*5020*/  F2FP.F16.F32.PACK_AB R4, R30, R27 ;  /* 0x0000001b1e04723e */ /* 0x001fe200000000ff */
[--C-:B------:R-:W-:Y:S01]  /*5030*/  FFMA.FTZ R77, R87, UR4, -R24.reuse ;  /* 0x00000004574d7c23 */ /* 0x100fe20008010818 */
[--C-:B------:R-:W-:Y:S01]  /*5040*/  FFMA.FTZ R86, R86, UR4, -R24.reuse ;  /* 0x0000000456567c23 */ /* 0x100fe20008010818 */
[----:B------:R0:W1:Y:S01]  /*5050*/  MUFU.EX2 R94, R6 ;  /* 0x00000006005e7308 */ /* 0x0000620000000800 */
[----:B--2---:R-:W-:Y:S01]  /*5060*/  FADD.FTZ R8, R80, R81 ;  /* 0x0000005150087221 */ /* 0x004fe20000010000 */
[--C-:B---3--:R-:W-:Y:S01]  /*5070*/  FFMA.FTZ R5, R67, UR4, -R24.reuse ;  /* 0x0000000443057c23 */ /* 0x108fe20008010818 */
[--C-:B------:R-:W-:Y:S01]  /*5080*/  FFMA.FTZ R67, R69, UR4, -R24.reuse ;  /* 0x0000000445437c23 */ /* 0x100fe20008010818 */
[--C-:B------:R-:W-:Y:S01]  /*5090*/  FFMA.FTZ R88, R88, UR4, -R24.reuse ;  /* 0x0000000458587c23 */ /* 0x100fe20008010818 */
[--C-:B------:R-:W-:Y:S01]  /*50a0*/  FFMA.FTZ R90, R90, UR4, -R24.reuse ;  /* 0x000000045a5a7c23 */ /* 0x100fe20008010818 */
[--C-:B------:R-:W-:Y:S01]  /*50b0*/  FFMA.FTZ R89, R89, UR4, -R24.reuse ;  /* 0x0000000459597c23 */ /* 0x100fe20008010818 */
[----:B------:R-:W-:Y:S01]  /*50c0*/  FFMA.FTZ R92, R92, UR4, -R24 ;  /* 0x000000045c5c7c23 */ /* 0x000fe20008010818 */
[----:B------:R-:W2:Y:S01]  /*50d0*/  MUFU.EX2 R25, R25 ;  /* 0x0000001900197308 */ /* 0x000ea20000000800 */
[----:B0-----:R-:W-:Y:S01]  /*50e0*/  FADD.FTZ R6, R27, R30 ;  /* 0x0000001e1b067221 */ /* 0x001fe20000010000 */
[----:B----4-:R-:W-:Y:S01]  /*50f0*/  FADD.FTZ R9, R91, R8 ;  /* 0x000000085b097221 */ /* 0x010fe20000010000 */
[--C-:B------:R-:W-:Y:S01]  /*5100*/  FFMA.FTZ R30, R63, UR4, -R24.reuse ;  /* 0x000000043f1e7c23 */ /* 0x100fe20008010818 */
[----:B------:R-:W-:Y:S01]  /*5110*/  FFMA.FTZ R63, R83, UR4, -R24 ;  /* 0x00000004533f7c23 */ /* 0x000fe20008010818 */
[----:B------:R-:W-:Y:S01]  /*5120*/  FADD.FTZ R7, R31, R6 ;  /* 0x000000061f077221 */ /* 0x000fe20000010000 */
[----:B------:R-:W-:Y:S01]  /*5130*/  F2FP.F16.F32.PACK_AB R6, R38, R31 ;  /* 0x0000001f2606723e */ /* 0x000fe200000000ff */
[--C-:B------:R-:W-:Y:S01]  /*5140*/  FFMA.FTZ R31, R64, UR4, -R24.reuse ;  /* 0x00000004401f7c23 */ /* 0x100fe20008010818 */
[----:B------:R-:W0:Y:S01]  /*5150*/  MUFU.EX2 R68, R68 ;  /* 0x0000004400447308 */ /* 0x000e220000000800 */
[----:B------:R-:W-:Y:S01]  /*5160*/  FADD.FTZ R11, R38, R7 ;  /* 0x00000007260b7221 */ /* 0x000fe20000010000 */
[----:B-1----:R-:W-:Y:S01]  /*5170*/  FADD.FTZ R8, R94, R9 ;  /* 0x000000095e087221 */ /* 0x002fe20000010000 */
[--C-:B------:R-:W-:Y:S01]  /*5180*/  FFMA.FTZ R38, R82, UR4, -R24.reuse ;  /* 0x0000000452267c23 */ /* 0x100fe20008010818 */
[--C-:B------:R-:W-:Y:S01]  /*5190*/  FFMA.FTZ R60, R60, UR4, -R24.reuse ;  /* 0x000000043c3c7c23 */ /* 0x100fe20008010818 */
[----:B------:R-:W-:Y:S01]  /*51a0*/  FADD.FTZ R64, R34, R11 ;  /* 0x0000000b22407221 */ /* 0x000fe20000010000 */
[--C-:B------:R-:W-:Y:S01]  /*51b0*/  FFMA.FTZ R62, R62, UR4, -R24.reuse ;  /* 0x000000043e3e7c23 */ /* 0x100fe20008010818 */
[----:B------:R-:W-:Y:S01]  /*51c0*/  FFMA.FTZ R52, R52, UR4, -R24 ;  /* 0x0000000434347c23 */ /* 0x000fe20008010818 */
[----:B------:R-:W1:Y:S01]  /*51d0*/  MUFU.EX2 R26, R26 ;  /* 0x0000001a001a7308 */ /* 0x000e620000000800 */
[----:B--2---:R-:W-:Y:S01]  /*51e0*/  FADD.FTZ R9, R25, R8 ;  /* 0x0000000819097221 */ /* 0x004fe20000010000 */
[----:B------:R-:W-:Y:S01]  /*51f0*/  FADD.FTZ R64, R3, R64 ;  /* 0x0000004003407221 */ /* 0x000fe20000010000 */
[----:B------:R-:W-:Y:S01]  /*5200*/  F2FP.F16.F32.PACK_AB R7, R94, R91 ;  /* 0x0000005b5e07723e */ /* 0x000fe200000000ff */
[----:B------:R-:W-:-:S02]  /*5210*/  IMAD.MOV.U32 R69, RZ, RZ, R71 ;  /* 0x000000ffff457224 */ /* 0x000fc400078e0047 */
[----:B------:R-:W-:Y:S01]  /*5220*/  FADD.FTZ R11, R35, R64 ;  /* 0x00000040230b7221 */ /* 0x000fe20000010000 */
[----:B------:R-:W-:Y:S01]  /*5230*/  FFMA.FTZ R64, R61, UR4, -R24 ;  /* 0x000000043d407c23 */ /* 0x000fe20008010818 */
[----:B------:R-:W2:Y:S01]  /*5240*/  MUFU.EX2 R39, R39 ;  /* 0x0000002700277308 */ /* 0x000ea20000000800 */
[----:B0-----:R-:W-:Y:S01]  /*5250*/  FADD.FTZ R9, R68, R9 ;  /* 0x0000000944097221 */ /* 0x001fe20000010000 */
[C---:B------:R-:W-:Y:S01]  /*5260*/  FADD.FTZ R11, R10.reuse, R11 ;  /* 0x0000000b0a0b7221 */ /* 0x040fe20000010000 */
[----:B------:R-:W-:Y:S01]  /*5270*/  F2FP.F16.F32.PACK_AB R10, R10, R35 ;  /* 0x000000230a0a723e */ /* 0x000fe200000000ff */
[----:B------:R-:W-:-:S04]  /*5280*/  IMAD.MOV.U32 R35, RZ, RZ, R71 ;  /* 0x000000ffff237224 */ /* 0x000fc800078e0047 */
[----:B------:R-:W0:Y:S01]  /*5290*/  MUFU.EX2 R51, R51 ;  /* 0x0000003300337308 */ /* 0x000e220000000800 */
[----:B-1----:R-:W-:-:S07]  /*52a0*/  FADD.FTZ R8, R26, R9 ;  /* 0x000000091a087221 */ /* 0x002fce0000010000 */
[----:B------:R-:W1:Y:S01]  /*52b0*/  MUFU.EX2 R78, R78 ;  /* 0x0000004e004e7308 */ /* 0x000e620000000800 */
[----:B--2---:R-:W-:-:S07]  /*52c0*/  FADD.FTZ R8, R39, R8 ;  /* 0x0000000827087221 */ /* 0x004fce0000010000 */
[----:B------:R-:W2:Y:S01]  /*52d0*/  MUFU.EX2 R54, R54 ;  /* 0x0000003600367308 */ /* 0x000ea20000000800 */
[----:B0-----:R-:W-:-:S07]  /*52e0*/  FADD.FTZ R9, R51, R8 ;  /* 0x0000000833097221 */ /* 0x001fce0000010000 */
[----:B------:R-:W0:Y:S01]  /*52f0*/  MUFU.EX2 R65, R65 ;  /* 0x0000004100417308 */ /* 0x000e220000000800 */
[----:B-1----:R-:W-:-:S07]  /*5300*/  FADD.FTZ R9, R78, R9 ;  /* 0x000000094e097221 */ /* 0x002fce0000010000 */
[----:B------:R1:W-:Y:S08]  /*5310*/  MUFU.EX2 R0, R5 ;  /* 0x0000000500007308 */ /* 0x0003f00000000800 */
[----:B------:R-:W3:Y:S01]  /*5320*/  MUFU.EX2 R55, R55 ;  /* 0x0000003700377308 */ /* 0x000ee20000000800 */
[----:B-1----:R-:W-:Y:S01]  /*5330*/  F2FP.F16.F32.PACK_AB R5, R81, R80 ;  /* 0x000000505105723e */ /* 0x002fe200000000ff */
[----:B------:R-:W-:-:S04]  /*5340*/  FADD.FTZ R80, R12, R11 ;  /* 0x0000000b0c507221 */ /* 0x000fc80000010000 */
[----:B------:R-:W-:Y:S01]  /*5350*/  FADD.FTZ R11, R13, R80 ;  /* 0x000000500d0b7221 */ /* 0x000fe20000010000 */
[----:B--2---:R-:W-:Y:S01]  /*5360*/  FADD.FTZ R80, R54, R9 ;  /* 0x0000000936507221 */ /* 0x004fe20000010000 */
[----:B------:R-:W1:Y:S01]  /*5370*/  MUFU.EX2 R72, R72 ;  /* 0x0000004800487308 */ /* 0x000e620000000800 */
[----:B------:R2:W-:Y:S01]  /*5380*/  STSM.16.M88.4 [R2+0x24300], R4 ;  /* 0x0243000402007844 */ /* 0x0005e20000000200 */
[----:B------:R-:W-:Y:S01]  /*5390*/  FADD.FTZ R8, R14, R11 ;  /* 0x0000000b0e087221 */ /* 0x000fe20000010000 */
[----:B0-----:R-:W-:-:S03]  /*53a0*/  FADD.FTZ R80, R65, R80 ;  /* 0x0000005041507221 */ /* 0x001fc60000010000 */
[----:B------:R-:W-:Y:S01]  /*53b0*/  FADD.FTZ R9, R15, R8 ;  /* 0x000000080f097221 */ /* 0x000fe20000010000 */
[----:B------:R-:W-:Y:S01]  /*53c0*/  F2FP.F16.F32.PACK_AB R8, R3, R34 ;  /* 0x000000220308723e */ /* 0x000fe200000000ff */
[----:B------:R-:W0:Y:S01]  /*53d0*/  MUFU.EX2 R73, R73 ;  /* 0x0000004900497308 */ /* 0x000e220000000800 */
[----:B---3--:R-:W-:Y:S01]  /*53e0*/  FADD.FTZ R3, R55, R80 ;  /* 0x0000005037037221 */ /* 0x008fe20000010000 */
[----:B------:R-:W-:Y:S01]  /*53f0*/  FADD.FTZ R24, R20, R9 ;  /* 0x0000000914187221 */ /* 0x000fe20000010000 */
[----:B------:R-:W-:Y:S02]  /*5400*/  F2FP.F16.F32.PACK_AB R9, R68, R25 ;  /* 0x000000194409723e */ /* 0x000fe400000000ff */
[----:B------:R-:W-:Y:S01]  /*5410*/  MOV R68, R71 ;  /* 0x0000004700447202 */ /* 0x000fe20000000f00 */
[----:B------:R-:W-:Y:S02]  /*5420*/  FADD.FTZ R11, R21, R24 ;  /* 0x00000018150b7221 */ /* 0x000fe40000010000 */
[----:B------:R-:W3:Y:S01]  /*5430*/  MUFU.EX2 R76, R76 ;  /* 0x0000004c004c7308 */ /* 0x000ee20000000800 */
[----:B-1----:R-:W-:Y:S01]  /*5440*/  FADD.FTZ R24, R72, R3 ;  /* 0x0000000348187221 */ /* 0x002fe20000010000 */
[----:B--2---:R-:W-:Y:S01]  /*5450*/  FADD.FTZ R6, R48, R11 ;  /* 0x0000000b30067221 */ /* 0x004fe20000010000 */
[----:B------:R-:W-:-:S02]  /*5460*/  F2FP.F16.F32.PACK_AB R4, R13, R12 ;  /* 0x0000000c0d04723e */ /* 0x000fc400000000ff */
[----:B------:R-:W-:Y:S01]  /*5470*/  F2FP.F16.F32.PACK_AB R11, R39, R26 ;  /* 0x0000001a270b723e */ /* 0x000fe200000000ff */
[----:B------:R-:W-:Y:S01]  /*5480*/  FADD.FTZ R7, R49, R6 ;  /* 0x0000000631077221 */ /* 0x000fe20000010000 */
[----:B------:R-:W-:Y:S01]  /*5490*/  F2FP.F16.F32.PACK_AB R6, R15, R14 ;  /* 0x0000000e0f06723e */ /* 0x000fe200000000ff */
[----:B------:R-:W1:Y:S01]  /*54a0*/  MUFU.EX2 R70, R70 ;  /* 0x0000004600467308 */ /* 0x000e620000000800 */
[----:B0-----:R-:W-:Y:S01]  /*54b0*/  FADD.FTZ R3, R73, R24 ;  /* 0x0000001849037221 */ /* 0x001fe20000010000 */
[----:B------:R-:W-:Y:S01]  /*54c0*/  FADD.FTZ R12, R56, R7 ;  /* 0x00000007380c7221 */ /* 0x000fe20000010000 */
[----:B------:R-:W-:Y:S01]  /*54d0*/  F2FP.F16.F32.PACK_AB R5, R78, R51 ;  /* 0x000000334e05723e */ /* 0x000fe200000000ff */
[----:B------:R-:W-:Y:S01]  /*54e0*/  STSM.16.M88.4 [R2+0x25b00], R8 ;  /* 0x025b000802007844 */ /* 0x000fe20000000200 */
[----:B------:R-:W-:Y:S01]  /*54f0*/  F2FP.F16.F32.PACK_AB R7, R65, R54 ;  /* 0x000000364107723e */ /* 0x000fe200000000ff */
[----:B------:R-:W-:Y:S01]  /*5500*/  FADD.FTZ R13, R57, R12 ;  /* 0x0000000c390d7221 */ /* 0x000fe20000010000 */
[----:B------:R-:W-:Y:S01]  /*5510*/  F2FP.F16.F32.PACK_AB R12, R21, R20 ;  /* 0x00000014150c723e */ /* 0x000fe200000000ff */
[----:B------:R-:W0:Y:S01]  /*5520*/  MUFU.EX2 R75, R75 ;  /* 0x0000004b004b7308 */ /* 0x000e220000000800 */
[----:B---3--:R-:W-:Y:S01]  /*5530*/  FADD.FTZ R3, R76, R3 ;  /* 0x000000034c037221 */ /* 0x008fe20000010000 */
[----:B------:R-:W-:Y:S01]  /*5540*/  FADD.FTZ R20, R58, R13 ;  /* 0x0000000d3a147221 */ /* 0x000fe20000010000 */
[----:B------:R2:W-:Y:S01]  /*5550*/  STSM.16.M88.4 [R2+0x27300], R4 ;  /* 0x0273000402007844 */ /* 0x0005e20000000200 */
[----:B------:R-:W-:Y:S01]  /*5560*/  F2FP.F16.F32.PACK_AB R13, R72, R55 ;  /* 0x00000037480d723e */ /* 0x000fe200000000ff */
[----:B------:R-:W-:-:S02]  /*5570*/  IMAD.MOV.U32 R65, RZ, RZ, R71 ;  /* 0x000000ffff417224 */ /* 0x000fc400078e0047 */
[C---:B------:R-:W-:Y:S01]  /*5580*/  FADD.FTZ R21, R53.reuse, R20 ;  /* 0x0000001435157221 */ /* 0x040fe20000010000 */
[----:B------:R-:W-:Y:S01]  /*5590*/  F2FP.F16.F32.PACK_AB R26, R53, R58 ;  /* 0x0000003a351a723e */ /* 0x000fe200000000ff */
[----:B------:R-:W3:Y:S01]  /*55a0*/  MUFU.EX2 R66, R66 ;  /* 0x0000004200427308 */ /* 0x000ee20000000800 */
[----:B-1----:R-:W-:Y:S01]  /*55b0*/  FADD.FTZ R14, R70, R3 ;  /* 0x00000003460e7221 */ /* 0x002fe20000010000 */
[----:B------:R-:W-:Y:S01]  /*55c0*/  FADD.FTZ R20, R42, R21 ;  /* 0x000000152a147221 */ /* 0x000fe20000010000 */
[----:B------:R-:W-:Y:S01]  /*55d0*/  MOV R58, R71 ;  /* 0x00000047003a7202 */ /* 0x000fe20000000f00 */
[--C-:B------:R-:W-:Y:S02]  /*55e0*/  IMAD.MOV.U32 R55, RZ, RZ, R71.reuse ;  /* 0x000000ffff377224 */ /* 0x100fe400078e0047 */
[----:B------:R-:W-:Y:S01]  /*55f0*/  FADD.FTZ R21, R59, R20 ;  /* 0x000000143b157221 */ /* 0x000fe20000010000 */
[----:B------:R-:W-:Y:S01]  /*5600*/  IMAD.MOV.U32 R54, RZ, RZ, R71 ;  /* 0x000000ffff367224 */ /* 0x000fe200078e0047 */
[----:B------:R-:W1:Y:S01]  /*5610*/  MUFU.EX2 R77, R77 ;  /* 0x0000004d004d7308 */ /* 0x000e620000000800 */
[----:B0-----:R-:W-:Y:S01]  /*5620*/  FADD.FTZ R15, R75, R14 ;  /* 0x0000000e4b0f7221 */ /* 0x001fe20000010000 */
[----:B------:R-:W-:Y:S01]  /*5630*/  FADD.FTZ R20, R46, R21 ;  /* 0x000000152e147221 */ /* 0x000fe20000010000 */
[----:B------:R-:W-:Y:S01]  /*5640*/  F2FP.F16.F32.PACK_AB R14, R49, R48 ;  /* 0x00000030310e723e */ /* 0x000fe200000000ff */
[--C-:B------:R-:W-:Y:S01]  /*5650*/  IMAD.MOV.U32 R53, RZ, RZ, R71.reuse ;  /* 0x000000ffff357224 */ /* 0x100fe200078e0047 */
[----:B--2---:R-:W-:Y:S01]  /*5660*/  F2FP.F16.F32.PACK_AB R4, R59, R42 ;  /* 0x0000002a3b04723e */ /* 0x004fe200000000ff */
[----:B------:R-:W-:Y:S01]  /*5670*/  FADD.FTZ R20, R47, R20 ;  /* 0x000000142f147221 */ /* 0x000fe20000010000 */
[----:B------:R-:W-:Y:S01]  /*5680*/  IMAD.MOV.U32 R59, RZ, RZ, R71 ;  /* 0x000000ffff3b7224 */ /* 0x000fe200078e0047 */
[----:B------:R-:W0:Y:S01]  /*5690*/  MUFU.EX2 R67, R67 ;  /* 0x0000004300437308 */ /* 0x000e220000000800 */
[----:B---3--:R-:W-:Y:S01]  /*56a0*/  FADD.FTZ R24, R66, R15 ;  /* 0x0000000f42187221 */ /* 0x008fe20000010000 */
[----:B------:R-:W-:Y:S01]  /*56b0*/  FADD.FTZ R7, R43, R20 ;  /* 0x000000142b077221 */ /* 0x000fe20000010000 */
[----:B------:R-:W-:Y:S01]  /*56c0*/  F2FP.F16.F32.PACK_AB R15, R76, R73 ;  /* 0x000000494c0f723e */ /* 0x000fe200000000ff */
[----:B------:R-:W-:Y:S01]  /*56d0*/  IMAD.MOV.U32 R51, RZ, RZ, R71 ;  /* 0x000000ffff337224 */ /* 0x000fe200078e0047 */
[----:B------:R-:W-:Y:S01]  /*56e0*/  MOV R48, R71 ;  /* 0x0000004700307202 */ /* 0x000fe20000000f00 */
[----:B------:R-:W-:Y:S01]  /*56f0*/  FADD.FTZ R8, R44, R7 ;  /* 0x000000072c087221 */ /* 0x000fe20000010000 */
[--C-:B------:R-:W-:Y:S01]  /*5700*/  IMAD.MOV.U32 R49, RZ, RZ, R71.reuse ;  /* 0x000000ffff317224 */ /* 0x100fe200078e0047 */
[----:B------:R-:W2:Y:S01]  /*5710*/  MUFU.EX2 R30, R30 ;  /* 0x0000001e001e7308 */ /* 0x000ea20000000800 */
[C---:B-1----:R-:W-:Y:S01]  /*5720*/  FADD.FTZ R25, R77.reuse, R24 ;  /* 0x000000184d197221 */ /* 0x042fe20000010000 */
[----:B------:R-:W-:Y:S01]  /*5730*/  STSM.16.M88.4 [R2+0x28b00], R12 ;  /* 0x028b000c02007844 */ /* 0x000fe20000000200 */
[----:B------:R-:W-:Y:S01]  /*5740*/  F2FP.F16.F32.PACK_AB R27, R77, R66 ;  /* 0x000000424d1b723e */ /* 0x000fe200000000ff */
[----:B------:R-:W-:-:S02]  /*5750*/  IMAD.MOV.U32 R66, RZ, RZ, R71 ;  /* 0x000000ffff427224 */ /* 0x000fc400078e0047 */
[----:B------:R-:W-:Y:S01]  /*5760*/  FADD.FTZ R24, R0, R25 ;  /* 0x0000001900187221 */ /* 0x000fe20000010000 */
[--C-:B------:R-:W-:Y:S01]  /*5770*/  IMAD.MOV.U32 R42, RZ, RZ, R71.reuse ;  /* 0x000000ffff2a7224 */ /* 0x100fe200078e0047 */
[----:B------:R-:W1:Y:S02]  /*5780*/  MUFU.EX2 R31, R31 ;  /* 0x0000001f001f7308 */ /* 0x000e640000000800 */
[----:B0-----:R-:W-:Y:S01]  /*5790*/  FADD.FTZ R25, R67, R24 ;  /* 0x0000001843197221 */ /* 0x001fe20000010000 */
[----:B------:R-:W-:Y:S01]  /*57a0*/  F2FP.F16.F32.PACK_AB R24, R57, R56 ;  /* 0x000000383918723e */ /* 0x000fe200000000ff */
[--C-:B------:R-:W-:Y:S02]  /*57b0*/  IMAD.MOV.U32 R57, RZ, RZ, R71.reuse ;  /* 0x000000ffff397224 */ /* 0x100fe400078e0047 */
[--C-:B------:R-:W-:Y:S02]  /*57c0*/  IMAD.MOV.U32 R56, RZ, RZ, R71.reuse ;  /* 0x000000ffff387224 */ /* 0x100fe400078e0047 */
[----:B------:R-:W-:Y:S01]  /*57d0*/  IMAD.MOV.U32 R39, RZ, RZ, R71 ;  /* 0x000000ffff277224 */ /* 0x000fe200078e0047 */
[----:B------:R-:W0:Y:S01]  /*57e0*/  MUFU.EX2 R38, R38 ;  /* 0x0000002600267308 */ /* 0x000e220000000800 */
[----:B--2---:R-:W-:Y:S01]  /*57f0*/  FADD.FTZ R34, R30, R25 ;  /* 0x000000191e227221 */ /* 0x004fe20000010000 */
[----:B------:R-:W-:Y:S01]  /*5800*/  F2FP.F16.F32.PACK_AB R25, R75, R70 ;  /* 0x000000464b19723e */ /* 0x000fe200000000ff */
[----:B------:R-:W-:-:S04]  /*5810*/  IMAD.MOV.U32 R70, RZ, RZ, R71 ;  /* 0x000000ffff467224 */ /* 0x000fc800078e0047 */
[----:B------:R2:W-:Y:S01]  /*5820*/  STSM.16.M88.4 [R2+0x2a300], R24 ;  /* 0x02a3001802007844 */ /* 0x0005e20000000200 */
[----:B------:R-:W3:Y:S01]  /*5830*/  MUFU.EX2 R61, R84 ;  /* 0x00000054003d7308 */ /* 0x000ee20000000800 */
[C---:B-1----:R-:W-:Y:S01]  /*5840*/  FADD.FTZ R5, R31.reuse, R34 ;  /* 0x000000221f057221 */ /* 0x042fe20000010000 */
[----:B------:R-:W-:Y:S01]  /*5850*/  F2FP.F16.F32.PACK_AB R7, R31, R30 ;  /* 0x0000001e1f07723e */ /* 0x000fe200000000ff */
[----:B------:R-:W-:-:S05]  /*5860*/  IMAD.MOV.U32 R34, RZ, RZ, R71 ;  /* 0x000000ffff227224 */ /* 0x000fca00078e0047 */
[----:B------:R-:W1:Y:S01]  /*5870*/  MUFU.EX2 R41, R41 ;  /* 0x0000002900297308 */ /* 0x000e620000000800 */
[----:B0-----:R-:W-:Y:S01]  /*5880*/  FADD.FTZ R6, R38, R5 ;  /* 0x0000000526067221 */ /* 0x001fe20000010000 */
[----:B------:R-:W-:Y:S01]  /*5890*/  F2FP.F16.F32.PACK_AB R5, R67, R0 ;  /* 0x000000004305723e */ /* 0x000fe200000000ff */
[--C-:B------:R-:W-:Y:S02]  /*58a0*/  IMAD.MOV.U32 R67, RZ, RZ, R71.reuse ;  /* 0x000000ffff437224 */ /* 0x100fe400078e0047 */
[----:B--2---:R-:W-:-:S03]  /*58b0*/  IMAD.MOV.U32 R27, RZ, RZ, R71 ;  /* 0x000000ffff1b7224 */ /* 0x004fc600078e0047 */
[----:B------:R-:W0:Y:S01]  /*58c0*/  MUFU.EX2 R63, R63 ;  /* 0x0000003f003f7308 */ /* 0x000e220000000800 */
[----:B---3--:R-:W-:Y:S01]  /*58d0*/  FADD.FTZ R0, R61, R6 ;  /* 0x000000063d007221 */ /* 0x008fe20000010000 */
[----:B------:R-:W-:Y:S01]  /*58e0*/  F2FP.F16.F32.PACK_AB R6, R47, R46 ;  /* 0x0000002e2f06723e */ /* 0x000fe200000000ff */
[--C-:B------:R-:W-:Y:S02]  /*58f0*/  IMAD.MOV.U32 R47, RZ, RZ, R71.reuse ;  /* 0x000000ffff2f7224 */ /* 0x100fe400078e0047 */
[--C-:B------:R-:W-:Y:S02]  /*5900*/  IMAD.MOV.U32 R46, RZ, RZ, R71.reuse ;  /* 0x000000ffff2e7224 */ /* 0x100fe400078e0047 */
[----:B------:R2:W-:Y:S01]  /*5910*/  STSM.16.M88.4 [R2+0x2bb00], R4 ;  /* 0x02bb000402007844 */ /* 0x0005e20000000200 */
[----:B------:R-:W3:Y:S01]  /*5920*/  MUFU.EX2 R40, R40 ;  /* 0x0000002800287308 */ /* 0x000ee20000000800 */
[----:B-1----:R-:W-:Y:S01]  /*5930*/  FADD.FTZ R9, R41, R8 ;  /* 0x0000000829097221 */ /* 0x002fe20000010000 */
[----:B------:R-:W-:Y:S01]  /*5940*/  F2FP.F16.F32.PACK_AB R8, R44, R43 ;  /* 0x0000002b2c08723e */ /* 0x000fe200000000ff */
[----:B------:R-:W-:-:S02]  /*5950*/  IMAD.MOV.U32 R44, RZ, RZ, R71 ;  /* 0x000000ffff2c7224 */ /* 0x000fc400078e0047 */
[--C-:B------:R-:W-:Y:S02]  /*5960*/  IMAD.MOV.U32 R43, RZ, RZ, R71.reuse ;  /* 0x000000ffff2b7224 */ /* 0x100fe400078e0047 */
[--C-:B------:R-:W-:Y:S01]  /*5970*/  IMAD.MOV.U32 R26, RZ, RZ, R71.reuse ;  /* 0x000000ffff1a7224 */ /* 0x100fe200078e0047 */
[----:B------:R-:W1:Y:S01]  /*5980*/  MUFU.EX2 R86, R86 ;  /* 0x0000005600567308 */ /* 0x000e620000000800 */
[----:B0-----:R-:W-:Y:S01]  /*5990*/  FADD.FTZ R11, R63, R0 ;  /* 0x000000003f0b7221 */ /* 0x001fe20000010000 */
[----:B------:R-:W-:-:S06]  /*59a0*/  IMAD.MOV.U32 R24, RZ, RZ, R71 ;  /* 0x000000ffff187224 */ /* 0x000fcc00078e0047 */
[----:B------:R-:W0:Y:S01]  /*59b0*/  MUFU.EX2 R37, R37 ;  /* 0x0000002500257308 */ /* 0x000e220000000800 */
[----:B---3--:R-:W-:-:S07]  /*59c0*/  FADD.FTZ R0, R40, R9 ;  /* 0x0000000928007221 */ /* 0x008fce0000010000 */
[----:B------:R-:W3:Y:S01]  /*59d0*/  MUFU.EX2 R88, R88 ;  /* 0x0000005800587308 */ /* 0x000ee20000000800 */
[----:B-1----:R-:W-:-:S07]  /*59e0*/  FADD.FTZ R11, R86, R11 ;  /* 0x0000000b560b7221 */ /* 0x002fce0000010000 */
[----:B------:R-:W1:Y:S01]  /*59f0*/  MUFU.EX2 R50, R50 ;  /* 0x0000003200327308 */ /* 0x000e620000000800 */
[----:B0-----:R-:W-:-:S07]  /*5a00*/  FADD.FTZ R9, R37, R0 ;  /* 0x0000000025097221 */ /* 0x001fce0000010000 */
[----:B------:R-:W0:Y:S01]  /*5a10*/  MUFU.EX2 R3, R90 ;  /* 0x0000005a00037308 */ /* 0x000e220000000800 */
[----:B---3--:R-:W-:Y:S01]  /*5a20*/  FADD.FTZ R0, R88, R11 ;  /* 0x0000000b58007221 */ /* 0x008fe20000010000 */
[----:B------:R-:W-:Y:S01]  /*5a30*/  F2FP.F16.F32.PACK_AB R11, R86, R63 ;  /* 0x0000003f560b723e */ /* 0x000fe200000000ff */
[----:B------:R-:W-:-:S05]  /*5a40*/  IMAD.MOV.U32 R63, RZ, RZ, R71 ;  /* 0x000000ffff3f7224 */ /* 0x000fca00078e0047 */
[----:B------:R-:W3:Y:S01]  /*5a50*/  MUFU.EX2 R33, R33 ;  /* 0x0000002100217308 */ /* 0x000ee20000000800 */
[C---:B-1----:R-:W-:Y:S01]  /*5a60*/  FADD.FTZ R10, R50.reuse, R9 ;  /* 0x00000009320a7221 */ /* 0x042fe20000010000 */
[----:B------:R-:W-:Y:S01]  /*5a70*/  F2FP.F16.F32.PACK_AB R9, R61, R38 ;  /* 0x000000263d09723e */ /* 0x000fe200000000ff */
[--C-:B------:R-:W-:Y:S01]  /*5a80*/  IMAD.MOV.U32 R61, RZ, RZ, R71.reuse ;  /* 0x000000ffff3d7224 */ /* 0x100fe200078e0047 */
[----:B--2---:R-:W-:Y:S01]  /*5a90*/  F2FP.F16.F32.PACK_AB R4, R50, R37 ;  /* 0x000000253204723e */ /* 0x004fe200000000ff */
[--C-:B------:R-:W-:Y:S01]  /*5aa0*/  IMAD.MOV.U32 R50, RZ, RZ, R71.reuse ;  /* 0x000000ffff327224 */ /* 0x100fe200078e0047 */
[----:B------:R-:W-:Y:S01]  /*5ab0*/  MOV R38, R71 ;  /* 0x0000004700267202 */ /* 0x000fe20000000f00 */
[----:B------:R-:W-:Y:S01]  /*5ac0*/  IMAD.MOV.U32 R37, RZ, RZ, R71 ;  /* 0x000000ffff257224 */ /* 0x000fe200078e0047 */
[----:B------:R-:W1:Y:S01]  /*5ad0*/  MUFU.EX2 R89, R89 ;  /* 0x0000005900597308 */ /* 0x000e620000000800 */
[C---:B0-----:R-:W-:Y:S01]  /*5ae0*/  FADD.FTZ R0, R3.reuse, R0 ;  /* 0x0000000003007221 */ /* 0x041fe20000010000 */
[----:B------:R-:W-:-:S06]  /*5af0*/  F2FP.F16.F32.PACK_AB R5, R3, R88 ;  /* 0x000000580305723e */ /* 0x000fcc00000000ff */
[----:B------:R-:W0:Y:S01]  /*5b00*/  MUFU.EX2 R32, R32 ;  /* 0x0000002000207308 */ /* 0x000e220000000800 */
[----:B---3--:R-:W-:Y:S01]  /*5b10*/  FADD.FTZ R21, R33, R10 ;  /* 0x0000000a21157221 */ /* 0x008fe20000010000 */
[----:B------:R-:W-:Y:S01]  /*5b20*/  F2FP.F16.F32.PACK_AB R10, R40, R41 ;  /* 0x00000029280a723e */ /* 0x000fe200000000ff */
[--C-:B------:R-:W-:Y:S02]  /*5b30*/  IMAD.MOV.U32 R41, RZ, RZ, R71.reuse ;  /* 0x000000ffff297224 */ /* 0x100fe400078e0047 */
[----:B------:R-:W-:Y:S02]  /*5b40*/  IMAD.MOV.U32 R40, RZ, RZ, R71 ;  /* 0x000000ffff287224 */ /* 0x000fe400078e0047 */
[----:B------:R-:W-:Y:S01]  /*5b50*/  STSM.16.M88.4 [R2+0x2d300], R8 ;  /* 0x02d3000802007844 */ /* 0x000fe20000000200 */
[----:B------:R-:W2:Y:S01]  /*5b60*/  MUFU.EX2 R29, R29 ;  /* 0x0000001d001d7308 */ /* 0x000ea20000000800 */
[----:B-1----:R-:W-:-:S07]  /*5b70*/  FADD.FTZ R25, R89, R0 ;  /* 0x0000000059197221 */ /* 0x002fce0000010000 */
[----:B------:R-:W1:Y:S01]  /*5b80*/  MUFU.EX2 R28, R28 ;  /* 0x0000001c001c7308 */ /* 0x000e620000000800 */
[C---:B0-----:R-:W-:Y:S01]  /*5b90*/  FADD.FTZ R0, R32.reuse, R21 ;  /* 0x0000001520007221 */ /* 0x041fe20000010000 */
[----:B------:R-:W-:Y:S01]  /*5ba0*/  F2FP.F16.F32.PACK_AB R6, R32, R33 ;  /* 0x000000212006723e */ /* 0x000fe200000000ff */
[--C-:B------:R-:W-:Y:S02]  /*5bb0*/  IMAD.MOV.U32 R33, RZ, RZ, R71.reuse ;  /* 0x000000ffff217224 */ /* 0x100fe400078e0047 */
[----:B------:R-:W-:-:S03]  /*5bc0*/  IMAD.MOV.U32 R32, RZ, RZ, R71 ;  /* 0x000000ffff207224 */ /* 0x000fc600078e0047 */
[----:B------:R-:W0:Y:S01]  /*5bd0*/  MUFU.EX2 R92, R92 ;  /* 0x0000005c005c7308 */ /* 0x000e220000000800 */
[----:B--2---:R-:W-:-:S07]  /*5be0*/  FADD.FTZ R3, R29, R0 ;  /* 0x000000001d037221 */ /* 0x004fce0000010000 */
[----:B------:R-:W-:Y:S01]  /*5bf0*/  MUFU.EX2 R36, R36 ;  /* 0x0000002400247308 */ /* 0x000fe20000000800 */
[C---:B-1----:R-:W-:Y:S01]  /*5c00*/  FADD.FTZ R3, R28.reuse, R3 ;  /* 0x000000031c037221 */ /* 0x042fe20000010000 */
[----:B------:R-:W-:-:S06]  /*5c10*/  F2FP.F16.F32.PACK_AB R28, R28, R29 ;  /* 0x0000001d1c1c723e */ /* 0x000fcc00000000ff */
[----:B------:R-:W1:Y:S01]  /*5c20*/  MUFU.EX2 R45, R45 ;  /* 0x0000002d002d7308 */ /* 0x000e620000000800 */
[C---:B0-----:R-:W-:Y:S01]  /*5c30*/  F2FP.F16.F32.PACK_AB R7, R92.reuse, R89 ;  /* 0x000000595c07723e */ /* 0x041fe200000000ff */
[----:B------:R-:W-:-:S04]  /*5c40*/  FADD.FTZ R25, R92, R25 ;  /* 0x000000195c197221 */ /* 0x000fc80000010000 */
[----:B------:R0:W-:Y:S02]  /*5c50*/  STSM.16.M88.4 [R2+0x2eb00], R4 ;  /* 0x02eb000402007844 */ /* 0x0001e40000000200 */
[----:B------:R-:W2:Y:S08]  /*5c60*/  MUFU.EX2 R64, R64 ;  /* 0x0000004000407308 */ /* 0x000eb00000000800 */
[----:B------:R3:W4:Y:S01]  /*5c70*/  MUFU.EX2 R13, R60 ;  /* 0x0000003c000d7308 */ /* 0x0007220000000800 */
[----:B-1----:R-:W-:Y:S01]  /*5c80*/  F2FP.F16.F32.PACK_AB R30, R45, R36 ;  /* 0x000000242d1e723e */ /* 0x002fe200000000ff */
[----:B------:R-:W-:Y:S01]  /*5c90*/  FADD.FTZ R36, R36, R3 ;  /* 0x0000000324247221 */ /* 0x000fe20000010000 */
[----:B0-----:R-:W-:-:S03]  /*5ca0*/  IMAD.U32 R5, RZ, RZ, UR7 ;  /* 0x00000007ff057e24 */ /* 0x001fc6000f8e00ff */
[----:B------:R-:W-:Y:S02]  /*5cb0*/  FADD.FTZ R3, R45, R36 ;  /* 0x000000242d037221 */ /* 0x000fe40000010000 */
[----:B------:R-:W0:Y:S01]  /*5cc0*/  MUFU.EX2 R62, R62 ;  /* 0x0000003e003e7308 */ /* 0x000e220000000800 */
[----:B--2---:R-:W-:Y:S01]  /*5cd0*/  FADD.FTZ R0, R64, R25 ;  /* 0x0000001940007221 */ /* 0x004fe20000010000 */
[--C-:B---3--:R-:W-:Y:S02]  /*5ce0*/  IMAD.MOV.U32 R60, RZ, RZ, R71.reuse ;  /* 0x000000ffff3c7224 */ /* 0x108fe400078e0047 */
[--C-:B------:R-:W-:Y:S02]  /*5cf0*/  IMAD.MOV.U32 R45, RZ, RZ, R71.reuse ;  /* 0x000000ffff2d7224 */ /* 0x100fe400078e0047 */
[--C-:B------:R-:W-:Y:S02]  /*5d00*/  IMAD.MOV.U32 R36, RZ, RZ, R71.reuse ;  /* 0x000000ffff247224 */ /* 0x100fe400078e0047 */
[----:B------:R1:W2:Y:S01]  /*5d10*/  MUFU.EX2 R15, R52 ;  /* 0x00000034000f7308 */ /* 0x0002a20000000800 */
[C---:B----4-:R-:W-:Y:S01]  /*5d20*/  F2FP.F16.F32.PACK_AB R29, R13.reuse, R64 ;  /* 0x000000400d1d723e */ /* 0x050fe200000000ff */
[----:B------:R-:W-:Y:S01]  /*5d30*/  FADD.FTZ R21, R13, R0 ;  /* 0x000000000d157221 */ /* 0x000fe20000010000 */
[----:B------:R-:W-:-:S02]  /*5d40*/  IMAD.MOV.U32 R64, RZ, RZ, R71 ;  /* 0x000000ffff407224 */ /* 0x000fc400078e0047 */
[----:B------:R-:W-:Y:S02]  /*5d50*/  IMAD.MOV.U32 R25, RZ, RZ, R71 ;  /* 0x000000ffff197224 */ /* 0x000fe400078e0047 */
[----:B0-----:R-:W-:Y:S01]  /*5d60*/  FADD.FTZ R0, R62, R21 ;  /* 0x000000153e007221 */ /* 0x001fe20000010000 */
[--C-:B-1----:R-:W-:Y:S01]  /*5d70*/  IMAD.MOV.U32 R52, RZ, RZ, R71.reuse ;  /* 0x000000ffff347224 */ /* 0x102fe200078e0047 */
[C---:B--2---:R-:W-:Y:S02]  /*5d80*/  F2FP.F16.F32.PACK_AB R31, R15.reuse, R62 ;  /* 0x0000003e0f1f723e */ /* 0x044fe400000000ff */
[----:B------:R-:W-:Y:S01]  /*5d90*/  FADD.FTZ R0, R15, R0 ;  /* 0x000000000f007221 */ /* 0x000fe20000010000 */
[--C-:B------:R-:W-:Y:S02]  /*5da0*/  IMAD.MOV.U32 R62, RZ, RZ, R71.reuse ;  /* 0x000000ffff3e7224 */ /* 0x100fe400078e0047 */
[----:B------:R0:W-:Y:S01]  /*5db0*/  STSM.16.M88.4 [R2+0x30300], R28 ;  /* 0x0303001c02007844 */ /* 0x0001e20000000200 */
[----:B------:R1:W-:Y:S06]  /*5dc0*/  MEMBAR.ALL.CTA ;  /* 0x0000000000007992 */ /* 0x0003ec0000008000 */
[----:B-1----:R-:W1:Y:S01]  /*5dd0*/  FENCE.VIEW.ASYNC.S ;  /* 0x00000000000073c6 */ /* 0x002e620000000000 */
[--C-:B0-----:R-:W-:Y:S01]  /*5de0*/  IMAD.MOV.U32 R31, RZ, RZ, R71.reuse ;  /* 0x000000ffff1f7224 */ /* 0x101fe200078e0047 */
[----:B------:R-:W-:Y:S01]  /*5df0*/  MOV R29, R71 ;  /* 0x00000047001d7202 */ /* 0x000fe20000000f00 */
[----:B------:R-:W-:-:S02]  /*5e00*/  IMAD.MOV.U32 R30, RZ, RZ, R71 ;  /* 0x000000ffff1e7224 */ /* 0x000fc400078e0047 */
[----:B------:R-:W-:Y:S01]  /*5e10*/  IMAD.MOV.U32 R28, RZ, RZ, R71 ;  /* 0x000000ffff1c7224 */ /* 0x000fe200078e0047 */
[----:B-1----:R-:W-:Y:S01]  /*5e20*/  NOP ;  /* 0x0000000000007918 */ /* 0x002fe20000000000 */
[----:B------:R-:W-:Y:S05]  /*5e30*/  @!P2 BRA `(.L_x_1667) ;  /* 0x0000004c0010a947 */ /* 0x000fea0003800000 */
[----:B------:R-:W-:Y:S01]  /*5e40*/  IMAD.MOV.U32 R4, RZ, RZ, R130 ;  /* 0x000000ffff047224 */ /* 0x000fe200078e0082 */
[----:B------:R-:W-:Y:S01]  /*5e50*/  CS2R R70, SRZ ;  /* 0x0000000000467805 */ /* 0x000fe2000001ff00 */
        /* <DEDUP_REMOVED lines=24> */
[----:B------:R-:W-:Y:S01]  /*5fe0*/  UMOV UR39, UR60 ;  /* 0x0000003c00277c82 */ /* 0x000fe20008000000 */
[----:B------:R-:W-:Y:S01]  /*5ff0*/  UMOV UR7, UR36 ;  /* 0x0000002400077c82 */ /* 0x000fe20008000000 */
[----:B------:R-:W-:-:S05]  /*6000*/  ULDC UR5, c[0x0][0x9d8] ;  /* 0x0002760000057ab9 */ /* 0x000fca0000000800 */
.L_x_1676:
[----:B------:R-:W-:Y:S01]  /*6010*/  R2UR UR4, R16 ;  /* 0x00000000100472ca */ /* 0x000fe200000e0000 */
[----:B------:R-:W-:-:S04]  /*6020*/  UIADD3 UR36, UR7, 0x1, URZ ;  /* 0x0000000107247890 */ /* 0x000fc8000fffe03f */
[----:B------:R-:W-:-:S04]  /*6030*/  UISETP.NE.AND UP0, UPT, UR36, 0x2, UPT ;  /* 0x000000022400788c */ /* 0x000fc8000bf05270 */
[----:B------:R-:W-:Y:S02]  /*6040*/  USEL UR60, URZ, 0x1, UP0 ;  /* 0x000000013f3c7887 */ /* 0x000fe40008000000 */
[----:B------:R-:W-:Y:S02]  /*6050*/  USEL UR36, UR36, URZ, UP0 ;  /* 0x0000003f24247287 */ /* 0x000fe40008000000 */
[----:B------:R-:W-:Y:S01]  /*6060*/  ISETP.NE.AND P3, PT, RZ, UR4, PT ;  /* 0x00000004ff007c0c */ /* 0x000fe2000bf65270 */
[----:B------:R-:W-:-:S12]  /*6070*/  ULOP3.LUT UR60, UR39, UR60, URZ, 0x3c, !UPT ;  /* 0x0000003c273c7292 */ /* 0x000fd8000f8e3c3f */
[----:B-1----:R-:W-:Y:S05]  /*6080*/  @P3 BRA `(.L_x_1668) ;  /* 0x00000000002c3947 */ /* 0x002fea0003800000 */
[----:B------:R-:W-:Y:S05]  /*6090*/  @!P0 BRA `(.L_x_1669) ;  /* 0x0000000000048947 */ /* 0x000fea0003800000 */
[----:B------:R-:W-:Y:S01]  /*60a0*/  BPT.TRAP 0x1 ;  /* 0x000000040000795c */ /* 0x000fe20000300000 */
.L_x_1669:
[----:B------:R-:W-:Y:S01]  /*60b0*/  ULEA UR4, UR36, UR37, 0x3 ;  /* 0x0000002524047291 */ /* 0x000fe2000f8e183f */
[----:B------:R-:W-:-:S05]  /*60c0*/  IMAD.U32 R7, RZ, RZ, UR60 ;  /* 0x0000003cff077e24 */ /* 0x000fca000f8e00ff */
[----:B------:R-:W-:-:S04]  /*60d0*/  SHF.L.U32 R7, R7, 0x1f, RZ ;  /* 0x0000001f07077819 */ /* 0x000fc800000006ff */
[----:B------:R0:W1:Y:S01]  /*60e0*/  SYNCS.PHASECHK.TRANS64.TRYWAIT P2, [UR4+0x31c30], R7 ;  /* 0x031c3007ff0075a7 */ /* 0x0000620008040144 */
[----:B------:R-:W-:Y:S05]  /*60f0*/  @!P0 BRA `(.L_x_1670) ;  /* 0x0000000000048947 */ /* 0x000fea0003800000 */
[----:B------:R-:W-:Y:S01]  /*6100*/  BPT.TRAP 0x1 ;  /* 0x000000040000795c */ /* 0x000fe20000300000 */
.L_x_1670:
[----:B-1----:R-:W-:Y:S05]  /*6110*/  @P2 BRA `(.L_x_1668) ;  /* 0x0000000000082947 */ /* 0x002fea0003800000 */
[----:B------:R-:W1:Y:S02]  /*6120*/  SYNCS.PHASECHK.TRANS64.TRYWAIT P2, [UR4+0x31c30], R7 ;  /* 0x031c3007ff0075a7 */ /* 0x000e640008040144 */
[----:B-1----:R-:W-:Y:S05]  /*6130*/  @!P2 BRA `(.L_x_1671) ;  /* 0x000000fc000ca947 */ /* 0x002fea0003800000 */
.L_x_1668:
[----:B-1----:R-:W1:Y:S01]  /*6140*/  S2R R8, SR_TID.X ;  /* 0x0000000000087919 */ /* 0x002e620000002100 */
        /* <DEDUP_REMOVED lines=24> */
[----:B-1----:R-:W-:Y:S01]  /*62d0*/  SHF.R.U32.HI R8, RZ, 0x7, R8 ;  /* 0x00000007ff087819 */ /* 0x002fe20000011608 */
[----:B------:R-:W-:Y:S01]  /*62e0*/  UMOV UR56, UR28 ;  /* 0x0000001c00387c82 */ /* 0x000fe20008000000 */
[----:B------:R-:W-:Y:S01]  /*62f0*/  UMOV UR57, UR29 ;  /* 0x0000001d00397c82 */ /* 0x000fe20008000000 */
[----:B------:R-:W-:Y:S01]  /*6300*/  UMOV UR59, 0x80000020 ;  /* 0x80000020003b7882 */ /* 0x000fe20000000000 */
[----:B------:R-:W-:Y:S01]  /*6310*/  UIADD3 UR10, UR4, 0x200, URZ ;  /* 0x00000200040a7890 */ /* 0x000fe2000fffe03f */
[----:B0-----:R-:W-:Y:S01]  /*6320*/  VIADD R7, R8, 0x8 ;  /* 0x0000000808077836 */ /* 0x001fe20000000000 */
        /* <DEDUP_REMOVED lines=325> */
.L_x_1673:
[----:B------:R-:W-:Y:S01]  /*7780*/  ULEA UR4, UR7, UR37, 0x3 ;  /* 0x0000002507047291 */ /* 0x000fe2000f8e183f */
[----:B------:R-:W-:-:S04]  /*7790*/  MOV R7, UR39 ;  /* 0x0000002700077c02 */ /* 0x000fc80008000f00 */
[----:B------:R-:W-:-:S04]  /*77a0*/  SHF.L.U32 R7, R7, 0x1f, RZ ;  /* 0x0000001f07077819 */ /* 0x000fc800000006ff */
[----:B------:R0:W1:Y:S01]  /*77b0*/  SYNCS.PHASECHK.TRANS64.TRYWAIT P2, [UR4+0x31c50], R7 ;  /* 0x031c5007ff0075a7 */ /* 0x0000620008040144 */
[----:B------:R-:W-:Y:S05]  /*77c0*/  @!P0 BRA `(.L_x_1674) ;  /* 0x0000000000048947 */ /* 0x000fea0003800000 */
[----:B------:R-:W-:Y:S01]  /*77d0*/  BPT.TRAP 0x1 ;  /* 0x000000040000795c */ /* 0x000fe20000300000 */
.L_x_1674:
[----:B-1----:R-:W-:Y:S05]  /*77e0*/  @P2 BRA `(.L_x_1672) ;  /* 0x0000000000082947 */ /* 0x002fea0003800000 */
[----:B------:R-:W1:Y:S02]  /*77f0*/  SYNCS.PHASECHK.TRANS64.TRYWAIT P2, [UR4+0x31c50], R7 ;  /* 0x031c5007ff0075a7 */ /* 0x000e640008040144 */
[----:B-1----:R-:W-:Y:S05]  /*7800*/  @!P2 BRA `(.L_x_1675) ;  /* 0x000000e40070a947 */ /* 0x002fea0003800000 */
.L_x_1672:
        /* <DEDUP_REMOVED lines=11> */
[----:B------:R-:W-:Y:S01]  /*78c0*/  FMUL.FTZ R145, R136, UR5 ;  /* 0x0000000588917c20 */ /* 0x000fe20008410000 */
[----:B------:R-:W-:Y:S01]  /*78d0*/  ULOP3.LUT UR4, UR4, 0x2400000, URZ, 0xfc, !UPT ;  /* 0x0240000004047892 */ /* 0x000fe2000f8efc3f */
[----:B------:R-:W-:Y:S01]  /*78e0*/  FMUL.FTZ R13, R134, UR5 ;  /* 0x00000005860d7c20 */ /* 0x000fe20008410000 */
[----:B------:R-:W-:Y:S01]  /*78f0*/  FMUL.FTZ R136, R137, UR5 ;  /* 0x0000000589887c20 */ /* 0x000fe20008410000 */
[----:B------:R-:W-:Y:S01]  /*7900*/  FMUL.FTZ R134, R96, UR5 ;  /* 0x0000000560867c20 */ /* 0x000fe20008410000 */
[----:B------:R-:W-:Y:S01]  /*7910*/  UIMAD UR11, UR7, 0x6c0, UR4 ;  /* 0x000006c0070b78a4 */ /* 0x000fe2000f8e0204 */
[----:B------:R-:W-:Y:S01]  /*7920*/  FMUL.FTZ R96, R98, UR5 ;  /* 0x0000000562607c20 */ /* 0x000fe20008410000 */
[----:B------:R-:W-:Y:S01]  /*7930*/  UIMAD UR4, UR18, 0xc0, URZ ;  /* 0x000000c0120478a4 */ /* 0x000fe2000f8e023f */
[----:B------:R-:W2:Y:S01]  /*7940*/  MUFU.TANH R145, R145 ;  /* 0x0000009100917308 */ /* 0x000ea20000002400 */
[----:B------:R-:W-:Y:S01]  /*7950*/  FMUL.FTZ R11, R130, UR5 ;  /* 0x00000005820b7c20 */ /* 0x000fe20008410000 */
[----:B------:R-:W-:Y:S01]  /*7960*/  IMAD.MOV.U32 R98, RZ, RZ, -0x2 ;  /* 0xfffffffeff627424 */ /* 0x000fe200078e00ff */
[----:B------:R-:W-:Y:S01]  /*7970*/  UIMAD UR4, UR38, -0x90, UR4 ;  /* 0xffffff70260478a4 */ /* 0x000fe2000f8e0204 */
[----:B01----:R-:W-:Y:S01]  /*7980*/  FMUL.FTZ R7, R138, UR5 ;  /* 0x000000058a077c20 */ /* 0x003fe20008410000 */
        /* <DEDUP_REMOVED lines=9> */
[----:B------:R-:W-:Y:S01]  /*7a20*/  UIADD3 UR4, UR4, 0x1, UR15 ;  /* 0x0000000104047890 */ /* 0x000fe2000fffe00f */
[----:B------:R-:W-:Y:S01]  /*7a30*/  FMUL.FTZ R97, R99, UR5 ;  /* 0x0000000563617c20 */ /* 0x000fe20008410000 */
[----:B------:R-:W0:Y:S01]  /*7a40*/  MUFU.TANH R136, R136 ;  /* 0x0000008800887308 */ /* 0x000e220000002400 */
[----:B------:R-:W-:Y:S01]  /*7a50*/  FMUL.FTZ R137, R141, UR5 ;  /* 0x000000058d897c20 */ /* 0x000fe20008410000 */
[----:B------:R-:W-:Y:S01]  /*7a60*/  UIADD3 UR4, UR4, -UR14, URZ ;  /* 0x8000000e04047290 */ /* 0x000fe2000fffe03f */
[----:B------:R-:W-:Y:S01]  /*7a70*/  FMUL.FTZ R8, R139, UR5 ;  /* 0x000000058b087c20 */ /* 0x000fe20008410000 */
[----:B------:R-:W-:Y:S01]  /*7a80*/  FMUL.FTZ R139, R128, UR5 ;  /* 0x00000005808b7c20 */ /* 0x000fe20008410000 */
[----:B------:R-:W-:Y:S01]  /*7a90*/  FMUL.FTZ R15, R122, UR5 ;  /* 0x000000057a0f7c20 */ /* 0x000fe20008410000 */
[----:B------:R-:W-:Y:S01]  /*7aa0*/  FMUL.FTZ R128, R129, UR5 ;  /* 0x0000000581807c20 */ /* 0x000fe20008410000 */
[----:B------:R-:W-:Y:S01]  /*7ab0*/  FMUL.FTZ R122, R124, UR5 ;  /* 0x000000057c7a7c20 */ /* 0x000fe20008410000 */
[----:B------:R-:W-:Y:S01]  /*7ac0*/  IMAD R99, R23, R98, UR4 ;  /* 0x0000000417637e24 */ /* 0x000fe2000f8e0262 */
[----:B------:R-:W1:Y:S01]  /*7ad0*/  MUFU.TANH R138, R138 ;  /* 0x0000008a008a7308 */ /* 0x000e620000002400 */
[----:B------:R-:W-:Y:S01]  /*7ae0*/  FMUL.FTZ R124, R112, UR5 ;  /* 0x00000005707c7c20 */ /* 0x000fe20008410000 */
[----:B------:R-:W-:Y:S01]  /*7af0*/  FMUL.FTZ R140, R101, UR5 ;  /* 0x00000005658c7c20 */ /* 0x000fe20008410000 */
[----:B------:R-:W-:-:S02]  /*7b00*/  IMAD.IADD R98, R144, 0x1, R99 ;  /* 0x0000000190627824 */ /* 0x000fc400078e0263 */
[----:B------:R-:W-:Y:S01]  /*7b10*/  FMUL.FTZ R112, R114, UR5 ;  /* 0x0000000572707c20 */ /* 0x000fe20008410000 */
[----:B------:R-:W-:Y:S01]  /*7b20*/  FMUL.FTZ R101, R88, UR5 ;  /* 0x0000000558657c20 */ /* 0x000fe20008410000 */
[----:B------:R-:W-:Y:S01]  /*7b30*/  FMUL.FTZ R114, R118, UR5 ;  /* 0x0000000576727c20 */ /* 0x000fe20008410000 */
[----:B------:R-:W-:Y:S01]  /*7b40*/  FMUL.FTZ R129, R132, UR5 ;  /* 0x0000000584817c20 */ /* 0x000fe20008410000 */
[----:B------:R-:W3:Y:S01]  /*7b50*/  MUFU.TANH R137, R137 ;  /* 0x0000008900897308 */ /* 0x000ee20000002400 */
[C---:B------:R-:W-:Y:S01]  /*7b60*/  ISETP.GT.AND P2, PT, R98.reuse, RZ, PT ;  /* 0x000000ff6200720c */ /* 0x040fe20003f44270 */
[----:B------:R-:W-:Y:S01]  /*7b70*/  FMUL.FTZ R14, R135, UR5 ;  /* 0x00000005870e7c20 */ /* 0x000fe20008410000 */
[----:B------:R-:W-:Y:S01]  /*7b80*/  ISETP.GT.AND P3, PT, R98, 0x1, PT ;  /* 0x000000016200780c */ /* 0x000fe20003f64270 */
[----:B------:R-:W-:Y:S01]  /*7b90*/  FMUL.FTZ R118, R104, UR5 ;  /* 0x0000000568767c20 */ /* 0x000fe20008410000 */
[----:B--2---:R-:W-:Y:S01]  /*7ba0*/  FSEL R88, R145, -INF , P2 ;  /* 0xff80000091587808 */ /* 0x004fe20001000000 */
[----:B------:R-:W-:Y:S01]  /*7bb0*/  FMUL.FTZ R104, R106, UR5 ;  /* 0x000000056a687c20 */ /* 0x000fe20008410000 */
[----:B------:R-:W-:Y:S01]  /*7bc0*/  FMUL.FTZ R135, R100, UR5 ;  /* 0x0000000564877c20 */ /* 0x000fe20008410000 */
[----:B------:R-:W2:Y:S01]  /*7bd0*/  MUFU.TANH R139, R139 ;  /* 0x0000008b008b7308 */ /* 0x000ea20000002400 */
[----:B------:R-:W-:Y:S01]  /*7be0*/  FMUL.FTZ R12, R131, UR5 ;  /* 0x00000005830c7c20 */ /* 0x000fe20008410000 */
[----:B------:R-:W-:Y:S01]  /*7bf0*/  FMUL.FTZ R106, R110, UR5 ;  /* 0x000000056e6a7c20 */ /* 0x000fe20008410000 */
[----:B------:R-:W-:Y:S01]  /*7c00*/  FMUL.FTZ R100, R89, UR5 ;  /* 0x0000000559647c20 */ /* 0x000fe20008410000 */
[----:B------:R-:W-:Y:S01]  /*7c10*/  FMUL.FTZ R131, R120, UR5 ;  /* 0x0000000578837c20 */ /* 0x000fe20008410000 */
[----:B------:R-:W-:Y:S01]  /*7c20*/  ISETP.GT.AND P2, PT, R98, 0x8, PT ;  /* 0x000000086200780c */ /* 0x000fe20003f44270 */
[----:B------:R-:W-:Y:S01]  /*7c30*/  FMUL.FTZ R120, R127, UR5 ;  /* 0x000000057f787c20 */ /* 0x000fe20008410000 */
[----:B0-----:R-:W-:Y:S01]  /*7c40*/  FSEL R110, R136, -INF , P3 ;  /* 0xff800000886e7808 */ /* 0x001fe20001800000 */
[----:B------:R-:W-:Y:S01]  /*7c50*/  MUFU.TANH R128, R128 ;  /* 0x0000008000807308 */ /* 0x000fe20000002400 */
[----:B------:R-:W-:Y:S01]  /*7c60*/  FMNMX.FTZ R89, R88, R6, !PT ;  /* 0x0000000658597209 */ /* 0x000fe20007810000 */
[----:B------:R-:W-:Y:S01]  /*7c70*/  FMUL.FTZ R127, R109, UR5 ;  /* 0x000000056d7f7c20 */ /* 0x000fe20008410000 */
[----:B------:R-:W-:Y:S01]  /*7c80*/  FMUL.FTZ R109, R92, UR5 ;  /* 0x000000055c6d7c20 */ /* 0x000fe20008410000 */
[----:B------:R-:W-:Y:S01]  /*7c90*/  ISETP.GT.AND P3, PT, R98, 0x9, PT ;  /* 0x000000096200780c */ /* 0x000fe20003f64270 */
[----:B------:R-:W-:Y:S01]  /*7ca0*/  FMUL.FTZ R132, R108, UR5 ;  /* 0x000000056c847c20 */ /* 0x000fe20008410000 */
[----:B-1----:R-:W-:Y:S01]  /*7cb0*/  FSEL R99, R138, -INF , P2 ;  /* 0xff8000008a637808 */ /* 0x002fe20001000000 */
[----:B------:R-:W-:Y:S01]  /*7cc0*/  FMUL.FTZ R121, R121, UR5 ;  /* 0x0000000579797c20 */ /* 0x000fe20008410000 */
[----:B------:R-:W0:Y:S01]  /*7cd0*/  MUFU.TANH R129, R129 ;  /* 0x0000008100817308 */ /* 0x000e220000002400 */
[----:B------:R-:W-:Y:S01]  /*7ce0*/  FMNMX.FTZ R92, R110, R89, !PT ;  /* 0x000000596e5c7209 */ /* 0x000fe20007810000 */
[----:B------:R-:W-:Y:S01]  /*7cf0*/  FMUL.FTZ R21, R126, UR5 ;  /* 0x000000057e157c20 */ /* 0x000fe20008410000 */
[----:B------:R-:W-:Y:S01]  /*7d00*/  ISETP.GT.AND P2, PT, R98, 0x10, PT ;  /* 0x000000106200780c */ /* 0x000fe20003f44270 */
[----:B------:R-:W-:Y:S01]  /*7d10*/  FMUL.FTZ R126, R116, UR5 ;  /* 0x00000005747e7c20 */ /* 0x000fe20008410000 */
[----:B---3--:R-:W-:Y:S01]  /*7d20*/  FSEL R108, R137, -INF , P3 ;  /* 0xff800000896c7808 */ /* 0x008fe20001800000 */
[----:B------:R-:W-:Y:S01]  /*7d30*/  FMUL.FTZ R20, R123, UR5 ;  /* 0x000000057b147c20 */ /* 0x000fe20008410000 */
[----:B------:R-:W-:Y:S01]  /*7d40*/  FMNMX.FTZ R89, R99, R92, !PT ;  /* 0x0000005c63597209 */ /* 0x000fe20007810000 */
[----:B------:R-:W-:Y:S01]  /*7d50*/  MUFU.TANH R130, R130 ;  /* 0x0000008200827308 */ /* 0x000fe20000002400 */
[----:B------:R-:W-:Y:S01]  /*7d60*/  ISETP.GT.AND P3, PT, R98, 0x11, PT ;  /* 0x000000116200780c */ /* 0x000fe20003f64270 */
[----:B------:R-:W-:Y:S01]  /*7d70*/  FMUL.FTZ R123, R125, UR5 ;  /* 0x000000057d7b7c20 */ /* 0x000fe20008410000 */
[----:B--2---:R-:W-:Y:S01]  /*7d80*/  FSEL R92, R139, -INF , P2 ;  /* 0xff8000008b5c7808 */ /* 0x004fe20001000000 */
[----:B------:R-:W-:Y:S01]  /*7d90*/  FMUL.FTZ R125, R113, UR5 ;  /* 0x00000005717d7c20 */ /* 0x000fe20008410000 */
[----:B------:R-:W-:Y:S01]  /*7da0*/  FMNMX.FTZ R89, R108, R89, !PT ;  /* 0x000000596c597209 */ /* 0x000fe20007810000 */
[----:B------:R-:W-:Y:S01]  /*7db0*/  FMUL.FTZ R113, R115, UR5 ;  /* 0x0000000573717c20 */ /* 0x000fe20008410000 */
[----:B------:R-:W-:Y:S01]  /*7dc0*/  ISETP.GT.AND P2, PT, R98, 0x18, PT ;  /* 0x000000186200780c */ /* 0x000fe20003f44270 */
[----:B------:R-:W1:Y:S01]  /*7dd0*/  MUFU.TANH R131, R131 ;  /* 0x0000008300837308 */ /* 0x000e620000002400 */
[----:B------:R-:W-:Y:S01]  /*7de0*/  FMNMX.FTZ R116, R92, R89, !PT ;  /* 0x000000595c747209 */ /* 0x000fe20007810000 */
[----:B------:R-:W-:Y:S01]  /*7df0*/  FMUL.FTZ R115, R119, UR5 ;  /* 0x0000000577737c20 */ /* 0x000fe20008410000 */
[----:B0-----:R-:W-:Y:S01]  /*7e00*/  FSEL R89, R129, -INF , P2 ;  /* 0xff80000081597808 */ /* 0x001fe20001000000 */
[----:B------:R-:W-:Y:S01]  /*7e10*/  FMUL.FTZ R119, R105, UR5 ;  /* 0x0000000569777c20 */ /* 0x000fe20008410000 */
[C---:B------:R-:W-:Y:S01]  /*7e20*/  ISETP.GT.AND P2, PT, R98.reuse, 0x20, PT ;  /* 0x000000206200780c */ /* 0x040fe20003f44270 */
[----:B------:R-:W-:Y:S01]  /*7e30*/  FMUL.FTZ R105, R107, UR5 ;  /* 0x000000056b697c20 */ /* 0x000fe20008410000 */
[----:B------:R-:W-:Y:S01]  /*7e40*/  FMUL.FTZ R107, R111, UR5 ;  /* 0x000000056f6b7c20 */ /* 0x000fe20008410000 */
[----:B------:R-:W0:Y:S01]  /*7e50*/  MUFU.TANH R121, R121 ;  /* 0x0000007900797308 */ /* 0x000e220000002400 */
[----:B------:R-:W-:Y:S01]  /*7e60*/  FMUL.FTZ R111, R93, UR5 ;  /* 0x000000055d6f7c20 */ /* 0x000fe20008410000 */
[----:B------:R-:W-:Y:S01]  /*7e70*/  ISETP.GT.AND P4, PT, R98, 0x21, PT ;  /* 0x000000216200780c */ /* 0x000fe20003f84270 */
[----:B------:R-:W-:Y:S01]  /*7e80*/  FMUL.FTZ R117, R117, UR5 ;  /* 0x0000000575757c20 */ /* 0x000fe20008410000 */
[----:B------:R-:W-:Y:S01]  /*7e90*/  FMUL.FTZ R9, R142, UR5 ;  /* 0x000000058e097c20 */ /* 0x000fe20008410000 */
[----:B------:R-:W-:Y:S01]  /*7ea0*/  FMUL.FTZ R10, R143, UR5 ;  /* 0x000000058f0a7c20 */ /* 0x000fe20008410000 */
[----:B------:R-:W-:Y:S01]  /*7eb0*/  ULDC UR14, c[0x0][0x988] ;  /* 0x00026200000e7ab9 */ /* 0x000fe20000000800 */
[----:B------:R-:W-:Y:S01]  /*7ec0*/  FMUL.FTZ R102, R102, UR5 ;  /* 0x0000000566667c20 */ /* 0x000fe20008410000 */
[----:B------:R2:W-:Y:S01]  /*7ed0*/  MUFU.TANH R136, R101 ;  /* 0x0000006500887308 */ /* 0x0005e20000002400 */
[----:B-1----:R-:W-:Y:S01]  /*7ee0*/  FSEL R93, R131, -INF , P2 ;  /* 0xff800000835d7808 */ /* 0x002fe20001000000 */
[----:B------:R-:W-:Y:S01]  /*7ef0*/  UMOV UR4, UR14 ;  /* 0x0000000e00047c82 */ /* 0x000fe20008000000 */
[----:B------:R-:W-:Y:S01]  /*7f00*/  ISETP.GT.AND P2, PT, R98, 0x28, PT ;  /* 0x000000286200780c */ /* 0x000fe20003f44270 */
[----:B------:R-:W-:Y:S01]  /*7f10*/  FMUL.FTZ R103, R103, UR5 ;  /* 0x0000000567677c20 */ /* 0x000fe20008410000 */
[----:B------:R-:W-:Y:S01]  /*7f20*/  FMUL.FTZ R90, R90, UR5 ;  /* 0x000000055a5a7c20 */ /* 0x000fe20008410000 */
[----:B------:R-:W-:Y:S01]  /*7f30*/  FMUL.FTZ R91, R91, UR5 ;  /* 0x000000055b5b7c20 */ /* 0x000fe20008410000 */
[----:B------:R-:W-:Y:S01]  /*7f40*/  FMUL.FTZ R94, R94, UR5 ;  /* 0x000000055e5e7c20 */ /* 0x000fe20008410000 */
[----:B------:R-:W1:Y:S01]  /*7f50*/  MUFU.TANH R122, R122 ;  /* 0x0000007a007a7308 */ /* 0x000e620000002400 */
[----:B--2---:R-:W-:Y:S01]  /*7f60*/  FSEL R101, R128, -INF , P3 ;  /* 0xff80000080657808 */ /* 0x004fe20001800000 */
[----:B------:R-:W-:Y:S01]  /*7f70*/  FMUL.FTZ R95, R95, UR5 ;  /* 0x000000055f5f7c20 */ /* 0x000fe20008410000 */
[----:B------:R-:W-:Y:S01]  /*7f80*/  ISETP.GT.AND P3, PT, R98, 0x19, PT ;  /* 0x000000196200780c */ /* 0x000fe20003f64270 */
[----:B------:R-:W-:Y:S01]  /*7f90*/  FMUL.FTZ R82, R82, UR5 ;  /* 0x0000000552527c20 */ /* 0x000fe20008410000 */
[----:B------:R-:W-:Y:S01]  /*7fa0*/  FMNMX.FTZ R116, R101, R116, !PT ;  /* 0x0000007465747209 */ /* 0x000fe20007810000 */
[----:B------:R-:W-:Y:S01]  /*7fb0*/  FMUL.FTZ R83, R83, UR5 ;  /* 0x0000000553537c20 */ /* 0x000fe20008410000 */
[----:B------:R-:W-:Y:S01]  /*7fc0*/  FMUL.FTZ R86, R86, UR5 ;  /* 0x0000000556567c20 */ /* 0x000fe20008410000 */
[----:B------:R-:W-:Y:S01]  /*7fd0*/  MUFU.TANH R123, R123 ;  /* 0x0000007b007b7308 */ /* 0x000fe20000002400 */
[----:B------:R-:W-:Y:S01]  /*7fe0*/  FMNMX.FTZ R129, R89, R116, !PT ;  /* 0x0000007459817209 */ /* 0x000fe20007810000 */
[----:B------:R-:W-:Y:S01]  /*7ff0*/  FMUL.FTZ R87, R87, UR5 ;  /* 0x0000000557577c20 */ /* 0x000fe20008410000 */
[----:B------:R-:W-:Y:S01]  /*8000*/  FMUL.FTZ R75, R75, UR5 ;  /* 0x000000054b4b7c20 */ /* 0x000fe20008410000 */
[----:B------:R-:W-:-:S02]  /*8010*/  WARPGROUP.DEPBAR.LE gsb0, 0x0 ;  /* 0x00008000000079c5 */ /* 0x000fc40000010000 */
[----:B------:R-:W-:Y:S01]  /*8020*/  WARPGROUP.ARRIVE ;  /* 0x00000000000079c5 */ /* 0x000fe20000000000 */
[----:B------:R-:W-:Y:S01]  /*8030*/  FMUL.FTZ R79, R79, UR5 ;  /* 0x000000054f4f7c20 */ /* 0x000fe20008410000 */
[----:B------:R2:W-:Y:S04]  /*8040*/  MUFU.TANH R137, R100 ;  /* 0x0000006400897308 */ /* 0x0005e80000002400 */
[----:B------:R-:W3:Y:S01]  /*8050*/  S2R R143, SR_TID.X ;  /* 0x00000000008f7919 */ /* 0x000ee20000002100 */
[----:B------:R-:W-:Y:S01]  /*8060*/  R2UR UR14, R5 ;  /* 0x00000000050e72ca */ /* 0x000fe200000e0000 */
[----:B------:R-:W-:Y:S01]  /*8070*/  UMOV UR39, UR60 ;  /* 0x0000003c00277c82 */ /* 0x000fe20008000000 */
[----:B------:R-:W-:Y:S01]  /*8080*/  HGMMA.64x96x16.F32 R24, gdesc[UR32].tnspB, R24, gsb0 ;  /* 0x41600000201879f0 */ /* 0x000fe20008000818 */
[----:B------:R-:W-:-:S02]  /*8090*/  UIADD3 UR32, UR10, 0x300, URZ ;  /* 0x000003000a207890 */ /* 0x000fc4000fffe03f */
[----:B------:R-:W-:Y:S01]  /*80a0*/  UIADD3 UR34, UR11, 0x80, URZ ;  /* 0x000000800b227890 */ /* 0x000fe2000fffe03f */
[----:B------:R-:W4:Y:S01]  /*80b0*/  MUFU.TANH R124, R124 ;  /* 0x0000007c007c7308 */ /* 0x000f220000002400 */
[----:B------:R-:W-:Y:S01]  /*80c0*/  UMOV UR33, 0xc0000010 ;  /* 0xc000001000217882 */ /* 0x000fe20000000000 */
[----:B------:R-:W-:Y:S01]  /*80d0*/  UMOV UR35, 0x80000020 ;  /* 0x8000002000237882 */ /* 0x000fe20000000000 */
[----:B--2---:R-:W-:Y:S02]  /*80e0*/  FSEL R100, R130, -INF , P3 ;  /* 0xff80000082647808 */ /* 0x004fe40001800000 */
[----:B------:R-:W-:Y:S02]  /*80f0*/  ISETP.GT.AND P3, PT, R98, 0x29, PT ;  /* 0x000000296200780c */ /* 0x000fe40003f64270 */
[----:B------:R-:W-:Y:S01]  /*8100*/  FMNMX.FTZ R116, R100, R129, !PT ;  /* 0x0000008164747209 */ /* 0x000fe20007810000 */
[----:B------:R-:W2:Y:S01]  /*8110*/  MUFU.TANH R125, R125 ;  /* 0x0000007d007d7308 */ /* 0x000ea20000002400 */
[----:B------:R-:W-:-:S02]  /*8120*/  UISETP.GT.AND UP0, UPT, UR38, UR14, UPT ;  /* 0x0000000e2600728c */ /* 0x000fc4000bf04270 */
[----:B------:R-:W-:-:S05]  /*8130*/  FMNMX.FTZ R116, R93, R116, !PT ;  /* 0x000000745d747209 */ /* 0x000fca0007810000 */
[----:B------:R0:W-:Y:S08]  /*8140*/  MUFU.TANH R129, R109 ;  /* 0x0000006d00817308 */ /* 0x0001f00000002400 */
[----:B------:R-:W5:Y:S01]  /*8150*/  MUFU.TANH R126, R126 ;  /* 0x0000007e007e7308 */ /* 0x000f620000002400 */
[----:B0-----:R-:W-:Y:S01]  /*8160*/  FSEL R109, R121, -INF , P4 ;  /* 0xff800000796d7808 */ /* 0x001fe20002000000 */
[----:B------:R-:W-:Y:S01]  /*8170*/  FMUL.FTZ R121, R80, UR5 ;  /* 0x0000000550797c20 */ /* 0x000fe20008410000 */
[----:B-1----:R-:W-:Y:S01]  /*8180*/  FSEL R80, R122, -INF , P2 ;  /* 0xff8000007a507808 */ /* 0x002fe20001000000 */
[----:B------:R-:W-:Y:S01]  /*8190*/  FMUL.FTZ R122, R81, UR5 ;  /* 0x00000005517a7c20 */ /* 0x000fe20008410000 */
[----:B------:R-:W-:-:S02]  /*81a0*/  FMNMX.FTZ R131, R109, R116, !PT ;  /* 0x000000746d837209 */ /* 0x000fc40007810000 */
[----:B------:R-:W-:Y:S01]  /*81b0*/  ISETP.GT.AND P2, PT, R98, 0x30, PT ;  /* 0x000000306200780c */ /* 0x000fe20003f44270 */
[----:B------:R-:W0:Y:S01]  /*81c0*/  MUFU.TANH R117, R117 ;  /* 0x0000007500757308 */ /* 0x000e220000002400 */
[----:B------:R-:W-:Y:S02]  /*81d0*/  FMNMX.FTZ R128, R80, R131, !PT ;  /* 0x0000008350807209 */ /* 0x000fe40007810000 */
[----:B----4-:R-:W-:Y:S02]  /*81e0*/  FSEL R116, R124, -INF , P2 ;  /* 0xff8000007c747808 */ /* 0x010fe40001000000 */
[C---:B------:R-:W-:Y:S02]  /*81f0*/  ISETP.GT.AND P2, PT, R98.reuse, 0x38, PT ;  /* 0x000000386200780c */ /* 0x040fe40003f44270 */
[----:B------:R-:W-:Y:S01]  /*8200*/  ISETP.GT.AND P4, PT, R98, 0x80, PT ;  /* 0x000000806200780c */ /* 0x000fe20003f84270 */
[----:B------:R1:W-:Y:S01]  /*8210*/  MUFU.TANH R130, R111 ;  /* 0x0000006f00827308 */ /* 0x0003e20000002400 */
[----:B---3--:R-:W-:-:S07]  /*8220*/  SHF.R.U32.HI R142, RZ, 0x7, R143 ;  /* 0x00000007ff8e7819 */ /* 0x008fce000001168f */
[----:B------:R-:W3:Y:S01]  /*8230*/  MUFU.TANH R118, R118 ;  /* 0x0000007600767308 */ /* 0x000ee20000002400 */
[----:B-1----:R-:W-:Y:S02]  /*8240*/  FSEL R111, R123, -INF , P3 ;  /* 0xff8000007b6f7808 */ /* 0x002fe40001800000 */
[----:B------:R-:W-:Y:S02]  /*8250*/  ISETP.GT.AND P3, PT, R98, 0x31, PT ;  /* 0x000000316200780c */ /* 0x000fe40003f64270 */
[----:B------:R-:W-:Y:S02]  /*8260*/  FMNMX.FTZ R123, R111, R128, !PT ;  /* 0x000000806f7b7209 */ /* 0x000fe40007810000 */
[----:B--2---:R-:W-:Y:S01]  /*8270*/  FSEL R81, R125, -INF , P3 ;  /* 0xff8000007d517808 */ /* 0x004fe20001800000 */
[----:B------:R-:W1:Y:S01]  /*8280*/  MUFU.TANH R119, R119 ;  /* 0x0000007700777308 */ /* 0x000e620000002400 */
[----:B------:R-:W-:Y:S01]  /*8290*/  FMNMX.FTZ R128, R116, R123, !PT ;  /* 0x0000007b74807209 */ /* 0x000fe20007810000 */
[----:B------:R-:W-:Y:S01]  /*82a0*/  FMUL.FTZ R123, R84, UR5 ;  /* 0x00000005547b7c20 */ /* 0x000fe20008410000 */
[----:B------:R-:W-:-:S02]  /*82b0*/  ISETP.GT.AND P3, PT, R98, 0x39, PT ;  /* 0x000000396200780c */ /* 0x000fc40003f64270 */
[----:B-----5:R-:W-:Y:S02]  /*82c0*/  FSEL R84, R126, -INF , P2 ;  /* 0xff8000007e547808 */ /* 0x020fe40001000000 */
[----:B------:R-:W-:Y:S01]  /*82d0*/  FMNMX.FTZ R131, R81, R128, !PT ;  /* 0x0000008051837209 */ /* 0x000fe20007810000 */
[----:B------:R-:W2:Y:S01]  /*82e0*/  MUFU.TANH R132, R132 ;  /* 0x0000008400847308 */ /* 0x000ea20000002400 */
[----:B------:R-:W-:Y:S01]  /*82f0*/  ISETP.GT.AND P2, PT, R98, 0x40, PT ;  /* 0x000000406200780c */ /* 0x000fe20003f44270 */
[----:B------:R-:W-:Y:S01]  /*8300*/  FMUL.FTZ R128, R72, UR5 ;  /* 0x0000000548807c20 */ /* 0x000fe20008410000 */
[----:B0-----:R-:W-:Y:S02]  /*8310*/  FSEL R117, R117, -INF , P3 ;  /* 0xff80000075757808 */ /* 0x001fe40001800000 */
[----:B------:R-:W-:Y:S01]  /*8320*/  FMNMX.FTZ R126, R84, R131, !PT ;  /* 0x00000083547e7209 */ /* 0x000fe20007810000 */
[----:B------:R-:W-:Y:S01]  /*8330*/  FMUL.FTZ R131, R85, UR5 ;  /* 0x0000000555837c20 */ /* 0x000fe20008410000 */
[----:B------:R-:W-:Y:S01]  /*8340*/  ISETP.GT.AND P3, PT, R98, 0x41, PT ;  /* 0x000000416200780c */ /* 0x000fe20003f64270 */
[----:B------:R-:W0:Y:S01]  /*8350*/  MUFU.TANH R127, R127 ;  /* 0x0000007f007f7308 */ /* 0x000e220000002400 */
[----:B---3--:R-:W-:-:S02]  /*8360*/  FSEL R118, R118, -INF , P2 ;  /* 0xff80000076767808 */ /* 0x008fc40001000000 */
[C---:B------:R-:W-:Y:S02]  /*8370*/  ISETP.GT.AND P2, PT, R98.reuse, 0x48, PT ;  /* 0x000000486200780c */ /* 0x040fe40003f44270 */
[----:B-1----:R-:W-:Y:S02]  /*8380*/  FSEL R85, R119, -INF , P3 ;  /* 0xff80000077557808 */ /* 0x002fe40001800000 */
[----:B------:R-:W-:Y:S01]  /*8390*/  ISETP.GT.AND P3, PT, R98, 0x49, PT ;  /* 0x000000496200780c */ /* 0x000fe20003f64270 */
[----:B------:R-:W1:Y:S01]  /*83a0*/  MUFU.TANH R134, R134 ;  /* 0x0000008600867308 */ /* 0x000e620000002400 */
[----:B--2---:R-:W-:Y:S02]  /*83b0*/  FSEL R119, R132, -INF , P2 ;  /* 0xff80000084777808 */ /* 0x004fe40001000000 */
[----:B------:R-:W-:-:S05]  /*83c0*/  ISETP.GT.AND P2, PT, R98, 0x50, PT ;  /* 0x000000506200780c */ /* 0x000fca0003f44270 */
[----:B------:R2:W-:Y:S01]  /*83d0*/  MUFU.TANH R124, R121 ;  /* 0x00000079007c7308 */ /* 0x0005e20000002400 */
[----:B0-----:R-:W-:Y:S01]  /*83e0*/  FSEL R72, R127, -INF , P3 ;  /* 0xff8000007f487808 */ /* 0x001fe20001800000 */
[----:B------:R-:W-:Y:S01]  /*83f0*/  FMUL.FTZ R127, R73, UR5 ;  /* 0x00000005497f7c20 */ /* 0x000fe20008410000 */
[----:B------:R-:W-:-:S05]  /*8400*/  ISETP.GT.AND P3, PT, R98, 0x51, PT ;  /* 0x000000516200780c */ /* 0x000fca0003f64270 */
[----:B------:R-:W0:Y:S01]  /*8410*/  MUFU.TANH R133, R133 ;  /* 0x0000008500857308 */ /* 0x000e220000002400 */
[----:B--2---:R-:W-:Y:S01]  /*8420*/  FMNMX.FTZ R121, R117, R126, !PT ;  /* 0x0000007e75797209 */ /* 0x004fe20007810000 */
[----:B------:R-:W-:Y:S02]  /*8430*/  WARPGROUP.DEPBAR.LE gsb0, 0x0 ;  /* 0x00008000000079c5 */ /* 0x000fe40000010000 */
[----:B------:R-:W-:Y:S01]  /*8440*/  WARPGROUP.ARRIVE ;  /* 0x00000000000079c5 */ /* 0x000fe20000000000 */
[----:B-1----:R-:W-:Y:S01]  /*8450*/  FSEL R73, R134, -INF , P2 ;  /* 0xff80000086497808 */ /* 0x002fe20001000000 */
[----:B------:R-:W-:Y:S01]  /*8460*/  FMUL.FTZ R134, R76, UR5 ;  /* 0x000000054c867c20 */ /* 0x000fe20008410000 */
[----:B------:R-:W-:Y:S01]  /*8470*/  ISETP.GT.AND P2, PT, R98, 0x58, PT ;  /* 0x000000586200780c */ /* 0x000fe20003f44270 */
[----:B------:R1:W-:Y:S02]  /*8480*/  MUFU.TANH R125, R122 ;  /* 0x0000007a007d7308 */ /* 0x0003e40000002400 */
[----:B------:R-:W-:Y:S01]  /*8490*/  HGMMA.64x96x16.F32 R24, gdesc[UR32].tnspB, R24, gsb0 ;  /* 0x41600000201879f0 */ /* 0x000fe20008000818 */
[----:B------:R-:W-:-:S02]  /*84a0*/  UIADD3 UR32, UR10, 0x480, URZ ;  /* 0x000004800a207890 */ /* 0x000fc4000fffe03f */
[----:B------:R-:W-:Y:S01]  /*84b0*/  UIADD3 UR34, UR11, 0xc0, URZ ;  /* 0x000000c00b227890 */ /* 0x000fe2000fffe03f */
[----:B------:R-:W-:Y:S01]  /*84c0*/  UMOV UR33, 0xc0000010 ;  /* 0xc000001000217882 */ /* 0x000fe20000000000 */
[----:B------:R-:W-:Y:S01]  /*84d0*/  UMOV UR35, 0x80000020 ;  /* 0x8000002000237882 */ /* 0x000fe20000000000 */
[----:B-1----:R-:W-:Y:S01]  /*84e0*/  FMNMX.FTZ R122, R118, R121, !PT ;  /* 0x00000079767a7209 */ /* 0x002fe20007810000 */
[----:B------:R-:W1:Y:S03]  /*84f0*/  MUFU.TANH R135, R135 ;  /* 0x0000008700877308 */ /* 0x000e660000002400 */
[----:B------:R-:W-:-:S04]  /*8500*/  FMNMX.FTZ R122, R85, R122, !PT ;  /* 0x0000007a557a7209 */ /* 0x000fc80007810000 */
[----:B------:R-:W-:Y:S01]  /*8510*/  FMNMX.FTZ R121, R119, R122, !PT ;  /* 0x0000007a77797209 */ /* 0x000fe20007810000 */
[----:B------:R-:W2:Y:S03]  /*8520*/  MUFU.TANH R140, R140 ;  /* 0x0000008c008c7308 */ /* 0x000ea60000002400 */
[----:B------:R-:W-:Y:S02]  /*8530*/  FMNMX.FTZ R122, R72, R121, !PT ;  /* 0x00000079487a7209 */ /* 0x000fe40007810000 */
[----:B0-----:R-:W-:Y:S02]  /*8540*/  FSEL R121, R133, -INF , P3 ;  /* 0xff80000085797808 */ /* 0x001fe40001800000 */
[----:B------:R-:W-:Y:S01]  /*8550*/  FMNMX.FTZ R122, R73, R122, !PT ;  /* 0x0000007a497a7209 */ /* 0x000fe20007810000 */
[----:B------:R0:W3:Y:S01]  /*8560*/  MUFU.TANH R126, R123 ;  /* 0x0000007b007e7308 */ /* 0x0000e20000002400 */
[----:B------:R-:W-:-:S02]  /*8570*/  ISETP.GT.AND P3, PT, R98, 0x59, PT ;  /* 0x000000596200780c */ /* 0x000fc40003f64270 */
[----:B-1----:R-:W-:Y:S01]  /*8580*/  FSEL R76, R135, -INF , P2 ;  /* 0xff800000874c7808 */ /* 0x002fe20001000000 */
[----:B------:R-:W-:Y:S01]  /*8590*/  FMUL.FTZ R135, R77, UR5 ;  /* 0x000000054d877c20 */ /* 0x000fe20008410000 */
[----:B------:R-:W-:-:S03]  /*85a0*/  ISETP.GT.AND P2, PT, R98, 0x60, PT ;  /* 0x000000606200780c */ /* 0x000fc60003f44270 */
[----:B------:R1:W-:Y:S01]  /*85b0*/  MUFU.TANH R132, R128 ;  /* 0x0000008000847308 */ /* 0x0003e20000002400 */
[----:B0-----:R-:W-:Y:S02]  /*85c0*/  FMNMX.FTZ R123, R121, R122, !PT ;  /* 0x0000007a797b7209 */ /* 0x001fe40007810000 */
[----:B--2---:R-:W-:Y:S02]  /*85d0*/  FSEL R122, R140, -INF , P3 ;  /* 0xff8000008c7a7808 */ /* 0x004fe40001800000 */
[----:B------:R-:W-:Y:S02]  /*85e0*/  FMNMX.FTZ R139, R76, R123, !PT ;  /* 0x0000007b4c8b7209 */ /* 0x000fe40007810000 */
[----:B------:R-:W-:Y:S01]  /*85f0*/  FSEL R123, R136, -INF , P2 ;  /* 0xff800000887b7808 */ /* 0x000fe20001000000 */
[----:B------:R-:W0:Y:S01]  /*8600*/  MUFU.TANH R131, R131 ;  /* 0x0000008300837308 */ /* 0x000e220000002400 */
[----:B------:R-:W-:Y:S02]  /*8610*/  ISETP.GT.AND P3, PT, R98, 0x61, PT ;  /* 0x000000616200780c */ /* 0x000fe40003f64270 */
[----:B------:R-:W-:-:S02]  /*8620*/  FMNMX.FTZ R136, R122, R139, !PT ;  /* 0x0000008b7a887209 */ /* 0x000fc40007810000 */
[C---:B------:R-:W-:Y:S02]  /*8630*/  ISETP.GT.AND P2, PT, R98.reuse, 0x68, PT ;  /* 0x000000686200780c */ /* 0x040fe40003f44270 */
[----:B-1----:R-:W-:Y:S01]  /*8640*/  FSEL R128, R137, -INF , P3 ;  /* 0xff80000089807808 */ /* 0x002fe20001800000 */
[----:B------:R1:W2:Y:S01]  /*8650*/  MUFU.TANH R133, R127 ;  /* 0x0000007f00857308 */ /* 0x0002a20000002400 */
[----:B------:R-:W-:Y:S02]  /*8660*/  FMNMX.FTZ R77, R123, R136, !PT ;  /* 0x000000887b4d7209 */ /* 0x000fe40007810000 */
[----:B------:R-:W-:Y:S02]  /*8670*/  ISETP.GT.AND P3, PT, R98, 0x69, PT ;  /* 0x000000696200780c */ /* 0x000fe40003f64270 */
[----:B------:R-:W-:Y:S02]  /*8680*/  FSEL R129, R129, -INF , P2 ;  /* 0xff80000081817808 */ /* 0x000fe40001000000 */
[----:B------:R-:W-:Y:S01]  /*8690*/  FMNMX.FTZ R136, R128, R77, !PT ;  /* 0x0000004d80887209 */ /* 0x000fe20007810000 */
[----:B------:R-:W4:Y:S01]  /*86a0*/  MUFU.TANH R134, R134 ;  /* 0x0000008600867308 */ /* 0x000f220000002400 */
[----:B------:R-:W-:-:S02]  /*86b0*/  ISETP.GT.AND P2, PT, R98, 0x70, PT ;  /* 0x000000706200780c */ /* 0x000fc40003f44270 */
[----:B-1----:R-:W-:Y:S02]  /*86c0*/  FSEL R127, R130, -INF , P3 ;  /* 0xff800000827f7808 */ /* 0x002fe40001800000 */
[----:B------:R-:W-:Y:S02]  /*86d0*/  FMNMX.FTZ R136, R129, R136, !PT ;  /* 0x0000008881887209 */ /* 0x000fe40007810000 */
[----:B------:R-:W-:Y:S01]  /*86e0*/  ISETP.GT.AND P3, PT, R98, 0x71, PT ;  /* 0x000000716200780c */ /* 0x000fe20003f64270 */
[----:B------:R-:W1:Y:S01]  /*86f0*/  MUFU.TANH R135, R135 ;  /* 0x0000008700877308 */ /* 0x000e620000002400 */
[----:B------:R-:W-:Y:S02]  /*8700*/  FSEL R124, R124, -INF , P2 ;  /* 0xff8000007c7c7808 */ /* 0x000fe40001000000 */
[----:B------:R-:W-:Y:S02]  /*8710*/  FMNMX.FTZ R77, R127, R136, !PT ;  /* 0x000000887f4d7209 */ /* 0x000fe40007810000 */
[----:B------:R-:W-:-:S02]  /*8720*/  ISETP.GT.AND P2, PT, R98, 0x78, PT ;  /* 0x000000786200780c */ /* 0x000fc40003f44270 */
[----:B------:R-:W-:Y:S01]  /*8730*/  FSEL R125, R125, -INF , P3 ;  /* 0xff8000007d7d7808 */ /* 0x000fe20001800000 */
[----:B------:R-:W5:Y:S01]  /*8740*/  MUFU.TANH R7, R7 ;  /* 0x0000000700077308 */ /* 0x000f620000002400 */
[----:B------:R-:W-:Y:S02]  /*8750*/  FMNMX.FTZ R130, R124, R77, !PT ;  /* 0x0000004d7c827209 */ /* 0x000fe40007810000 */
[----:B------:R-:W-:Y:S02]  /*8760*/  ISETP.GT.AND P3, PT, R98, 0x79, PT ;  /* 0x000000796200780c */ /* 0x000fe40003f64270 */
[----:B---3--:R-:W-:Y:S02]  /*8770*/  FSEL R77, R126, -INF , P2 ;  /* 0xff8000007e4d7808 */ /* 0x008fe40001000000 */
[----:B------:R-:W-:Y:S01]  /*8780*/  FMNMX.FTZ R130, R125, R130, !PT ;  /* 0x000000827d827209 */ /* 0x000fe20007810000 */
[----:B------:R-:W3:Y:S01]  /*8790*/  MUFU.TANH R8, R8 ;  /* 0x0000000800087308 */ /* 0x000ee20000002400 */
[----:B0-----:R-:W-:-:S02]  /*87a0*/  FSEL R126, R131, -INF , P3 ;  /* 0xff800000837e7808 */ /* 0x001fc40001800000 */
[----:B------:R-:W-:Y:S02]  /*87b0*/  FMNMX.FTZ R131, R77, R130, !PT ;  /* 0x000000824d837209 */ /* 0x000fe40007810000 */
[----:B------:R-:W-:Y:S02]  /*87c0*/  ISETP.GT.AND P2, PT, R98, 0x81, PT ;  /* 0x000000816200780c */ /* 0x000fe40003f44270 */
[----:B------:R-:W-:Y:S01]  /*87d0*/  FSEL R130, R132, -INF , P4 ;  /* 0xff80000084827808 */ /* 0x000fe20002000000 */
[----:B------:R-:W0:Y:S01]  /*87e0*/  MUFU.TANH R9, R9 ;  /* 0x0000000900097308 */ /* 0x000e220000002400 */
[----:B------:R-:W-:Y:S02]  /*87f0*/  FMNMX.FTZ R137, R126, R131, !PT ;  /* 0x000000837e897209 */ /* 0x000fe40007810000 */
[----:B------:R-:W-:Y:S02]  /*8800*/  ISETP.GT.AND P3, PT, R98, 0x88, PT ;  /* 0x000000886200780c */ /* 0x000fe40003f64270 */
[----:B--2---:R-:W-:-:S02]  /*8810*/  FSEL R131, R133, -INF , P2 ;  /* 0xff80000085837808 */ /* 0x004fc40001000000 */
[----:B------:R-:W-:Y:S01]  /*8820*/  FMNMX.FTZ R132, R130, R137, !PT ;  /* 0x0000008982847209 */ /* 0x000fe20007810000 */
[----:B------:R-:W2:Y:S01]  /*8830*/  MUFU.TANH R10, R10 ;  /* 0x0000000a000a7308 */ /* 0x000ea20000002400 */
[C---:B------:R-:W-:Y:S01]  /*8840*/  ISETP.GT.AND P2, PT, R98.reuse, 0x89, PT ;  /* 0x000000896200780c */ /* 0x040fe20003f44270 */
[----:B------:R-:W-:Y:S01]  /*8850*/  VIADD R98, R98, 0x8 ;  /* 0x0000000862627836 */ /* 0x000fe20000000000 */
[----:B----4-:R-:W-:Y:S02]  /*8860*/  FSEL R133, R134, -INF , P3 ;  /* 0xff80000086857808 */ /* 0x010fe40001800000 */
[----:B------:R-:W-:Y:S01]  /*8870*/  FMNMX.FTZ R134, R131, R132, !PT ;  /* 0x0000008483867209 */ /* 0x000fe20007810000 */
[----:B------:R-:W-:Y:S02]  /*8880*/  WARPGROUP.DEPBAR.LE gsb0, 0x0 ;  /* 0x00008000000079c5 */ /* 0x000fe40000010000 */
[----:B------:R-:W-:Y:S01]  /*8890*/  WARPGROUP.ARRIVE ;  /* 0x00000000000079c5 */ /* 0x000fe20000000000 */
[----:B-1----:R-:W-:Y:S01]  /*88a0*/  FSEL R132, R135, -INF , P2 ;  /* 0xff80000087847808 */ /* 0x002fe20001000000 */
[----:B------:R-:W-:Y:S01]  /*88b0*/  MUFU.TANH R11, R11 ;  /* 0x0000000b000b7308 */ /* 0x000fe20000002400 */
[----:B------:R-:W-:-:S02]  /*88c0*/  FMNMX.FTZ R135, R133, R134, !PT ;  /* 0x0000008685877209 */ /* 0x000fc40007810000 */
[----:B------:R-:W-:Y:S01]  /*88d0*/  ISETP.GT.AND P5, PT, R98, RZ, PT ;  /* 0x000000ff6200720c */ /* 0x000fe20003fa4270 */
[----:B------:R-:W-:Y:S01]  /*88e0*/  HGMMA.64x96x16.F32 R24, gdesc[UR32].tnspB, R24, gsb0 ;  /* 0x41600000201879f0 */ /* 0x000fe20008000818 */
[----:B------:R-:W-:Y:S01]  /*88f0*/  UIADD3 UR32, UR10, 0x600, URZ ;  /* 0x000006000a207890 */ /* 0x000fe2000fffe03f */
[----:B------:R-:W-:Y:S01]  /*8900*/  FMNMX.FTZ R134, R132, R135, !PT ;  /* 0x0000008784867209 */ /* 0x000fe20007810000 */
[----:B------:R-:W-:Y:S01]  /*8910*/  UIADD3 UR34, UR11, 0x100, URZ ;  /* 0x000001000b227890 */ /* 0x000fe2000fffe03f */
[C---:B------:R-:W-:Y:S01]  /*8920*/  ISETP.GT.AND P3, PT, R98.reuse, 0x1, PT ;  /* 0x000000016200780c */ /* 0x040fe20003f64270 */
[----:B------:R-:W-:Y:S01]  /*8930*/  UMOV UR33, 0xc0000010 ;  /* 0xc000001000217882 */ /* 0x000fe20000000000 */
[----:B------:R-:W-:Y:S01]  /*8940*/  UMOV UR35, 0x80000020 ;  /* 0x8000002000237882 */ /* 0x000fe20000000000 */
[----:B------:R-:W1:Y:S01]  /*8950*/  SHFL.BFLY PT, R135, R134, 0x2, 0x1f ;  /* 0x0c401f0086877f89 */ /* 0x000e6200000e0000 */
[----:B-----5:R-:W-:Y:S01]  /*8960*/  FSEL R7, R7, -INF , P5 ;  /* 0xff80000007077808 */ /* 0x020fe20002800000 */
[----:B------:R-:W4:Y:S01]  /*8970*/  MUFU.TANH R12, R12 ;  /* 0x0000000c000c7308 */ /* 0x000f220000002400 */
[----:B------:R-:W-:-:S02]  /*8980*/  ISETP.GT.AND P4, PT, R98, 0x8, PT ;  /* 0x000000086200780c */ /* 0x000fc40003f84270 */
[----:B---3--:R-:W-:Y:S02]  /*8990*/  FSEL R8, R8, -INF , P3 ;  /* 0xff80000008087808 */ /* 0x008fe40001800000 */
[----:B------:R-:W-:Y:S02]  /*89a0*/  FMNMX.FTZ R137, R7, R4, !PT ;  /* 0x0000000407897209 */ /* 0x000fe40007810000 */
[C---:B------:R-:W-:Y:S01]  /*89b0*/  ISETP.GT.AND P6, PT, R98.reuse, 0x9, PT ;  /* 0x000000096200780c */ /* 0x040fe20003fc4270 */
[----:B------:R-:W3:Y:S01]  /*89c0*/  MUFU.TANH R13, R13 ;  /* 0x0000000d000d7308 */ /* 0x000ee20000002400 */
[----:B0-----:R-:W-:Y:S02]  /*89d0*/  FSEL R9, R9, -INF , P4 ;  /* 0xff80000009097808 */ /* 0x001fe40002000000 */
[----:B------:R-:W-:Y:S02]  /*89e0*/  ISETP.GT.AND P5, PT, R98, 0x10, PT ;  /* 0x000000106200780c */ /* 0x000fe40003fa4270 */
[----:B--2---:R-:W-:-:S02]  /*89f0*/  FSEL R10, R10, -INF , P6 ;  /* 0xff8000000a0a7808 */ /* 0x004fc40003000000 */
[C---:B------:R-:W-:Y:S01]  /*8a00*/  ISETP.GT.AND P3, PT, R98.reuse, 0x11, PT ;  /* 0x000000116200780c */ /* 0x040fe20003f64270 */
[----:B------:R-:W0:Y:S01]  /*8a10*/  MUFU.TANH R14, R14 ;  /* 0x0000000e000e7308 */ /* 0x000e220000002400 */
[----:B------:R-:W-:Y:S02]  /*8a20*/  ISETP.GT.AND P4, PT, R98, 0x18, PT ;  /* 0x000000186200780c */ /* 0x000fe40003f84270 */
[----:B----4-:R-:W-:Y:S02]  /*8a30*/  FSEL R12, R12, -INF , P3 ;  /* 0xff8000000c0c7808 */ /* 0x010fe40001800000 */
[----:B------:R-:W-:Y:S02]  /*8a40*/  ISETP.GT.AND P6, PT, R98, 0x19, PT ;  /* 0x000000196200780c */ /* 0x000fe40003fc4270 */
[----:B-1----:R-:W-:Y:S01]  /*8a50*/  FMNMX.FTZ R135, R134, R135, !PT ;  /* 0x0000008786877209 */ /* 0x002fe20007810000 */
[----:B------:R-:W-:Y:S01]  /*8a60*/  FMUL.FTZ R134, R74, UR5 ;  /* 0x000000054a867c20 */ /* 0x000fe20008410000 */
[----:B------:R-:W-:Y:S01]  /*8a70*/  MUFU.TANH R15, R15 ;  /* 0x0000000f000f7308 */ /* 0x000fe20000002400 */
[----:B---3--:R-:W-:-:S02]  /*8a80*/  FSEL R13, R13, -INF , P4 ;  /* 0xff8000000d0d7808 */ /* 0x008fc40002000000 */
[----:B------:R-:W1:Y:S01]  /*8a90*/  SHFL.BFLY PT, R136, R135, 0x1, 0x1f ;  /* 0x0c201f0087887f89 */ /* 0x000e6200000e0000 */
[C---:B------:R-:W-:Y:S02]  /*8aa0*/  ISETP.GT.AND P3, PT, R98.reuse, 0x21, PT ;  /* 0x000000216200780c */ /* 0x040fe40003f64270 */
[----:B------:R-:W-:Y:S02]  /*8ab0*/  ISETP.GT.AND P4, PT, R98, 0x28, PT ;  /* 0x000000286200780c */ /* 0x000fe40003f84270 */
[----:B------:R-:W2:Y:S01]  /*8ac0*/  MUFU.TANH R20, R20 ;  /* 0x0000001400147308 */ /* 0x000ea20000002400 */
[----:B0-----:R-:W-:Y:S02]  /*8ad0*/  FSEL R14, R14, -INF , P6 ;  /* 0xff8000000e0e7808 */ /* 0x001fe40003000000 */
[----:B------:R-:W-:-:S05]  /*8ae0*/  ISETP.GT.AND P6, PT, R98, 0x29, PT ;  /* 0x000000296200780c */ /* 0x000fca0003fc4270 */
[----:B------:R-:W0:Y:S08]  /*8af0*/  MUFU.TANH R21, R21 ;  /* 0x0000001500157308 */ /* 0x000e300000002400 */
[----:B------:R-:W3:Y:S01]  /*8b00*/  MUFU.TANH R120, R120 ;  /* 0x0000007800787308 */ /* 0x000ee20000002400 */
[----:B--2---:R-:W-:Y:S02]  /*8b10*/  FSEL R20, R20, -INF , P3 ;  /* 0xff80000014147808 */ /* 0x004fe40001800000 */
[----:B-1----:R-:W-:Y:S01]  /*8b20*/  FMNMX.FTZ R74, R135, R136, !PT ;  /* 0x00000088874a7209 */ /* 0x002fe20007810000 */
[----:B------:R-:W-:Y:S01]  /*8b30*/  FMUL.FTZ R136, R78, UR5 ;  /* 0x000000054e887c20 */ /* 0x000fe20008410000 */
[----:B------:R-:W-:-:S02]  /*8b40*/  ISETP.GT.AND P3, PT, R98, 0x31, PT ;  /* 0x000000316200780c */ /* 0x000fc40003f64270 */
[C---:B------:R-:W-:Y:S01]  /*8b50*/  FSETP.NEU.FTZ.AND P2, PT, R74.reuse, -INF , PT ;  /* 0xff8000004a00780b */ /* 0x040fe20003f5d000 */
[----:B------:R-:W-:Y:S01]  /*8b60*/  FMUL.FTZ R78, R74, UR4 ;  /* 0x000000044a4e7c20 */ /* 0x000fe20008410000 */
[----:B------:R1:W-:Y:S04]  /*8b70*/  MUFU.TANH R135, R136 ;  /* 0x0000008800877308 */ /* 0x0003e80000002400 */
[----:B------:R-:W-:-:S04]  /*8b80*/  FSEL R78, R78, RZ, P2 ;  /* 0x000000ff4e4e7208 */ /* 0x000fc80001000000 */
[----:B------:R-:W2:Y:S01]  /*8b90*/  MUFU.TANH R112, R112 ;  /* 0x0000007000707308 */ /* 0x000ea20000002400 */
[----:B-1----:R-:W-:Y:S01]  /*8ba0*/  FMNMX.FTZ R136, R8, R137, !PT ;  /* 0x0000008908887209 */ /* 0x002fe20007810000 */
[--C-:B------:R-:W-:Y:S01]  /*8bb0*/  FFMA.FTZ R138, R100, UR4, -R78.reuse ;  /* 0x00000004648a7c23 */ /* 0x100fe2000801084e */
[----:B------:R-:W-:Y:S01]  /*8bc0*/  FSEL R100, R11, -INF , P5 ;  /* 0xff8000000b647808 */ /* 0x000fe20002800000 */
[--C-:B------:R-:W-:Y:S01]  /*8bd0*/  FFMA.FTZ R139, R80, UR4, -R78.reuse ;  /* 0x00000004508b7c23 */ /* 0x100fe2000801084e */
[----:B------:R-:W-:Y:S01]  /*8be0*/  FMNMX.FTZ R137, R9, R136, !PT ;  /* 0x0000008809897209 */ /* 0x000fe20007810000 */
[--C-:B------:R-:W-:Y:S01]  /*8bf0*/  FFMA.FTZ R121, R121, UR4, -R78.reuse ;  /* 0x0000000479797c23 */ /* 0x100fe2000801084e */
[----:B------:R-:W-:Y:S01]  /*8c00*/  ISETP.GT.AND P5, PT, R98, 0x20, PT ;  /* 0x000000206200780c */ /* 0x000fe20003fa4270 */
[----:B------:R1:W-:Y:S01]  /*8c10*/  MUFU.EX2 R11, R138 ;  /* 0x0000008a000b7308 */ /* 0x0003e20000000800 */
[----:B------:R-:W-:Y:S01]  /*8c20*/  FMNMX.FTZ R137, R10, R137, !PT ;  /* 0x000000890a897209 */ /* 0x000fe20007810000 */
[--C-:B------:R-:W-:Y:S01]  /*8c30*/  FFMA.FTZ R88, R88, UR4, -R78.reuse ;  /* 0x0000000458587c23 */ /* 0x100fe2000801084e */
[----:B0-----:R-:W-:Y:S01]  /*8c40*/  FSEL R80, R21, -INF , P4 ;  /* 0xff80000015507808 */ /* 0x001fe20002000000 */
[--C-:B------:R-:W-:Y:S01]  /*8c50*/  FFMA.FTZ R110, R110, UR4, -R78.reuse ;  /* 0x000000046e6e7c23 */ /* 0x100fe2000801084e */
[----:B------:R-:W-:Y:S01]  /*8c60*/  FMNMX.FTZ R137, R100, R137, !PT ;  /* 0x0000008964897209 */ /* 0x000fe20007810000 */
[--C-:B------:R-:W-:Y:S01]  /*8c70*/  FFMA.FTZ R99, R99, UR4, -R78.reuse ;  /* 0x0000000463637c23 */ /* 0x100fe2000801084e */
[----:B---3--:R-:W-:Y:S01]  /*8c80*/  FSEL R120, R120, -INF , P6 ;  /* 0xff80000078787808 */ /* 0x008fe20003000000 */
[----:B------:R-:W0:Y:S01]  /*8c90*/  MUFU.TANH R113, R113 ;  /* 0x0000007100717308 */ /* 0x000e220000002400 */
[----:B------:R-:W-:Y:S01]  /*8ca0*/  FMNMX.FTZ R136, R12, R137, !PT ;  /* 0x000000890c887209 */ /* 0x000fe20007810000 */
[--C-:B-1----:R-:W-:Y:S01]  /*8cb0*/  FFMA.FTZ R138, R109, UR4, -R78.reuse ;  /* 0x000000046d8a7c23 */ /* 0x102fe2000801084e */
[----:B------:R-:W-:Y:S01]  /*8cc0*/  FSEL R109, R15, -INF , P5 ;  /* 0xff8000000f6d7808 */ /* 0x000fe20002800000 */
[--C-:B------:R-:W-:Y:S01]  /*8cd0*/  FFMA.FTZ R108, R108, UR4, -R78.reuse ;  /* 0x000000046c6c7c23 */ /* 0x100fe2000801084e */
[----:B------:R-:W-:Y:S01]  /*8ce0*/  FMNMX.FTZ R137, R13, R136, !PT ;  /* 0x000000880d897209 */ /* 0x000fe20007810000 */
[--C-:B------:R-:W-:Y:S01]  /*8cf0*/  FFMA.FTZ R92, R92, UR4, -R78.reuse ;  /* 0x000000045c5c7c23 */ /* 0x100fe2000801084e */
[----:B------:R-:W-:Y:S01]  /*8d00*/  ISETP.GT.AND P5, PT, R98, 0x30, PT ;  /* 0x000000306200780c */ /* 0x000fe20003fa4270 */
[----:B------:R-:W-:Y:S01]  /*8d10*/  MUFU.TANH R114, R114 ;  /* 0x0000007200727308 */ /* 0x000fe20000002400 */
[----:B------:R-:W-:Y:S01]  /*8d20*/  FMNMX.FTZ R136, R14, R137, !PT ;  /* 0x000000890e887209 */ /* 0x000fe20007810000 */
[----:B------:R-:W-:Y:S01]  /*8d30*/  FFMA.FTZ R101, R101, UR4, -R78 ;  /* 0x0000000465657c23 */ /* 0x000fe2000801084e */
[----:B------:R-:W-:-:S02]  /*8d40*/  WARPGROUP.DEPBAR.LE gsb0, 0x0 ;  /* 0x00008000000079c5 */ /* 0x000fc40000010000 */
[----:B------:R-:W-:Y:S01]  /*8d50*/  WARPGROUP.ARRIVE ;  /* 0x00000000000079c5 */ /* 0x000fe20000000000 */
[----:B------:R-:W-:Y:S01]  /*8d60*/  FMNMX.FTZ R137, R109, R136, !PT ;  /* 0x000000886d897209 */ /* 0x000fe20007810000 */
[--C-:B------:R-:W-:Y:S01]  /*8d70*/  FFMA.FTZ R89, R89, UR4, -R78.reuse ;  /* 0x0000000459597c23 */ /* 0x100fe2000801084e */
[----:B------:R-:W1:Y:S01]  /*8d80*/  MUFU.TANH R115, R115 ;  /* 0x0000007300737308 */ /* 0x000e620000002400 */
[----:B--2---:R-:W-:Y:S01]  /*8d90*/  FSEL R112, R112, -INF , P5 ;  /* 0xff80000070707808 */ /* 0x004fe20002800000 */
[--C-:B------:R-:W-:Y:S01]  /*8da0*/  FFMA.FTZ R93, R93, UR4, -R78.reuse ;  /* 0x000000045d5d7c23 */ /* 0x100fe2000801084e */
[----:B------:R-:W-:Y:S01]  /*8db0*/  HGMMA.64x96x16.F32 R24, gdesc[UR32].tnspB, R24, gsb0 ;  /* 0x41600000201879f0 */ /* 0x000fe20008000818 */
[----:B------:R-:W-:Y:S01]  /*8dc0*/  UIADD3 UR32, UR10, 0x780, URZ ;  /* 0x000007800a207890 */ /* 0x000fe2000fffe03f */
[----:B------:R-:W-:Y:S01]  /*8dd0*/  FMNMX.FTZ R137, R20, R137, !PT ;  /* 0x0000008914897209 */ /* 0x000fe20007810000 */
[----:B------:R-:W-:Y:S01]  /*8de0*/  UIADD3 UR34, UR11, 0x140, URZ ;  /* 0x000001400b227890 */ /* 0x000fe2000fffe03f */
[----:B------:R-:W-:Y:S01]  /*8df0*/  ISETP.GT.AND P4, PT, R98, 0x38, PT ;  /* 0x000000386200780c */ /* 0x000fe20003f84270 */
[----:B------:R-:W-:Y:S01]  /*8e00*/  UMOV UR33, 0xc0000010 ;  /* 0xc000001000217882 */ /* 0x000fe20000000000 */
[----:B------:R-:W-:Y:S01]  /*8e10*/  UMOV UR35, 0x80000020 ;  /* 0x8000002000237882 */ /* 0x000fe20000000000 */
[----:B------:R-:W-:Y:S01]  /*8e20*/  FMNMX.FTZ R137, R80, R137, !PT ;  /* 0x0000008950897209 */ /* 0x000fe20007810000 */
[----:B------:R-:W2:Y:S01]  /*8e30*/  MUFU.TANH R104, R104 ;  /* 0x0000006800687308 */ /* 0x000ea20000002400 */
[----:B0-----:R-:W-:Y:S01]  /*8e40*/  FSEL R113, R113, -INF , P3 ;  /* 0xff80000071717808 */ /* 0x001fe20001800000 */
[--C-:B------:R-:W-:Y:S01]  /*8e50*/  FFMA.FTZ R111, R111, UR4, -R78.reuse ;  /* 0x000000046f6f7c23 */ /* 0x100fe2000801084e */
[----:B------:R-:W-:Y:S01]  /*8e60*/  FMNMX.FTZ R137, R120, R137, !PT ;  /* 0x0000008978897209 */ /* 0x000fe20007810000 */
[--C-:B------:R-:W-:Y:S01]  /*8e70*/  FFMA.FTZ R81, R81, UR4, -R78.reuse ;  /* 0x0000000451517c23 */ /* 0x100fe2000801084e */
[----:B------:R-:W-:Y:S01]  /*8e80*/  ISETP.GT.AND P6, PT, R98, 0x39, PT ;  /* 0x000000396200780c */ /* 0x000fe20003fc4270 */
[--C-:B------:R-:W-:Y:S01]  /*8e90*/  FFMA.FTZ R84, R84, UR4, -R78.reuse ;  /* 0x0000000454547c23 */ /* 0x100fe2000801084e */
[----:B------:R-:W-:Y:S01]  /*8ea0*/  FMNMX.FTZ R136, R112, R137, !PT ;  /* 0x0000008970887209 */ /* 0x000fe20007810000 */
[----:B------:R-:W0:Y:S01]  /*8eb0*/  MUFU.TANH R105, R105 ;  /* 0x0000006900697308 */ /* 0x000e220000002400 */
[----:B------:R-:W-:Y:S01]  /*8ec0*/  ISETP.GT.AND P5, PT, R98, 0x40, PT ;  /* 0x000000406200780c */ /* 0x000fe20003fa4270 */
[--C-:B------:R-:W-:Y:S01]  /*8ed0*/  FFMA.FTZ R85, R85, UR4, -R78.reuse ;  /* 0x0000000455557c23 */ /* 0x100fe2000801084e */
[----:B------:R-:W-:Y:S01]  /*8ee0*/  FMNMX.FTZ R137, R113, R136, !PT ;  /* 0x0000008871897209 */ /* 0x000fe20007810000 */
[--C-:B------:R-:W-:Y:S01]  /*8ef0*/  FFMA.FTZ R72, R72, UR4, -R78.reuse ;  /* 0x0000000448487c23 */ /* 0x100fe2000801084e */
[----:B-1----:R-:W-:Y:S01]  /*8f00*/  FSEL R115, R115, -INF , P6 ;  /* 0xff80000073737808 */ /* 0x002fe20003000000 */
[--C-:B------:R-:W-:Y:S01]  /*8f10*/  FFMA.FTZ R73, R73, UR4, -R78.reuse ;  /* 0x0000000449497c23 */ /* 0x100fe2000801084e */
[----:B------:R-:W-:Y:S01]  /*8f20*/  ISETP.GT.AND P3, PT, R98, 0x41, PT ;  /* 0x000000416200780c */ /* 0x000fe20003f64270 */
[----:B------:R1:W-:Y:S01]  /*8f30*/  MUFU.EX2 R15, R138 ;  /* 0x0000008a000f7308 */ /* 0x0003e20000000800 */
[----:B--2---:R-:W-:Y:S01]  /*8f40*/  FSEL R104, R104, -INF , P5 ;  /* 0xff80000068687808 */ /* 0x004fe20002800000 */
[--C-:B------:R-:W-:Y:S01]  /*8f50*/  FFMA.FTZ R76, R76, UR4, -R78.reuse ;  /* 0x000000044c4c7c23 */ /* 0x100fe2000801084e */
[----:B------:R-:W-:Y:S01]  /*8f60*/  ISETP.GT.AND P5, PT, R98, 0x49, PT ;  /* 0x000000496200780c */ /* 0x000fe20003fa4270 */
[--C-:B------:R-:W-:Y:S01]  /*8f70*/  FFMA.FTZ R127, R127, UR4, -R78.reuse ;  /* 0x000000047f7f7c23 */ /* 0x100fe2000801084e */
[--C-:B------:R-:W-:Y:S01]  /*8f80*/  FFMA.FTZ R124, R124, UR4, -R78.reuse ;  /* 0x000000047c7c7c23 */ /* 0x100fe2000801084e */
[--C-:B------:R-:W-:Y:S01]  /*8f90*/  FFMA.FTZ R125, R125, UR4, -R78.reuse ;  /* 0x000000047d7d7c23 */ /* 0x100fe2000801084e */
[--C-:B------:R-:W-:Y:S01]  /*8fa0*/  FFMA.FTZ R77, R77, UR4, -R78.reuse ;  /* 0x000000044d4d7c23 */ /* 0x100fe2000801084e */
[----:B------:R-:W2:Y:S01]  /*8fb0*/  MUFU.TANH R106, R106 ;  /* 0x0000006a006a7308 */ /* 0x000ea20000002400 */
[--C-:B-1----:R-:W-:Y:S01]  /*8fc0*/  FFMA.FTZ R138, R116, UR4, -R78.reuse ;  /* 0x00000004748a7c23 */ /* 0x102fe2000801084e */
[----:B------:R-:W-:Y:S01]  /*8fd0*/  FSEL R116, R114, -INF , P4 ;  /* 0xff80000072747808 */ /* 0x000fe20002000000 */
[----:B------:R-:W-:Y:S01]  /*8fe0*/  FFMA.FTZ R126, R126, UR4, -R78 ;  /* 0x000000047e7e7c23 */ /* 0x000fe2000801084e */
[----:B------:R-:W-:-:S02]  /*8ff0*/  ISETP.GT.AND P4, PT, R98, 0x48, PT ;  /* 0x000000486200780c */ /* 0x000fc40003f84270 */
[----:B------:R-:W-:Y:S02]  /*9000*/  FMNMX.FTZ R136, R116, R137, !PT ;  /* 0x0000008974887209 */ /* 0x000fe40007810000 */
[----:B------:R-:W1:Y:S01]  /*9010*/  MUFU.TANH R107, R107 ;  /* 0x0000006b006b7308 */ /* 0x000e620000002400 */
[----:B0-----:R-:W-:Y:S02]  /*9020*/  FSEL R105, R105, -INF , P3 ;  /* 0xff80000069697808 */ /* 0x001fe40001800000 */
[----:B------:R-:W-:Y:S02]  /*9030*/  FMNMX.FTZ R137, R115, R136, !PT ;  /* 0x0000008873897209 */ /* 0x000fe40007810000 */
[----:B------:R-:W-:Y:S02]  /*9040*/  ISETP.GT.AND P3, PT, R98, 0x50, PT ;  /* 0x000000506200780c */ /* 0x000fe40003f64270 */
[----:B------:R-:W-:Y:S01]  /*9050*/  FMNMX.FTZ R136, R104, R137, !PT ;  /* 0x0000008968887209 */ /* 0x000fe20007810000 */
[----:B------:R-:W-:Y:S01]  /*9060*/  MUFU.TANH R96, R96 ;  /* 0x0000006000607308 */ /* 0x000fe20000002400 */
[----:B--2---:R-:W-:-:S02]  /*9070*/  FSEL R106, R106, -INF , P4 ;  /* 0xff8000006a6a7808 */ /* 0x004fc40002000000 */
[----:B------:R-:W-:Y:S02]  /*9080*/  FMNMX.FTZ R137, R105, R136, !PT ;  /* 0x0000008869897209 */ /* 0x000fe40007810000 */
[----:B------:R-:W-:Y:S02]  /*9090*/  ISETP.GT.AND P4, PT, R98, 0x51, PT ;  /* 0x000000516200780c */ /* 0x000fe40003f84270 */
[----:B------:R-:W-:Y:S01]  /*90a0*/  FMNMX.FTZ R136, R106, R137, !PT ;  /* 0x000000896a887209 */ /* 0x000fe20007810000 */
[----:B------:R-:W-:Y:S01]  /*90b0*/  MUFU.TANH R97, R97 ;  /* 0x0000006100617308 */ /* 0x000fe20000002400 */
[----:B-1----:R-:W-:Y:S02]  /*90c0*/  FSEL R107, R107, -INF , P5 ;  /* 0xff8000006b6b7808 */ /* 0x002fe40002800000 */
[----:B------:R-:W-:-:S05]  /*90d0*/  ISETP.GT.AND P5, PT, R98, 0x58, PT ;  /* 0x000000586200780c */ /* 0x000fca0003fa4270 */
[----:B------:R-:W0:Y:S08]  /*90e0*/  MUFU.TANH R102, R102 ;  /* 0x0000006600667308 */ /* 0x000e300000002400 */
[----:B------:R-:W1:Y:S08]  /*90f0*/  MUFU.TANH R103, R103 ;  /* 0x0000006700677308 */ /* 0x000e700000002400 */
[----:B------:R2:W-:Y:S01]  /*9100*/  MUFU.EX2 R21, R139 ;  /* 0x0000008b00157308 */ /* 0x0005e20000000800 */
[----:B0-----:R-:W-:-:S02]  /*9110*/  FSEL R137, R102, -INF , P5 ;  /* 0xff80000066897808 */ /* 0x001fc40002800000 */
[----:B------:R-:W-:-:S05]  /*9120*/  ISETP.GT.AND P5, PT, R98, 0x61, PT ;  /* 0x000000616200780c */ /* 0x000fca0003fa4270 */
[----:B------:R-:W0:Y:S01]  /*9130*/  MUFU.TANH R90, R90 ;  /* 0x0000005a005a7308 */ /* 0x000e220000002400 */
[----:B--2---:R-:W-:Y:S01]  /*9140*/  FFMA.FTZ R139, R117, UR4, -R78 ;  /* 0x00000004758b7c23 */ /* 0x004fe2000801084e */
[----:B------:R-:W-:Y:S02]  /*9150*/  FSEL R117, R96, -INF , P3 ;  /* 0xff80000060757808 */ /* 0x000fe40001800000 */
[----:B------:R-:W-:-:S04]  /*9160*/  ISETP.GT.AND P3, PT, R98, 0x59, PT ;  /* 0x000000596200780c */ /* 0x000fc80003f64270 */
[----:B------:R2:W-:Y:S01]  /*9170*/  MUFU.EX2 R114, R138 ;  /* 0x0000008a00727308 */ /* 0x0005e20000000800 */
[----:B-1----:R-:W-:Y:S02]  /*9180*/  FSEL R103, R103, -INF , P3 ;  /* 0xff80000067677808 */ /* 0x002fe40001800000 */
[----:B------:R-:W-:Y:S01]  /*9190*/  ISETP.GT.AND P3, PT, R98, 0x68, PT ;  /* 0x000000686200780c */ /* 0x000fe20003f64270 */
[----:B------:R-:W-:Y:S02]  /*91a0*/  WARPGROUP.DEPBAR.LE gsb0, 0x0 ;  /* 0x00008000000079c5 */ /* 0x000fe40000010000 */
[----:B------:R-:W-:Y:S01]  /*91b0*/  WARPGROUP.ARRIVE ;  /* 0x00000000000079c5 */ /* 0x000fe20000000000 */
[----:B--2---:R-:W-:Y:S01]  /*91c0*/  FMNMX.FTZ R138, R107, R136, !PT ;  /* 0x000000886b8a7209 */ /* 0x004fe20007810000 */
[----:B------:R-:W-:Y:S01]  /*91d0*/  MUFU.TANH R91, R91 ;  /* 0x0000005b005b7308 */ /* 0x000fe20000002400 */
[----:B------:R-:W-:Y:S02]  /*91e0*/  FSEL R136, R97, -INF , P4 ;  /* 0xff80000061887808 */ /* 0x000fe40002000000 */
[----:B------:R-:W-:Y:S01]  /*91f0*/  FMNMX.FTZ R97, R117, R138, !PT ;  /* 0x0000008a75617209 */ /* 0x000fe20007810000 */
[----:B------:R-:W-:Y:S01]  /*9200*/  HGMMA.64x96x16.F32 R24, gdesc[UR32].tnspB, R24, gsb0 ;  /* 0x41600000201879f0 */ /* 0x000fe20008000818 */
[----:B------:R-:W-:Y:S01]  /*9210*/  UIADD3 UR32, UR10, 0x900, URZ ;  /* 0x000009000a207890 */ /* 0x000fe2000fffe03f */
[----:B------:R-:W-:Y:S01]  /*9220*/  FFMA.FTZ R138, R118, UR4, -R78 ;  /* 0x00000004768a7c23 */ /* 0x000fe2000801084e */
[----:B------:R-:W-:Y:S01]  /*9230*/  UIADD3 UR34, UR11, 0x180, URZ ;  /* 0x000001800b227890 */ /* 0x000fe2000fffe03f */
[----:B------:R-:W-:Y:S01]  /*9240*/  MUFU.TANH R94, R94 ;  /* 0x0000005e005e7308 */ /* 0x000fe20000002400 */
[----:B------:R-:W-:Y:S01]  /*9250*/  UMOV UR33, 0xc0000010 ;  /* 0xc000001000217882 */ /* 0x000fe20000000000 */
[----:B------:R-:W-:Y:S01]  /*9260*/  UMOV UR35, 0x80000020 ;  /* 0x8000002000237882 */ /* 0x000fe20000000000 */
[----:B------:R-:W-:-:S02]  /*9270*/  FMNMX.FTZ R102, R136, R97, !PT ;  /* 0x0000006188667209 */ /* 0x000fc40007810000 */
[----:B------:R-:W-:Y:S02]  /*9280*/  ISETP.GT.AND P4, PT, R98, 0x60, PT ;  /* 0x000000606200780c */ /* 0x000fe40003f84270 */
[----:B------:R-:W-:Y:S01]  /*9290*/  FMNMX.FTZ R118, R137, R102, !PT ;  /* 0x0000006689767209 */ /* 0x000fe20007810000 */
[----:B------:R-:W1:Y:S01]  /*92a0*/  MUFU.TANH R95, R95 ;  /* 0x0000005f005f7308 */ /* 0x000e620000002400 */
[----:B0-----:R-:W-:Y:S02]  /*92b0*/  FSEL R102, R90, -INF , P4 ;  /* 0xff8000005a667808 */ /* 0x001fe40002000000 */
[----:B------:R-:W-:-:S05]  /*92c0*/  ISETP.GT.AND P4, PT, R98, 0x69, PT ;  /* 0x000000696200780c */ /* 0x000fca0003f84270 */
[----:B------:R-:W0:Y:S08]  /*92d0*/  MUFU.TANH R82, R82 ;  /* 0x0000005200527308 */ /* 0x000e300000002400 */
[----:B------:R2:W-:Y:S01]  /*92e0*/  MUFU.EX2 R96, R139 ;  /* 0x0000008b00607308 */ /* 0x0005e20000000800 */
[----:B-1----:R-:W-:Y:S02]  /*92f0*/  FSEL R95, R95, -INF , P4 ;  /* 0xff8000005f5f7808 */ /* 0x002fe40002000000 */
[----:B------:R-:W-:-:S05]  /*9300*/  ISETP.GT.AND P4, PT, R98, 0x78, PT ;  /* 0x000000786200780c */ /* 0x000fca0003f84270 */
[----:B------:R-:W1:Y:S01]  /*9310*/  MUFU.TANH R83, R83 ;  /* 0x0000005300537308 */ /* 0x000e620000002400 */
[----:B--2---:R-:W-:Y:S02]  /*9320*/  FMNMX.FTZ R139, R103, R118, !PT ;  /* 0x00000076678b7209 */ /* 0x004fe40007810000 */
[----:B------:R-:W-:Y:S02]  /*9330*/  FSEL R118, R91, -INF , P5 ;  /* 0xff8000005b767808 */ /* 0x000fe40002800000 */
[----:B------:R-:W-:Y:S02]  /*9340*/  FMNMX.FTZ R139, R102, R139, !PT ;  /* 0x0000008b668b7209 */ /* 0x000fe40007810000 */
[----:B------:R-:W-:Y:S01]  /*9350*/  ISETP.GT.AND P5, PT, R98, 0x70, PT ;  /* 0x000000706200780c */ /* 0x000fe20003fa4270 */
[----:B------:R2:W-:Y:S01]  /*9360*/  MUFU.EX2 R97, R138 ;  /* 0x0000008a00617308 */ /* 0x0005e20000000800 */
[----:B------:R-:W-:Y:S01]  /*9370*/  FMNMX.FTZ R90, R118, R139, !PT ;  /* 0x0000008b765a7209 */ /* 0x000fe20007810000 */
[--C-:B------:R-:W-:Y:S01]  /*9380*/  FFMA.FTZ R139, R122, UR4, -R78.reuse ;  /* 0x000000047a8b7c23 */ /* 0x100fe2000801084e */
[----:B0-----:R-:W-:Y:S01]  /*9390*/  FSEL R82, R82, -INF , P5 ;  /* 0xff80000052527808 */ /* 0x001fe20002800000 */
[--C-:B------:R-:W-:Y:S01]  /*93a0*/  FFMA.FTZ R122, R128, UR4, -R78.reuse ;  /* 0x00000004807a7c23 */ /* 0x100fe2000801084e */
[----:B------:R-:W-:Y:S01]  /*93b0*/  ISETP.GT.AND P5, PT, R98, 0x79, PT ;  /* 0x000000796200780c */ /* 0x000fe20003fa4270 */
[----:B------:R-:W-:-:S02]  /*93c0*/  FFMA.FTZ R128, R130, UR4, -R78 ;  /* 0x0000000482807c23 */ /* 0x000fc4000801084e */
[----:B------:R-:W0:Y:S01]  /*93d0*/  MUFU.TANH R86, R86 ;  /* 0x0000005600567308 */ /* 0x000e220000002400 */
[----:B--2---:R-:W-:Y:S01]  /*93e0*/  FFMA.FTZ R138, R119, UR4, -R78 ;  /* 0x00000004778a7c23 */ /* 0x004fe2000801084e */
[----:B------:R-:W-:Y:S02]  /*93f0*/  FSEL R119, R94, -INF , P3 ;  /* 0xff8000005e777808 */ /* 0x000fe40001800000 */
[----:B------:R-:W-:Y:S02]  /*9400*/  ISETP.GT.AND P3, PT, R98, 0x71, PT ;  /* 0x000000716200780c */ /* 0x000fe40003f64270 */
[----:B------:R-:W-:Y:S02]  /*9410*/  FMNMX.FTZ R90, R119, R90, !PT ;  /* 0x0000005a775a7209 */ /* 0x000fe40007810000 */
[----:B------:R-:W2:Y:S01]  /*9420*/  MUFU.TANH R87, R87 ;  /* 0x0000005700577308 */ /* 0x000ea20000002400 */
[----:B-1----:R-:W-:Y:S02]  /*9430*/  FSEL R83, R83, -INF , P3 ;  /* 0xff80000053537808 */ /* 0x002fe40001800000 */
[----:B------:R-:W-:-:S02]  /*9440*/  FMNMX.FTZ R91, R95, R90, !PT ;  /* 0x0000005a5f5b7209 */ /* 0x000fc40007810000 */
[----:B------:R-:W-:Y:S02]  /*9450*/  ISETP.GT.AND P3, PT, R98, 0x80, PT ;  /* 0x000000806200780c */ /* 0x000fe40003f64270 */
[----:B------:R-:W-:Y:S01]  /*9460*/  FMNMX.FTZ R90, R82, R91, !PT ;  /* 0x0000005b525a7209 */ /* 0x000fe20007810000 */
[----:B------:R-:W1:Y:S01]  /*9470*/  MUFU.TANH R134, R134 ;  /* 0x0000008600867308 */ /* 0x000e620000002400 */
[----:B0-----:R-:W-:Y:S02]  /*9480*/  FSEL R86, R86, -INF , P4 ;  /* 0xff80000056567808 */ /* 0x001fe40002000000 */
[----:B------:R-:W-:Y:S02]  /*9490*/  FMNMX.FTZ R91, R83, R90, !PT ;  /* 0x0000005a535b7209 */ /* 0x000fe40007810000 */
[----:B------:R-:W-:Y:S02]  /*94a0*/  ISETP.GT.AND P4, PT, R98, 0x81, PT ;  /* 0x000000816200780c */ /* 0x000fe40003f84270 */
[----:B------:R-:W-:Y:S01]  /*94b0*/  FMNMX.FTZ R90, R86, R91, !PT ;  /* 0x0000005b565a7209 */ /* 0x000fe20007810000 */
[----:B------:R-:W0:Y:S01]  /*94c0*/  MUFU.TANH R75, R75 ;  /* 0x0000004b004b7308 */ /* 0x000e220000002400 */
[----:B--2---:R-:W-:-:S02]  /*94d0*/  FSEL R87, R87, -INF , P5 ;  /* 0xff80000057577808 */ /* 0x004fc40002800000 */
[----:B------:R-:W-:Y:S02]  /*94e0*/  ISETP.GT.AND P5, PT, R98, 0x88, PT ;  /* 0x000000886200780c */ /* 0x000fe40003fa4270 */
[----:B------:R-:W-:Y:S02]  /*94f0*/  FMNMX.FTZ R91, R87, R90, !PT ;  /* 0x0000005a575b7209 */ /* 0x000fe40007810000 */
[----:B------:R-:W-:Y:S01]  /*9500*/  FSEL R135, R135, -INF , P5 ;  /* 0xff80000087877808 */ /* 0x000fe20002800000 */
[----:B------:R-:W2:Y:S01]  /*9510*/  MUFU.TANH R79, R79 ;  /* 0x0000004f004f7308 */ /* 0x000ea20000002400 */
[----:B-1----:R-:W-:Y:S02]  /*9520*/  FSEL R134, R134, -INF , P3 ;  /* 0xff80000086867808 */ /* 0x002fe40001800000 */
[----:B------:R-:W-:Y:S02]  /*9530*/  ISETP.GT.AND P3, PT, R98, 0x89, PT ;  /* 0x000000896200780c */ /* 0x000fe40003f64270 */
[----:B------:R-:W-:-:S03]  /*9540*/  FMNMX.FTZ R90, R134, R91, !PT ;  /* 0x0000005b865a7209 */ /* 0x000fc60007810000 */
[----:B------:R2:W-:Y:S01]  /*9550*/  MUFU.EX2 R94, R138 ;  /* 0x0000008a005e7308 */ /* 0x0005e20000000800 */
[----:B0-----:R-:W-:-:S04]  /*9560*/  FSEL R75, R75, -INF , P4 ;  /* 0xff8000004b4b7808 */ /* 0x001fc80002000000 */
[----:B------:R-:W-:-:S03]  /*9570*/  FMNMX.FTZ R90, R75, R90, !PT ;  /* 0x0000005a4b5a7209 */ /* 0x000fc60007810000 */
[----:B------:R0:W-:Y:S01]  /*9580*/  MUFU.EX2 R98, R121 ;  /* 0x0000007900627308 */ /* 0x0001e20000000800 */
[----:B--2---:R-:W-:Y:S01]  /*9590*/  FSEL R138, R79, -INF , P3 ;  /* 0xff8000004f8a7808 */ /* 0x004fe20001800000 */
[----:B------:R-:W-:Y:S02]  /*95a0*/  WARPGROUP.DEPBAR.LE gsb0, 0x0 ;  /* 0x00008000000079c5 */ /* 0x000fe40000010000 */
[----:B------:R-:W-:Y:S01]  /*95b0*/  WARPGROUP.ARRIVE ;  /* 0x00000000000079c5 */ /* 0x000fe20000000000 */
[----:B------:R-:W-:-:S03]  /*95c0*/  FMNMX.FTZ R79, R135, R90, !PT ;  /* 0x0000005a874f7209 */ /* 0x000fc60007810000 */
[----:B------:R-:W-:Y:S01]  /*95d0*/  MUFU.EX2 R88, R88 ;  /* 0x0000005800587308 */ /* 0x000fe20000000800 */
[----:B------:R-:W-:Y:S01]  /*95e0*/  FMNMX.FTZ R90, R138, R79, !PT ;  /* 0x0000004f8a5a7209 */ /* 0x000fe20007810000 */
[----:B------:R-:W-:Y:S01]  /*95f0*/  HGMMA.64x96x16.F32 R24, gdesc[UR32].tnspB, R24, gsb0 ;  /* 0x41600000201879f0 */ /* 0x000fe20008000818 */
[----:B------:R-:W-:Y:S01]  /*9600*/  UIADD3 UR32, UR10, 0xa80, URZ ;  /* 0x00000a800a207890 */ /* 0x000fe2000fffe03f */
[--C-:B0-----:R-:W-:Y:S01]  /*9610*/  FFMA.FTZ R121, R123, UR4, -R78.reuse ;  /* 0x000000047b797c23 */ /* 0x101fe2000801084e */
[----:B------:R-:W-:Y:S01]  /*9620*/  UIADD3 UR34, UR11, 0x1c0, URZ ;  /* 0x000001c00b227890 */ /* 0x000fe2000fffe03f */
[----:B------:R-:W0:Y:S01]  /*9630*/  SHFL.BFLY PT, R91, R90, 0x2, 0x1f ;  /* 0x0c401f005a5b7f89 */ /* 0x000e2200000e0000 */
[----:B------:R-:W-:Y:S01]  /*9640*/  UMOV UR33, 0xc0000010 ;  /* 0xc000001000217882 */ /* 0x000fe20000000000 */
[----:B------:R-:W-:Y:S01]  /*9650*/  UMOV UR35, 0x80000020 ;  /* 0x8000002000237882 */ /* 0x000fe20000000000 */
[--C-:B------:R-:W-:Y:S01]  /*9660*/  FFMA.FTZ R123, R129, UR4, -R78.reuse ;  /* 0x00000004817b7c23 */ /* 0x100fe2000801084e */
[--C-:B------:R-:W-:Y:S01]  /*9670*/  FFMA.FTZ R129, R131, UR4, -R78.reuse ;  /* 0x0000000483817c23 */ /* 0x100fe2000801084e */
[----:B------:R-:W-:Y:S01]  /*9680*/  FFMA.FTZ R131, R133, UR4, -R78 ;  /* 0x0000000485837c23 */ /* 0x000fe2000801084e */
[----:B------:R-:W-:Y:S08]  /*9690*/  MUFU.EX2 R110, R110 ;  /* 0x0000006e006e7308 */ /* 0x000ff00000000800 */
[----:B------:R-:W-:Y:S08]  /*96a0*/  MUFU.EX2 R99, R99 ;  /* 0x0000006300637308 */ /* 0x000ff00000000800 */
[----:B------:R-:W-:Y:S01]  /*96b0*/  MUFU.EX2 R108, R108 ;  /* 0x0000006c006c7308 */ /* 0x000fe20000000800 */
[----:B0-----:R-:W-:-:S05]  /*96c0*/  FMNMX.FTZ R91, R90, R91, !PT ;  /* 0x0000005b5a5b7209 */ /* 0x001fca0007810000 */
[----:B------:R-:W0:Y:S02]  /*96d0*/  SHFL.BFLY PT, R90, R91, 0x1, 0x1f ;  /* 0x0c201f005b5a7f89 */ /* 0x000e2400000e0000 */
[----:B------:R-:W-:Y:S08]  /*96e0*/  MUFU.EX2 R92, R92 ;  /* 0x0000005c005c7308 */ /* 0x000ff00000000800 */
[----:B------:R1:W-:Y:S08]  /*96f0*/  MUFU.EX2 R79, R139 ;  /* 0x0000008b004f7308 */ /* 0x0003f00000000800 */
[----:B------:R-:W-:Y:S01]  /*9700*/  MUFU.EX2 R101, R101 ;  /* 0x0000006500657308 */ /* 0x000fe20000000800 */
[----:B0-----:R-:W-:Y:S01]  /*9710*/  FMNMX.FTZ R130, R91, R90, !PT ;  /* 0x0000005a5b827209 */ /* 0x001fe20007810000 */
[----:B------:R-:W-:Y:S01]  /*9720*/  FFMA.FTZ R90, R132, UR4, -R78 ;  /* 0x00000004845a7c23 */ /* 0x000fe2000801084e */
[----:B------:R-:W-:-:S05]  /*9730*/  FSEL R91, R74, RZ, P2 ;  /* 0x000000ff4a5b7208 */ /* 0x000fca0001000000 */
[----:B------:R-:W-:Y:S01]  /*9740*/  MUFU.EX2 R89, R89 ;  /* 0x0000005900597308 */ /* 0x000fe20000000800 */
[C---:B------:R-:W-:Y:S01]  /*9750*/  FSETP.NEU.FTZ.AND P2, PT, R130.reuse, -INF , PT ;  /* 0xff8000008200780b */ /* 0x040fe20003f5d000 */
[C---:B------:R-:W-:Y:S01]  /*9760*/  FMUL.FTZ R133, R130.reuse, UR4 ;  /* 0x0000000482857c20 */ /* 0x040fe20008410000 */
[----:B------:R-:W-:Y:S02]  /*9770*/  FADD.FTZ R91, -R91, R6 ;  /* 0x000000065b5b7221 */ /* 0x000fe40000010100 */
[----:B------:R-:W-:Y:S02]  /*9780*/  FSEL R141, R130, RZ, P2 ;  /* 0x000000ff828d7208 */ /* 0x000fe40001000000 */
[----:B------:R-:W-:Y:S01]  /*9790*/  FSEL R133, R133, RZ, P2 ;  /* 0x000000ff85857208 */ /* 0x000fe20001000000 */
[----:B------:R-:W-:Y:S01]  /*97a0*/  FMUL.FTZ R78, R91, UR4 ;  /* 0x000000045b4e7c20 */ /* 0x000fe20008410000 */
[----:B------:R-:W-:Y:S01]  /*97b0*/  ISETP.GE.U32.AND P2, PT, R143, 0x180, PT ;  /* 0x000001808f00780c */ /* 0x000fe20003f46070 */
[----:B------:R-:W-:Y:S01]  /*97c0*/  FADD.FTZ R141, -R141, R4 ;  /* 0x000000048d8d7221 */ /* 0x000fe20000010100 */
[----:B------:R-:W-:-:S02]  /*97d0*/  VIADD R4, R142, 0x9 ;  /* 0x000000098e047836 */ /* 0x000fc40000000000 */
[--C-:B------:R-:W-:Y:S01]  /*97e0*/  FFMA.FTZ R132, R8, UR4, -R133.reuse ;  /* 0x0000000408847c23 */ /* 0x100fe20008010885 */
[--C-:B------:R-:W-:Y:S01]  /*97f0*/  FFMA.FTZ R7, R7, UR4, -R133.reuse ;  /* 0x0000000407077c23 */ /* 0x100fe20008010885 */
[----:B------:R-:W0:Y:S01]  /*9800*/  MUFU.EX2 R78, R78 ;  /* 0x0000004e004e7308 */ /* 0x000e220000000800 */
[--C-:B------:R-:W-:Y:S01]  /*9810*/  FFMA.FTZ R91, R9, UR4, -R133.reuse ;  /* 0x00000004095b7c23 */ /* 0x100fe20008010885 */
[----:B------:R-:W-:Y:S01]  /*9820*/  SEL R8, R4, 0x9, !P2 ;  /* 0x0000000904087807 */ /* 0x000fe20005000000 */
[----:B------:R-:W-:Y:S01]  /*9830*/  FMUL.FTZ R4, R141, UR4 ;  /* 0x000000048d047c20 */ /* 0x000fe20008410000 */
[--C-:B------:R-:W-:Y:S01]  /*9840*/  FFMA.FTZ R9, R10, UR4, -R133.reuse ;  /* 0x000000040a097c23 */ /* 0x100fe20008010885 */
[----:B------:R-:W-:Y:S02]  /*9850*/  IMAD.U32 R10, RZ, RZ, UR36 ;  /* 0x00000024ff0a7e24 */ /* 0x000fe4000f8e00ff */
[--C-:B-1----:R-:W-:Y:S01]  /*9860*/  FFMA.FTZ R139, R100, UR4, -R133.reuse ;  /* 0x00000004648b7c23 */ /* 0x102fe20008010885 */
[--C-:B------:R-:W-:Y:S01]  /*9870*/  FFMA.FTZ R100, R20, UR4, -R133.reuse ;  /* 0x0000000414647c23 */ /* 0x100fe20008010885 */
[----:B------:R-:W-:Y:S01]  /*9880*/  MUFU.EX2 R7, R7 ;  /* 0x0000000700077308 */ /* 0x000fe20000000800 */
[--C-:B------:R-:W-:Y:S01]  /*9890*/  FFMA.FTZ R20, R104, UR4, -R133.reuse ;  /* 0x0000000468147c23 */ /* 0x100fe20008010885 */
[----:B------:R-:W-:Y:S01]  /*98a0*/  @!P1 LEA R10, R10, UR37, 0x3 ;  /* 0x000000250a0a9c11 */ /* 0x000fe2000f8e18ff */
[--C-:B------:R-:W-:Y:S01]  /*98b0*/  FFMA.FTZ R12, R12, UR4, -R133.reuse ;  /* 0x000000040c0c7c23 */ /* 0x100fe20008010885 */
[--C-:B------:R-:W-:Y:S01]  /*98c0*/  FFMA.FTZ R104, R105, UR4, -R133.reuse ;  /* 0x0000000469687c23 */ /* 0x100fe20008010885 */
[--C-:B------:R-:W-:Y:S01]  /*98d0*/  FFMA.FTZ R105, R106, UR4, -R133.reuse ;  /* 0x000000046a697c23 */ /* 0x100fe20008010885 */
[--C-:B------:R-:W-:Y:S01]  /*98e0*/  FFMA.FTZ R106, R117, UR4, -R133.reuse ;  /* 0x00000004756a7c23 */ /* 0x100fe20008010885 */
[----:B------:R-:W-:Y:S01]  /*98f0*/  @!P1 VIADD R10, R10, 0x31c40 ;  /* 0x00031c400a0a9836 */ /* 0x000fe20000000000 */
[----:B------:R-:W1:Y:S01]  /*9900*/  MUFU.EX2 R4, R4 ;  /* 0x0000000400047308 */ /* 0x000e620000000800 */
[----:B0-----:R-:W-:Y:S01]  /*9910*/  FFMA.FTZ R141, R78, R3, R88 ;  /* 0x000000034e8d7223 */ /* 0x001fe20000010058 */
[--C-:B------:R-:W-:Y:S01]  /*9920*/  FFMA.FTZ R140, R13, UR4, -R133.reuse ;  /* 0x000000040d8c7c23 */ /* 0x100fe20008010885 */
[--C-:B------:R-:W-:Y:S01]  /*9930*/  FFMA.FTZ R14, R14, UR4, -R133.reuse ;  /* 0x000000040e0e7c23 */ /* 0x100fe20008010885 */
[----:B------:R-:W-:Y:S01]  /*9940*/  @!P1 PRMT R10, RZ, 0x654, R10 ;  /* 0x00000654ff0a9816 */ /* 0x000fe2000000000a */
[--C-:B------:R-:W-:Y:S01]  /*9950*/  FFMA.FTZ R13, R109, UR4, -R133.reuse ;  /* 0x000000046d0d7c23 */ /* 0x100fe20008010885 */
[----:B------:R-:W-:Y:S01]  /*9960*/  F2FP.F16.F32.PACK_AB R88, R110, R88 ;  /* 0x000000586e58723e */ /* 0x000fe200000000ff */
[--C-:B------:R-:W-:Y:S01]  /*9970*/  FFMA.FTZ R80, R80, UR4, -R133.reuse ;  /* 0x0000000450507c23 */ /* 0x100fe20008010885 */
[----:B------:R-:W0:Y:S01]  /*9980*/  MUFU.EX2 R132, R132 ;  /* 0x0000008400847308 */ /* 0x000e220000000800 */
[--C-:B------:R-:W-:Y:S01]  /*9990*/  FFMA.FTZ R109, R120, UR4, -R133.reuse ;  /* 0x00000004786d7c23 */ /* 0x100fe20008010885 */
[--C-:B------:R-:W-:Y:S01]  /*99a0*/  FFMA.FTZ R112, R112, UR4, -R133.reuse ;  /* 0x0000000470707c23 */ /* 0x100fe20008010885 */
[----:B------:R-:W-:Y:S01]  /*99b0*/  FFMA.FTZ R107, R107, UR4, -R133 ;  /* 0x000000046b6b7c23 */ /* 0x000fe20008010885 */
[----:B------:R-:W-:-:S02]  /*99c0*/  WARPGROUP.DEPBAR.LE gsb0, 0x0 ;  /* 0x00008000000079c5 */ /* 0x000fc40000010000 */
[----:B------:R-:W-:Y:S01]  /*99d0*/  WARPGROUP.ARRIVE ;  /* 0x00000000000079c5 */ /* 0x000fe20000000000 */
[----:B------:R-:W-:Y:S01]  /*99e0*/  FFMA.FTZ R113, R113, UR4, -R133 ;  /* 0x0000000471717c23 */ /* 0x000fe20008010885 */
[----:B------:R-:W2:Y:S01]  /*99f0*/  MUFU.EX2 R91, R91 ;  /* 0x0000005b005b7308 */ /* 0x000ea20000000800 */
[----:B-1----:R-:W-:Y:S01]  /*9a00*/  FFMA.FTZ R117, R4, R0, R7 ;  /* 0x0000000004757223 */ /* 0x002fe20000010007 */
[--C-:B------:R-:W-:Y:S01]  /*9a10*/  FFMA.FTZ R116, R116, UR4, -R133.reuse ;  /* 0x0000000474747c23 */ /* 0x100fe20008010885 */
[--C-:B------:R-:W-:Y:S01]  /*9a20*/  FFMA.FTZ R115, R115, UR4, -R133.reuse ;  /* 0x0000000473737c23 */ /* 0x100fe20008010885 */
[----:B------:R-:W-:Y:S01]  /*9a30*/  HGMMA.64x96x16.F32 R24, gdesc[UR32].tnspB, R24, gsb0 ;  /* 0x41600000201879f0 */ /* 0x000fe20008000818 */
[----:B------:R-:W-:Y:S01]  /*9a40*/  UIADD3 UR32, UR10, 0xc00, URZ ;  /* 0x00000c000a207890 */ /* 0x000fe2000fffe03f */
[----:B------:R-:W-:Y:S01]  /*9a50*/  IMAD.U32 R120, RZ, RZ, UR7 ;  /* 0x00000007ff787e24 */ /* 0x000fe2000f8e00ff */
[----:B------:R-:W-:Y:S01]  /*9a60*/  UIADD3 UR34, UR11, 0x200, URZ ;  /* 0x000002000b227890 */ /* 0x000fe2000fffe03f */
[----:B------:R1:W-:Y:S01]  /*9a70*/  MUFU.EX2 R6, R90 ;  /* 0x0000005a00067308 */ /* 0x0003e20000000800 */
[----:B------:R-:W-:Y:S01]  /*9a80*/  UMOV UR33, 0xc0000010 ;  /* 0xc000001000217882 */ /* 0x000fe20000000000 */
[----:B------:R-:W-:Y:S01]  /*9a90*/  UMOV UR35, 0x80000020 ;  /* 0x8000002000237882 */ /* 0x000fe20000000000 */
[----:B------:R-:W-:Y:S01]  /*9aa0*/  @!P1 LEA R120, R120, UR37, 0x3 ;  /* 0x0000002578789c11 */ /* 0x000fe2000f8e18ff */
[--C-:B------:R-:W-:Y:S01]  /*9ab0*/  FFMA.FTZ R0, R136, UR4, -R133.reuse ;  /* 0x0000000488007c23 */ /* 0x100fe20008010885 */
[--C-:B------:R-:W-:Y:S01]  /*9ac0*/  FFMA.FTZ R103, R103, UR4, -R133.reuse ;  /* 0x0000000467677c23 */ /* 0x100fe20008010885 */
[--C-:B------:R-:W-:Y:S01]  /*9ad0*/  FFMA.FTZ R118, R118, UR4, -R133.reuse ;  /* 0x0000000476767c23 */ /* 0x100fe20008010885 */
[----:B------:R-:W-:Y:S01]  /*9ae0*/  FFMA.FTZ R119, R119, UR4, -R133 ;  /* 0x0000000477777c23 */ /* 0x000fe20008010885 */
[----:B------:R-:W3:Y:S01]  /*9af0*/  MUFU.EX2 R9, R9 ;  /* 0x0000000900097308 */ /* 0x000ee20000000800 */
[----:B-1----:R-:W-:Y:S01]  /*9b00*/  FADD.FTZ R90, R110, R141 ;  /* 0x0000008d6e5a7221 */ /* 0x002fe20000010000 */
[----:B------:R-:W-:-:S02]  /*9b10*/  @!P1 VIADD R120, R120, 0x31c60 ;  /* 0x00031c6078789836 */ /* 0x000fc40000000000 */
[--C-:B------:R-:W-:Y:S01]  /*9b20*/  FFMA.FTZ R134, R134, UR4, -R133.reuse ;  /* 0x0000000486867c23 */ /* 0x100fe20008010885 */
[--C-:B------:R-:W-:Y:S01]  /*9b30*/  FFMA.FTZ R75, R75, UR4, -R133.reuse ;  /* 0x000000044b4b7c23 */ /* 0x100fe20008010885 */
[----:B------:R-:W-:Y:S01]  /*9b40*/  FADD.FTZ R141, R99, R90 ;  /* 0x0000005a638d7221 */ /* 0x000fe20000010000 */
[C---:B------:R-:W-:Y:S01]  /*9b50*/  F2FP.F16.F32.PACK_AB R90, R108.reuse, R99 ;  /* 0x000000636c5a723e */ /* 0x040fe200000000ff */
[----:B------:R-:W-:Y:S01]  /*9b60*/  FFMA.FTZ R99, R137, UR4, -R133 ;  /* 0x0000000489637c23 */ /* 0x000fe20008010885 */
[----:B------:R-:W1:Y:S01]  /*9b70*/  MUFU.EX2 R139, R139 ;  /* 0x0000008b008b7308 */ /* 0x000e620000000800 */
[----:B------:R-:W-:Y:S01]  /*9b80*/  FADD.FTZ R141, R108, R141 ;  /* 0x0000008d6c8d7221 */ /* 0x000fe20000010000 */
[----:B------:R-:W-:Y:S01]  /*9b90*/  @!P1 PRMT R120, RZ, 0x654, R120 ;  /* 0x00000654ff789816 */ /* 0x000fe20000000078 */
[----:B------:R-:W-:Y:S01]  /*9ba0*/  FFMA.FTZ R135, R135, UR4, -R133 ;  /* 0x0000000487877c23 */ /* 0x000fe20008010885 */
[----:B------:R-:W-:Y:S01]  /*9bb0*/  PLOP3.LUT P2, PT, PT, PT, UP0, 0x80, 0x0 ;  /* 0x000000000000781c */ /* 0x000fe20003f4f008 */
[----:B------:R-:W-:Y:S01]  /*9bc0*/  UIADD3 UR10, UR38, -0x1, URZ ;  /* 0xffffffff260a7890 */ /* 0x000fe2000fffe03f */
[----:B------:R-:W-:-:S02]  /*9bd0*/  UMOV UR7, UR36 ;  /* 0x0000002400077c82 */ /* 0x000fc40008000000 */
[----:B------:R-:W4:Y:S04]  /*9be0*/  MUFU.EX2 R12, R12 ;  /* 0x0000000c000c7308 */ /* 0x000f280000000800 */
[----:B------:R-:W-:-:S04]  /*9bf0*/  UMOV UR38, UR10 ;  /* 0x0000000a00267c82 */ /* 0x000fc80008000000 */
[----:B------:R-:W-:Y:S08]  /*9c00*/  MUFU.EX2 R140, R140 ;  /* 0x0000008c008c7308 */ /* 0x000ff00000000800 */
[----:B------:R-:W5:Y:S08]  /*9c10*/  MUFU.EX2 R93, R93 ;  /* 0x0000005d005d7308 */ /* 0x000f700000000800 */
[----:B------:R-:W5:Y:S08]  /*9c20*/  MUFU.EX2 R14, R14 ;  /* 0x0000000e000e7308 */ /* 0x000f700000000800 */
[----:B------:R-:W5:Y:S08]  /*9c30*/  MUFU.EX2 R13, R13 ;  /* 0x0000000d000d7308 */ /* 0x000f700000000800 */
[----:B------:R-:W-:Y:S08]  /*9c40*/  MUFU.EX2 R100, R100 ;  /* 0x0000006400647308 */ /* 0x000ff00000000800 */
[----:B------:R-:W5:Y:S08]  /*9c50*/  MUFU.EX2 R111, R111 ;  /* 0x0000006f006f7308 */ /* 0x000f700000000800 */
[----:B------:R-:W5:Y:S08]  /*9c60*/  MUFU.EX2 R80, R80 ;  /* 0x0000005000507308 */ /* 0x000f700000000800 */
[----:B------:R-:W-:Y:S08]  /*9c70*/  MUFU.EX2 R109, R109 ;  /* 0x0000006d006d7308 */ /* 0x000ff00000000800 */
[----:B------:R-:W5:Y:S01]  /*9c80*/  MUFU.EX2 R81, R81 ;  /* 0x0000005100517308 */ /* 0x000f620000000800 */
[----:B------:R-:W-:-:S02]  /*9c90*/  WARPGROUP.DEPBAR.LE gsb0, 0x0 ;  /* 0x00008000000079c5 */ /* 0x000fc40000010000 */
[----:B------:R-:W-:-:S05]  /*9ca0*/  WARPGROUP.ARRIVE ;  /* 0x00000000000079c5 */ /* 0x000fca0000000000 */
[----:B------:R-:W-:Y:S01]  /*9cb0*/  MUFU.EX2 R112, R112 ;  /* 0x0000007000707308 */ /* 0x000fe20000000800 */
[----:B------:R-:W-:Y:S07]  /*9cc0*/  HGMMA.64x96x16.F32 R24, gdesc[UR32].tnspB, R24, gsb0 ;  /* 0x41600000201879f0 */ /* 0x000fee0008000818 */
[----:B------:R5:W-:Y:S08]  /*9cd0*/  MUFU.EX2 R3, R107 ;  /* 0x0000006b00037308 */ /* 0x000bf00000000800 */
[----:B------:R-:W5:Y:S08]  /*9ce0*/  MUFU.EX2 R84, R84 ;  /* 0x0000005400547308 */ /* 0x000f700000000800 */
[----:B------:R-:W5:Y:S08]  /*9cf0*/  MUFU.EX2 R113, R113 ;  /* 0x0000007100717308 */ /* 0x000f700000000800 */
[----:B------:R-:W5:Y:S08]  /*9d00*/  MUFU.EX2 R116, R116 ;  /* 0x0000007400747308 */ /* 0x000f700000000800 */
[----:B------:R-:W-:Y:S08]  /*9d10*/  MUFU.EX2 R115, R115 ;  /* 0x0000007300737308 */ /* 0x000ff00000000800 */
[----:B------:R-:W5:Y:S08]  /*9d20*/  MUFU.EX2 R85, R85 ;  /* 0x0000005500557308 */ /* 0x000f700000000800 */
[----:B------:R-:W5:Y:S08]  /*9d30*/  MUFU.EX2 R20, R20 ;  /* 0x0000001400147308 */ /* 0x000f700000000800 */
[----:B------:R-:W-:Y:S08]  /*9d40*/  MUFU.EX2 R104, R104 ;  /* 0x0000006800687308 */ /* 0x000ff00000000800 */
[----:B------:R-:W5:Y:S08]  /*9d50*/  MUFU.EX2 R72, R72 ;  /* 0x0000004800487308 */ /* 0x000f700000000800 */
[----:B------:R-:W-:Y:S08]  /*9d60*/  MUFU.EX2 R105, R105 ;  /* 0x0000006900697308 */ /* 0x000ff00000000800 */
[----:B------:R-:W5:Y:S08]  /*9d70*/  MUFU.EX2 R73, R73 ;  /* 0x0000004900497308 */ /* 0x000f700000000800 */
[----:B------:R-:W-:Y:S01]  /*9d80*/  MUFU.EX2 R106, R106 ;  /* 0x0000006a006a7308 */ /* 0x000fe20000000800 */
[----:B------:R-:W-:-:S02]  /*9d90*/  WARPGROUP.DEPBAR.LE gsb0, 0x0 ;  /* 0x00008000000079c5 */ /* 0x000fc40000010000 */
[----:B------:R0:W-:Y:S06]  /*9da0*/  BAR.ARV R8, 0x100 ;  /* 0x000400080000751d */ /* 0x0001ec0000002000 */
[----:B------:R1:W-:Y:S01]  /*9db0*/  @!P1 SYNCS.ARRIVE.TRANS64.RED.A1T0 RZ, [R10+URZ], RZ ;  /* 0x000000ff0aff99a7 */ /* 0x0003e2000810043f */
[----:B------:R-:W5:Y:S01]  /*9dc0*/  MUFU.EX2 R76, R76 ;  /* 0x0000004c004c7308 */ /* 0x000f620000000800 */
[----:B0-----:R-:W-:Y:S01]  /*9dd0*/  FADD.FTZ R8, R132, R117 ;  /* 0x0000007584087221 */ /* 0x001fe20000010000 */
[-C--:B------:R-:W-:Y:S01]  /*9de0*/  FMUL.FTZ R26, R26, R4.reuse ;  /* 0x000000041a1a7220 */ /* 0x080fe20000410000 */
[-C--:B------:R-:W-:Y:S01]  /*9df0*/  FMUL.FTZ R27, R27, R4.reuse ;  /* 0x000000041b1b7220 */ /* 0x080fe20000410000 */
[-C--:B------:R-:W-:Y:S01]  /*9e00*/  FMUL.FTZ R30, R30, R4.reuse ;  /* 0x000000041e1e7220 */ /* 0x080fe20000410000 */
[----:B--2---:R-:W-:Y:S01]  /*9e10*/  FADD.FTZ R8, R91, R8 ;  /* 0x000000085b087221 */ /* 0x004fe20000010000 */
[----:B---3--:R-:W-:Y:S01]  /*9e20*/  F2FP.F16.F32.PACK_AB R91, R9, R91 ;  /* 0x0000005b095b723e */ /* 0x008fe200000000ff */
[----:B-1----:R-:W-:Y:S01]  /*9e30*/  FADD.FTZ R10, R92, R141 ;  /* 0x0000008d5c0a7221 */ /* 0x002fe20000010000 */
[----:B------:R-:W0:Y:S01]  /*9e40*/  MUFU.EX2 R0, R0 ;  /* 0x0000000000007308 */ /* 0x000e220000000800 */
[----:B------:R1:W-:Y:S01]  /*9e50*/  @!P1 SYNCS.ARRIVE.TRANS64.RED.A1T0 RZ, [R120+URZ], RZ ;  /* 0x000000ff78ff99a7 */ /* 0x0003e2000810043f */
[----:B------:R-:W-:Y:S01]  /*9e60*/  FMUL.FTZ R31, R31, R4 ;  /* 0x000000041f1f7220 */ /* 0x000fe20000410000 */
[----:B------:R-:W-:Y:S01]  /*9e70*/  FADD.FTZ R110, R101, R10 ;  /* 0x0000000a656e7221 */ /* 0x000fe20000010000 */
[----:B------:R-:W-:Y:S01]  /*9e80*/  FADD.FTZ R10, R9, R8 ;  /* 0x00000008090a7221 */ /* 0x000fe20000010000 */
[----:B------:R-:W-:Y:S01]  /*9e90*/  F2FP.F16.F32.PACK_AB R8, R101, R92 ;  /* 0x0000005c6508723e */ /* 0x000fe200000000ff */
[----:B------:R-:W-:Y:S01]  /*9ea0*/  FFMA.FTZ R92, R86, UR4, -R133 ;  /* 0x00000004565c7c23 */ /* 0x000fe20008010885 */
[----:B------:R-:W-:Y:S01]  /*9eb0*/  FADD.FTZ R110, R89, R110 ;  /* 0x0000006e596e7221 */ /* 0x000fe20000010000 */
[----:B------:R-:W-:Y:S01]  /*9ec0*/  FADD.FTZ R101, R139, R10 ;  /* 0x0000000a8b657221 */ /* 0x000fe20000010000 */
[C---:B------:R-:W-:Y:S01]  /*9ed0*/  F2FP.F16.F32.PACK_AB R10, R11.reuse, R89 ;  /* 0x000000590b0a723e */ /* 0x040fe200000000ff */
[----:B------:R-:W-:Y:S01]  /*9ee0*/  MUFU.EX2 R99, R99 ;  /* 0x0000006300637308 */ /* 0x000fe20000000800 */
[----:B------:R-:W-:Y:S01]  /*9ef0*/  FADD.FTZ R110, R11, R110 ;  /* 0x0000006e0b6e7221 */ /* 0x000fe20000010000 */
[C---:B----4-:R-:W-:Y:S01]  /*9f00*/  FADD.FTZ R101, R12.reuse, R101 ;  /* 0x000000650c657221 */ /* 0x050fe20000010000 */
[----:B------:R-:W-:Y:S01]  /*9f10*/  F2FP.F16.F32.PACK_AB R9, R12, R139 ;  /* 0x0000008b0c09723e */ /* 0x000fe200000000ff */
[----:B------:R-:W-:Y:S01]  /*9f20*/  FMUL.FTZ R34, R34, R4 ;  /* 0x0000000422227220 */ /* 0x000fe20000410000 */
[----:B-----5:R-:W-:Y:S01]  /*9f30*/  FADD.FTZ R110, R93, R110 ;  /* 0x0000006e5d6e7221 */ /* 0x020fe20000010000 */
[----:B------:R-:W-:Y:S01]  /*9f40*/  FADD.FTZ R11, R140, R101 ;  /* 0x000000658c0b7221 */ /* 0x000fe20000010000 */
[----:B------:R-:W-:Y:S01]  /*9f50*/  F2FP.F16.F32.PACK_AB R89, R132, R7 ;  /* 0x000000078459723e */ /* 0x000fe200000000ff */
[----:B------:R-:W2:Y:S01]  /*9f60*/  MUFU.EX2 R121, R121 ;  /* 0x0000007900797308 */ /* 0x000ea20000000800 */
[----:B------:R-:W-:Y:S01]  /*9f70*/  FADD.FTZ R110, R15, R110 ;  /* 0x0000006e0f6e7221 */ /* 0x000fe20000010000 */
[C---:B------:R-:W-:Y:S01]  /*9f80*/  FADD.FTZ R12, R14.reuse, R11 ;  /* 0x0000000b0e0c7221 */ /* 0x040fe20000010000 */
[----:B------:R-:W-:Y:S01]  /*9f90*/  F2FP.F16.F32.PACK_AB R11, R14, R140 ;  /* 0x0000008c0e0b723e */ /* 0x000fe200000000ff */
[----:B------:R-:W-:Y:S01]  /*9fa0*/  STSM.16.M88.4 [R2+0x24300], R88 ;  /* 0x0243005802007844 */ /* 0x000fe20000000200 */
[----:B------:R-:W-:Y:S01]  /*9fb0*/  FADD.FTZ R110, R21, R110 ;  /* 0x0000006e156e7221 */ /* 0x000fe20000010000 */
[----:B------:R-:W-:Y:S01]  /*9fc0*/  FADD.FTZ R107, R13, R12 ;  /* 0x0000000c0d6b7221 */ /* 0x000fe20000010000 */
[----:B------:R-:W-:Y:S01]  /*9fd0*/  FFMA.FTZ R12, R95, UR4, -R133 ;  /* 0x000000045f0c7c23 */ /* 0x000fe20008010885 */
[----:B------:R3:W-:Y:S01]  /*9fe0*/  STSM.16.M88.4 [R2+0x25b00], R8 ;  /* 0x025b000802007844 */ /* 0x0007e20000000200 */
[----:B------:R-:W-:Y:S01]  /*9ff0*/  FADD.FTZ R95, R111, R110 ;  /* 0x0000006e6f5f7221 */ /* 0x000fe20000010000 */
[----:B------:R-:W-:Y:S01]  /*a000*/  FADD.FTZ R107, R100, R107 ;  /* 0x0000006b646b7221 */ /* 0x000fe20000010000 */
[----:B------:R-:W-:Y:S01]  /*a010*/  FFMA.FTZ R101, R102, UR4, -R133 ;  /* 0x0000000466657c23 */ /* 0x000fe20008010885 */
[----:B------:R4:W-:Y:S01]  /*a020*/  MUFU.EX2 R7, R103 ;  /* 0x0000006700077308 */ /* 0x0009e20000000800 */
[----:B------:R-:W-:Y:S01]  /*a030*/  FADD.FTZ R108, R114, R95 ;  /* 0x0000005f726c7221 */ /* 0x000fe20000010000 */
[----:B------:R-:W-:Y:S01]  /*a040*/  FADD.FTZ R14, R80, R107 ;  /* 0x0000006b500e7221 */ /* 0x000fe20000010000 */
[--C-:B------:R-:W-:Y:S01]  /*a050*/  FFMA.FTZ R95, R87, UR4, -R133.reuse ;  /* 0x00000004575f7c23 */ /* 0x100fe20008010885 */
[----:B------:R-:W-:Y:S01]  /*a060*/  FFMA.FTZ R102, R83, UR4, -R133 ;  /* 0x0000000453667c23 */ /* 0x000fe20008010885 */
[----:B------:R-:W-:Y:S01]  /*a070*/  FADD.FTZ R107, R81, R108 ;  /* 0x0000006c516b7221 */ /* 0x000fe20000010000 */
[----:B------:R-:W-:Y:S01]  /*a080*/  FADD.FTZ R87, R109, R14 ;  /* 0x0000000e6d577221 */ /* 0x000fe20000010000 */
[----:B------:R-:W-:Y:S01]  /*a090*/  FMUL.FTZ R35, R35, R4 ;  /* 0x0000000423237220 */ /* 0x000fe20000410000 */
[----:B------:R-:W5:Y:S01]  /*a0a0*/  MUFU.EX2 R122, R122 ;  /* 0x0000007a007a7308 */ /* 0x000f620000000800 */
[----:B------:R-:W-:Y:S01]  /*a0b0*/  FADD.FTZ R107, R84, R107 ;  /* 0x0000006b546b7221 */ /* 0x000fe20000010000 */
[----:B------:R-:W-:Y:S01]  /*a0c0*/  FADD.FTZ R14, R112, R87 ;  /* 0x00000057700e7221 */ /* 0x000fe20000010000 */
[----:B----4-:R-:W-:Y:S01]  /*a0d0*/  FFMA.FTZ R103, R82, UR4, -R133 ;  /* 0x0000000452677c23 */ /* 0x010fe20008010885 */
[----:B---3--:R-:W-:Y:S01]  /*a0e0*/  F2FP.F16.F32.PACK_AB R10, R111, R21 ;  /* 0x000000156f0a723e */ /* 0x008fe200000000ff */
[----:B------:R-:W-:Y:S01]  /*a0f0*/  FADD.FTZ R108, R96, R107 ;  /* 0x0000006b606c7221 */ /* 0x000fe20000010000 */
[----:B------:R-:W-:Y:S01]  /*a100*/  FADD.FTZ R87, R113, R14 ;  /* 0x0000000e71577221 */ /* 0x000fe20000010000 */
[----:B------:R-:W-:Y:S01]  /*a110*/  F2FP.F16.F32.PACK_AB R8, R15, R93 ;  /* 0x0000005d0f08723e */ /* 0x000fe200000000ff */
[----:B------:R3:W-:Y:S01]  /*a120*/  MUFU.EX2 R86, R12 ;  /* 0x0000000c00567308 */ /* 0x0007e20000000800 */
[----:B------:R-:W-:Y:S01]  /*a130*/  FADD.FTZ R108, R97, R108 ;  /* 0x0000006c616c7221 */ /* 0x000fe20000010000 */
[----:B------:R-:W-:Y:S01]  /*a140*/  FADD.FTZ R14, R116, R87 ;  /* 0x00000057740e7221 */ /* 0x000fe20000010000 */
[----:B------:R-:W-:Y:S01]  /*a150*/  F2FP.F16.F32.PACK_AB R11, R109, R80 ;  /* 0x000000506d0b723e */ /* 0x000fe200000000ff */
[----:B------:R-:W-:Y:S01]  /*a160*/  FFMA.FTZ R133, R138, UR4, -R133 ;  /* 0x000000048a857c23 */ /* 0x000fe20008010885 */
[----:B------:R-:W-:Y:S01]  /*a170*/  FADD.FTZ R117, R85, R108 ;  /* 0x0000006c55757221 */ /* 0x000fe20000010000 */
[----:B------:R-:W-:Y:S01]  /*a180*/  FADD.FTZ R107, R115, R14 ;  /* 0x0000000e736b7221 */ /* 0x000fe20000010000 */
[----:B------:R-:W-:Y:S01]  /*a190*/  F2FP.F16.F32.PACK_AB R14, R96, R84 ;  /* 0x00000054600e723e */ /* 0x000fe200000000ff */
[----:B------:R-:W-:Y:S01]  /*a1a0*/  MUFU.EX2 R101, R101 ;  /* 0x0000006500657308 */ /* 0x000fe20000000800 */
[----:B------:R-:W-:Y:S01]  /*a1b0*/  FADD.FTZ R117, R94, R117 ;  /* 0x000000755e757221 */ /* 0x000fe20000010000 */
[----:B------:R-:W-:Y:S01]  /*a1c0*/  FADD.FTZ R107, R20, R107 ;  /* 0x0000006b146b7221 */ /* 0x000fe20000010000 */
[----:B---3--:R-:W-:Y:S01]  /*a1d0*/  F2FP.F16.F32.PACK_AB R12, R81, R114 ;  /* 0x00000072510c723e */ /* 0x008fe200000000ff */
[----:B------:R-:W-:Y:S01]  /*a1e0*/  FMUL.FTZ R38, R38, R4 ;  /* 0x0000000426267220 */ /* 0x000fe20000410000 */
[----:B------:R-:W-:Y:S01]  /*a1f0*/  FADD.FTZ R88, R72, R117 ;  /* 0x0000007548587221 */ /* 0x000fe20000010000 */
[----:B------:R-:W-:Y:S01]  /*a200*/  FADD.FTZ R108, R104, R107 ;  /* 0x0000006b686c7221 */ /* 0x000fe20000010000 */
[----:B------:R-:W-:Y:S01]  /*a210*/  F2FP.F16.F32.PACK_AB R9, R100, R13 ;  /* 0x0000000d6409723e */ /* 0x000fe200000000ff */
[----:B------:R-:W3:Y:S01]  /*a220*/  MUFU.EX2 R123, R123 ;  /* 0x0000007b007b7308 */ /* 0x000ee20000000800 */
[----:B------:R-:W-:Y:S01]  /*a230*/  FADD.FTZ R21, R73, R88 ;  /* 0x0000005849157221 */ /* 0x000fe20000010000 */
[----:B------:R-:W-:Y:S01]  /*a240*/  FADD.FTZ R108, R105, R108 ;  /* 0x0000006c696c7221 */ /* 0x000fe20000010000 */
[----:B------:R-:W-:Y:S01]  /*a250*/  F2FP.F16.F32.PACK_AB R94, R72, R94 ;  /* 0x0000005e485e723e */ /* 0x000fe200000000ff */
[----:B------:R4:W-:Y:S01]  /*a260*/  STSM.16.M88.4 [R2+0x27300], R8 ;  /* 0x0273000802007844 */ /* 0x0009e20000000200 */
[----:B------:R-:W-:Y:S01]  /*a270*/  FADD.FTZ R89, R98, R21 ;  /* 0x0000001562597221 */ /* 0x000fe20000010000 */
[----:B------:R-:W-:Y:S01]  /*a280*/  FADD.FTZ R15, R3, R108 ;  /* 0x0000006c030f7221 */ /* 0x000fe20000010000 */
[----:B------:R-:W-:Y:S01]  /*a290*/  F2FP.F16.F32.PACK_AB R13, R113, R112 ;  /* 0x00000070710d723e */ /* 0x000fe200000000ff */
[----:B------:R-:W1:Y:S01]  /*a2a0*/  MUFU.EX2 R82, R118 ;  /* 0x0000007600527308 */ /* 0x000e620000000800 */
[----:B------:R-:W-:Y:S01]  /*a2b0*/  FADD.FTZ R80, R76, R89 ;  /* 0x000000594c507221 */ /* 0x000fe20000010000 */
[----:B------:R-:W-:Y:S01]  /*a2c0*/  FADD.FTZ R81, R106, R15 ;  /* 0x0000000f6a517221 */ /* 0x000fe20000010000 */
[----:B------:R-:W-:Y:S01]  /*a2d0*/  F2FP.F16.F32.PACK_AB R15, R115, R116 ;  /* 0x00000074730f723e */ /* 0x000fe200000000ff */
[----:B------:R-:W-:Y:S01]  /*a2e0*/  FMUL.FTZ R39, R39, R4 ;  /* 0x0000000427277220 */ /* 0x000fe20000410000 */
[----:B------:R-:W-:Y:S01]  /*a2f0*/  FADD.FTZ R88, R79, R80 ;  /* 0x000000504f587221 */ /* 0x000fe20000010000 */
[----:B0-----:R-:W-:Y:S01]  /*a300*/  FADD.FTZ R84, R0, R81 ;  /* 0x0000005100547221 */ /* 0x001fe20000010000 */
[----:B------:R-:W-:Y:S01]  /*a310*/  F2FP.F16.F32.PACK_AB R93, R104, R20 ;  /* 0x00000014685d723e */ /* 0x000fe200000000ff */
[----:B------:R-:W0:Y:S01]  /*a320*/  MUFU.EX2 R127, R127 ;  /* 0x0000007f007f7308 */ /* 0x000e220000000800 */
[----:B--2---:R-:W-:Y:S01]  /*a330*/  FADD.FTZ R81, R121, R88 ;  /* 0x0000005879517221 */ /* 0x004fe20000010000 */
[----:B------:R-:W-:Y:S01]  /*a340*/  FADD.FTZ R84, R99, R84 ;  /* 0x0000005463547221 */ /* 0x000fe20000010000 */
[----:B------:R1:W-:Y:S01]  /*a350*/  STSM.16.M88.4 [R2+0x28b00], R12 ;  /* 0x028b000c02007844 */ /* 0x0003e20000000200 */
[----:B----4-:R-:W-:Y:S01]  /*a360*/  F2FP.F16.F32.PACK_AB R8, R98, R73 ;  /* 0x000000496208723e */ /* 0x010fe200000000ff */
[----:B-----5:R-:W-:Y:S01]  /*a370*/  FADD.FTZ R72, R122, R81 ;  /* 0x000000517a487221 */ /* 0x020fe20000010000 */
[----:B------:R-:W-:Y:S01]  /*a380*/  FADD.FTZ R84, R7, R84 ;  /* 0x0000005407547221 */ /* 0x000fe20000010000 */
[----:B------:R-:W-:Y:S01]  /*a390*/  F2FP.F16.F32.PACK_AB R10, R79, R76 ;  /* 0x0000004c4f0a723e */ /* 0x000fe200000000ff */
[----:B------:R-:W2:Y:S01]  /*a3a0*/  MUFU.EX2 R83, R119 ;  /* 0x0000007700537308 */ /* 0x000ea20000000800 */
[----:B---3--:R-:W-:Y:S01]  /*a3b0*/  FADD.FTZ R72, R123, R72 ;  /* 0x000000487b487221 */ /* 0x008fe20000010000 */
[----:B------:R-:W-:Y:S01]  /*a3c0*/  FADD.FTZ R9, R101, R84 ;  /* 0x0000005465097221 */ /* 0x000fe20000010000 */
[----:B------:R-:W-:Y:S01]  /*a3d0*/  F2FP.F16.F32.PACK_AB R11, R7, R99 ;  /* 0x00000063070b723e */ /* 0x000fe200000000ff */
[-C--:B------:R-:W-:Y:S01]  /*a3e0*/  FMUL.FTZ R42, R42, R4.reuse ;  /* 0x000000042a2a7220 */ /* 0x080fe20000410000 */
[-C--:B------:R-:W-:Y:S01]  /*a3f0*/  FMUL.FTZ R43, R43, R4.reuse ;  /* 0x000000042b2b7220 */ /* 0x080fe20000410000 */
[-C--:B------:R-:W-:Y:S01]  /*a400*/  FMUL.FTZ R46, R46, R4.reuse ;  /* 0x000000042e2e7220 */ /* 0x080fe20000410000 */
[-C--:B------:R-:W-:Y:S01]  /*a410*/  FMUL.FTZ R47, R47, R4.reuse ;  /* 0x000000042f2f7220 */ /* 0x080fe20000410000 */
[----:B------:R-:W3:Y:S01]  /*a420*/  MUFU.EX2 R124, R124 ;  /* 0x0000007c007c7308 */ /* 0x000ee20000000800 */
[-C--:B------:R-:W-:Y:S01]  /*a430*/  FMUL.FTZ R50, R50, R4.reuse ;  /* 0x0000000432327220 */ /* 0x080fe20000410000 */
[-C--:B------:R-:W-:Y:S01]  /*a440*/  FMUL.FTZ R51, R51, R4.reuse ;  /* 0x0000000433337220 */ /* 0x080fe20000410000 */
[----:B-1----:R-:W-:Y:S01]  /*a450*/  FADD.FTZ R12, R82, R9 ;  /* 0x00000009520c7221 */ /* 0x002fe20000010000 */
[----:B0-----:R-:W-:Y:S01]  /*a460*/  FADD.FTZ R9, R127, R72 ;  /* 0x000000487f097221 */ /* 0x001fe20000010000 */
[-C--:B------:R-:W-:Y:S01]  /*a470*/  FMUL.FTZ R54, R54, R4.reuse ;  /* 0x0000000436367220 */ /* 0x080fe20000410000 */
[-C--:B------:R-:W-:Y:S01]  /*a480*/  FMUL.FTZ R55, R55, R4.reuse ;  /* 0x0000000437377220 */ /* 0x080fe20000410000 */
[-C--:B------:R-:W-:Y:S01]  /*a490*/  FMUL.FTZ R58, R58, R4.reuse ;  /* 0x000000043a3a7220 */ /* 0x080fe20000410000 */
[----:B------:R-:W0:Y:S01]  /*a4a0*/  MUFU.EX2 R87, R103 ;  /* 0x0000006700577308 */ /* 0x000e220000000800 */
[-C--:B------:R-:W-:Y:S01]  /*a4b0*/  FMUL.FTZ R59, R59, R4.reuse ;  /* 0x000000043b3b7220 */ /* 0x080fe20000410000 */
[-C--:B------:R-:W-:Y:S01]  /*a4c0*/  FMUL.FTZ R62, R62, R4.reuse ;  /* 0x000000043e3e7220 */ /* 0x080fe20000410000 */
[-C--:B------:R-:W-:Y:S01]  /*a4d0*/  FMUL.FTZ R63, R63, R4.reuse ;  /* 0x000000043f3f7220 */ /* 0x080fe20000410000 */
[-C--:B------:R-:W-:Y:S01]  /*a4e0*/  FMUL.FTZ R66, R66, R4.reuse ;  /* 0x0000000442427220 */ /* 0x080fe20000410000 */
[-C--:B------:R-:W-:Y:S01]  /*a4f0*/  FMUL.FTZ R67, R67, R4.reuse ;  /* 0x0000000443437220 */ /* 0x080fe20000410000 */
[-C--:B------:R-:W-:Y:S01]  /*a500*/  FMUL.FTZ R70, R70, R4.reuse ;  /* 0x0000000446467220 */ /* 0x080fe20000410000 */
[----:B------:R-:W-:Y:S01]  /*a510*/  FMUL.FTZ R71, R71, R4 ;  /* 0x0000000447477220 */ /* 0x000fe20000410000 */
[----:B------:R-:W1:Y:S01]  /*a520*/  MUFU.EX2 R102, R102 ;  /* 0x0000006600667308 */ /* 0x000e620000000800 */
[-C--:B------:R-:W-:Y:S01]  /*a530*/  FMUL.FTZ R24, R24, R78.reuse ;  /* 0x0000004e18187220 */ /* 0x080fe20000410000 */
[-C--:B------:R-:W-:Y:S01]  /*a540*/  FMUL.FTZ R25, R25, R78.reuse ;  /* 0x0000004e19197220 */ /* 0x080fe20000410000 */
[-C--:B------:R-:W-:Y:S01]  /*a550*/  FMUL.FTZ R28, R28, R78.reuse ;  /* 0x0000004e1c1c7220 */ /* 0x080fe20000410000 */
[-C--:B------:R-:W-:Y:S01]  /*a560*/  FMUL.FTZ R29, R29, R78.reuse ;  /* 0x0000004e1d1d7220 */ /* 0x080fe20000410000 */
[-C--:B------:R-:W-:Y:S01]  /*a570*/  FMUL.FTZ R32, R32, R78.reuse ;  /* 0x0000004e20207220 */ /* 0x080fe20000410000 */
[-C--:B------:R-:W-:Y:S01]  /*a580*/  FMUL.FTZ R33, R33, R78.reuse ;  /* 0x0000004e21217220 */ /* 0x080fe20000410000 */
[-C--:B------:R-:W-:Y:S01]  /*a590*/  FMUL.FTZ R36, R36, R78.reuse ;  /* 0x0000004e24247220 */ /* 0x080fe20000410000 */
[----:B------:R4:W-:Y:S01]  /*a5a0*/  MUFU.EX2 R80, R95 ;  /* 0x0000005f00507308 */ /* 0x0009e20000000800 */
[-C--:B------:R-:W-:Y:S01]  /*a5b0*/  FMUL.FTZ R37, R37, R78.reuse ;  /* 0x0000004e25257220 */ /* 0x080fe20000410000 */
[-C--:B------:R-:W-:Y:S01]  /*a5c0*/  FMUL.FTZ R40, R40, R78.reuse ;  /* 0x0000004e28287220 */ /* 0x080fe20000410000 */
[-C--:B------:R-:W-:Y:S01]  /*a5d0*/  FMUL.FTZ R41, R41, R78.reuse ;  /* 0x0000004e29297220 */ /* 0x080fe20000410000 */
[-C--:B------:R-:W-:Y:S01]  /*a5e0*/  FMUL.FTZ R44, R44, R78.reuse ;  /* 0x0000004e2c2c7220 */ /* 0x080fe20000410000 */
[-C--:B------:R-:W-:Y:S01]  /*a5f0*/  FMUL.FTZ R45, R45, R78.reuse ;  /* 0x0000004e2d2d7220 */ /* 0x080fe20000410000 */
[-C--:B------:R-:W-:Y:S01]  /*a600*/  FMUL.FTZ R48, R48, R78.reuse ;  /* 0x0000004e30307220 */ /* 0x080fe20000410000 */
[----:B------:R-:W-:Y:S01]  /*a610*/  FMUL.FTZ R49, R49, R78 ;  /* 0x0000004e31317220 */ /* 0x000fe20000410000 */
[----:B------:R5:W1:Y:S01]  /*a620*/  MUFU.EX2 R21, R92 ;  /* 0x0000005c00157308 */ /* 0x000a620000000800 */
[----:B----4-:R-:W-:Y:S01]  /*a630*/  F2FP.F16.F32.PACK_AB R95, R3, R105 ;  /* 0x00000069035f723e */ /* 0x010fe200000000ff */
[----:B--2---:R-:W-:Y:S01]  /*a640*/  FADD.FTZ R3, R83, R12 ;  /* 0x0000000c53037221 */ /* 0x004fe20000010000 */
[----:B---3--:R-:W-:Y:S01]  /*a650*/  FADD.FTZ R12, R124, R9 ;  /* 0x000000097c0c7221 */ /* 0x008fe20000010000 */
[----:B------:R-:W-:Y:S01]  /*a660*/  F2FP.F16.F32.PACK_AB R9, R0, R106 ;  /* 0x0000006a0009723e */ /* 0x000fe200000000ff */
[-C--:B------:R-:W-:Y:S01]  /*a670*/  FMUL.FTZ R52, R52, R78.reuse ;  /* 0x0000004e34347220 */ /* 0x080fe20000410000 */
[----:B------:R-:W-:Y:S01]  /*a680*/  FADD.FTZ R0, R86, R3 ;  /* 0x0000000356007221 */ /* 0x000fe20000010000 */
[-C--:B------:R-:W-:Y:S01]  /*a690*/  FMUL.FTZ R53, R53, R78.reuse ;  /* 0x0000004e35357220 */ /* 0x080fe20000410000 */
[----:B------:R-:W2:Y:S01]  /*a6a0*/  MUFU.EX2 R125, R125 ;  /* 0x0000007d007d7308 */ /* 0x000ea20000000800 */
[----:B-----5:R-:W-:Y:S01]  /*a6b0*/  F2FP.F16.F32.PACK_AB R92, R85, R97 ;  /* 0x00000061555c723e */ /* 0x020fe200000000ff */
[----:B0-----:R-:W-:Y:S01]  /*a6c0*/  FADD.FTZ R3, R87, R0 ;  /* 0x0000000057037221 */ /* 0x001fe20000010000 */
[-C--:B------:R-:W-:Y:S01]  /*a6d0*/  FMUL.FTZ R56, R56, R78.reuse ;  /* 0x0000004e38387220 */ /* 0x080fe20000410000 */
[-C--:B------:R-:W-:Y:S01]  /*a6e0*/  FMUL.FTZ R57, R57, R78.reuse ;  /* 0x0000004e39397220 */ /* 0x080fe20000410000 */
[-C--:B------:R-:W-:Y:S01]  /*a6f0*/  FMUL.FTZ R60, R60, R78.reuse ;  /* 0x0000004e3c3c7220 */ /* 0x080fe20000410000 */
[----:B-1----:R-:W-:Y:S01]  /*a700*/  FADD.FTZ R0, R102, R3 ;  /* 0x0000000366007221 */ /* 0x002fe20000010000 */
[----:B------:R-:W-:Y:S01]  /*a710*/  STSM.16.M88.4 [R2+0x2a300], R92 ;  /* 0x02a3005c02007844 */ /* 0x000fe20000000200 */
[----:B------:R-:W0:Y:S01]  /*a720*/  MUFU.EX2 R77, R77 ;  /* 0x0000004d004d7308 */ /* 0x000e220000000800 */
[-C--:B------:R-:W-:Y:S01]  /*a730*/  FMUL.FTZ R61, R61, R78.reuse ;  /* 0x0000004e3d3d7220 */ /* 0x080fe20000410000 */
[----:B------:R-:W-:Y:S01]  /*a740*/  FADD.FTZ R3, R21, R0 ;  /* 0x0000000015037221 */ /* 0x000fe20000010000 */
[----:B------:R1:W-:Y:S01]  /*a750*/  STSM.16.M88.4 [R2+0x2bb00], R8 ;  /* 0x02bb000802007844 */ /* 0x0003e20000000200 */
[-C--:B------:R-:W-:Y:S01]  /*a760*/  FMUL.FTZ R64, R64, R78.reuse ;  /* 0x0000004e40407220 */ /* 0x080fe20000410000 */
[-C--:B------:R-:W-:Y:S01]  /*a770*/  FMUL.FTZ R65, R65, R78.reuse ;  /* 0x0000004e41417220 */ /* 0x080fe20000410000 */
[----:B------:R-:W-:Y:S01]  /*a780*/  FADD.FTZ R3, R80, R3 ;  /* 0x0000000350037221 */ /* 0x000fe20000010000 */
[----:B------:R-:W-:Y:S01]  /*a790*/  FMUL.FTZ R68, R68, R78 ;  /* 0x0000004e44447220 */ /* 0x000fe20000410000 */
[----:B------:R-:W3:Y:S01]  /*a7a0*/  MUFU.EX2 R134, R134 ;  /* 0x0000008600867308 */ /* 0x000ee20000000800 */
[C---:B--2---:R-:W-:Y:S01]  /*a7b0*/  FADD.FTZ R12, R125.reuse, R12 ;  /* 0x0000000c7d0c7221 */ /* 0x044fe20000010000 */
[----:B------:R-:W-:Y:S01]  /*a7c0*/  F2FP.F16.F32.PACK_AB R124, R125, R124 ;  /* 0x0000007c7d7c723e */ /* 0x000fe200000000ff */
[----:B------:R-:W-:Y:S01]  /*a7d0*/  FMUL.FTZ R69, R69, R78 ;  /* 0x0000004e45457220 */ /* 0x000fe20000410000 */
[----:B------:R-:W-:-:S02]  /*a7e0*/  F2FP.F16.F32.PACK_AB R125, R102, R87 ;  /* 0x00000057667d723e */ /* 0x000fc400000000ff */
[----:B------:R-:W-:Y:S02]  /*a7f0*/  MOV R4, R130 ;  /* 0x0000008200047202 */ /* 0x000fe40000000f00 */
[----:B------:R-:W2:Y:S01]  /*a800*/  MUFU.EX2 R126, R126 ;  /* 0x0000007e007e7308 */ /* 0x000ea20000000800 */
[----:B0-----:R-:W-:Y:S01]  /*a810*/  FADD.FTZ R7, R77, R12 ;  /* 0x0000000c4d077221 */ /* 0x001fe20000010000 */
[----:B-1----:R-:W-:Y:S02]  /*a820*/  F2FP.F16.F32.PACK_AB R8, R122, R121 ;  /* 0x000000797a08723e */ /* 0x002fe400000000ff */
[----:B------:R-:W-:Y:S02]  /*a830*/  F2FP.F16.F32.PACK_AB R10, R127, R123 ;  /* 0x0000007b7f0a723e */ /* 0x000fe400000000ff */
[----:B------:R-:W-:Y:S02]  /*a840*/  F2FP.F16.F32.PACK_AB R9, R82, R101 ;  /* 0x000000655209723e */ /* 0x000fe400000000ff */
[----:B------:R-:W0:Y:S01]  /*a850*/  MUFU.EX2 R13, R75 ;  /* 0x0000004b000d7308 */ /* 0x000e220000000800 */
[----:B---3--:R-:W-:Y:S01]  /*a860*/  FADD.FTZ R3, R134, R3 ;  /* 0x0000000386037221 */ /* 0x008fe20000010000 */
[----:B------:R-:W-:-:S02]  /*a870*/  F2FP.F16.F32.PACK_AB R11, R86, R83 ;  /* 0x00000053560b723e */ /* 0x000fc400000000ff */
[----:B------:R-:W-:-:S03]  /*a880*/  F2FP.F16.F32.PACK_AB R127, R80, R21 ;  /* 0x00000015507f723e */ /* 0x000fc600000000ff */
[----:B------:R1:W-:Y:S01]  /*a890*/  STSM.16.M88.4 [R2+0x2d300], R8 ;  /* 0x02d3000802007844 */ /* 0x0003e20000000200 */
[----:B------:R-:W3:Y:S01]  /*a8a0*/  MUFU.EX2 R128, R128 ;  /* 0x0000008000807308 */ /* 0x000ee20000000800 */
[C---:B--2---:R-:W-:Y:S01]  /*a8b0*/  FADD.FTZ R7, R126.reuse, R7 ;  /* 0x000000077e077221 */ /* 0x044fe20000010000 */
[----:B------:R-:W-:-:S05]  /*a8c0*/  F2FP.F16.F32.PACK_AB R126, R126, R77 ;  /* 0x0000004d7e7e723e */ /* 0x000fca00000000ff */
[----:B------:R1:W-:Y:S01]  /*a8d0*/  STSM.16.M88.4 [R2+0x2eb00], R124 ;  /* 0x02eb007c02007844 */ /* 0x0003e20000000200 */
[----:B------:R-:W2:Y:S01]  /*a8e0*/  MUFU.EX2 R129, R129 ;  /* 0x0000008100817308 */ /* 0x000ea20000000800 */
[C---:B0-----:R-:W-:Y:S01]  /*a8f0*/  FADD.FTZ R3, R13.reuse, R3 ;  /* 0x000000030d037221 */ /* 0x041fe20000010000 */
[----:B------:R-:W-:-:S06]  /*a900*/  F2FP.F16.F32.PACK_AB R13, R13, R134 ;  /* 0x000000860d0d723e */ /* 0x000fcc00000000ff */
[----:B------:R-:W0:Y:S01]  /*a910*/  MUFU.EX2 R131, R131 ;  /* 0x0000008300837308 */ /* 0x000e220000000800 */
[----:B---3--:R-:W-:-:S07]  /*a920*/  FADD.FTZ R0, R128, R7 ;  /* 0x0000000780007221 */ /* 0x008fce0000010000 */
[----:B------:R-:W3:Y:S01]  /*a930*/  MUFU.EX2 R20, R135 ;  /* 0x0000008700147308 */ /* 0x000ee20000000800 */
[C---:B--2---:R-:W-:Y:S01]  /*a940*/  F2FP.F16.F32.PACK_AB R12, R129.reuse, R128 ;  /* 0x00000080810c723e */ /* 0x044fe200000000ff */
[----:B------:R-:W-:-:S06]  /*a950*/  FADD.FTZ R0, R129, R0 ;  /* 0x0000000081007221 */ /* 0x000fcc0000010000 */
[----:B------:R-:W2:Y:S01]  /*a960*/  MUFU.EX2 R133, R133 ;  /* 0x0000008500857308 */ /* 0x000ea20000000800 */
[----:B0-----:R-:W-:Y:S01]  /*a970*/  F2FP.F16.F32.PACK_AB R14, R6, R131 ;  /* 0x00000083060e723e */ /* 0x001fe200000000ff */
[----:B------:R-:W-:Y:S01]  /*a980*/  FADD.FTZ R131, R131, R0 ;  /* 0x0000000083837221 */ /* 0x000fe20000010000 */
[----:B---3--:R-:W-:-:S03]  /*a990*/  FADD.FTZ R0, R20, R3 ;  /* 0x0000000314007221 */ /* 0x008fc60000010000 */
[----:B------:R-:W-:Y:S01]  /*a9a0*/  FADD.FTZ R3, R6, R131 ;  /* 0x0000008306037221 */ /* 0x000fe20000010000 */
[----:B------:R-:W-:Y:S01]  /*a9b0*/  IMAD.MOV.U32 R6, RZ, RZ, R74 ;  /* 0x000000ffff067224 */ /* 0x000fe200078e004a */
[C---:B--2---:R-:W-:Y:S01]  /*a9c0*/  F2FP.F16.F32.PACK_AB R15, R133.reuse, R20 ;  /* 0x00000014850f723e */ /* 0x044fe200000000ff */
[----:B------:R-:W-:-:S04]  /*a9d0*/  FADD.FTZ R0, R133, R0 ;  /* 0x0000000085007221 */ /* 0x000fc80000010000 */
        /* <DEDUP_REMOVED lines=9> */
[----:B------:R-:W-:-:S05]  /*aa70*/  UMOV UR38, UR10 ;  /* 0x0000000a00267c82 */ /* 0x000fca0008000000 */
.L_x_1667:
[----:B------:R-:W-:-:S13]  /*aa80*/  ISETP.LE.AND P2, PT, RZ, UR38, PT ;  /* 0x00000026ff007c0c */ /* 0x000fda000bf43270 */
[----:B------:R-:W-:Y:S05]  /*aa90*/  @!P2 BRA `(.L_x_1677) ;  /* 0x000000400020a947 */ /* 0x000fea0003800000 */
[----:B------:R-:W-:Y:S01]  /*aaa0*/  IMAD.MOV.U32 R5, RZ, RZ, R130 ;  /* 0x000000ffff057224 */ /* 0x000fe200078e0082 */
[----:B------:R-:W-:Y:S01]  /*aab0*/  UMOV UR39, UR60 ;  /* 0x0000003c00277c82 */ /* 0x000fe20008000000 */
[----:B------:R-:W-:Y:S01]  /*aac0*/  IMAD.MOV.U32 R4, RZ, RZ, R74 ;  /* 0x000000ffff047224 */ /* 0x000fe200078e004a */
[----:B------:R-:W-:Y:S01]  /*aad0*/  UMOV UR7, UR36 ;  /* 0x0000002400077c82 */ /* 0x000fe20008000000 */
[----:B------:R-:W-:-:S05]  /*aae0*/  ULDC UR5, c[0x0][0x9d8] ;  /* 0x0002760000057ab9 */ /* 0x000fca0000000800 */
.L_x_1686:
[----:B------:R-:W-:Y:S01]  /*aaf0*/  R2UR UR4, R16 ;  /* 0x00000000100472ca */ /* 0x000fe200000e0000 */
[----:B------:R-:W-:-:S04]  /*ab00*/  UIADD3 UR36, UR7, 0x1, URZ ;  /* 0x0000000107247890 */ /* 0x000fc8000fffe03f */
[----:B------:R-:W-:-:S04]  /*ab10*/  UISETP.NE.AND UP0, UPT, UR36, 0x2, UPT ;  /* 0x000000022400788c */ /* 0x000fc8000bf05270 */
[----:B------:R-:W-:Y:S02]  /*ab20*/  USEL UR60, URZ, 0x1, UP0 ;  /* 0x000000013f3c7887 */ /* 0x000fe40008000000 */
[----:B------:R-:W-:Y:S02]  /*ab30*/  USEL UR36, UR36, URZ, UP0 ;  /* 0x0000003f24247287 */ /* 0x000fe40008000000 */
[----:B------:R-:W-:Y:S01]  /*ab40*/  ISETP.NE.AND P3, PT, RZ, UR4, PT ;  /* 0x00000004ff007c0c */ /* 0x000fe2000bf65270 */
[----:B------:R-:W-:-:S12]  /*ab50*/  ULOP3.LUT UR60, UR39, UR60, URZ, 0x3c, !UPT ;  /* 0x0000003c273c7292 */ /* 0x000fd8000f8e3c3f */
[----:B0-----:R-:W-:Y:S05]  /*ab60*/  @P3 BRA `(.L_x_1678) ;  /* 0x00000000002c3947 */ /* 0x001fea0003800000 */
[----:B------:R-:W-:Y:S05]  /*ab70*/  @!P0 BRA `(.L_x_1679) ;  /* 0x0000000000048947 */ /* 0x000fea0003800000 */
[----:B------:R-:W-:Y:S01]  /*ab80*/  BPT.TRAP 0x1 ;  /* 0x000000040000795c */ /* 0x000fe20000300000 */
.L_x_1679:
[----:B------:R-:W-:Y:S01]  /*ab90*/  ULEA UR4, UR36, UR37, 0x3 ;  /* 0x0000002524047291 */ /* 0x000fe2000f8e183f */
[----:B------:R-:W-:-:S05]  /*aba0*/  IMAD.U32 R6, RZ, RZ, UR60 ;  /* 0x0000003cff067e24 */ /* 0x000fca000f8e00ff */
[----:B------:R-:W-:-:S04]  /*abb0*/  SHF.L.U32 R6, R6, 0x1f, RZ ;  /* 0x0000001f06067819 */ /* 0x000fc800000006ff */
[----:B------:R0:W2:Y:S01]  /*abc0*/  SYNCS.PHASECHK.TRANS64.TRYWAIT P2, [UR4+0x31c30], R6 ;  /* 0x031c3006ff0075a7 */ /* 0x0000a20008040144 */
[----:B------:R-:W-:Y:S05]  /*abd0*/  @!P0 BRA `(.L_x_1680) ;  /* 0x0000000000048947 */ /* 0x000fea0003800000 */
[----:B------:R-:W-:Y:S01]  /*abe0*/  BPT.TRAP 0x1 ;  /* 0x000000040000795c */ /* 0x000fe20000300000 */
.L_x_1680:
[----:B--2---:R-:W-:Y:S05]  /*abf0*/  @P2 BRA `(.L_x_1678) ;  /* 0x0000000000082947 */ /* 0x004fea0003800000 */
[----:B------:R-:W2:Y:S02]  /*ac00*/  SYNCS.PHASECHK.TRANS64.TRYWAIT P2, [UR4+0x31c30], R6 ;  /* 0x031c3006ff0075a7 */ /* 0x000ea40008040144 */
[----:B--2---:R-:W-:Y:S05]  /*ac10*/  @!P2 BRA `(.L_x_1681) ;  /* 0x000000b00084a947 */ /* 0x004fea0003800000 */
.L_x_1678:
[----:B--2---:R-:W2:Y:S01]  /*ac20*/  S2R R7, SR_TID.X ;  /* 0x0000000000077919 */ /* 0x004ea20000002100 */
        /* <DEDUP_REMOVED lines=24> */
[----:B--2---:R-:W-:Y:S01]  /*adb0*/  SHF.R.U32.HI R7, RZ, 0x7, R7 ;  /* 0x00000007ff077819 */ /* 0x004fe20000011607 */
        /* <DEDUP_REMOVED lines=330> */
.L_x_1683:
[----:B------:R-:W-:Y:S01]  /*c260*/  ULEA UR4, UR7, UR37, 0x3 ;  /* 0x0000002507047291 */ /* 0x000fe2000f8e183f */
[----:B------:R-:W-:-:S05]  /*c270*/  IMAD.U32 R6, RZ, RZ, UR39 ;  /* 0x00000027ff067e24 */ /* 0x000fca000f8e00ff */
[----:B------:R-:W-:-:S04]  /*c280*/  SHF.L.U32 R6, R6, 0x1f, RZ ;  /* 0x0000001f06067819 */ /* 0x000fc800000006ff */
[----:B------:R0:W1:Y:S01]  /*c290*/  SYNCS.PHASECHK.TRANS64.TRYWAIT P2, [UR4+0x31c50], R6 ;  /* 0x031c5006ff0075a7 */ /* 0x0000620008040144 */
[----:B------:R-:W-:Y:S05]  /*c2a0*/  @!P0 BRA `(.L_x_1684) ;  /* 0x0000000000048947 */ /* 0x000fea0003800000 */
[----:B------:R-:W-:Y:S01]  /*c2b0*/  BPT.TRAP 0x1 ;  /* 0x000000040000795c */ /* 0x000fe20000300000 */
.L_x_1684:
[----:B-1----:R-:W-:Y:S05]  /*c2c0*/  @P2 BRA `(.L_x_1682) ;  /* 0x0000000000082947 */ /* 0x002fea0003800000 */
[----:B------:R-:W1:Y:S02]  /*c2d0*/  SYNCS.PHASECHK.TRANS64.TRYWAIT P2, [UR4+0x31c50], R6 ;  /* 0x031c5006ff0075a7 */ /* 0x000e640008040144 */
[----:B-1----:R-:W-:Y:S05]  /*c2e0*/  @!P2 BRA `(.L_x_1685) ;  /* 0x0000009800e8a947 */ /* 0x002fea0003800000 */
.L_x_1682:
        /* <DEDUP_REMOVED lines=88> */
[----:B------:R-:W-:Y:S01]  /*c870*/  ULDC UR14, c[0x0][0x988] ;  /* 0x00026200000e7ab9 */ /* 0x000fe20000000800 */
[----:B------:R-:W-:Y:S01]  /*c880*/  FMUL.FTZ R20, R134, UR5 ;  /* 0x0000000586147c20 */ /* 0x000fe20008410000 */
[----:B------:R-:W-:Y:S01]  /*c890*/  UMOV UR4, UR14 ;  /* 0x0000000e00047c82 */ /* 0x000fe20008000000 */
        /* <DEDUP_REMOVED lines=14> */
[----:B------:R-:W0:Y:S01]  /*c980*/  S2R R138, SR_TID.X ;  /* 0x00000000008a7919 */ /* 0x000e220000002100 */
[----:B------:R-:W-:Y:S01]  /*c990*/  UMOV UR39, UR60 ;  /* 0x0000003c00277c82 */ /* 0x000fe20008000000 */
        /* <DEDUP_REMOVED lines=11> */
[----:B------:R-:W-:Y:S01]  /*ca50*/  UIADD3 UR32, UR10, 0x300, URZ ;  /* 0x000003000a207890 */ /* 0x000fe2000fffe03f */
[----:B0-----:R-:W-:Y:S01]  /*ca60*/  SHF.R.U32.HI R145, RZ, 0x7, R138 ;  /* 0x00000007ff917819 */ /* 0x001fe2000001168a */
[----:B------:R-:W-:-:S03]  /*ca70*/  UIADD3 UR34, UR11, 0x80, URZ ;  /* 0x000000800b227890 */ /* 0x000fc6000fffe03f */
[----:B------:R-:W0:Y:S01]  /*ca80*/  MUFU.TANH R104, R104 ;  /* 0x0000006800687308 */ /* 0x000e220000002400 */
[----:B------:R-:W-:Y:S01]  /*ca90*/  UMOV UR33, 0xc0000010 ;  /* 0xc000001000217882 */ /* 0x000fe20000000000 */
[----:B------:R-:W-:Y:S01]  /*caa0*/  UMOV UR35, 0x80000020 ;  /* 0x8000002000237882 */ /* 0x000fe20000000000 */
[----:B--2---:R-:W-:Y:S02]  /*cab0*/  FMNMX.FTZ R130, R115, R130, !PT ;  /* 0x0000008273827209 */ /* 0x004fe40007810000 */
[----:B------:R-:W-:-:S03]  /*cac0*/  ISETP.GE.U32.AND P2, PT, R138, 0x180, PT ;  /* 0x000001808a00780c */ /* 0x000fc60003f46070 */
        /* <DEDUP_REMOVED lines=23> */
[----:B-1----:R-:W-:Y:S01]  /*cc40*/  FMNMX.FTZ R130, R92, R103, !PT ;  /* 0x000000675c827209 */ /* 0x002fe20007810000 */
[----:B------:R-:W-:Y:S02]  /*cc50*/  WARPGROUP.DEPBAR.LE gsb0, 0x0 ;  /* 0x00008000000079c5 */ /* 0x000fe40000010000 */
[----:B------:R-:W-:Y:S01]  /*cc60*/  WARPGROUP.ARRIVE ;  /* 0x00000000000079c5 */ /* 0x000fe20000000000 */
[----:B------:R-:W-:Y:S01]  /*cc70*/  FMUL.FTZ R103, R76, UR5 ;  /* 0x000000054c677c20 */ /* 0x000fe20008410000 */
[----:B------:R-:W-:Y:S02]  /*cc80*/  FMUL.FTZ R76, R77, UR5 ;  /* 0x000000054d4c7c20 */ /* 0x000fe40008410000 */
[----:B------:R-:W1:Y:S01]  /*cc90*/  MUFU.TANH R81, R81 ;  /* 0x0000005100517308 */ /* 0x000e620000002400 */
[----:B--2---:R-:W-:Y:S01]  /*cca0*/  FMNMX.FTZ R131, R93, R130, !PT ;  /* 0x000000825d837209 */ /* 0x004fe20007810000 */
[----:B------:R-:W-:Y:S01]  /*ccb0*/  HGMMA.64x96x16.F32 R24, gdesc[UR32].tnspB, R24, gsb0 ;  /* 0x41600000201879f0 */ /* 0x000fe20008000818 */
[----:B------:R-:W-:-:S02]  /*ccc0*/  UIADD3 UR32, UR10, 0x480, URZ ;  /* 0x000004800a207890 */ /* 0x000fc4000fffe03f */
[----:B------:R-:W-:Y:S01]  /*ccd0*/  UIADD3 UR34, UR11, 0xc0, URZ ;  /* 0x000000c00b227890 */ /* 0x000fe2000fffe03f */
[----:B------:R-:W-:Y:S01]  /*cce0*/  UMOV UR33, 0xc0000010 ;  /* 0xc000001000217882 */ /* 0x000fe20000000000 */
[----:B------:R-:W-:Y:S01]  /*ccf0*/  UMOV UR35, 0x80000020 ;  /* 0x8000002000237882 */ /* 0x000fe20000000000 */
[----:B------:R-:W2:Y:S01]  /*cd00*/  MUFU.TANH R84, R84 ;  /* 0x0000005400547308 */ /* 0x000ea20000002400 */
[----:B0-----:R-:W-:-:S07]  /*cd10*/  FMNMX.FTZ R130, R80, R131, !PT ;  /* 0x0000008350827209 */ /* 0x001fce0007810000 */
[----:B------:R-:W0:Y:S01]  /*cd20*/  MUFU.TANH R85, R85 ;  /* 0x0000005500557308 */ /* 0x000e220000002400 */
[----:B-1----:R-:W-:-:S07]  /*cd30*/  FMNMX.FTZ R77, R81, R130, !PT ;  /* 0x00000082514d7209 */ /* 0x002fce0007810000 */
[----:B------:R-:W1:Y:S01]  /*cd40*/  MUFU.TANH R72, R72 ;  /* 0x0000004800487308 */ /* 0x000e620000002400 */
[----:B--2---:R-:W-:Y:S01]  /*cd50*/  FMNMX.FTZ R130, R84, R77, !PT ;  /* 0x0000004d54827209 */ /* 0x004fe20007810000 */
[----:B------:R-:W-:Y:S01]  /*cd60*/  FMUL.FTZ R77, R90, UR5 ;  /* 0x000000055a4d7c20 */ /* 0x000fe20008410000 */
[----:B------:R-:W-:Y:S01]  /*cd70*/  FMUL.FTZ R90, R91, UR5 ;  /* 0x000000055b5a7c20 */ /* 0x000fe20008410000 */
[----:B------:R-:W-:Y:S01]  /*cd80*/  FMUL.FTZ R91, R94, UR5 ;  /* 0x000000055e5b7c20 */ /* 0x000fe20008410000 */
[----:B------:R-:W-:Y:S01]  /*cd90*/  FMUL.FTZ R94, R95, UR5 ;  /* 0x000000055f5e7c20 */ /* 0x000fe20008410000 */
[----:B------:R-:W-:Y:S02]  /*cda0*/  FMUL.FTZ R95, R74, UR5 ;  /* 0x000000054a5f7c20 */ /* 0x000fe40008410000 */
        /* <DEDUP_REMOVED lines=9> */
[----:B-1----:R-:W-:-:S05]  /*ce40*/  FMNMX.FTZ R131, R76, R131, !PT ;  /* 0x000000834c837209 */ /* 0x002fca0007810000 */
[----:B------:R-:W1:Y:S02]  /*ce50*/  SHFL.BFLY PT, R130, R131, 0x2, 0x1f ;  /* 0x0c401f0083827f89 */ /* 0x000e6400000e0000 */
[----:B------:R-:W3:Y:S08]  /*ce60*/  MUFU.TANH R11, R11 ;  /* 0x0000000b000b7308 */ /* 0x000ef00000002400 */
[----:B------:R-:W4:Y:S08]  /*ce70*/  MUFU.TANH R13, R13 ;  /* 0x0000000d000d7308 */ /* 0x000f300000002400 */
[----:B------:R-:W5:Y:S01]  /*ce80*/  MUFU.TANH R17, R17 ;  /* 0x0000001100117308 */ /* 0x000f620000002400 */
[----:B-1----:R-:W-:-:S07]  /*ce90*/  FMNMX.FTZ R130, R131, R130, !PT ;  /* 0x0000008283827209 */ /* 0x002fce0007810000 */
[----:B------:R-:W1:Y:S01]  /*cea0*/  MUFU.TANH R18, R18 ;  /* 0x0000001200127308 */ /* 0x000e620000002400 */
[----:B------:R-:W2:Y:S01]  /*ceb0*/  SHFL.BFLY PT, R131, R130, 0x1, 0x1f ;  /* 0x0c201f0082837f89 */ /* 0x000ea200000e0000 */
[----:B------:R-:W-:Y:S02]  /*cec0*/  WARPGROUP.DEPBAR.LE gsb0, 0x0 ;  /* 0x00008000000079c5 */ /* 0x000fe40000010000 */
[----:B------:R-:W-:-:S04]  /*ced0*/  WARPGROUP.ARRIVE ;  /* 0x00000000000079c5 */ /* 0x000fc80000000000 */
[----:B------:R-:W1:Y:S02]  /*cee0*/  MUFU.TANH R20, R20 ;  /* 0x0000001400147308 */ /* 0x000e640000002400 */
[----:B------:R-:W-:Y:S01]  /*cef0*/  HGMMA.64x96x16.F32 R24, gdesc[UR32].tnspB, R24, gsb0 ;  /* 0x41600000201879f0 */ /* 0x000fe20008000818 */
[----:B------:R-:W-:Y:S02]  /*cf00*/  UIADD3 UR32, UR10, 0x600, URZ ;  /* 0x000006000a207890 */ /* 0x000fe4000fffe03f */
[----:B------:R-:W-:-:S03]  /*cf10*/  UIADD3 UR34, UR11, 0x100, URZ ;  /* 0x000001000b227890 */ /* 0x000fc6000fffe03f */
[----:B------:R-:W1:Y:S01]  /*cf20*/  MUFU.TANH R128, R128 ;  /* 0x0000008000807308 */ /* 0x000e620000002400 */
[----:B------:R-:W-:Y:S01]  /*cf30*/  UMOV UR33, 0xc0000010 ;  /* 0xc000001000217882 */ /* 0x000fe20000000000 */
[----:B------:R-:W-:Y:S01]  /*cf40*/  UMOV UR35, 0x80000020 ;  /* 0x8000002000237882 */ /* 0x000fe20000000000 */
[----:B--2---:R-:W-:-:S05]  /*cf50*/  FMNMX.FTZ R74, R130, R131, !PT ;  /* 0x00000083824a7209 */ /* 0x004fca0007810000 */
[----:B------:R-:W2:Y:S01]  /*cf60*/  MUFU.TANH R121, R121 ;  /* 0x0000007900797308 */ /* 0x000ea20000002400 */
[C---:B------:R-:W-:Y:S01]  /*cf70*/  FMUL.FTZ R132, R74.reuse, UR4 ;  /* 0x000000044a847c20 */ /* 0x040fe20008410000 */
[----:B------:R-:W-:-:S03]  /*cf80*/  FADD.FTZ R4, -R74, R4 ;  /* 0x000000044a047221 */ /* 0x000fc60000010100 */
[--C-:B------:R-:W-:Y:S01]  /*cf90*/  FFMA.FTZ R134, R12, UR4, -R132.reuse ;  /* 0x000000040c867c23 */ /* 0x100fe20008010884 */
[----:B------:R-:W-:Y:S01]  /*cfa0*/  FMNMX.FTZ R12, R7, R5, !PT ;  /* 0x00000005070c7209 */ /* 0x000fe20007810000 */
[--C-:B------:R-:W-:Y:S01]  /*cfb0*/  FFMA.FTZ R131, R10, UR4, -R132.reuse ;  /* 0x000000040a837c23 */ /* 0x100fe20008010884 */
[--C-:B------:R-:W-:Y:S01]  /*cfc0*/  FFMA.FTZ R10, R15, UR4, -R132.reuse ;  /* 0x000000040f0a7c23 */ /* 0x100fe20008010884 */
[----:B------:R-:W2:Y:S01]  /*cfd0*/  MUFU.TANH R122, R122 ;  /* 0x0000007a007a7308 */ /* 0x000ea20000002400 */
[----:B0-----:R-:W-:Y:S01]  /*cfe0*/  FMNMX.FTZ R12, R9, R12, !PT ;  /* 0x0000000c090c7209 */ /* 0x001fe20007810000 */
[--C-:B------:R-:W-:Y:S01]  /*cff0*/  FFMA.FTZ R133, R8, UR4, -R132.reuse ;  /* 0x0000000408857c23 */ /* 0x100fe20008010884 */
[--C-:B------:R-:W-:Y:S01]  /*d000*/  FFMA.FTZ R8, R14, UR4, -R132.reuse ;  /* 0x000000040e087c23 */ /* 0x100fe20008010884 */
[----:B------:R-:W-:Y:S01]  /*d010*/  FMUL.FTZ R4, R4, UR4 ;  /* 0x0000000404047c20 */ /* 0x000fe20008410000 */
[----:B---3--:R-:W-:Y:S01]  /*d020*/  FMNMX.FTZ R12, R11, R12, !PT ;  /* 0x0000000c0b0c7209 */ /* 0x008fe20007810000 */
[--C-:B------:R-:W-:Y:S01]  /*d030*/  FFMA.FTZ R6, R6, UR4, -R132.reuse ;  /* 0x0000000406067c23 */ /* 0x100fe20008010884 */
[--C-:B------:R-:W-:Y:S01]  /*d040*/  FFMA.FTZ R19, R19, UR4, -R132.reuse ;  /* 0x0000000413137c23 */ /* 0x100fe20008010884 */
[----:B------:R-:W0:Y:S01]  /*d050*/  MUFU.TANH R124, R124 ;  /* 0x0000007c007c7308 */ /* 0x000e220000002400 */
[----:B----4-:R-:W-:Y:S01]  /*d060*/  FMNMX.FTZ R12, R13, R12, !PT ;  /* 0x0000000c0d0c7209 */ /* 0x010fe20007810000 */
[--C-:B------:R-:W-:Y:S01]  /*d070*/  FFMA.FTZ R21, R21, UR4, -R132.reuse ;  /* 0x0000000415157c23 */ /* 0x100fe20008010884 */
[--C-:B------:R-:W-:Y:S01]  /*d080*/  FFMA.FTZ R120, R120, UR4, -R132.reuse ;  /* 0x0000000478787c23 */ /* 0x100fe20008010884 */
[--C-:B------:R-:W-:Y:S01]  /*d090*/  FFMA.FTZ R129, R129, UR4, -R132.reuse ;  /* 0x0000000481817c23 */ /* 0x100fe20008010884 */
[----:B-----5:R-:W-:Y:S01]  /*d0a0*/  FMNMX.FTZ R15, R17, R12, !PT ;  /* 0x0000000c110f7209 */ /* 0x020fe20007810000 */
[--C-:B------:R-:W-:Y:S01]  /*d0b0*/  FFMA.FTZ R123, R123, UR4, -R132.reuse ;  /* 0x000000047b7b7c23 */ /* 0x100fe20008010884 */
[--C-:B------:R-:W-:Y:S01]  /*d0c0*/  FFMA.FTZ R125, R125, UR4, -R132.reuse ;  /* 0x000000047d7d7c23 */ /* 0x100fe20008010884 */
[----:B------:R-:W3:Y:S01]  /*d0d0*/  MUFU.TANH R126, R126 ;  /* 0x0000007e007e7308 */ /* 0x000ee20000002400 */
[----:B-1----:R-:W-:Y:S01]  /*d0e0*/  FMNMX.FTZ R15, R18, R15, !PT ;  /* 0x0000000f120f7209 */ /* 0x002fe20007810000 */
[--C-:B------:R-:W-:Y:S01]  /*d0f0*/  FFMA.FTZ R112, R112, UR4, -R132.reuse ;  /* 0x0000000470707c23 */ /* 0x100fe20008010884 */
[--C-:B------:R-:W-:Y:S01]  /*d100*/  FFMA.FTZ R127, R127, UR4, -R132.reuse ;  /* 0x000000047f7f7c23 */ /* 0x100fe20008010884 */
[--C-:B------:R-:W-:Y:S01]  /*d110*/  FFMA.FTZ R115, R115, UR4, -R132.reuse ;  /* 0x0000000473737c23 */ /* 0x100fe20008010884 */
[----:B------:R-:W-:Y:S01]  /*d120*/  FMNMX.FTZ R15, R20, R15, !PT ;  /* 0x0000000f140f7209 */ /* 0x000fe20007810000 */
[--C-:B------:R-:W-:Y:S01]  /*d130*/  FFMA.FTZ R117, R117, UR4, -R132.reuse ;  /* 0x0000000475757c23 */ /* 0x100fe20008010884 */
[--C-:B------:R-:W-:Y:S01]  /*d140*/  FFMA.FTZ R104, R104, UR4, -R132.reuse ;  /* 0x0000000468687c23 */ /* 0x100fe20008010884 */
[----:B------:R-:W1:Y:S01]  /*d150*/  MUFU.TANH R113, R113 ;  /* 0x0000007100717308 */ /* 0x000e620000002400 */
        /* <DEDUP_REMOVED lines=12> */
[----:B0-----:R-:W-:Y:S01]  /*d220*/  FMNMX.FTZ R15, R124, R15, !PT ;  /* 0x0000000f7c0f7209 */ /* 0x001fe20007810000 */
[--C-:B------:R-:W-:Y:S01]  /*d230*/  FFMA.FTZ R89, R89, UR4, -R132.reuse ;  /* 0x0000000459597c23 */ /* 0x100fe20008010884 */
[--C-:B------:R-:W-:Y:S01]  /*d240*/  FFMA.FTZ R92, R92, UR4, -R132.reuse ;  /* 0x000000045c5c7c23 */ /* 0x100fe20008010884 */
[----:B------:R-:W0:Y:S01]  /*d250*/  MUFU.TANH R116, R116 ;  /* 0x0000007400747308 */ /* 0x000e220000002400 */
[----:B---3--:R-:W-:Y:S01]  /*d260*/  FMNMX.FTZ R12, R126, R15, !PT ;  /* 0x0000000f7e0c7209 */ /* 0x008fe20007810000 */
[--C-:B------:R-:W-:Y:S01]  /*d270*/  FFMA.FTZ R93, R93, UR4, -R132.reuse ;  /* 0x000000045d5d7c23 */ /* 0x100fe20008010884 */
[--C-:B------:R-:W-:Y:S01]  /*d280*/  FFMA.FTZ R80, R80, UR4, -R132.reuse ;  /* 0x0000000450507c23 */ /* 0x100fe20008010884 */
[--C-:B------:R-:W-:Y:S01]  /*d290*/  FFMA.FTZ R81, R81, UR4, -R132.reuse ;  /* 0x0000000451517c23 */ /* 0x100fe20008010884 */
[----:B-1----:R-:W-:Y:S01]  /*d2a0*/  FMNMX.FTZ R15, R113, R12, !PT ;  /* 0x0000000c710f7209 */ /* 0x002fe20007810000 */
[--C-:B------:R-:W-:Y:S01]  /*d2b0*/  FFMA.FTZ R84, R84, UR4, -R132.reuse ;  /* 0x0000000454547c23 */ /* 0x100fe20008010884 */
[--C-:B------:R-:W-:Y:S01]  /*d2c0*/  FFMA.FTZ R85, R85, UR4, -R132.reuse ;  /* 0x0000000455557c23 */ /* 0x100fe20008010884 */
[----:B------:R-:W1:Y:S01]  /*d2d0*/  MUFU.TANH R118, R118 ;  /* 0x0000007600767308 */ /* 0x000e620000002400 */
[----:B--2---:R-:W-:Y:S01]  /*d2e0*/  FMNMX.FTZ R15, R114, R15, !PT ;  /* 0x0000000f720f7209 */ /* 0x004fe20007810000 */
[--C-:B------:R-:W-:Y:S01]  /*d2f0*/  FFMA.FTZ R72, R72, UR4, -R132.reuse ;  /* 0x0000000448487c23 */ /* 0x100fe20008010884 */
[--C-:B------:R-:W-:Y:S01]  /*d300*/  FFMA.FTZ R73, R73, UR4, -R132.reuse ;  /* 0x0000000449497c23 */ /* 0x100fe20008010884 */
[--C-:B------:R-:W-:Y:S01]  /*d310*/  FFMA.FTZ R103, R103, UR4, -R132.reuse ;  /* 0x0000000467677c23 */ /* 0x100fe20008010884 */
[----:B------:R-:W-:-:S03]  /*d320*/  FFMA.FTZ R132, R76, UR4, -R132 ;  /* 0x000000044c847c23 */ /* 0x000fc60008010884 */
[----:B------:R-:W2:Y:S01]  /*d330*/  MUFU.TANH R106, R106 ;  /* 0x0000006a006a7308 */ /* 0x000ea20000002400 */
[----:B0-----:R-:W-:-:S07]  /*d340*/  FMNMX.FTZ R15, R116, R15, !PT ;  /* 0x0000000f740f7209 */ /* 0x001fce0007810000 */
[----:B------:R-:W0:Y:S01]  /*d350*/  MUFU.TANH R107, R107 ;  /* 0x0000006b006b7308 */ /* 0x000e220000002400 */
[----:B-1----:R-:W-:-:S07]  /*d360*/  FMNMX.FTZ R15, R118, R15, !PT ;  /* 0x0000000f760f7209 */ /* 0x002fce0007810000 */
[----:B------:R-:W1:Y:S01]  /*d370*/  MUFU.TANH R109, R109 ;  /* 0x0000006d006d7308 */ /* 0x000e620000002400 */
[----:B--2---:R-:W-:Y:S01]  /*d380*/  FMNMX.FTZ R12, R106, R15, !PT ;  /* 0x0000000f6a0c7209 */ /* 0x004fe20007810000 */
[----:B------:R-:W-:Y:S02]  /*d390*/  WARPGROUP.DEPBAR.LE gsb0, 0x0 ;  /* 0x00008000000079c5 */ /* 0x000fe40000010000 */
[----:B------:R-:W-:-:S04]  /*d3a0*/  WARPGROUP.ARRIVE ;  /* 0x00000000000079c5 */ /* 0x000fc80000000000 */
[----:B------:R-:W2:Y:S01]  /*d3b0*/  MUFU.TANH R110, R110 ;  /* 0x0000006e006e7308 */ /* 0x000ea20000002400 */
[----:B0-----:R-:W-:Y:S01]  /*d3c0*/  FMNMX.FTZ R12, R107, R12, !PT ;  /* 0x0000000c6b0c7209 */ /* 0x001fe20007810000 */
[----:B------:R-:W-:Y:S01]  /*d3d0*/  HGMMA.64x96x16.F32 R24, gdesc[UR32].tnspB, R24, gsb0 ;  /* 0x41600000201879f0 */ /* 0x000fe20008000818 */
[----:B------:R-:W-:Y:S02]  /*d3e0*/  UIADD3 UR32, UR10, 0x780, URZ ;  /* 0x000007800a207890 */ /* 0x000fe4000fffe03f */
[----:B------:R-:W-:-:S03]  /*d3f0*/  UIADD3 UR34, UR11, 0x140, URZ ;  /* 0x000001400b227890 */ /* 0x000fc6000fffe03f */
[----:B------:R-:W0:Y:S01]  /*d400*/  MUFU.TANH R97, R97 ;  /* 0x0000006100617308 */ /* 0x000e220000002400 */
[----:B------:R-:W-:Y:S01]  /*d410*/  UMOV UR33, 0xc0000010 ;  /* 0xc000001000217882 */ /* 0x000fe20000000000 */
[----:B------:R-:W-:Y:S01]  /*d420*/  UMOV UR35, 0x80000020 ;  /* 0x8000002000237882 */ /* 0x000fe20000000000 */
[----:B-1----:R-:W-:-:S05]  /*d430*/  FMNMX.FTZ R15, R109, R12, !PT ;  /* 0x0000000c6d0f7209 */ /* 0x002fca0007810000 */
        /* <DEDUP_REMOVED lines=34> */
[----:B0-----:R-:W-:-:S07]  /*d660*/  FMNMX.FTZ R12, R95, R12, !PT ;  /* 0x0000000c5f0c7209 */ /* 0x001fce0007810000 */
[----:B------:R-:W0:Y:S01]  /*d670*/  MUFU.TANH R79, R79 ;  /* 0x0000004f004f7308 */ /* 0x000e220000002400 */
[----:B-1----:R-:W-:-:S07]  /*d680*/  FMNMX.FTZ R15, R75, R12, !PT ;  /* 0x0000000c4b0f7209 */ /* 0x002fce0007810000 */
[----:B------:R-:W-:Y:S01]  /*d690*/  MUFU.EX2 R4, R4 ;  /* 0x0000000400047308 */ /* 0x000fe20000000800 */
[----:B--2---:R-:W-:-:S07]  /*d6a0*/  FMNMX.FTZ R12, R78, R15, !PT ;  /* 0x0000000f4e0c7209 */ /* 0x004fce0007810000 */
[----:B------:R-:W-:Y:S01]  /*d6b0*/  MUFU.EX2 R6, R6 ;  /* 0x0000000600067308 */ /* 0x000fe20000000800 */
[----:B0-----:R-:W-:-:S05]  /*d6c0*/  FMNMX.FTZ R12, R79, R12, !PT ;  /* 0x0000000c4f0c7209 */ /* 0x001fca0007810000 */
[----:B------:R-:W0:Y:S02]  /*d6d0*/  SHFL.BFLY PT, R15, R12, 0x2, 0x1f ;  /* 0x0c401f000c0f7f89 */ /* 0x000e2400000e0000 */
[----:B------:R-:W-:Y:S08]  /*d6e0*/  MUFU.EX2 R133, R133 ;  /* 0x0000008500857308 */ /* 0x000ff00000000800 */
[----:B------:R-:W-:Y:S08]  /*d6f0*/  MUFU.EX2 R131, R131 ;  /* 0x0000008300837308 */ /* 0x000ff00000000800 */
[----:B------:R-:W-:Y:S01]  /*d700*/  MUFU.EX2 R134, R134 ;  /* 0x0000008600867308 */ /* 0x000fe20000000800 */
[----:B0-----:R-:W-:-:S07]  /*d710*/  FMNMX.FTZ R14, R12, R15, !PT ;  /* 0x0000000f0c0e7209 */ /* 0x001fce0007810000 */
[----:B------:R-:W-:Y:S01]  /*d720*/  MUFU.EX2 R8, R8 ;  /* 0x0000000800087308 */ /* 0x000fe20000000800 */
[----:B------:R-:W0:Y:S07]  /*d730*/  SHFL.BFLY PT, R15, R14, 0x1, 0x1f ;  /* 0x0c201f000e0f7f89 */ /* 0x000e2e00000e0000 */
[----:B------:R-:W-:Y:S08]  /*d740*/  MUFU.EX2 R10, R10 ;  /* 0x0000000a000a7308 */ /* 0x000ff00000000800 */
[----:B------:R-:W-:Y:S08]  /*d750*/  MUFU.EX2 R19, R19 ;  /* 0x0000001300137308 */ /* 0x000ff00000000800 */
[----:B------:R-:W-:Y:S01]  /*d760*/  MUFU.EX2 R21, R21 ;  /* 0x0000001500157308 */ /* 0x000fe20000000800 */
[----:B0-----:R-:W-:-:S05]  /*d770*/  FMNMX.FTZ R130, R14, R15, !PT ;  /* 0x0000000f0e827209 */ /* 0x001fca0007810000 */
[C---:B------:R-:W-:Y:S01]  /*d780*/  FMUL.FTZ R135, R130.reuse, UR4 ;  /* 0x0000000482877c20 */ /* 0x040fe20008410000 */
[----:B------:R-:W-:Y:S01]  /*d790*/  FADD.FTZ R12, -R130, R5 ;  /* 0x00000005820c7221 */ /* 0x000fe20000010100 */
[----:B------:R-:W-:Y:S02]  /*d7a0*/  MUFU.EX2 R120, R120 ;  /* 0x0000007800787308 */ /* 0x000fe40000000800 */
[--C-:B------:R-:W-:Y:S01]  /*d7b0*/  FFMA.FTZ R7, R7, UR4, -R135.reuse ;  /* 0x0000000407077c23 */ /* 0x100fe20008010887 */
[--C-:B------:R-:W-:Y:S01]  /*d7c0*/  FFMA.FTZ R136, R13, UR4, -R135.reuse ;  /* 0x000000040d887c23 */ /* 0x100fe20008010887 */
[----:B------:R-:W-:Y:S01]  /*d7d0*/  IMAD.U32 R13, RZ, RZ, UR36 ;  /* 0x00000024ff0d7e24 */ /* 0x000fe2000f8e00ff */
[----:B------:R-:W-:Y:S02]  /*d7e0*/  WARPGROUP.DEPBAR.LE gsb0, 0x0 ;  /* 0x00008000000079c5 */ /* 0x000fe40000010000 */
[----:B------:R-:W-:Y:S01]  /*d7f0*/  WARPGROUP.ARRIVE ;  /* 0x00000000000079c5 */ /* 0x000fe20000000000 */
[----:B------:R-:W-:Y:S01]  /*d800*/  FMUL.FTZ R12, R12, UR4 ;  /* 0x000000040c0c7c20 */ /* 0x000fe20008410000 */
[--C-:B------:R-:W-:Y:S01]  /*d810*/  FFMA.FTZ R15, R9, UR4, -R135.reuse ;  /* 0x00000004090f7c23 */ /* 0x100fe20008010887 */
[----:B------:R-:W-:Y:S01]  /*d820*/  MUFU.EX2 R7, R7 ;  /* 0x0000000700077308 */ /* 0x000fe20000000800 */
[--C-:B------:R-:W-:Y:S01]  /*d830*/  FFMA.FTZ R14, R11, UR4, -R135.reuse ;  /* 0x000000040b0e7c23 */ /* 0x100fe20008010887 */
[----:B------:R-:W-:Y:S01]  /*d840*/  @!P1 LEA R13, R13, UR37, 0x3 ;  /* 0x000000250d0d9c11 */ /* 0x000fe2000f8e18ff */
[----:B------:R-:W-:Y:S01]  /*d850*/  HGMMA.64x96x16.F32 R24, gdesc[UR32].tnspB, R24, gsb0 ;  /* 0x41600000201879f0 */ /* 0x000fe20008000818 */
[----:B------:R-:W-:Y:S01]  /*d860*/  UIADD3 UR32, UR10, 0xa80, URZ ;  /* 0x00000a800a207890 */ /* 0x000fe2000fffe03f */
[--C-:B------:R-:W-:Y:S01]  /*d870*/  FFMA.FTZ R137, R18, UR4, -R135.reuse ;  /* 0x0000000412897c23 */ /* 0x100fe20008010887 */
[----:B------:R-:W-:Y:S01]  /*d880*/  UIADD3 UR34, UR11, 0x1c0, URZ ;  /* 0x000001c00b227890 */ /* 0x000fe2000fffe03f */
[----:B------:R-:W-:Y:S01]  /*d890*/  @!P1 VIADD R13, R13, 0x31c40 ;  /* 0x00031c400d0d9836 */ /* 0x000fe20000000000 */
[----:B------:R-:W-:Y:S01]  /*d8a0*/  UMOV UR33, 0xc0000010 ;  /* 0xc000001000217882 */ /* 0x000fe20000000000 */
[----:B------:R-:W-:Y:S01]  /*d8b0*/  UMOV UR35, 0x80000020 ;  /* 0x8000002000237882 */ /* 0x000fe20000000000 */
[----:B------:R0:W1:Y:S01]  /*d8c0*/  MUFU.EX2 R76, R12 ;  /* 0x0000000c004c7308 */ /* 0x0000620000000800 */
[--C-:B------:R-:W-:Y:S01]  /*d8d0*/  FFMA.FTZ R18, R116, UR4, -R135.reuse ;  /* 0x0000000474127c23 */ /* 0x100fe20008010887 */
[--C-:B------:R-:W-:Y:S01]  /*d8e0*/  FFMA.FTZ R116, R118, UR4, -R135.reuse ;  /* 0x0000000476747c23 */ /* 0x100fe20008010887 */
[--C-:B------:R-:W-:Y:S01]  /*d8f0*/  FFMA.FTZ R9, R17, UR4, -R135.reuse ;  /* 0x0000000411097c23 */ /* 0x100fe20008010887 */
[--C-:B------:R-:W-:Y:S01]  /*d900*/  FFMA.FTZ R11, R20, UR4, -R135.reuse ;  /* 0x00000004140b7c23 */ /* 0x100fe20008010887 */
[--C-:B------:R-:W-:Y:S01]  /*d910*/  FFMA.FTZ R128, R128, UR4, -R135.reuse ;  /* 0x0000000480807c23 */ /* 0x100fe20008010887 */
[--C-:B------:R-:W-:Y:S01]  /*d920*/  FFMA.FTZ R121, R121, UR4, -R135.reuse ;  /* 0x0000000479797c23 */ /* 0x100fe20008010887 */
[----:B------:R-:W-:Y:S01]  /*d930*/  FFMA.FTZ R122, R122, UR4, -R135 ;  /* 0x000000047a7a7c23 */ /* 0x000fe20008010887 */
[----:B------:R-:W-:Y:S01]  /*d940*/  MUFU.EX2 R5, R132 ;  /* 0x0000008400057308 */ /* 0x000fe20000000800 */
[----:B0-----:R-:W-:-:S02]  /*d950*/  VIADD R12, R145, 0x9 ;  /* 0x00000009910c7836 */ /* 0x001fc40000000000 */
[--C-:B------:R-:W-:Y:S01]  /*d960*/  FFMA.FTZ R20, R124, UR4, -R135.reuse ;  /* 0x000000047c147c23 */ /* 0x100fe20008010887 */
[--C-:B------:R-:W-:Y:S01]  /*d970*/  FFMA.FTZ R124, R126, UR4, -R135.reuse ;  /* 0x000000047e7c7c23 */ /* 0x100fe20008010887 */
[--C-:B------:R-:W-:Y:S01]  /*d980*/  FFMA.FTZ R113, R113, UR4, -R135.reuse ;  /* 0x0000000471717c23 */ /* 0x100fe20008010887 */
[--C-:B------:R-:W-:Y:S01]  /*d990*/  FFMA.FTZ R114, R114, UR4, -R135.reuse ;  /* 0x0000000472727c23 */ /* 0x100fe20008010887 */
[----:B------:R-:W-:Y:S01]  /*d9a0*/  SEL R118, R12, 0x9, !P2 ;  /* 0x000000090c767807 */ /* 0x000fe20005000000 */
[----:B------:R-:W-:Y:S01]  /*d9b0*/  FFMA.FTZ R17, R106, UR4, -R135 ;  /* 0x000000046a117c23 */ /* 0x000fe20008010887 */
[----:B------:R-:W0:Y:S01]  /*d9c0*/  MUFU.EX2 R15, R15 ;  /* 0x0000000f000f7308 */ /* 0x000e220000000800 */
[----:B------:R-:W-:Y:S01]  /*d9d0*/  @!P1 PRMT R12, RZ, 0x654, R13 ;  /* 0x00000654ff0c9816 */ /* 0x000fe2000000000d */
        /* <DEDUP_REMOVED lines=13> */
[----:B------:R-:W-:Y:S01]  /*dab0*/  FFMA.FTZ R79, R79, UR4, -R135 ;  /* 0x000000044f4f7c23 */ /* 0x000fe20008010887 */
[----:B------:R-:W4:Y:S01]  /*dac0*/  MUFU.EX2 R136, R136 ;  /* 0x0000008800887308 */ /* 0x000f220000000800 */
[----:B--2---:R-:W-:-:S02]  /*dad0*/  IMAD.U32 R14, RZ, RZ, UR7 ;  /* 0x00000007ff0e7e24 */ /* 0x004fc4000f8e00ff */
[----:B------:R-:W-:Y:S01]  /*dae0*/  FFMA.FTZ R95, R95, UR4, -R135 ;  /* 0x000000045f5f7c23 */ /* 0x000fe20008010887 */
[----:B------:R-:W-:Y:S01]  /*daf0*/  ISETP.LT.AND P2, PT, RZ, UR38, PT ;  /* 0x00000026ff007c0c */ /* 0x000fe2000bf41270 */
[----:B------:R-:W-:Y:S01]  /*db00*/  UIADD3 UR7, UR38, -0x1, URZ ;  /* 0xffffffff26077890 */ /* 0x000fe2000fffe03f */
[----:B------:R-:W-:Y:S02]  /*db10*/  @!P1 LEA R14, R14, UR37, 0x3 ;  /* 0x000000250e0e9c11 */ /* 0x000fe4000f8e18ff */
[----:B------:R-:W2:Y:S02]  /*db20*/  MUFU.EX2 R9, R9 ;  /* 0x0000000900097308 */ /* 0x000ea40000000800 */
[----:B------:R-:W-:Y:S01]  /*db30*/  @!P1 IADD3 R13, R14, 0x31c60, RZ ;  /* 0x00031c600e0d9810 */ /* 0x000fe20007ffe0ff */
[----:B-1----:R-:W-:Y:S01]  /*db40*/  FFMA.FTZ R14, R76, R0, R7 ;  /* 0x000000004c0e7223 */ /* 0x002fe20000010007 */
[----:B------:R-:W-:Y:S01]  /*db50*/  FFMA.FTZ R0, R98, UR4, -R135 ;  /* 0x0000000462007c23 */ /* 0x000fe20008010887 */
[----:B------:R-:W-:Y:S01]  /*db60*/  UMOV UR38, UR7 ;  /* 0x0000000700267c82 */ /* 0x000fe20008000000 */
[----:B------:R-:W-:Y:S01]  /*db70*/  @!P1 PRMT R13, RZ, 0x654, R13 ;  /* 0x00000654ff0d9816 */ /* 0x000fe2000000000d */
[----:B------:R-:W-:Y:S01]  /*db80*/  UMOV UR7, UR36 ;  /* 0x0000002400077c82 */ /* 0x000fe20008000000 */
[----:B------:R-:W1:Y:S08]  /*db90*/  MUFU.EX2 R137, R137 ;  /* 0x0000008900897308 */ /* 0x000e700000000800 */
[----:B------:R-:W5:Y:S08]  /*dba0*/  MUFU.EX2 R11, R11 ;  /* 0x0000000b000b7308 */ /* 0x000f700000000800 */
[----:B------:R-:W5:Y:S08]  /*dbb0*/  MUFU.EX2 R128, R128 ;  /* 0x0000008000807308 */ /* 0x000f700000000800 */
[----:B------:R-:W5:Y:S08]  /*dbc0*/  MUFU.EX2 R121, R121 ;  /* 0x0000007900797308 */ /* 0x000f700000000800 */
[----:B------:R-:W-:Y:S08]  /*dbd0*/  MUFU.EX2 R129, R129 ;  /* 0x0000008100817308 */ /* 0x000ff00000000800 */
[----:B------:R-:W5:Y:S01]  /*dbe0*/  MUFU.EX2 R122, R122 ;  /* 0x0000007a007a7308 */ /* 0x000f620000000800 */
[----:B------:R-:W-:-:S02]  /*dbf0*/  WARPGROUP.DEPBAR.LE gsb0, 0x0 ;  /* 0x00008000000079c5 */ /* 0x000fc40000010000 */
[----:B------:R-:W-:-:S05]  /*dc00*/  WARPGROUP.ARRIVE ;  /* 0x00000000000079c5 */ /* 0x000fca0000000000 */
[----:B------:R-:W-:Y:S01]  /*dc10*/  MUFU.EX2 R123, R123 ;  /* 0x0000007b007b7308 */ /* 0x000fe20000000800 */
[----:B------:R-:W-:Y:S01]  /*dc20*/  HGMMA.64x96x16.F32 R24, gdesc[UR32].tnspB, R24, gsb0 ;  /* 0x41600000201879f0 */ /* 0x000fe20008000818 */
[----:B------:R-:W-:Y:S02]  /*dc30*/  UIADD3 UR32, UR10, 0xc00, URZ ;  /* 0x00000c000a207890 */ /* 0x000fe4000fffe03f */
[----:B------:R-:W-:-:S04]  /*dc40*/  UIADD3 UR34, UR11, 0x200, URZ ;  /* 0x000002000b227890 */ /* 0x000fc8000fffe03f */
[----:B------:R-:W-:Y:S01]  /*dc50*/  MUFU.EX2 R20, R20 ;  /* 0x0000001400147308 */ /* 0x000fe20000000800 */
[----:B------:R-:W-:Y:S01]  /*dc60*/  UMOV UR33, 0xc0000010 ;  /* 0xc000001000217882 */ /* 0x000fe20000000000 */
[----:B------:R-:W-:-:S06]  /*dc70*/  UMOV UR35, 0x80000020 ;  /* 0x8000002000237882 */ /* 0x000fcc0000000000 */
[----:B------:R-:W5:Y:S08]  /*dc80*/  MUFU.EX2 R125, R125 ;  /* 0x0000007d007d7308 */ /* 0x000f700000000800 */
[----:B------:R-:W5:Y:S08]  /*dc90*/  MUFU.EX2 R124, R124 ;  /* 0x0000007c007c7308 */ /* 0x000f700000000800 */
[----:B------:R-:W5:Y:S08]  /*dca0*/  MUFU.EX2 R112, R112 ;  /* 0x0000007000707308 */ /* 0x000f700000000800 */
[----:B------:R-:W-:Y:S08]  /*dcb0*/  MUFU.EX2 R113, R113 ;  /* 0x0000007100717308 */ /* 0x000ff00000000800 */
[----:B------:R-:W5:Y:S08]  /*dcc0*/  MUFU.EX2 R127, R127 ;  /* 0x0000007f007f7308 */ /* 0x000f700000000800 */
[----:B------:R-:W5:Y:S08]  /*dcd0*/  MUFU.EX2 R114, R114 ;  /* 0x0000007200727308 */ /* 0x000f700000000800 */
[----:B------:R-:W-:Y:S08]  /*dce0*/  MUFU.EX2 R115, R115 ;  /* 0x0000007300737308 */ /* 0x000ff00000000800 */
[----:B------:R-:W-:Y:S08]  /*dcf0*/  MUFU.EX2 R18, R18 ;  /* 0x0000001200127308 */ /* 0x000ff00000000800 */
[----:B------:R-:W5:Y:S08]  /*dd00*/  MUFU.EX2 R117, R117 ;  /* 0x0000007500757308 */ /* 0x000f700000000800 */
[----:B------:R-:W5:Y:S08]  /*dd10*/  MUFU.EX2 R116, R116 ;  /* 0x0000007400747308 */ /* 0x000f700000000800 */
        /* <DEDUP_REMOVED lines=16> */
[----:B------:R-:W5:Y:S08]  /*de20*/  MUFU.EX2 R101, R101 ;  /* 0x0000006500657308 */ /* 0x000f700000000800 */
        /* <DEDUP_REMOVED lines=12> */
[----:B0-----:R-:W-:Y:S01]  /*def0*/  FADD.FTZ R3, R15, R14 ;  /* 0x0000000e0f037221 */ /* 0x001fe20000010000 */
[----:B------:R0:W-:Y:S01]  /*df00*/  @!P1 SYNCS.ARRIVE.TRANS64.RED.A1T0 RZ, [R13+URZ], RZ ;  /* 0x000000ff0dff99a7 */ /* 0x0001e2000810043f */
[----:B------:R-:W-:Y:S01]  /*df10*/  F2FP.F16.F32.PACK_AB R14, R134, R131 ;  /* 0x00000083860e723e */ /* 0x000fe200000000ff */
[----:B------:R-:W-:Y:S01]  /*df20*/  FADD.FTZ R12, R133, R12 ;  /* 0x0000000c850c7221 */ /* 0x000fe20000010000 */
[----:B------:R-:W-:Y:S01]  /*df30*/  MUFU.EX2 R92, R92 ;  /* 0x0000005c005c7308 */ /* 0x000fe20000000800 */
[-C--:B------:R-:W-:Y:S01]  /*df40*/  FMUL.FTZ R36, R36, R4.reuse ;  /* 0x0000000424247220 */ /* 0x080fe20000410000 */
[-C--:B------:R-:W-:Y:S01]  /*df50*/  FMUL.FTZ R37, R37, R4.reuse ;  /* 0x0000000425257220 */ /* 0x080fe20000410000 */
[-C--:B------:R-:W-:Y:S01]  /*df60*/  FMUL.FTZ R40, R40, R4.reuse ;  /* 0x0000000428287220 */ /* 0x080fe20000410000 */
[----:B------:R-:W-:Y:S01]  /*df70*/  FMUL.FTZ R41, R41, R4 ;  /* 0x0000000429297220 */ /* 0x000fe20000410000 */
[----:B0-----:R-:W-:Y:S01]  /*df80*/  FADD.FTZ R13, R131, R12 ;  /* 0x0000000c830d7221 */ /* 0x001fe20000010000 */
[----:B------:R-:W-:Y:S01]  /*df90*/  F2FP.F16.F32.PACK_AB R12, R133, R6 ;  /* 0x00000006850c723e */ /* 0x000fe200000000ff */
[----:B------:R-:W-:Y:S01]  /*dfa0*/  FADD.FTZ R133, R132, R3 ;  /* 0x0000000384857221 */ /* 0x000fe20000010000 */
[----:B------:R-:W-:Y:S01]  /*dfb0*/  FFMA.FTZ R3, R100, UR4, -R135 ;  /* 0x0000000464037c23 */ /* 0x000fe20008010887 */
[----:B------:R-:W-:Y:S01]  /*dfc0*/  FADD.FTZ R139, R134, R13 ;  /* 0x0000000d868b7221 */ /* 0x000fe20000010000 */
[----:B------:R-:W-:Y:S01]  /*dfd0*/  F2FP.F16.F32.PACK_AB R13, R15, R7 ;  /* 0x000000070f0d723e */ /* 0x000fe200000000ff */
[----:B----4-:R-:W-:Y:S01]  /*dfe0*/  FADD.FTZ R98, R136, R133 ;  /* 0x0000008588627221 */ /* 0x010fe20000010000 */
[----:B------:R-:W-:Y:S01]  /*dff0*/  FFMA.FTZ R7, R77, UR4, -R135 ;  /* 0x000000044d077c23 */ /* 0x000fe20008010887 */
[----:B------:R-:W-:Y:S01]  /*e000*/  FADD.FTZ R139, R8, R139 ;  /* 0x0000008b088b7221 */ /* 0x000fe20000010000 */
[----:B------:R-:W-:Y:S01]  /*e010*/  FFMA.FTZ R77, R82, UR4, -R135 ;  /* 0x00000004524d7c23 */ /* 0x000fe20008010887 */
[----:B--2---:R-:W-:Y:S01]  /*e020*/  FADD.FTZ R98, R9, R98 ;  /* 0x0000006209627221 */ /* 0x004fe20000010000 */
[----:B------:R-:W-:Y:S01]  /*e030*/  F2FP.F16.F32.PACK_AB R15, R136, R132 ;  /* 0x00000084880f723e */ /* 0x000fe200000000ff */
[----:B------:R-:W-:Y:S01]  /*e040*/  FADD.FTZ R100, R10, R139 ;  /* 0x0000008b0a647221 */ /* 0x000fe20000010000 */
[----:B------:R-:W-:Y:S01]  /*e050*/  FFMA.FTZ R6, R102, UR4, -R135 ;  /* 0x0000000466067c23 */ /* 0x000fe20008010887 */
[----:B-1----:R-:W-:Y:S01]  /*e060*/  FADD.FTZ R98, R137, R98 ;  /* 0x0000006289627221 */ /* 0x002fe20000010000 */
[----:B------:R-:W-:Y:S01]  /*e070*/  MUFU.EX2 R3, R3 ;  /* 0x0000000300037308 */ /* 0x000fe20000000800 */
[----:B------:R-:W-:Y:S01]  /*e080*/  FADD.FTZ R100, R19, R100 ;  /* 0x0000006413647221 */ /* 0x000fe20000010000 */
[----:B------:R0:W-:Y:S01]  /*e090*/  STSM.16.M88.4 [R2+0x24300], R12 ;  /* 0x0243000c02007844 */ /* 0x0001e20000000200 */
[----:B-----5:R-:W-:Y:S01]  /*e0a0*/  FADD.FTZ R131, R11, R98 ;  /* 0x000000620b837221 */ /* 0x020fe20000010000 */
        /* <DEDUP_REMOVED lines=18> */
[----:B------:R1:W-:Y:S01]  /*e1d0*/  STSM.16.M88.4 [R2+0x25b00], R8 ;  /* 0x025b000802007844 */ /* 0x0003e20000000200 */
[----:B------:R-:W-:Y:S01]  /*e1e0*/  FADD.FTZ R98, R124, R131 ;  /* 0x000000837c627221 */ /* 0x000fe20000010000 */
[----:B------:R-:W-:Y:S01]  /*e1f0*/  F2FP.F16.F32.PACK_AB R120, R129, R120 ;  /* 0x000000788178723e */ /* 0x000fe200000000ff */
[----:B------:R-:W-:Y:S01]  /*e200*/  FADD.FTZ R100, R112, R133 ;  /* 0x0000008570647221 */ /* 0x000fe20000010000 */
[----:B------:R-:W-:Y:S01]  /*e210*/  F2FP.F16.F32.PACK_AB R112, R127, R112 ;  /* 0x000000707f70723e */ /* 0x000fe200000000ff */
[----:B------:R-:W-:Y:S01]  /*e220*/  FADD.FTZ R131, R113, R98 ;  /* 0x0000006271837221 */ /* 0x000fe20000010000 */
[C---:B------:R-:W-:Y:S01]  /*e230*/  F2FP.F16.F32.PACK_AB R113, R114.reuse, R113 ;  /* 0x000000717271723e */ /* 0x040fe200000000ff */
        /* <DEDUP_REMOVED lines=8> */
[----:B0-----:R-:W-:Y:S01]  /*e2c0*/  FADD.FTZ R13, R117, R100 ;  /* 0x00000064750d7221 */ /* 0x001fe20000010000 */
[----:B------:R-:W-:Y:S01]  /*e2d0*/  MUFU.EX2 R91, R91 ;  /* 0x0000005b005b7308 */ /* 0x000fe20000000800 */
[----:B------:R-:W-:Y:S01]  /*e2e0*/  FADD.FTZ R12, R116, R131 ;  /* 0x00000083740c7221 */ /* 0x000fe20000010000 */
[----:B------:R0:W-:Y:S01]  /*e2f0*/  STSM.16.M88.4 [R2+0x27300], R120 ;  /* 0x0273007802007844 */ /* 0x0001e20000000200 */
[----:B------:R-:W-:Y:S01]  /*e300*/  FADD.FTZ R14, R104, R13 ;  /* 0x0000000d680e7221 */ /* 0x000fe20000010000 */
[----:B------:R-:W-:Y:S01]  /*e310*/  F2FP.F16.F32.PACK_AB R104, R105, R104 ;  /* 0x000000686968723e */ /* 0x000fe200000000ff */
[----:B------:R-:W-:Y:S01]  /*e320*/  FADD.FTZ R13, R17, R12 ;  /* 0x0000000c110d7221 */ /* 0x000fe20000010000 */
[----:B------:R0:W-:Y:S01]  /*e330*/  STSM.16.M88.4 [R2+0x28b00], R112 ;  /* 0x028b007002007844 */ /* 0x0001e20000000200 */
[----:B------:R-:W-:Y:S01]  /*e340*/  FADD.FTZ R15, R105, R14 ;  /* 0x0000000e690f7221 */ /* 0x000fe20000010000 */
[----:B------:R-:W2:Y:S01]  /*e350*/  MUFU.EX2 R93, R93 ;  /* 0x0000005d005d7308 */ /* 0x000ea20000000800 */
[C---:B------:R-:W-:Y:S01]  /*e360*/  FADD.FTZ R14, R106.reuse, R13 ;  /* 0x0000000d6a0e7221 */ /* 0x040fe20000010000 */
[----:B------:R-:W-:Y:S01]  /*e370*/  F2FP.F16.F32.PACK_AB R105, R106, R17 ;  /* 0x000000116a69723e */ /* 0x000fe200000000ff */
[----:B------:R-:W-:Y:S01]  /*e380*/  FADD.FTZ R20, R108, R15 ;  /* 0x0000000f6c147221 */ /* 0x000fe20000010000 */
[----:B------:R-:W-:Y:S01]  /*e390*/  F2FP.F16.F32.PACK_AB R106, R119, R108 ;  /* 0x0000006c776a723e */ /* 0x000fe200000000ff */
[----:B------:R-:W-:Y:S01]  /*e3a0*/  FADD.FTZ R14, R107, R14 ;  /* 0x0000000e6b0e7221 */ /* 0x000fe20000010000 */
        /* <DEDUP_REMOVED lines=8> */
[C---:B------:R-:W-:Y:S01]  /*e430*/  F2FP.F16.F32.PACK_AB R97, R0.reuse, R97 ;  /* 0x000000610061723e */ /* 0x040fe200000000ff */
[----:B------:R-:W-:Y:S01]  /*e440*/  FADD.FTZ R18, R111, R18 ;  /* 0x000000126f127221 */ /* 0x000fe20000010000 */
[----:B------:R-:W4:Y:S01]  /*e450*/  MUFU.EX2 R80, R80 ;  /* 0x0000005000507308 */ /* 0x000f220000000800 */
[----:B------:R-:W-:Y:S01]  /*e460*/  FADD.FTZ R14, R0, R13 ;  /* 0x0000000d000e7221 */ /* 0x000fe20000010000 */
[----:B--2---:R-:W-:Y:S01]  /*e470*/  F2FP.F16.F32.PACK_AB R90, R93, R92 ;  /* 0x0000005c5d5a723e */ /* 0x004fe200000000ff */
[----:B------:R-:W-:Y:S01]  /*e480*/  FADD.FTZ R18, R99, R18 ;  /* 0x0000001263127221 */ /* 0x000fe20000010000 */
[C---:B------:R-:W-:Y:S01]  /*e490*/  F2FP.F16.F32.PACK_AB R99, R6.reuse, R3 ;  /* 0x000000030663723e */ /* 0x040fe200000000ff */
[----:B------:R-:W-:Y:S01]  /*e4a0*/  FADD.FTZ R13, R3, R14 ;  /* 0x0000000e030d7221 */ /* 0x000fe20000010000 */
[----:B------:R0:W-:Y:S01]  /*e4b0*/  STSM.16.M88.4 [R2+0x2a300], R104 ;  /* 0x02a3006802007844 */ /* 0x0001e20000000200 */
[----:B-1----:R-:W-:Y:S01]  /*e4c0*/  FADD.FTZ R9, R101, R18 ;  /* 0x0000001265097221 */ /* 0x002fe20000010000 */
[----:B------:R-:W1:Y:S01]  /*e4d0*/  MUFU.EX2 R77, R77 ;  /* 0x0000004d004d7308 */ /* 0x000e620000000800 */
[----:B------:R-:W-:Y:S01]  /*e4e0*/  FADD.FTZ R8, R6, R13 ;  /* 0x0000000d06087221 */ /* 0x000fe20000010000 */
[----:B------:R0:W-:Y:S01]  /*e4f0*/  STSM.16.M88.4 [R2+0x2bb00], R96 ;  /* 0x02bb006002007844 */ /* 0x0001e20000000200 */
[----:B------:R-:W-:Y:S01]  /*e500*/  FADD.FTZ R10, R88, R9 ;  /* 0x00000009580a7221 */ /* 0x000fe20000010000 */
[----:B------:R-:W-:Y:S01]  /*e510*/  F2FP.F16.F32.PACK_AB R88, R89, R88 ;  /* 0x000000585958723e */ /* 0x000fe200000000ff */
[----:B------:R-:W-:Y:S01]  /*e520*/  FADD.FTZ R9, R7, R8 ;  /* 0x0000000807097221 */ /* 0x000fe20000010000 */
[-C--:B------:R-:W-:Y:S01]  /*e530*/  FMUL.FTZ R45, R45, R4.reuse ;  /* 0x000000042d2d7220 */ /* 0x080fe20000410000 */
[----:B------:R-:W-:Y:S01]  /*e540*/  FADD.FTZ R11, R89, R10 ;  /* 0x0000000a590b7221 */ /* 0x000fe20000010000 */
[----:B------:R-:W2:Y:S01]  /*e550*/  MUFU.EX2 R12, R83 ;  /* 0x00000053000c7308 */ /* 0x000ea20000000800 */
[C---:B------:R-:W-:Y:S01]  /*e560*/  FADD.FTZ R0, R82.reuse, R9 ;  /* 0x0000000952007221 */ /* 0x040fe20000010000 */
[----:B------:R-:W-:Y:S01]  /*e570*/  F2FP.F16.F32.PACK_AB R89, R82, R7 ;  /* 0x000000075259723e */ /* 0x000fe200000000ff */
[----:B------:R-:W-:Y:S01]  /*e580*/  FADD.FTZ R8, R92, R11 ;  /* 0x0000000b5c087221 */ /* 0x000fe20000010000 */
[-C--:B------:R-:W-:Y:S01]  /*e590*/  FMUL.FTZ R48, R48, R4.reuse ;  /* 0x0000000430307220 */ /* 0x080fe20000410000 */
[----:B------:R-:W-:Y:S01]  /*e5a0*/  FADD.FTZ R9, R91, R0 ;  /* 0x000000005b097221 */ /* 0x000fe20000010000 */
[C---:B---3--:R-:W-:Y:S01]  /*e5b0*/  F2FP.F16.F32.PACK_AB R91, R94.reuse, R91 ;  /* 0x0000005b5e5b723e */ /* 0x048fe200000000ff */
[----:B------:R-:W-:Y:S01]  /*e5c0*/  FADD.FTZ R3, R93, R8 ;  /* 0x000000085d037221 */ /* 0x000fe20000010000 */
[----:B------:R-:W3:Y:S01]  /*e5d0*/  MUFU.EX2 R86, R86 ;  /* 0x0000005600567308 */ /* 0x000ee20000000800 */
[----:B------:R-:W-:Y:S01]  /*e5e0*/  FADD.FTZ R0, R94, R9 ;  /* 0x000000095e007221 */ /* 0x000fe20000010000 */
[-C--:B------:R-:W-:Y:S01]  /*e5f0*/  FMUL.FTZ R49, R49, R4.reuse ;  /* 0x0000000431317220 */ /* 0x080fe20000410000 */
[----:B----4-:R-:W-:Y:S01]  /*e600*/  FADD.FTZ R6, R80, R3 ;  /* 0x0000000350067221 */ /* 0x010fe20000010000 */
[----:B------:R0:W-:Y:S01]  /*e610*/  STSM.16.M88.4 [R2+0x2d300], R88 ;  /* 0x02d3005802007844 */ /* 0x0001e20000000200 */
[----:B-1----:R-:W-:Y:S01]  /*e620*/  FADD.FTZ R3, R77, R0 ;  /* 0x000000004d037221 */ /* 0x002fe20000010000 */
        /* <DEDUP_REMOVED lines=11> */
[----:B---3--:R-:W-:Y:S01]  /*e6e0*/  FADD.FTZ R3, R86, R3 ;  /* 0x0000000356037221 */ /* 0x008fe20000010000 */
[-C--:B------:R-:W-:Y:S01]  /*e6f0*/  FMUL.FTZ R68, R68, R4.reuse ;  /* 0x0000000444447220 */ /* 0x080fe20000410000 */
[----:B------:R-:W-:Y:S01]  /*e700*/  FMUL.FTZ R69, R69, R4 ;  /* 0x0000000445457220 */ /* 0x000fe20000410000 */
[-C--:B------:R-:W-:Y:S01]  /*e710*/  FMUL.FTZ R26, R26, R76.reuse ;  /* 0x0000004c1a1a7220 */ /* 0x080fe20000410000 */
[-C--:B------:R-:W-:Y:S01]  /*e720*/  FMUL.FTZ R27, R27, R76.reuse ;  /* 0x0000004c1b1b7220 */ /* 0x080fe20000410000 */
[-C--:B------:R-:W-:Y:S01]  /*e730*/  FMUL.FTZ R30, R30, R76.reuse ;  /* 0x0000004c1e1e7220 */ /* 0x080fe20000410000 */
[----:B------:R-:W-:Y:S01]  /*e740*/  FMUL.FTZ R31, R31, R76 ;  /* 0x0000004c1f1f7220 */ /* 0x000fe20000410000 */
[----:B------:R-:W3:Y:S01]  /*e750*/  MUFU.EX2 R84, R84 ;  /* 0x0000005400547308 */ /* 0x000ee20000000800 */
[C---:B-1----:R-:W-:Y:S01]  /*e760*/  FADD.FTZ R9, R81.reuse, R6 ;  /* 0x0000000651097221 */ /* 0x042fe20000010000 */
[----:B------:R-:W-:Y:S01]  /*e770*/  F2FP.F16.F32.PACK_AB R80, R81, R80 ;  /* 0x000000505150723e */ /* 0x000fe200000000ff */
[-C--:B------:R-:W-:Y:S01]  /*e780*/  FMUL.FTZ R34, R34, R76.reuse ;  /* 0x0000004c22227220 */ /* 0x080fe20000410000 */
[----:B------:R-:W-:Y:S01]  /*e790*/  F2FP.F16.F32.PACK_AB R81, R12, R77 ;  /* 0x0000004d0c51723e */ /* 0x000fe200000000ff */
[-C--:B------:R-:W-:Y:S01]  /*e7a0*/  FMUL.FTZ R35, R35, R76.reuse ;  /* 0x0000004c23237220 */ /* 0x080fe20000410000 */
[-C--:B------:R-:W-:Y:S01]  /*e7b0*/  FMUL.FTZ R38, R38, R76.reuse ;  /* 0x0000004c26267220 */ /* 0x080fe20000410000 */
[----:B------:R-:W-:Y:S01]  /*e7c0*/  FMUL.FTZ R39, R39, R76 ;  /* 0x0000004c27277220 */ /* 0x000fe20000410000 */
[----:B------:R-:W1:Y:S01]  /*e7d0*/  MUFU.EX2 R85, R85 ;  /* 0x0000005500557308 */ /* 0x000e620000000800 */
[C---:B--2---:R-:W-:Y:S01]  /*e7e0*/  FADD.FTZ R3, R83.reuse, R3 ;  /* 0x0000000353037221 */ /* 0x044fe20000010000 */
[----:B------:R-:W-:Y:S01]  /*e7f0*/  F2FP.F16.F32.PACK_AB R83, R83, R86 ;  /* 0x000000565353723e */ /* 0x000fe200000000ff */
        /* <DEDUP_REMOVED lines=12> */
[----:B------:R-:W-:Y:S01]  /*e8c0*/  FMUL.FTZ R62, R62, R76 ;  /* 0x0000004c3e3e7220 */ /* 0x000fe20000410000 */
[----:B------:R-:W3:Y:S01]  /*e8d0*/  MUFU.EX2 R73, R73 ;  /* 0x0000004900497308 */ /* 0x000ee20000000800 */
[C---:B-1----:R-:W-:Y:S01]  /*e8e0*/  F2FP.F16.F32.PACK_AB R82, R85.reuse, R84 ;  /* 0x000000545552723e */ /* 0x042fe200000000ff */
[----:B------:R-:W-:Y:S01]  /*e8f0*/  FADD.FTZ R7, R85, R0 ;  /* 0x0000000055077221 */ /* 0x000fe20000010000 */
[-C--:B------:R-:W-:Y:S01]  /*e900*/  FMUL.FTZ R63, R63, R76.reuse ;  /* 0x0000004c3f3f7220 */ /* 0x080fe20000410000 */
[-C--:B------:R-:W-:Y:S01]  /*e910*/  FMUL.FTZ R66, R66, R76.reuse ;  /* 0x0000004c42427220 */ /* 0x080fe20000410000 */
[-C--:B------:R-:W-:Y:S01]  /*e920*/  FMUL.FTZ R67, R67, R76.reuse ;  /* 0x0000004c43437220 */ /* 0x080fe20000410000 */
[----:B------:R0:W-:Y:S01]  /*e930*/  STSM.16.M88.4 [R2+0x2eb00], R80 ;  /* 0x02eb005002007844 */ /* 0x0001e20000000200 */
[-C--:B------:R-:W-:Y:S01]  /*e940*/  FMUL.FTZ R70, R70, R76.reuse ;  /* 0x0000004c46467220 */ /* 0x080fe20000410000 */
[----:B------:R-:W1:Y:S01]  /*e950*/  MUFU.EX2 R103, R103 ;  /* 0x0000006700677308 */ /* 0x000e620000000800 */
[----:B--2---:R-:W-:Y:S01]  /*e960*/  FADD.FTZ R0, R72, R7 ;  /* 0x0000000748007221 */ /* 0x004fe20000010000 */
[----:B------:R-:W-:Y:S01]  /*e970*/  FMUL.FTZ R71, R71, R76 ;  /* 0x0000004c47477220 */ /* 0x000fe20000410000 */
[----:B------:R-:W-:-:S05]  /*e980*/  IMAD.MOV.U32 R4, RZ, RZ, R74 ;  /* 0x000000ffff047224 */ /* 0x000fca00078e004a */
[----:B------:R-:W2:Y:S01]  /*e990*/  MUFU.EX2 R14, R95 ;  /* 0x0000005f000e7308 */ /* 0x000ea20000000800 */
[C---:B---3--:R-:W-:Y:S01]  /*e9a0*/  F2FP.F16.F32.PACK_AB R8, R73.reuse, R72 ;  /* 0x000000484908723e */ /* 0x048fe200000000ff */
[----:B------:R-:W-:-:S06]  /*e9b0*/  FADD.FTZ R0, R73, R0 ;  /* 0x0000000049007221 */ /* 0x000fcc0000010000 */
[----:B------:R-:W3:Y:S01]  /*e9c0*/  MUFU.EX2 R75, R75 ;  /* 0x0000004b004b7308 */ /* 0x000ee20000000800 */
[----:B-1----:R-:W-:Y:S01]  /*e9d0*/  F2FP.F16.F32.PACK_AB R10, R5, R103 ;  /* 0x00000067050a723e */ /* 0x002fe200000000ff */
[----:B------:R-:W-:-:S06]  /*e9e0*/  FADD.FTZ R0, R103, R0 ;  /* 0x0000000067007221 */ /* 0x000fcc0000010000 */
[----:B------:R-:W1:Y:S01]  /*e9f0*/  MUFU.EX2 R78, R78 ;  /* 0x0000004e004e7308 */ /* 0x000e620000000800 */
[----:B--2---:R-:W-:-:S07]  /*ea00*/  FADD.FTZ R3, R14, R3 ;  /* 0x000000030e037221 */ /* 0x004fce0000010000 */
[----:B------:R-:W2:Y:S01]  /*ea10*/  MUFU.EX2 R79, R79 ;  /* 0x0000004f004f7308 */ /* 0x000ea20000000800 */
[C---:B---3--:R-:W-:Y:S01]  /*ea20*/  F2FP.F16.F32.PACK_AB R9, R75.reuse, R14 ;  /* 0x0000000e4b09723e */ /* 0x048fe200000000ff */
[----:B------:R-:W-:-:S04]  /*ea30*/  FADD.FTZ R3, R75, R3 ;  /* 0x000000034b037221 */ /* 0x000fc80000010000 */
[----:B-1----:R-:W-:Y:S01]  /*ea40*/  FADD.FTZ R6, R78, R3 ;  /* 0x000000034e067221 */ /* 0x002fe20000010000 */
        /* <DEDUP_REMOVED lines=13> */
.L_x_1677:
[----:B------:R-:W-:Y:S06]  /*eb20*/  BAR.ARV 0x8, 0x1a0 ;  /* 0x0206800000007b1d */ /* 0x000fec0000002000 */
[----:B------:R-:W-:Y:S05]  /*eb30*/  @!P0 BRA `(.L_x_1687) ;  /* 0x0000000000048947 */ /* 0x000fea0003800000 */
[----:B------:R-:W-:Y:S01]  /*eb40*/  BPT.TRAP 0x1 ;  /* 0x000000040000795c */ /* 0x000fe20000300000 */
.L_x_1687:
[----:B------:R-:W-:Y:S01]  /*eb50*/  ULEA UR6, UR36, UR37, 0x3 ;  /* 0x0000002524067291 */ /* 0x000fe2000f8e183f */
[----:B------:R-:W-:-:S05]  /*eb60*/  IMAD.U32 R4, RZ, RZ, UR60 ;  /* 0x0000003cff047e24 */ /* 0x000fca000f8e00ff */
[----:B------:R-:W-:-:S04]  /*eb70*/  SHF.L.U32 R4, R4, 0x1f, RZ ;  /* 0x0000001f04047819 */ /* 0x000fc800000006ff */
[----:B------:R2:W3:Y:S01]  /*eb80*/  SYNCS.PHASECHK.TRANS64.TRYWAIT P2, [UR6+0x31c50], R4 ;  /* 0x031c5004ff0075a7 */ /* 0x0004e20008040146 */
[----:B------:R-:W-:Y:S05]  /*eb90*/  @!P0 BRA `(.L_x_1688) ;  /* 0x0000000000048947 */ /* 0x000fea0003800000 */
[----:B------:R-:W-:Y:S01]  /*eba0*/  BPT.TRAP 0x1 ;  /* 0x000000040000795c */ /* 0x000fe20000300000 */
.L_x_1688:
[----:B---3--:R-:W-:Y:S05]  /*ebb0*/  @P2 BRA `(.L_x_1689) ;  /* 0x0000000000082947 */ /* 0x008fea0003800000 */
[----:B------:R-:W3:Y:S02]  /*ebc0*/  SYNCS.PHASECHK.TRANS64.TRYWAIT P0, [UR6+0x31c50], R4 ;  /* 0x031c5004ff0075a7 */ /* 0x000ee40008000146 */
[----:B---3--:R-:W-:Y:S05]  /*ebd0*/  @!P0 BRA `(.L_x_1690) ;  /* 0x0000007000c48947 */ /* 0x008fea0003800000 */
.L_x_1689:
[----:B------:R-:W-:Y:S01]  /*ebe0*/  UIADD3 UR37, UR37, 0x200, URZ ;  /* 0x0000020025257890 */ /* 0x000fe2000fffe03f */
[----:B------:R-:W-:Y:S01]  /*ebf0*/  WARPGROUP.ARRIVE ;  /* 0x00000000000079c5 */ /* 0x000fe20000000000 */
[----:B------:R-:W-:Y:S01]  /*ec00*/  ULOP3.LUT UR61, UR61, 0x10000, URZ, 0xfc, !UPT ;  /* 0x000100003d3d7892 */ /* 0x000fe2000f8efc3f */
[----:B--23--:R-:W2:Y:S01]  /*ec10*/  SHFL.BFLY PT, R4, R3, 0x2, 0x1f ;  /* 0x0c401f0003047f89 */ /* 0x00cea200000e0000 */
[----:B------:R-:W-:Y:S01]  /*ec20*/  USHF.R.U32.HI UR37, URZ, 0x4, UR37 ;  /* 0x000000043f257899 */ /* 0x000fe20008011625 */
[----:B01----:R-:W-:Y:S01]  /*ec30*/  IMAD.MOV.U32 R9, RZ, RZ, RZ ;  /* 0x000000ffff097224 */ /* 0x003fe200078e00ff */
[----:B------:R-:W-:Y:S01]  /*ec40*/  UMOV UR9, 0xc0000010 ;  /* 0xc000001000097882 */ /* 0x000fe20000000000 */
[----:B------:R-:W-:Y:S01]  /*ec50*/  UMOV UR11, 0x80000020 ;  /* 0x80000020000b7882 */ /* 0x000fe20000000000 */
[----:B------:R-:W-:Y:S01]  /*ec60*/  ULOP3.LUT UR37, UR37, 0x3fff, URZ, 0xc0, !UPT ;  /* 0x00003fff25257892 */ /* 0x000fe2000f8ec03f */
[----:B------:R-:W0:Y:S01]  /*ec70*/  SHFL.BFLY PT, R5, R0, 0x2, 0x1f ;  /* 0x0c401f0000057f89 */ /* 0x000e2200000e0000 */
[----:B------:R-:W-:Y:S01]  /*ec80*/  UMOV UR8, UR61 ;  /* 0x0000003d00087c82 */ /* 0x000fe20008000000 */
[----:B------:R-:W-:Y:S01]  /*ec90*/  R2UR UR7, R152 ;  /* 0x00000000980772ca */ /* 0x000fe200000e0000 */
[----:B------:R-:W-:-:S04]  /*eca0*/  ULOP3.LUT UR5, UR37, 0x2400000, URZ, 0xfc, !UPT ;  /* 0x0240000025057892 */ /* 0x000fc8000f8efc3f */
[----:B------:R-:W-:Y:S02]  /*ecb0*/  UIMAD UR5, UR36, 0x6c0, UR5 ;  /* 0x000006c0240578a4 */ /* 0x000fe4000f8e0205 */
[----:B------:R-:W-:-:S04]  /*ecc0*/  UIADD3 UR36, UR36, 0x1, URZ ;  /* 0x0000000124247890 */ /* 0x000fc8000fffe03f */
[----:B------:R-:W-:Y:S01]  /*ecd0*/  UISETP.NE.AND UP0, UPT, UR36, 0x2, UPT ;  /* 0x000000022400788c */ /* 0x000fe2000bf05270 */
[----:B------:R-:W-:Y:S01]  /*ece0*/  UMOV UR10, UR5 ;  /* 0x00000005000a7c82 */ /* 0x000fe20008000000 */
[----:B------:R-:W-:Y:S01]  /*ecf0*/  UIADD3 UR7, UR7, 0x1, URZ ;  /* 0x0000000107077890 */ /* 0x000fe2000fffe03f */
[----:B------:R-:W-:Y:S01]  /*ed00*/  HGMMA.64x96x16.F32 R24, gdesc[UR8].tnspB, R24, gsb0 ;  /* 0x41600000081879f0 */ /* 0x000fe20008000818 */
[----:B------:R-:W-:Y:S01]  /*ed10*/  UIADD3 UR8, UR61, 0x180, URZ ;  /* 0x000001803d087890 */ /* 0x000fe2000fffe03f */
[----:B--2---:R-:W-:Y:S01]  /*ed20*/  FADD.FTZ R4, R4, R3 ;  /* 0x0000000304047221 */ /* 0x004fe20000010000 */
[----:B------:R-:W-:Y:S01]  /*ed30*/  UIADD3 UR10, UR5, 0x40, URZ ;  /* 0x00000040050a7890 */ /* 0x000fe2000fffe03f */
[----:B------:R-:W-:Y:S01]  /*ed40*/  IMAD.MOV.U32 R3, RZ, RZ, -0x800000 ;  /* 0xff800000ff037424 */ /* 0x000fe200078e00ff */
[----:B------:R-:W-:Y:S01]  /*ed50*/  UMOV UR9, 0xc0000010 ;  /* 0xc000001000097882 */ /* 0x000fe20000000000 */
[----:B------:R-:W-:Y:S01]  /*ed60*/  UMOV UR11, 0x80000020 ;  /* 0x80000020000b7882 */ /* 0x000fe20000000000 */
[----:B0-----:R-:W-:Y:S01]  /*ed70*/  FADD.FTZ R6, R5, R0 ;  /* 0x0000000005067221 */ /* 0x001fe20000010000 */
[----:B------:R-:W-:Y:S01]  /*ed80*/  IMAD.MOV.U32 R0, RZ, RZ, -0x800000 ;  /* 0xff800000ff007424 */ /* 0x000fe200078e00ff */
[----:B------:R-:W0:Y:S01]  /*ed90*/  SHFL.BFLY PT, R5, R4, 0x1, 0x1f ;  /* 0x0c201f0004057f89 */ /* 0x000e2200000e0000 */
[----:B------:R-:W-:Y:S01]  /*eda0*/  IMAD.U32 R152, RZ, RZ, UR7 ;  /* 0x00000007ff987e24 */ /* 0x000fe2000f8e00ff */
[----:B------:R-:W-:-:S02]  /*edb0*/  USEL UR36, UR36, URZ, UP0 ;  /* 0x0000003f24247287 */ /* 0x000fc40008000000 */
[----:B------:R-:W1:Y:S01]  /*edc0*/  SHFL.BFLY PT, R7, R6, 0x1, 0x1f ;  /* 0x0c201f0006077f89 */ /* 0x000e6200000e0000 */
[----:B0-----:R-:W-:Y:S01]  /*edd0*/  FADD.FTZ R11, R4, R5 ;  /* 0x00000005040b7221 */ /* 0x001fe20000010000 */
[----:B------:R-:W-:Y:S01]  /*ede0*/  MOV R4, UR6 ;  /* 0x0000000600047c02 */ /* 0x000fe20008000f00 */
[----:B------:R-:W-:Y:S02]  /*edf0*/  IMAD.MOV.U32 R5, RZ, RZ, RZ ;  /* 0x000000ffff057224 */ /* 0x000fe400078e00ff */
[----:B-1----:R-:W-:Y:S01]  /*ee00*/  FADD.FTZ R12, R6, R7 ;  /* 0x00000007060c7221 */ /* 0x002fe20000010000 */
[----:B------:R-:W-:Y:S01]  /*ee10*/  FSETP.NE.FTZ.AND P0, PT, R11, RZ, PT ;  /* 0x000000ff0b00720b */ /* 0x000fe20003f15000 */
[----:B------:R-:W-:Y:S02]  /*ee20*/  @!P1 VIADD R4, R4, 0x31c60 ;  /* 0x00031c6004049836 */ /* 0x000fe40000000000 */
[----:B------:R-:W-:Y:S01]  /*ee30*/  IMAD.U32 R7, RZ, RZ, UR4 ;  /* 0x00000004ff077e24 */ /* 0x000fe2000f8e00ff */
[----:B------:R-:W-:Y:S01]  /*ee40*/  FSETP.NE.FTZ.AND P2, PT, R12, RZ, PT ;  /* 0x000000ff0c00720b */ /* 0x000fe20003f55000 */
[----:B------:R-:W-:Y:S01]  /*ee50*/  IMAD.U32 R6, RZ, RZ, UR4 ;  /* 0x00000004ff067e24 */ /* 0x000fe2000f8e00ff */
[----:B------:R-:W-:Y:S01]  /*ee60*/  @!P1 PRMT R4, RZ, 0x654, R4 ;  /* 0x00000654ff049816 */ /* 0x000fe20000000004 */
[----:B------:R-:W-:-:S04]  /*ee70*/  USEL UR4, URZ, 0x1, UP0 ;  /* 0x000000013f047887 */ /* 0x000fc80008000000 */
[----:B------:R-:W-:Y:S02]  /*ee80*/  ULOP3.LUT UR60, UR60, UR4, URZ, 0x3c, !UPT ;  /* 0x000000043c3c7292 */ /* 0x000fe4000f8e3c3f */
[----:B------:R-:W0:Y:S01]  /*ee90*/  @P0 MUFU.LG2 R8, R11 ;  /* 0x0000000b00080308 */ /* 0x000e220000000c00 */
[----:B------:R-:W-:-:S03]  /*eea0*/  @P0 FMUL.FTZ R7, R7, 0.69314718246459960938 ;  /* 0x3f31721807070820 */ /* 0x000fc60000410000 */
[----:B------:R-:W-:-:S04]  /*eeb0*/  @P2 FMUL.FTZ R6, R6, 0.69314718246459960938 ;  /* 0x3f31721806062820 */ /* 0x000fc80000410000 */
[----:B------:R-:W1:Y:S08]  /*eec0*/  @P2 MUFU.LG2 R10, R12 ;  /* 0x0000000c000a2308 */ /* 0x000e700000000c00 */
[----:B------:R1:W2:Y:S01]  /*eed0*/  @P0 MUFU.RCP R5, R11 ;  /* 0x0000000b00050308 */ /* 0x0002a20000001000 */
[----:B0-----:R-:W-:-:S04]  /*eee0*/  @P0 FMUL.FTZ R8, R8, 0.69314718246459960938 ;  /* 0x3f31721808080820 */ /* 0x001fc80000410000 */
[----:B------:R-:W-:Y:S01]  /*eef0*/  @P0 FFMA.FTZ R0, R7, R74, R8 ;  /* 0x0000004a07000223 */ /* 0x000fe20000010008 */
[----:B------:R-:W-:Y:S02]  /*ef00*/  PLOP3.LUT P0, PT, PT, PT, PT, 0x8, 0x0 ;  /* 0x000000000000781c */ /* 0x000fe40003f0e170 */
[----:B------:R-:W0:Y:S01]  /*ef10*/  @P2 MUFU.RCP R9, R12 ;  /* 0x0000000c00092308 */ /* 0x000e220000001000 */
[----:B-1----:R-:W-:-:S04]  /*ef20*/  @P2 FMUL.FTZ R11, R10, 0.69314718246459960938 ;  /* 0x3f3172180a0b2820 */ /* 0x002fc80000410000 */
        /* <DEDUP_REMOVED lines=102> */
[----:B-1----:R-:W-:-:S07]  /*f590*/  FMUL.FTZ R71, R71, R9 ;  /* 0x0000000947477220 */ /* 0x002fce0000410000 */
.L_x_1660:
[----:B------:R-:W0:Y:S08]  /*f5a0*/  S2UR UR4, SR_CgaCtaId ;  /* 0x00000000000479c3 */ /* 0x000e300000008800 */
[----:B------:R-:W-:Y:S06]  /*f5b0*/  BAR.SYNC.DEFER_BLOCKING 0x5, 0x1a0 ;  /* 0x0146800000007b1d */ /* 0x000fec0000010000 */
[----:B------:R-:W-:Y:S01]  /*f5c0*/  UMOV UR37, 0x400 ;  /* 0x0000040000257882 */ /* 0x000fe20000000000 */
[----:B------:R-:W-:Y:S01]  /*f5d0*/  BSSY B0, `(.L_x_1691) ;  /* 0x00001a3000007945 */ /* 0x000fe20003800000 */
[----:B0-----:R-:W-:-:S09]  /*f5e0*/  ULEA UR37, UR4, UR37, 0x18 ;  /* 0x0000002504257291 */ /* 0x001fd2000f8ec03f */
[----:B------:R-:W0:Y:S02]  /*f5f0*/  LDS.128 R28, [UR37+0x31cd0] ;  /* 0x031cd025ff1c7984 */ /* 0x000e240008000c00 */
[----:B0-----:R-:W-:Y:S02]  /*f600*/  R2UR UR4, R29 ;  /* 0x000000001d0472ca */ /* 0x001fe400000e0000 */
[----:B------:R-:W-:-:S11]  /*f610*/  R2UR UR5, R30 ;  /* 0x000000001e0572ca */ /* 0x000fd600000e0000 */
[----:B------:R-:W-:Y:S01]  /*f620*/  IMAD.U32 R17, RZ, RZ, UR4 ;  /* 0x00000004ff117e24 */ /* 0x000fe2000f8e00ff */
[----:B------:R-:W-:Y:S06]  /*f630*/  BAR.ARV 0x4, 0x1a0 ;  /* 0x0106800000007b1d */ /* 0x000fec0000002000 */
[----:B------:R-:W-:Y:S05]  /*f640*/  @P0 BRA `(.L_x_1692) ;  /* 0x0000001000180947 */ /* 0x000fea0003800000 */
[----:B------:R-:W0:Y:S08]  /*f650*/  S2UR UR4, SR_SWINHI ;  /* 0x00000000000479c3 */ /* 0x000e300000002f00 */
[----:B------:R-:W-:Y:S01]  /*f660*/  BAR.SYNC.DEFER_BLOCKING 0x1, 0x180 ;  /* 0x0046000000007b1d */ /* 0x000fe20000010000 */
[----:B------:R-:W-:Y:S02]  /*f670*/  F2FP.F16.F32.PACK_AB R6, R6, R81 ;  /* 0x000000510606723e */ /* 0x000fe400000000ff */
[----:B------:R-:W-:-:S02]  /*f680*/  F2FP.F16.F32.PACK_AB R7, R7, R12 ;  /* 0x0000000c0707723e */ /* 0x000fc400000000ff */
[----:B------:R-:W-:Y:S01]  /*f690*/  R2UR UR11, R150 ;  /* 0x00000000960b72ca */ /* 0x000fe200000e0000 */
[----:B------:R-:W-:Y:S01]  /*f6a0*/  ULDC.64 UR8, c[0x0][0xbe0] ;  /* 0x0002f80000087ab9 */ /* 0x000fe20000000a00 */
[----:B------:R-:W-:Y:S01]  /*f6b0*/  R2UR UR10, R148 ;  /* 0x00000000940a72ca */ /* 0x000fe200000e0000 */
[----:B------:R-:W-:Y:S01]  /*f6c0*/  UISETP.NE.U32.AND UP0, UPT, UR8, URZ, UPT ;  /* 0x0000003f0800728c */ /* 0x000fe2000bf05070 */
[----:B------:R-:W-:Y:S01]  /*f6d0*/  F2FP.F16.F32.PACK_AB R24, R37, R24 ;  /* 0x000000182518723e */ /* 0x000fe200000000ff */
[----:B------:R-:W-:Y:S01]  /*f6e0*/  ULDC.64 UR12, c[0x0][0x208] ;  /* 0x00008200000c7ab9 */ /* 0x000fe20000000a00 */
[----:B------:R-:W-:Y:S01]  /*f6f0*/  F2FP.F16.F32.PACK_AB R27, R27, R42 ;  /* 0x0000002a1b1b723e */ /* 0x000fe200000000ff */
[----:B------:R-:W-:Y:S01]  /*f700*/  UISETP.NE.AND.EX UP0, UPT, UR9, URZ, UPT, UP0 ;  /* 0x0000003f0900728c */ /* 0x000fe2000bf05300 */
[----:B------:R-:W-:Y:S02]  /*f710*/  F2FP.F16.F32.PACK_AB R68, R41, R32 ;  /* 0x000000202944723e */ /* 0x000fe400000000ff */
[----:B------:R-:W-:-:S02]  /*f720*/  F2FP.F16.F32.PACK_AB R70, R49, R16 ;  /* 0x000000103146723e */ /* 0x000fc400000000ff */
[----:B------:R-:W-:-:S03]  /*f730*/  F2FP.F16.F32.PACK_AB R71, R71, R34 ;  /* 0x000000224747723e */ /* 0x000fc600000000ff */
[----:B------:R-:W-:Y:S02]  /*f740*/  USHF.L.U64.HI UR11, UR10, 0x2, UR11 ;  /* 0x000000020a0b7899 */ /* 0x000fe4000801020b */
[----:B------:R-:W-:Y:S01]  /*f750*/  USHF.L.U32 UR10, UR10, 0x2, URZ ;  /* 0x000000020a0a7899 */ /* 0x000fe2000800063f */
[----:B------:R-:W-:Y:S01]  /*f760*/  UMOV UR6, UR37 ;  /* 0x0000002500067c82 */ /* 0x000fe20008000000 */
[----:B0-----:R-:W-:Y:S01]  /*f770*/  UMOV UR7, UR4 ;  /* 0x0000000400077c82 */ /* 0x001fe20008000000 */
[----:B------:R-:W-:Y:S02]  /*f780*/  IMAD.U32 R18, RZ, RZ, UR6 ;  /* 0x00000006ff127e24 */ /* 0x000fe4000f8e00ff */
[----:B------:R-:W-:Y:S01]  /*f790*/  IMAD.U32 R19, RZ, RZ, UR7 ;  /* 0x00000007ff137e24 */ /* 0x000fe2000f8e00ff */
[----:B------:R-:W-:Y:S02]  /*f7a0*/  ULDC.64 UR6, c[0x0][0xbd8] ;  /* 0x0002f60000067ab9 */ /* 0x000fe40000000a00 */
[----:B------:R-:W-:Y:S01]  /*f7b0*/  UISETP.NE.U32.AND UP1, UPT, UR6, URZ, UPT ;  /* 0x0000003f0600728c */ /* 0x000fe2000bf25070 */
[----:B------:R-:W-:Y:S01]  /*f7c0*/  IMAD.WIDE R4, R155, 0x2, R18 ;  /* 0x000000029b047825 */ /* 0x000fe200078e0212 */
[----:B------:R-:W-:-:S02]  /*f7d0*/  UIADD3 UR4, UP2, UR10, UR6, URZ ;  /* 0x000000060a047290 */ /* 0x000fc4000ff5e03f */
[----:B------:R-:W-:Y:S01]  /*f7e0*/  UISETP.NE.AND.EX UP1, UPT, UR7, URZ, UPT, UP1 ;  /* 0x0000003f0700728c */ /* 0x000fe2000bf25310 */
[C---:B------:R-:W-:Y:S01]  /*f7f0*/  IADD3 R13, P0, R4.reuse, 0x6020, RZ ;  /* 0x00006020040d7810 */ /* 0x040fe20007f1e0ff */
[----:B------:R-:W-:Y:S01]  /*f800*/  @UP0 UIADD3 UR6, UP3, UR10, UR8, URZ ;  /* 0x000000080a060290 */ /* 0x000fe2000ff7e03f */
[C---:B------:R-:W-:Y:S01]  /*f810*/  IADD3 R9, P1, R4.reuse, 0x6000, RZ ;  /* 0x0000600004097810 */ /* 0x040fe20007f3e0ff */
[----:B------:R-:W-:Y:S01]  /*f820*/  UIADD3.X UR8, UR11, UR7, URZ, UP2, !UPT ;  /* 0x000000070b087290 */ /* 0x000fe200097fe43f */
[----:B------:R-:W-:Y:S01]  /*f830*/  LOP3.LUT R11, R4, 0x180, RZ, 0xc0, !PT ;  /* 0x00000180040b7812 */ /* 0x000fe200078ec0ff */
[----:B------:R-:W-:Y:S01]  /*f840*/  @UP0 UIADD3.X UR7, UR11, UR9, URZ, UP3, !UPT ;  /* 0x000000090b070290 */ /* 0x000fe20009ffe43f */
[----:B------:R-:W-:Y:S02]  /*f850*/  LOP3.LUT R8, R13, 0x180, RZ, 0xc0, !PT ;  /* 0x000001800d087812 */ /* 0x000fe400078ec0ff */
[----:B------:R-:W-:Y:S02]  /*f860*/  LOP3.LUT R10, R9, 0x180, RZ, 0xc0, !PT ;  /* 0x00000180090a7812 */ /* 0x000fe400078ec0ff */
[----:B------:R-:W-:-:S02]  /*f870*/  SHF.R.U64 R11, R11, 0x3, RZ ;  /* 0x000000030b0b7819 */ /* 0x000fc400000012ff */
[----:B------:R-:W-:Y:S02]  /*f880*/  SHF.R.U64 R8, R8, 0x3, RZ ;  /* 0x0000000308087819 */ /* 0x000fe400000012ff */
[----:B------:R-:W-:Y:S02]  /*f890*/  SHF.R.U64 R10, R10, 0x3, RZ ;  /* 0x000000030a0a7819 */ /* 0x000fe400000012ff */
[C---:B------:R-:W-:Y:S02]  /*f8a0*/  IADD3 R55, P2, R4.reuse, 0x3020, RZ ;  /* 0x0000302004377810 */ /* 0x040fe40007f5e0ff */
[C---:B------:R-:W-:Y:S02]  /*f8b0*/  IADD3 R51, P3, R4.reuse, 0x3000, RZ ;  /* 0x0000300004337810 */ /* 0x040fe40007f7e0ff */
[----:B------:R-:W-:Y:S02]  /*f8c0*/  IADD3 R29, P4, R4, 0x20, RZ ;  /* 0x00000020041d7810 */ /* 0x000fe40007f9e0ff */
[----:B------:R-:W-:Y:S01]  /*f8d0*/  LOP3.LUT R4, R11, R4, RZ, 0x3c, !PT ;  /* 0x000000040b047212 */ /* 0x000fe200078e3cff */
[--C-:B------:R-:W-:Y:S01]  /*f8e0*/  IMAD.X R11, RZ, RZ, R5.reuse, P1 ;  /* 0x000000ffff0b7224 */ /* 0x100fe200008e0605 */
[----:B------:R-:W-:Y:S01]  /*f8f0*/  LOP3.LUT R8, R8, R13, RZ, 0x3c, !PT ;  /* 0x0000000d08087212 */ /* 0x000fe200078e3cff */
[--C-:B------:R-:W-:Y:S01]  /*f900*/  IMAD.X R13, RZ, RZ, R5.reuse, P2 ;  /* 0x000000ffff0d7224 */ /* 0x100fe200010e0605 */
[----:B------:R-:W-:Y:S01]  /*f910*/  LOP3.LUT R10, R10, R9, RZ, 0x3c, !PT ;  /* 0x000000090a0a7212 */ /* 0x000fe200078e3cff */
[--C-:B------:R-:W-:Y:S01]  /*f920*/  IMAD.X R9, RZ, RZ, R5.reuse, P0 ;  /* 0x000000ffff097224 */ /* 0x100fe200000e0605 */
[-C--:B------:R-:W-:Y:S01]  /*f930*/  IADD3.X R21, RZ, R5.reuse, RZ, P4, !PT ;  /* 0x00000005ff157210 */ /* 0x080fe200027fe4ff */
[----:B------:R-:W-:Y:S01]  /*f940*/  IMAD.X R15, RZ, RZ, R5, P3 ;  /* 0x000000ffff0f7224 */ /* 0x000fe200018e0605 */
[----:B------:R-:W-:-:S02]  /*f950*/  MOV R50, R4 ;  /* 0x0000000400327202 */ /* 0x000fc40000000f00 */
[----:B------:R-:W-:Y:S02]  /*f960*/  F2FP.F16.F32.PACK_AB R4, R20, R83 ;  /* 0x000000531404723e */ /* 0x000fe400000000ff */
[----:B------:R-:W-:Y:S02]  /*f970*/  F2FP.F16.F32.PACK_AB R5, R14, R69 ;  /* 0x000000450e05723e */ /* 0x000fe400000000ff */
[----:B------:R-:W-:Y:S02]  /*f980*/  LOP3.LUT R14, R51, 0x180, RZ, 0xc0, !PT ;  /* 0x00000180330e7812 */ /* 0x000fe400078ec0ff */
[----:B------:R-:W-:Y:S01]  /*f990*/  LOP3.LUT R20, R29, 0x180, RZ, 0xc0, !PT ;  /* 0x000001801d147812 */ /* 0x000fe200078ec0ff */
[----:B------:R0:W-:Y:S01]  /*f9a0*/  STSM.16.M88.4 [R50], R4 ;  /* 0x0000000432007844 */ /* 0x0001e20000000200 */
[----:B------:R-:W-:Y:S02]  /*f9b0*/  LOP3.LUT R28, R55, 0x180, RZ, 0xc0, !PT ;  /* 0x00000180371c7812 */ /* 0x000fe400078ec0ff */
[----:B------:R-:W-:-:S02]  /*f9c0*/  SHF.R.U64 R14, R14, 0x3, RZ ;  /* 0x000000030e0e7819 */ /* 0x000fc400000012ff */
[----:B------:R-:W-:Y:S02]  /*f9d0*/  SHF.R.U64 R20, R20, 0x3, RZ ;  /* 0x0000000314147819 */ /* 0x000fe400000012ff */
[----:B------:R-:W-:Y:S02]  /*f9e0*/  SHF.R.U64 R28, R28, 0x3, RZ ;  /* 0x000000031c1c7819 */ /* 0x000fe400000012ff */
[----:B------:R-:W-:Y:S02]  /*f9f0*/  LOP3.LUT R14, R14, R51, RZ, 0x3c, !PT ;  /* 0x000000330e0e7212 */ /* 0x000fe400078e3cff */
[----:B------:R-:W-:Y:S02]  /*fa00*/  LOP3.LUT R20, R20, R29, RZ, 0x3c, !PT ;  /* 0x0000001d14147212 */ /* 0x000fe400078e3cff */
[----:B------:R-:W-:Y:S02]  /*fa10*/  LOP3.LUT R12, R28, R55, RZ, 0x3c, !PT ;  /* 0x000000371c0c7212 */ /* 0x000fe400078e3cff */
[----:B------:R-:W-:-:S02]  /*fa20*/  MOV R28, R8 ;  /* 0x00000008001c7202 */ /* 0x000fc40000000f00 */
[----:B------:R-:W-:Y:S02]  /*fa30*/  MOV R29, R10 ;  /* 0x0000000a001d7202 */ /* 0x000fe40000000f00 */
[----:B------:R-:W-:Y:S02]  /*fa40*/  MOV R30, R14 ;  /* 0x0000000e001e7202 */ /* 0x000fe40000000f00 */
[----:B------:R-:W-:Y:S02]  /*fa50*/  MOV R21, R20 ;  /* 0x0000001400157202 */ /* 0x000fe40000000f00 */
[----:B------:R-:W-:Y:S02]  /*fa60*/  F2FP.F16.F32.PACK_AB R8, R76, R75 ;  /* 0x0000004b4c08723e */ /* 0x000fe400000000ff */
[----:B------:R-:W-:Y:S02]  /*fa70*/  F2FP.F16.F32.PACK_AB R9, R64, R65 ;  /* 0x000000414009723e */ /* 0x000fe400000000ff */
[----:B------:R-:W-:-:S02]  /*fa80*/  F2FP.F16.F32.PACK_AB R10, R79, R74 ;  /* 0x0000004a4f0a723e */ /* 0x000fc400000000ff */
[----:B------:R-:W-:Y:S02]  /*fa90*/  F2FP.F16.F32.PACK_AB R11, R60, R61 ;  /* 0x0000003d3c0b723e */ /* 0x000fe400000000ff */
[----:B0-----:R-:W-:Y:S02]  /*faa0*/  F2FP.F16.F32.PACK_AB R4, R78, R73 ;  /* 0x000000494e04723e */ /* 0x001fe400000000ff */
[----:B------:R-:W-:Y:S01]  /*fab0*/  F2FP.F16.F32.PACK_AB R5, R56, R57 ;  /* 0x000000393805723e */ /* 0x000fe200000000ff */
[----:B------:R-:W-:Y:S01]  /*fac0*/  STSM.16.M88.4 [R21], R8 ;  /* 0x0000000815007844 */ /* 0x000fe20000000200 */
[----:B------:R-:W-:Y:S02]  /*fad0*/  F2FP.F16.F32.PACK_AB R6, R77, R72 ;  /* 0x000000484d06723e */ /* 0x000fe400000000ff */
[----:B------:R-:W-:Y:S02]  /*fae0*/  F2FP.F16.F32.PACK_AB R7, R52, R53 ;  /* 0x000000353407723e */ /* 0x000fe400000000ff */
[----:B------:R-:W-:-:S02]  /*faf0*/  MOV R20, R12 ;  /* 0x0000000c00147202 */ /* 0x000fc40000000f00 */
[----:B------:R-:W-:Y:S01]  /*fb00*/  F2FP.F16.F32.PACK_AB R14, R44, R25 ;  /* 0x000000192c0e723e */ /* 0x000fe200000000ff */
[----:B------:R0:W-:Y:S01]  /*fb10*/  STSM.16.M88.4 [R30], R4 ;  /* 0x000000041e007844 */ /* 0x0001e20000000200 */
[----:B------:R-:W-:Y:S02]  /*fb20*/  F2FP.F16.F32.PACK_AB R12, R45, R36 ;  /* 0x000000242d0c723e */ /* 0x000fe400000000ff */
[----:B------:R-:W-:Y:S02]  /*fb30*/  F2FP.F16.F32.PACK_AB R13, R47, R48 ;  /* 0x000000302f0d723e */ /* 0x000fe400000000ff */
[----:B------:R-:W-:Y:S02]  /*fb40*/  F2FP.F16.F32.PACK_AB R15, R43, R46 ;  /* 0x0000002e2b0f723e */ /* 0x000fe400000000ff */
[----:B------:R-:W-:Y:S02]  /*fb50*/  F2FP.F16.F32.PACK_AB R25, R26, R39 ;  /* 0x000000271a19723e */ /* 0x000fe400000000ff */
[----:B------:R-:W-:Y:S01]  /*fb60*/  F2FP.F16.F32.PACK_AB R26, R40, R33 ;  /* 0x00000021281a723e */ /* 0x000fe200000000ff */
[----:B------:R1:W-:Y:S01]  /*fb70*/  STSM.16.M88.4 [R20], R12 ;  /* 0x0000000c14007844 */ /* 0x0003e20000000200 */
[----:B------:R-:W-:-:S02]  /*fb80*/  F2FP.F16.F32.PACK_AB R69, R35, R38 ;  /* 0x000000262345723e */ /* 0x000fc400000000ff */
[----:B------:R-:W-:Y:S01]  /*fb90*/  PLOP3.LUT P0, PT, PT, PT, UP1, 0x80, 0x0 ;  /* 0x000000000000781c */ /* 0x000fe20003f0f018 */
[----:B------:R1:W-:Y:S01]  /*fba0*/  STSM.16.M88.4 [R29], R24 ;  /* 0x000000181d007844 */ /* 0x0003e20000000200 */
[----:B------:R-:W-:Y:S01]  /*fbb0*/  PLOP3.LUT P1, PT, PT, PT, UP0, 0x80, 0x0 ;  /* 0x000000000000781c */ /* 0x000fe20003f2f008 */
[----:B0-----:R-:W-:Y:S02]  /*fbc0*/  IMAD.U32 R4, RZ, RZ, UR4 ;  /* 0x00000004ff047e24 */ /* 0x001fe4000f8e00ff */
[----:B------:R1:W-:Y:S01]  /*fbd0*/  STSM.16.M88.4 [R28], R68 ;  /* 0x000000441c007844 */ /* 0x0003e20000000200 */
[----:B------:R-:W-:Y:S02]  /*fbe0*/  IMAD.U32 R6, RZ, RZ, UR6 ;  /* 0x00000006ff067e24 */ /* 0x000fe4000f8e00ff */
[----:B------:R-:W-:Y:S01]  /*fbf0*/  IMAD.U32 R5, RZ, RZ, UR8 ;  /* 0x00000008ff057e24 */ /* 0x000fe2000f8e00ff */
[----:B------:R-:W-:Y:S01]  /*fc00*/  BAR.SYNC.DEFER_BLOCKING 0x1, 0x180 ;  /* 0x0046000000007b1d */ /* 0x000fe20000010000 */
[----:B------:R-:W-:-:S05]  /*fc10*/  IMAD.U32 R7, RZ, RZ, UR7 ;  /* 0x00000007ff077e24 */ /* 0x000fca000f8e00ff */
[----:B------:R-:W2:Y:S04]  /*fc20*/  @P0 LDG.E R8, desc[UR12][R4.64] ;  /* 0x0000000c04080981 */ /* 0x000ea8000c1e1900 */
[----:B------:R-:W3:Y:S01]  /*fc30*/  @P1 LDG.E R6, desc[UR12][R6.64] ;  /* 0x0000000c06061981 */ /* 0x000ee2000c1e1900 */
[----:B------:R-:W-:Y:S01]  /*fc40*/  IMAD R9, R146, 0x20, R22 ;  /* 0x0000002092097824 */ /* 0x000fe200078e0216 */
[----:B------:R-:W-:Y:S01]  /*fc50*/  UMOV UR4, URZ ;  /* 0x0000003f00047c82 */ /* 0x000fe20008000000 */
[----:B------:R-:W-:Y:S02]  /*fc60*/  ULDC UR10, c[0x0][0xa88] ;  /* 0x0002a200000a7ab9 */ /* 0x000fe40000000800 */
[----:B------:R-:W-:-:S03]  /*fc70*/  IMAD.WIDE R18, R9, 0x2, R18 ;  /* 0x0000000209127825 */ /* 0x000fc600078e0212 */
[----:B------:R-:W-:Y:S02]  /*fc80*/  IADD3 R9, P6, R18, 0x1800, RZ ;  /* 0x0000180012097810 */ /* 0x000fe40007fde0ff */
[----:B--2---:R-:W-:Y:S02]  /*fc90*/  @P0 R2UR UR4, R8 ;  /* 0x00000000080402ca */ /* 0x004fe400000e0000 */
[----:B---3--:R-:W-:Y:S01]  /*fca0*/  @P1 R2UR UR10, R6 ;  /* 0x00000000060a12ca */ /* 0x008fe200000e0000 */
[----:B-1----:R-:W-:-:S14]  /*fcb0*/  @P1 BRA `(.L_x_1693) ;  /* 0x00000000001c1947 */ /* 0x002fdc0003800000 */
[----:B------:R-:W-:Y:S05]  /*fcc0*/  @!P0 BRA `(.L_x_1693) ;  /* 0x0000000000188947 */ /* 0x000fea0003800000 */
[----:B------:R-:W-:Y:S02]  /*fcd0*/  ULDC.64 UR6, c[0x0][0x208] ;  /* 0x0000820000067ab9 */ /* 0x000fe40000000a00 */
[----:B------:R-:W2:Y:S04]  /*fce0*/  LDG.E R7, desc[UR6][R4.64] ;  /* 0x0000000604077981 */ /* 0x000ea8000c1e1900 */
[----:B------:R-:W3:Y:S01]  /*fcf0*/  LDG.E R6, desc[UR6][R4.64+0x4] ;  /* 0x0000040604067981 */ /* 0x000ee2000c1e1900 */
[----:B--2---:R-:W-:Y:S02]  /*fd00*/  R2UR UR6, R7 ;  /* 0x00000000070672ca */ /* 0x004fe400000e0000 */
[----:B---3--:R-:W-:-:S13]  /*fd10*/  R2UR UR10, R6 ;  /* 0x00000000060a72ca */ /* 0x008fda00000e0000 */
[----:B------:R-:W-:-:S12]  /*fd20*/  UIADD3 UR10, -UR6, UR10, URZ ;  /* 0x0000000a060a7290 */ /* 0x000fd8000fffe13f */
.L_x_1693:
[----:B------:R-:W-:Y:S01]  /*fd30*/  R2UR UR18, R149 ;  /* 0x00000000951272ca */ /* 0x000fe200000e0000 */
[----:B------:R-:W-:Y:S01]  /*fd40*/  ULDC.64 UR12, c[0x0][0xb70] ;  /* 0x0002dc00000c7ab9 */ /* 0x000fe20000000a00 */
[----:B------:R-:W-:Y:S01]  /*fd50*/  R2UR UR16, R150 ;  /* 0x00000000961072ca */ /* 0x000fe200000e0000 */
[----:B------:R-:W-:Y:S01]  /*fd60*/  USHF.R.S32.HI UR7, URZ, 0x1f, UR4 ;  /* 0x0000001f3f077899 */ /* 0x000fe20008011404 */
[----:B------:R-:W-:Y:S01]  /*fd70*/  R2UR UR15, R148 ;  /* 0x00000000940f72ca */ /* 0x000fe200000e0000 */
[----:B------:R-:W-:Y:S01]  /*fd80*/  UMOV UR6, UR4 ;  /* 0x0000000400067c82 */ /* 0x000fe20008000000 */
[----:B------:R-:W-:Y:S01]  /*fd90*/  R2UR UR17, R151 ;  /* 0x00000000971172ca */ /* 0x000fe200000e0000 */
[----:B------:R-:W-:Y:S01]  /*fda0*/  ULDC.64 UR20, c[0x0][0x208] ;  /* 0x0000820000147ab9 */ /* 0x000fe20000000a00 */
[----:B------:R-:W-:Y:S02]  /*fdb0*/  LOP3.LUT R4, R9, 0x180, RZ, 0xc0, !PT ;  /* 0x0000018009047812 */ /* 0x000fe400078ec0ff */
[----:B------:R-:W-:-:S02]  /*fdc0*/  IADD3 R33, P5, R18, 0x3000, RZ ;  /* 0x0000300012217810 */ /* 0x000fc40007fbe0ff */
[----:B------:R-:W-:Y:S01]  /*fdd0*/  SHF.R.U64 R4, R4, 0x3, RZ ;  /* 0x0000000304047819 */ /* 0x000fe200000012ff */
[----:B------:R-:W-:Y:S01]  /*fde0*/  USHF.R.S32.HI UR14, URZ, 0x1f, UR18 ;  /* 0x0000001f3f0e7899 */ /* 0x000fe20008011412 */
[----:B------:R-:W-:Y:S01]  /*fdf0*/  IADD3 R37, P3, R18, 0x6000, RZ ;  /* 0x0000600012257810 */ /* 0x000fe20007f7e0ff */
[----:B------:R-:W-:Y:S01]  /*fe00*/  USEL UR16, UR16, URZ, !UP1 ;  /* 0x0000003f10107287 */ /* 0x000fe2000c800000 */
[----:B------:R-:W-:Y:S01]  /*fe10*/  LOP3.LUT R4, R4, R9, RZ, 0x3c, !PT ;  /* 0x0000000904047212 */ /* 0x000fe200078e3cff */
[----:B------:R-:W-:Y:S01]  /*fe20*/  UIMAD UR11, UR14, UR12, URZ ;  /* 0x0000000c0e0b72a4 */ /* 0x000fe2000f8e023f */
[----:B------:R-:W-:Y:S01]  /*fe30*/  IADD3 R9, P4, R18, 0x4800, RZ ;  /* 0x0000480012097810 */ /* 0x000fe20007f9e0ff */
[----:B------:R-:W-:Y:S01]  /*fe40*/  UIMAD.WIDE.U32 UR8, UR18, UR12, UR6 ;  /* 0x0000000c120872a5 */ /* 0x000fe2000f8e0006 */
[----:B------:R-:W-:Y:S01]  /*fe50*/  IMAD.U32 R5, RZ, RZ, UR17 ;  /* 0x00000011ff057e24 */ /* 0x000fe2000f8e00ff */
[----:B------:R-:W-:Y:S01]  /*fe60*/  UIMAD UR11, UR18, UR13, UR11 ;  /* 0x0000000d120b72a4 */ /* 0x000fe2000f8e020b */
[----:B------:R-:W-:Y:S01]  /*fe70*/  LOP3.LUT R8, R9, 0x180, RZ, 0xc0, !PT ;  /* 0x0000018009087812 */ /* 0x000fe200078ec0ff */
[----:B------:R-:W-:Y:S01]  /*fe80*/  USEL UR15, UR15, URZ, !UP1 ;  /* 0x0000003f0f0f7287 */ /* 0x000fe2000c800000 */
[----:B------:R-:W-:Y:S01]  /*fe90*/  IMAD R10, R5, 0xc0, R144 ;  /* 0x000000c0050a7824 */ /* 0x000fe200078e0290 */
[----:B------:R-:W-:Y:S01]  /*fea0*/  ULDC.64 UR12, c[0x0][0xb78] ;  /* 0x0002de00000c7ab9 */ /* 0x000fe20000000a00 */
[----:B------:R-:W-:Y:S01]  /*feb0*/  UIADD3 UR9, UR9, UR11, URZ ;  /* 0x0000000b09097290 */ /* 0x000fe2000fffe03f */
[----:B------:R-:W-:Y:S01]  /*fec0*/  SHF.R.U64 R8, R8, 0x3, RZ ;  /* 0x0000000308087819 */ /* 0x000fe200000012ff */
[----:B------:R-:W-:Y:S01]  /*fed0*/  UIMAD UR6, UR16, UR12, URZ ;  /* 0x0000000c100672a4 */ /* 0x000fe2000f8e023f */
[----:B------:R-:W-:Y:S01]  /*fee0*/  SHF.R.S32.HI R5, RZ, 0x1f, R10 ;  /* 0x0000001fff057819 */ /* 0x000fe2000001140a */
[----:B------:R-:W-:Y:S01]  /*fef0*/  UIMAD.WIDE.U32 UR8, UR15, UR12, UR8 ;  /* 0x0000000c0f0872a5 */ /* 0x000fe2000f8e0008 */
[----:B------:R-:W-:Y:S01]  /*ff00*/  LOP3.LUT P0, RZ, R153, 0x3, RZ, 0xc0, !PT ;  /* 0x0000000399ff7812 */ /* 0x000fe2000780c0ff */
[----:B------:R-:W-:Y:S01]  /*ff10*/  UIMAD UR6, UR15, UR13, UR6 ;  /* 0x0000000d0f0672a4 */ /* 0x000fe2000f8e0206 */
[----:B------:R-:W-:-:S02]  /*ff20*/  LOP3.LUT R8, R8, R9, RZ, 0x3c, !PT ;  /* 0x0000000908087212 */ /* 0x000fc400078e3cff */
[----:B------:R-:W-:Y:S01]  /*ff30*/  ULDC.64 UR12, c[0x0][0xb40] ;  /* 0x0002d000000c7ab9 */ /* 0x000fe20000000a00 */
[----:B------:R-:W-:Y:S02]  /*ff40*/  IADD3 R6, P1, R10, UR8, RZ ;  /* 0x000000080a067c10 */ /* 0x000fe4000ff3e0ff */
[----:B------:R-:W-:Y:S01]  /*ff50*/  IMAD.U32 R12, RZ, RZ, UR6 ;  /* 0x00000006ff0c7e24 */ /* 0x000fe2000f8e00ff */
[----:B------:R-:W-:Y:S02]  /*ff60*/  LOP3.LUT R32, R33, 0x180, RZ, 0xc0, !PT ;  /* 0x0000018021207812 */ /* 0x000fe400078ec0ff */
[----:B------:R-:W-:Y:S02]  /*ff70*/  LEA R28, P2, R6, UR12, 0x2 ;  /* 0x0000000c061c7c11 */ /* 0x000fe4000f8410ff */
[----:B------:R-:W-:Y:S01]  /*ff80*/  IADD3.X R7, R5, UR9, R12, P1, !PT ;  /* 0x0000000905077c10 */ /* 0x000fe20008ffe40c */
[----:B------:R-:W-:Y:S01]  /*ff90*/  VIADD R5, R10, 0x8 ;  /* 0x000000080a057836 */ /* 0x000fe20000000000 */
[----:B------:R-:W-:Y:S01]  /*ffa0*/  LOP3.LUT R36, R37, 0x180, RZ, 0xc0, !PT ;  /* 0x0000018025247812 */ /* 0x000fe200078ec0ff */
[----:B------:R-:W-:Y:S01]  /*ffb0*/  ULDC.64 UR8, c[0x0][0xaa0] ;  /* 0x0002a80000087ab9 */ /* 0x000fe20000000a00 */
[----:B------:R-:W-:-:S02]  /*ffc0*/  LEA.HI.X R29, R6, UR13, R7, 0x2, P2 ;  /* 0x0000000d061d7c11 */ /* 0x000fc400090f1407 */
[----:B------:R-:W-:Y:S02]  /*ffd0*/  IADD3 R7, P2, R18, 0x7800, RZ ;  /* 0x0000780012077810 */ /* 0x000fe40007f5e0ff */
[----:B------:R-:W-:Y:S02]  /*ffe0*/  ISETP.GE.OR P1, PT, R10, UR10, P0 ;  /* 0x0000000a0a007c0c */ /* 0x000fe40008726670 */
[----:B------:R-:W-:Y:S01]  /*fff0*/  LOP3.LUT R9, R18, 0x180, RZ, 0xc0, !PT ;  /* 0x0000018012097812 */ /* 0x000fe200078ec0ff */
[--C-:B------:R-:W-:Y:S01]  /*10000*/  IMAD.X R13, RZ, RZ, R19.reuse, P2 ;  /* 0x000000ffff0d7224 */ /* 0x100fe200010e0613 */
[----:B------:R-:W-:Y:S01]  /*10010*/  ISETP.GE.OR P0, PT, R5, UR10, P0 ;  /* 0x0000000a05007c0c */ /* 0x000fe20008706670 */
[----:B------:R-:W-:Y:S01]  /*10020*/  IMAD.X R5, RZ, RZ, R19, P6 ;  /* 0x000000ffff057224 */ /* 0x000fe200030e0613 */
[----:B------:R-:W-:Y:S02]  /*10030*/  LOP3.LUT R6, R7, 0x180, RZ, 0xc0, !PT ;  /* 0x0000018007067812 */ /* 0x000fe400078ec0ff */
[----:B------:R-:W-:-:S02]  /*10040*/  SHF.R.U64 R32, R32, 0x3, RZ ;  /* 0x0000000320207819 */ /* 0x000fc400000012ff */
[----:B------:R-:W-:Y:S02]  /*10050*/  SHF.R.U64 R36, R36, 0x3, RZ ;  /* 0x0000000324247819 */ /* 0x000fe400000012ff */
[----:B------:R-:W-:Y:S01]  /*10060*/  SHF.R.U64 R9, R9, 0x3, RZ ;  /* 0x0000000309097819 */ /* 0x000fe200000012ff */
[----:B------:R-:W-:Y:S01]  /*10070*/  UIMAD UR6, UR7, UR8, URZ ;  /* 0x00000008070672a4 */ /* 0x000fe2000f8e023f */
[----:B------:R-:W-:Y:S01]  /*10080*/  SHF.R.U64 R6, R6, 0x3, RZ ;  /* 0x0000000306067819 */ /* 0x000fe200000012ff */
[----:B------:R-:W-:Y:S01]  /*10090*/  IMAD.U32 R41, RZ, RZ, UR8 ;  /* 0x00000008ff297e24 */ /* 0x000fe2000f8e00ff */
[----:B------:R-:W-:Y:S01]  /*100a0*/  LOP3.LUT R32, R32, R33, RZ, 0x3c, !PT ;  /* 0x0000002120207212 */ /* 0x000fe200078e3cff */
[----:B------:R-:W-:Y:S01]  /*100b0*/  IMAD.MOV.U32 R20, RZ, RZ, R22 ;  /* 0x000000ffff147224 */ /* 0x000fe200078e0016 */
[----:B------:R-:W-:Y:S01]  /*100c0*/  LOP3.LUT R36, R36, R37, RZ, 0x3c, !PT ;  /* 0x0000002524247212 */ /* 0x000fe200078e3cff */
[--C-:B------:R-:W-:Y:S01]  /*100d0*/  IMAD.X R37, RZ, RZ, R19.reuse, P3 ;  /* 0x000000ffff257224 */ /* 0x100fe200018e0613 */
[----:B------:R-:W-:Y:S01]  /*100e0*/  LOP3.LUT R18, R9, R18, RZ, 0x3c, !PT ;  /* 0x0000001209127212 */ /* 0x000fe200078e3cff */
[----:B------:R-:W-:Y:S01]  /*100f0*/  IMAD.X R9, RZ, RZ, R19, P4 ;  /* 0x000000ffff097224 */ /* 0x000fe200020e0613 */
[----:B------:R-:W-:Y:S01]  /*10100*/  IADD3.X R33, RZ, R19, RZ, P5, !PT ;  /* 0x00000013ff217210 */ /* 0x000fe20002ffe4ff */
[----:B------:R-:W-:Y:S01]  /*10110*/  @!P1 STG.E desc[UR20][R28.64], R0 ;  /* 0x000000001c009986 */ /* 0x000fe2000c101914 */
[----:B------:R-:W-:-:S02]  /*10120*/  LOP3.LUT R12, R6, R7, RZ, 0x3c, !PT ;  /* 0x00000007060c7212 */ /* 0x000fc400078e3cff */
[----:B------:R-:W-:Y:S01]  /*10130*/  SHF.R.S32.HI R21, RZ, 0x1f, R22 ;  /* 0x0000001fff157819 */ /* 0x000fe20000011416 */
[----:B------:R0:W-:Y:S01]  /*10140*/  @!P0 STG.E desc[UR20][R28.64+0x20], R3 ;  /* 0x000020031c008986 */ /* 0x0001e2000c101914 */
[----:B------:R-:W-:-:S03]  /*10150*/  UIMAD UR6, UR4, UR9, UR6 ;  /* 0x00000009040672a4 */ /* 0x000fc6000f8e0206 */
[----:B------:R1:W5:Y:S01]  /*10160*/  LD.E.128 R24, desc[UR20][R18.64] ;  /* 0x0000001412187980 */ /* 0x000362000c101d00 */
[----:B------:R-:W-:-:S03]  /*10170*/  ULDC.64 UR8, c[0x0][0xae0] ;  /* 0x0002b80000087ab9 */ /* 0x000fc60000000a00 */
[----:B------:R-:W5:Y:S04]  /*10180*/  LD.E.128 R4, desc[UR20][R4.64] ;  /* 0x0000001404047980 */ /* 0x000f68000c101d00 */
[----:B------:R-:W5:Y:S01]  /*10190*/  LD.E.128 R32, desc[UR20][R32.64] ;  /* 0x0000001420207980 */ /* 0x000f62000c101d00 */
[----:B-1----:R-:W-:-:S03]  /*101a0*/  IMAD.WIDE.U32 R18, R41, UR4, R20 ;  /* 0x0000000429127c25 */ /* 0x002fc6000f8e0014 */
[----:B------:R-:W5:Y:S04]  /*101b0*/  LD.E.128 R8, desc[UR20][R8.64] ;  /* 0x0000001408087980 */ /* 0x000f68000c101d00 */
[----:B------:R-:W5:Y:S04]  /*101c0*/  LD.E.128 R36, desc[UR20][R36.64] ;  /* 0x0000001424247980 */ /* 0x000f68000c101d00 */
[----:B------:R-:W5:Y:S01]  /*101d0*/  LD.E.128 R12, desc[UR20][R12.64] ;  /* 0x000000140c0c7980 */ /* 0x000f62000c101d00 */
[----:B------:R-:W-:Y:S01]  /*101e0*/  UIMAD UR4, UR14, UR8, URZ ;  /* 0x000000080e0472a4 */ /* 0x000fe2000f8e023f */
[----:B------:R-:W-:Y:S01]  /*101f0*/  VIADD R19, R19, UR6 ;  /* 0x0000000613137c36 */ /* 0x000fe20008000000 */
[----:B------:R-:W-:Y:S01]  /*10200*/  UIMAD UR10, UR17, -0xc0, UR10 ;  /* 0xffffff40110a78a4 */ /* 0x000fe2000f8e020a */
[----:B------:R-:W-:Y:S01]  /*10210*/  @!PT LDS RZ, [RZ] ;  /* 0x00000000fffff984 */ /* 0x000fe20000000800 */
[----:B------:R-:W-:Y:S01]  /*10220*/  @!PT LDS RZ, [RZ] ;  /* 0x00000000fffff984 */ /* 0x000fe20000000800 */
[----:B------:R-:W-:Y:S01]  /*10230*/  @!PT LDS RZ, [RZ] ;  /* 0x00000000fffff984 */ /* 0x000fe20000000800 */
[----:B------:R-:W-:Y:S01]  /*10240*/  @!PT LDS RZ, [RZ] ;  /* 0x00000000fffff984 */ /* 0x000fe20000000800 */
[----:B------:R1:W-:Y:S06]  /*10250*/  MEMBAR.ALL.CTA ;  /* 0x0000000000007992 */ /* 0x0003ec0000008000 */
[----:B-1----:R-:W1:Y:S01]  /*10260*/  FENCE.VIEW.ASYNC.S ;  /* 0x00000000000073c6 */ /* 0x002e620000000000 */
[----:B0-----:R-:W-:Y:S01]  /*10270*/  IMAD.U32 R3, RZ, RZ, UR8 ;  /* 0x00000008ff037e24 */ /* 0x001fe2000f8e00ff */
[----:B------:R-:W-:Y:S01]  /*10280*/  UIMAD UR6, UR18, UR9, UR4 ;  /* 0x00000009120672a4 */ /* 0x000fe2000f8e0204 */
[C---:B------:R-:W-:Y:S01]  /*10290*/  VIADD R0, R146.reuse, 0x60 ;  /* 0x0000006092007836 */ /* 0x040fe20000000000 */
[----:B------:R-:W-:Y:S01]  /*102a0*/  UIADD3 UR4, UR37, 0x31c20, URZ ;  /* 0x00031c2025047890 */ /* 0x000fe2000fffe03f */
[----:B------:R-:W-:Y:S01]  /*102b0*/  IMAD.WIDE.U32 R18, R3, UR18, R18 ;  /* 0x0000001203127c25 */ /* 0x000fe2000f8e0012 */
[----:B------:R-:W-:Y:S01]  /*102c0*/  ULDC.64 UR8, c[0x0][0xae8] ;  /* 0x0002ba0000087ab9 */ /* 0x000fe20000000a00 */
[----:B------:R-:W-:Y:S01]  /*102d0*/  ISETP.GE.AND P0, PT, R146, UR10, PT ;  /* 0x0000000a92007c0c */ /* 0x000fe2000bf06270 */
[----:B------:R-:W-:Y:S01]  /*102e0*/  UPRMT UR4, URZ, 0x654, UR4 ;  /* 0x000006543f047896 */ /* 0x000fe20008000004 */
[----:B------:R-:W-:Y:S01]  /*102f0*/  VIADD R19, R19, UR6 ;  /* 0x0000000613137c36 */ /* 0x000fe20008000000 */
[----:B------:R-:W-:-:S02]  /*10300*/  UIMAD UR6, UR16, UR8, URZ ;  /* 0x00000008100672a4 */ /* 0x000fc4000f8e023f */
[----:B------:R-:W-:Y:S01]  /*10310*/  MOV R29, UR8 ;  /* 0x00000008001d7c02 */ /* 0x000fe20008000f00 */
[----:B------:R-:W-:Y:S01]  /*10320*/  IMAD.U32 R21, RZ, RZ, UR17 ;  /* 0x00000011ff157e24 */ /* 0x000fe2000f8e00ff */
[----:B------:R-:W-:Y:S01]  /*10330*/  SHF.R.S32.HI R147, RZ, 0x1f, R146 ;  /* 0x0000001fff937819 */ /* 0x000fe20000011492 */
[----:B------:R-:W-:Y:S01]  /*10340*/  UIMAD UR6, UR15, UR9, UR6 ;  /* 0x000000090f0672a4 */ /* 0x000fe2000f8e0206 */
[----:B------:R-:W-:Y:S01]  /*10350*/  BSSY B1, `(.L_x_1694) ;  /* 0x000001b000017945 */ /* 0x000fe20003800000 */
[----:B------:R-:W-:Y:S01]  /*10360*/  IMAD.WIDE.U32 R28, R29, UR15, R18 ;  /* 0x0000000f1d1c7c25 */ /* 0x000fe2000f8e0012 */
[----:B------:R-:W-:-:S03]  /*10370*/  ISETP.GE.AND P3, PT, R0, UR10, PT ;  /* 0x0000000a00007c0c */ /* 0x000fc6000bf66270 */
[----:B------:R-:W-:Y:S02]  /*10380*/  VIADD R43, R29, UR6 ;  /* 0x000000061d2b7c36 */ /* 0x000fe40008000000 */
[----:B------:R-:W-:Y:S01]  /*10390*/  IMAD.WIDE R20, R21, 0xc0, R146 ;  /* 0x000000c015147825 */ /* 0x000fe200078e0292 */
[----:B-1----:R-:W-:Y:S01]  /*103a0*/  SYNCS.ARRIVE.TRANS64.RED.A1T0 RZ, [UR4], RZ ;  /* 0x000000ffffff79a7 */ /* 0x002fe20008100404 */
        /* <DEDUP_REMOVED lines=10> */
[----:B------:R-:W-:Y:S01]  /*10450*/  IMAD.MOV.U32 R19, RZ, RZ, R43 ;  /* 0x000000ffff137224 */ /* 0x000fe200078e002b */
[----:B------:R-:W-:Y:S01]  /*10460*/  ULDC.64 UR8, c[0x0][0x208] ;  /* 0x0000820000087ab9 */ /* 0x000fe20000000a00 */
        /* <DEDUP_REMOVED lines=9> */
.L_x_1695:
[----:B------:R-:W-:Y:S05]  /*10500*/  BSYNC B1 ;  /* 0x0000000000017941 */ /* 0x000fea0003800000 */
.L_x_1694:
[----:B------:R-:W-:Y:S05]  /*10510*/  @P3 BRA `(.L_x_1696) ;  /* 0x0000000800b83947 */ /* 0x000fea0003800000 */
[----:B------:R-:W-:Y:S01]  /*10520*/  IADD3 R3, P0, R20, 0x60, RZ ;  /* 0x0000006014037810 */ /* 0x000fe20007f1e0ff */
[----:B------:R-:W-:Y:S01]  /*10530*/  ULDC.64 UR6, c[0x0][0xad8] ;  /* 0x0002b60000067ab9 */ /* 0x000fe20000000a00 */
[----:B------:R-:W-:Y:S01]  /*10540*/  MOV R19, R43 ;  /* 0x0000002b00137202 */ /* 0x000fe20000000f00 */
[----:B------:R-:W-:Y:S01]  /*10550*/  IMAD.MOV.U32 R18, RZ, RZ, R28 ;  /* 0x000000ffff127224 */ /* 0x000fe200078e001c */
[----:B------:R-:W-:Y:S01]  /*10560*/  ULDC UR4, c[0x0][0xa8c] ;  /* 0x0002a30000047ab9 */ /* 0x000fe20000000800 */
[----:B------:R-:W-:Y:S01]  /*10570*/  IMAD.X R20, RZ, RZ, R21, P0 ;  /* 0x000000ffff147224 */ /* 0x000fe200000e0615 */
[C---:B------:R-:W-:Y:S01]  /*10580*/  ISETP.GE.AND P1, PT, R22.reuse, UR4, PT ;  /* 0x0000000416007c0c */ /* 0x040fe2000bf26270 */
[----:B------:R-:W-:Y:S01]  /*10590*/  VIADD R0, R22, 0x20 ;  /* 0x0000002016007836 */ /* 0x000fe20000000000 */
[----:B------:R-:W-:Y:S01]  /*105a0*/  ULDC.64 UR8, c[0x0][0x208] ;  /* 0x0000820000087ab9 */ /* 0x000fe20000000a00 */
[----:B------:R-:W-:Y:S02]  /*105b0*/  IMAD R20, R20, UR6, RZ ;  /* 0x0000000614147c24 */ /* 0x000fe4000f8e02ff */
        /* <DEDUP_REMOVED lines=9> */
[----:B-----5:R2:W-:Y:S04]  /*10650*/  @!P1 STG.E.128 desc[UR8][R20.64], R4 ;  /* 0x0000000414009986 */ /* 0x0205e8000c101d08 */
[----:B------:R2:W-:Y:S06]  /*10660*/  @!P2 STG.E.128 desc[UR8][R20.64+0x40], R8 ;  /* 0x000040081400a986 */ /* 0x0005ec000c101d08 */
[----:B------:R-:W-:Y:S05]  /*10670*/  @P0 BRA `(.L_x_1696) ;  /* 0x0000000800600947 */ /* 0x000fea0003800000 */
[----:B------:R-:W-:Y:S02]  /*10680*/  ULDC.64 UR6, c[0x0][0x208] ;  /* 0x0000820000067ab9 */ /* 0x000fe40000000a00 */
[----:B------:R3:W-:Y:S01]  /*10690*/  STG.E.128 desc[UR6][R20.64+0x80], R12 ;  /* 0x0000800c14007986 */ /* 0x0007e2000c101d06 */
[----:B------:R-:W-:Y:S05]  /*106a0*/  BRA `(.L_x_1696) ;  /* 0x0000000800547947 */ /* 0x000fea0003800000 */
.L_x_1692:
[----:B------:R-:W-:Y:S01]  /*106b0*/  R2UR UR8, R150 ;  /* 0x00000000960872ca */ /* 0x000fe200000e0000 */
[----:B------:R-:W-:Y:S01]  /*106c0*/  ULDC.64 UR6, c[0x0][0xbe0] ;  /* 0x0002f80000067ab9 */ /* 0x000fe20000000a00 */
[----:B------:R-:W-:Y:S01]  /*106d0*/  R2UR UR4, R148 ;  /* 0x00000000940472ca */ /* 0x000fe200000e0000 */
[----:B------:R-:W-:Y:S01]  /*106e0*/  UISETP.NE.U32.AND UP0, UPT, UR6, URZ, UPT ;  /* 0x0000003f0600728c */ /* 0x000fe2000bf05070 */
[----:B------:R-:W-:-:S03]  /*106f0*/  ULDC.64 UR12, c[0x0][0x208] ;  /* 0x00008200000c7ab9 */ /* 0x000fc60000000a00 */
[----:B------:R-:W-:-:S06]  /*10700*/  UISETP.NE.AND.EX UP1, UPT, UR7, URZ, UPT, UP0 ;  /* 0x0000003f0700728c */ /* 0x000fcc000bf25300 */
[----:B------:R-:W-:Y:S02]  /*10710*/  PLOP3.LUT P2, PT, PT, PT, UP1, 0x80, 0x0 ;  /* 0x000000000000781c */ /* 0x000fe40003f4f018 */
[----:B------:R-:W-:Y:S02]  /*10720*/  USHF.L.U64.HI UR10, UR4, 0x2, UR8 ;  /* 0x00000002040a7899 */ /* 0x000fe40008010208 */
[----:B------:R-:W-:Y:S01]  /*10730*/  USHF.L.U32 UR4, UR4, 0x2, URZ ;  /* 0x0000000204047899 */ /* 0x000fe2000800063f */
[----:B------:R-:W-:-:S03]  /*10740*/  ULDC.64 UR8, c[0x0][0xbd8] ;  /* 0x0002f60000087ab9 */ /* 0x000fc60000000a00 */
[----:B------:R-:W-:Y:S02]  /*10750*/  @UP1 UIADD3 UR6, UP2, UR4, UR6, URZ ;  /* 0x0000000604061290 */ /* 0x000fe4000ff5e03f */
[----:B------:R-:W-:Y:S02]  /*10760*/  UISETP.NE.U32.AND UP0, UPT, UR8, URZ, UPT ;  /* 0x0000003f0800728c */ /* 0x000fe4000bf05070 */
[----:B------:R-:W-:Y:S02]  /*10770*/  @UP1 UIADD3.X UR7, UR10, UR7, URZ, UP2, !UPT ;  /* 0x000000070a071290 */ /* 0x000fe400097fe43f */
[----:B------:R-:W-:Y:S01]  /*10780*/  IMAD.U32 R6, RZ, RZ, UR6 ;  /* 0x00000006ff067e24 */ /* 0x000fe2000f8e00ff */
[----:B------:R-:W-:Y:S02]  /*10790*/  UISETP.NE.AND.EX UP0, UPT, UR9, URZ, UPT, UP0 ;  /* 0x0000003f0900728c */ /* 0x000fe4000bf05300 */
[----:B------:R-:W-:Y:S01]  /*107a0*/  UIADD3 UR4, UP1, UR4, UR8, URZ ;  /* 0x0000000804047290 */ /* 0x000fe2000ff3e03f */
[----:B------:R-:W-:-:S03]  /*107b0*/  IMAD.U32 R7, RZ, RZ, UR7 ;  /* 0x00000007ff077e24 */ /* 0x000fc6000f8e00ff */
[----:B------:R-:W-:Y:S01]  /*107c0*/  PLOP3.LUT P1, PT, PT, PT, UP0, 0x80, 0x0 ;  /* 0x000000000000781c */ /* 0x000fe20003f2f008 */
[----:B------:R-:W-:Y:S01]  /*107d0*/  UIADD3.X UR6, UR10, UR9, URZ, UP1, !UPT ;  /* 0x000000090a067290 */ /* 0x000fe20008ffe43f */
[----:B------:R-:W2:Y:S01]  /*107e0*/  @P2 LDG.E R6, desc[UR12][R6.64] ;  /* 0x0000000c06062981 */ /* 0x000ea2000c1e1900 */
[----:B------:R-:W-:Y:S02]  /*107f0*/  IMAD.MOV.U32 R3, RZ, RZ, RZ ;  /* 0x000000ffff037224 */ /* 0x000fe400078e00ff */
[----:B------:R-:W-:Y:S02]  /*10800*/  IMAD.U32 R4, RZ, RZ, UR4 ;  /* 0x00000004ff047e24 */ /* 0x000fe4000f8e00ff */
[----:B------:R-:W-:Y:S01]  /*10810*/  IMAD.U32 R5, RZ, RZ, UR6 ;  /* 0x00000006ff057e24 */ /* 0x000fe2000f8e00ff */
[----:B------:R-:W-:Y:S01]  /*10820*/  ULDC UR4, c[0x0][0xa88] ;  /* 0x0002a20000047ab9 */ /* 0x000fe20000000800 */
[----:B------:R-:W-:-:S04]  /*10830*/  ISETP.GT.AND P0, PT, R157, 0xbf, PT ;  /* 0x000000bf9d00780c */ /* 0x000fc80003f04270 */
[----:B------:R0:W5:Y:S01]  /*10840*/  @P1 LDG.E R3, desc[UR12][R4.64] ;  /* 0x0000000c04031981 */ /* 0x000162000c1e1900 */
[----:B--2---:R-:W-:Y:S01]  /*10850*/  @P2 R2UR UR4, R6 ;  /* 0x00000000060422ca */ /* 0x004fe200000e0000 */
[----:B0-----:R-:W-:-:S14]  /*10860*/  @P2 BRA `(.L_x_1697) ;  /* 0x00000000001c2947 */ /* 0x001fdc0003800000 */
[----:B------:R-:W-:Y:S05]  /*10870*/  @!P1 BRA `(.L_x_1697) ;  /* 0x0000000000189947 */ /* 0x000fea0003800000 */
[----:B------:R-:W-:Y:S02]  /*10880*/  ULDC.64 UR6, c[0x0][0x208] ;  /* 0x0000820000067ab9 */ /* 0x000fe40000000a00 */
[----:B------:R-:W2:Y:S04]  /*10890*/  LDG.E R6, desc[UR6][R4.64] ;  /* 0x0000000604067981 */ /* 0x000ea8000c1e1900 */
[----:B------:R-:W3:Y:S01]  /*108a0*/  LDG.E R0, desc[UR6][R4.64+0x4] ;  /* 0x0000040604007981 */ /* 0x000ee2000c1e1900 */
[----:B--2---:R-:W-:Y:S02]  /*108b0*/  R2UR UR6, R6 ;  /* 0x00000000060672ca */ /* 0x004fe400000e0000 */
[----:B---3--:R-:W-:-:S13]  /*108c0*/  R2UR UR4, R0 ;  /* 0x00000000000472ca */ /* 0x008fda00000e0000 */
[----:B------:R-:W-:-:S12]  /*108d0*/  UIADD3 UR4, -UR6, UR4, URZ ;  /* 0x0000000406047290 */ /* 0x000fd8000fffe13f */
.L_x_1697:
[----:B------:R-:W-:Y:S01]  /*108e0*/  R2UR UR8, R149 ;  /* 0x00000000950872ca */ /* 0x000fe200000e0000 */
[----:B------:R-:W-:Y:S01]  /*108f0*/  BSSY B1, `(.L_x_1698) ;  /* 0x0000025000017945 */ /* 0x000fe20003800000 */
[----:B------:R-:W-:Y:S02]  /*10900*/  R2UR UR7, R148 ;  /* 0x00000000940772ca */ /* 0x000fe400000e0000 */
[----:B------:R-:W-:Y:S02]  /*10910*/  R2UR UR6, R150 ;  /* 0x00000000960672ca */ /* 0x000fe400000e0000 */
[----:B------:R-:W-:Y:S02]  /*10920*/  SHF.R.S32.HI R9, RZ, 0x1f, R22 ;  /* 0x0000001fff097819 */ /* 0x000fe40000011416 */
[----:B-----5:R-:W-:-:S05]  /*10930*/  SHF.R.S32.HI R8, RZ, 0x1f, R3 ;  /* 0x0000001fff087819 */ /* 0x020fca0000011403 */
[----:B------:R-:W-:Y:S02]  /*10940*/  USHF.R.S32.HI UR8, URZ, 0x1f, UR8 ;  /* 0x0000001f3f087899 */ /* 0x000fe40008011408 */
[----:B------:R-:W-:Y:S02]  /*10950*/  USEL UR9, UR7, URZ, !UP0 ;  /* 0x0000003f07097287 */ /* 0x000fe4000c000000 */
[----:B------:R-:W-:Y:S01]  /*10960*/  USEL UR10, UR6, URZ, !UP0 ;  /* 0x0000003f060a7287 */ /* 0x000fe2000c000000 */
[----:B------:R-:W-:Y:S11]  /*10970*/  @P0 BRA `(.L_x_1699) ;  /* 0x0000000000700947 */ /* 0x000ff60003800000 */
[----:B------:R-:W0:Y:S01]  /*10980*/  S2R R4, SR_TID.X ;  /* 0x0000000000047919 */ /* 0x000e220000002100 */
[----:B------:R-:W-:-:S13]  /*10990*/  R2UR UR6, R151 ;  /* 0x00000000970672ca */ /* 0x000fda00000e0000 */
[----:B------:R-:W-:-:S04]  /*109a0*/  IMAD.U32 R0, RZ, RZ, UR6 ;  /* 0x00000006ff007e24 */ /* 0x000fc8000f8e00ff */
[----:B0-----:R-:W-:-:S05]  /*109b0*/  IMAD R0, R0, 0xc0, R4 ;  /* 0x000000c000007824 */ /* 0x001fca00078e0204 */
[----:B------:R-:W-:-:S04]  /*109c0*/  IADD3 R0, R0, -0x80, RZ ;  /* 0xffffff8000007810 */ /* 0x000fc80007ffe0ff */
[----:B------:R-:W-:-:S13]  /*109d0*/  ISETP.GE.AND P0, PT, R0, UR4, PT ;  /* 0x0000000400007c0c */ /* 0x000fda000bf06270 */
[----:B------:R-:W-:Y:S05]  /*109e0*/  @P0 BRA `(.L_x_1699) ;  /* 0x0000000000540947 */ /* 0x000fea0003800000 */
[----:B------:R-:W-:Y:S01]  /*109f0*/  R2UR UR7, R149 ;  /* 0x00000000950772ca */ /* 0x000fe200000e0000 */
[----:B------:R-:W-:Y:S01]  /*10a00*/  ULDC.64 UR12, c[0x0][0xb70] ;  /* 0x0002dc00000c7ab9 */ /* 0x000fe20000000a00 */
[C---:B------:R-:W-:Y:S01]  /*10a10*/  IADD3 R4, P0, R0.reuse, R3, RZ ;  /* 0x0000000300047210 */ /* 0x040fe20007f1e0ff */
[----:B------:R-:W-:Y:S02]  /*10a20*/  UIMAD UR6, UR8, UR12, URZ ;  /* 0x0000000c080672a4 */ /* 0x000fe4000f8e023f */
[----:B------:R-:W-:Y:S01]  /*10a30*/  IMAD.U32 R7, RZ, RZ, UR12 ;  /* 0x0000000cff077e24 */ /* 0x000fe2000f8e00ff */
[----:B------:R-:W-:Y:S01]  /*10a40*/  ULDC.64 UR14, c[0x0][0x208] ;  /* 0x00008200000e7ab9 */ /* 0x000fe20000000a00 */
[----:B------:R-:W-:-:S06]  /*10a50*/  LEA.HI.X.SX32 R5, R0, R8, 0x1, P0 ;  /* 0x0000000800057211 */ /* 0x000fcc00000f0eff */
[----:B------:R-:W-:Y:S02]  /*10a60*/  UIMAD UR6, UR7, UR13, UR6 ;  /* 0x0000000d070672a4 */ /* 0x000fe4000f8e0206 */
[----:B------:R-:W-:Y:S01]  /*10a70*/  IMAD.WIDE.U32 R4, R7, UR7, R4 ;  /* 0x0000000707047c25 */ /* 0x000fe2000f8e0004 */
[----:B------:R-:W-:Y:S02]  /*10a80*/  ULDC.64 UR12, c[0x0][0xb78] ;  /* 0x0002de00000c7ab9 */ /* 0x000fe40000000a00 */
        /* <DEDUP_REMOVED lines=11> */
.L_x_1699:
[----:B------:R-:W-:Y:S05]  /*10b40*/  BSYNC B1 ;  /* 0x0000000000017941 */ /* 0x000fea0003800000 */
.L_x_1698:
[----:B------:R-:W-:Y:S01]  /*10b50*/  R2UR UR11, R151 ;  /* 0x00000000970b72ca */ /* 0x000fe200000e0000 */
[----:B------:R-:W-:Y:S01]  /*10b60*/  ULDC.64 UR6, c[0x0][0xaa0] ;  /* 0x0002a80000067ab9 */ /* 0x000fe20000000a00 */
[----:B------:R-:W-:Y:S01]  /*10b70*/  R2UR UR14, R149 ;  /* 0x00000000950e72ca */ /* 0x000fe200000e0000 */
[----:B------:R-:W-:Y:S01]  /*10b80*/  IMAD.MOV.U32 R4, RZ, RZ, R22 ;  /* 0x000000ffff047224 */ /* 0x000fe200078e0016 */
[----:B------:R-:W-:Y:S01]  /*10b90*/  ULDC.64 UR12, c[0x0][0xae0] ;  /* 0x0002b800000c7ab9 */ /* 0x000fe20000000a00 */
[----:B0-----:R-:W-:Y:S01]  /*10ba0*/  IMAD.MOV.U32 R5, RZ, RZ, R9 ;  /* 0x000000ffff057224 */ /* 0x001fe200078e0009 */
[----:B------:R-:W-:Y:S01]  /*10bb0*/  SHF.R.S32.HI R9, RZ, 0x1f, R146 ;  /* 0x0000001fff097819 */ /* 0x000fe20000011492 */
[----:B------:R-:W-:Y:S01]  /*10bc0*/  IMAD R0, R8, UR6, RZ ;  /* 0x0000000608007c24 */ /* 0x000fe2000f8e02ff */
[----:B------:R-:W-:Y:S01]  /*10bd0*/  BSSY B1, `(.L_x_1700) ;  /* 0x000002b000017945 */ /* 0x000fe20003800000 */
[----:B------:R-:W-:Y:S01]  /*10be0*/  IMAD.WIDE.U32 R4, R3, UR6, R4 ;  /* 0x0000000603047c25 */ /* 0x000fe2000f8e0004 */
[----:B------:R-:W-:-:S03]  /*10bf0*/  UIMAD UR6, UR8, UR12, URZ ;  /* 0x0000000c080672a4 */ /* 0x000fc6000f8e023f */
[----:B------:R-:W-:Y:S01]  /*10c00*/  IMAD R3, R3, UR7, R0 ;  /* 0x0000000703037c24 */ /* 0x000fe2000f8e0200 */
[----:B------:R-:W-:Y:S01]  /*10c10*/  UIMAD UR7, UR11, -0xc0, UR4 ;  /* 0xffffff400b0778a4 */ /* 0x000fe2000f8e0204 */
[C---:B------:R-:W-:Y:S01]  /*10c20*/  IADD3 R0, R146.reuse, 0x60, RZ ;  /* 0x0000006092007810 */ /* 0x040fe20007ffe0ff */
[----:B------:R-:W-:Y:S01]  /*10c30*/  UIMAD UR6, UR14, UR13, UR6 ;  /* 0x0000000d0e0672a4 */ /* 0x000fe2000f8e0206 */
[----:B------:R-:W-:Y:S02]  /*10c40*/  IMAD.IADD R5, R5, 0x1, R3 ;  /* 0x0000000105057824 */ /* 0x000fe400078e0203 */
[----:B------:R-:W-:Y:S01]  /*10c50*/  IMAD.U32 R3, RZ, RZ, UR12 ;  /* 0x0000000cff037e24 */ /* 0x000fe2000f8e00ff */
[----:B------:R-:W-:Y:S01]  /*10c60*/  ULDC.64 UR12, c[0x0][0xae8] ;  /* 0x0002ba00000c7ab9 */ /* 0x000fe20000000a00 */
[----:B------:R-:W-:Y:S01]  /*10c70*/  ISETP.GE.AND P0, PT, R146, UR7, PT ;  /* 0x0000000792007c0c */ /* 0x000fe2000bf06270 */
[----:B------:R-:W-:Y:S01]  /*10c80*/  UIMAD UR4, UR10, UR12, URZ ;  /* 0x0000000c0a0472a4 */ /* 0x000fe2000f8e023f */
[----:B------:R-:W-:Y:S01]  /*10c90*/  IMAD.WIDE.U32 R4, R3, UR14, R4 ;  /* 0x0000000e03047c25 */ /* 0x000fe2000f8e0004 */
[----:B------:R-:W-:-:S02]  /*10ca0*/  ISETP.GE.AND P1, PT, R0, UR7, PT ;  /* 0x0000000700007c0c */ /* 0x000fc4000bf26270 */
[----:B------:R-:W-:Y:S01]  /*10cb0*/  UIMAD UR4, UR9, UR13, UR4 ;  /* 0x0000000d090472a4 */ /* 0x000fe2000f8e0204 */
[----:B------:R-:W-:Y:S02]  /*10cc0*/  VIADD R5, R5, UR6 ;  /* 0x0000000605057c36 */ /* 0x000fe40008000000 */
[----:B------:R-:W-:Y:S02]  /*10cd0*/  IMAD.U32 R7, RZ, RZ, UR12 ;  /* 0x0000000cff077e24 */ /* 0x000fe4000f8e00ff */
[----:B------:R-:W-:Y:S02]  /*10ce0*/  IMAD.U32 R3, RZ, RZ, UR11 ;  /* 0x0000000bff037e24 */ /* 0x000fe4000f8e00ff */
[----:B------:R-:W-:-:S04]  /*10cf0*/  IMAD.WIDE.U32 R6, R7, UR9, R4 ;  /* 0x0000000907067c25 */ /* 0x000fc8000f8e0004 */
[----:B------:R-:W-:Y:S02]  /*10d00*/  IMAD.MOV.U32 R8, RZ, RZ, R146 ;  /* 0x000000ffff087224 */ /* 0x000fe400078e0092 */
[----:B------:R-:W-:Y:S02]  /*10d10*/  VIADD R11, R7, UR4 ;  /* 0x00000004070b7c36 */ /* 0x000fe40008000000 */
        /* <DEDUP_REMOVED lines=22> */
.L_x_1701:
[----:B------:R-:W-:Y:S05]  /*10e80*/  BSYNC B1 ;  /* 0x0000000000017941 */ /* 0x000fea0003800000 */
.L_x_1700:
        /* <DEDUP_REMOVED lines=9> */
[----:B------:R-:W-:Y:S01]  /*10f20*/  IMAD.MOV.U32 R5, RZ, RZ, R11 ;  /* 0x000000ffff057224 */ /* 0x000fe200078e000b */
[----:B------:R-:W-:Y:S01]  /*10f30*/  ULDC.64 UR8, c[0x0][0x208] ;  /* 0x0000820000087ab9 */ /* 0x000fe20000000a00 */
        /* <DEDUP_REMOVED lines=12> */
.L_x_1696:
[----:B------:R-:W-:Y:S05]  /*11000*/  BSYNC B0 ;  /* 0x0000000000007941 */ /* 0x000fea0003800000 */
.L_x_1691:
[----:B------:R-:W-:Y:S02]  /*11010*/  ULDC UR4, c[0x0][0xc14] ;  /* 0x0003050000047ab9 */ /* 0x000fe40000000800 */
[----:B------:R-:W-:-:S13]  /*11020*/  ISETP.GE.AND P0, PT, R31, UR4, PT ;  /* 0x000000041f007c0c */ /* 0x000fda000bf06270 */
[----:B------:R-:W-:Y:S05]  /*11030*/  @!P0 BRA `(.L_x_1702) ;  /* 0xfffffefc00b08947 */ /* 0x000fea000383ffff */
[----:B------:R-:W-:Y:S05]  /*11040*/  EXIT ;  /* 0x000000000000794d */ /* 0x000fea0003800000 */
.L_x_1655:
[----:B------:R-:W-:-:S08]  /*11050*/  NOP ;  /* 0x0000000000007918 */ /* 0x000fd00000000000 */
[----:B0-----:R-:W0:-:S00]  /*11060*/  USETMAXREG.DEALLOC.CTAPOOL 0x20 ;  /* 0x00000020000079c8 */ /* 0x001e0000080e0500 */
        /* <DEDUP_REMOVED lines=8> */
[----:B------:R-:W-:Y:S01]  /*110f0*/  ULDC.64 UR6, c[0x0][0x208] ;  /* 0x0000820000067ab9 */ /* 0x000fe20000000a00 */
        /* <DEDUP_REMOVED lines=9> */
[----:B------:R-:W0:Y:S01]  /*11190*/  S2UR UR6, SR_CTAID.X ;  /* 0x00000000000679c3 */ /* 0x000e220000002500 */
[----:B------:R-:W-:Y:S01]  /*111a0*/  ISETP.GE.U32.AND P0, PT, R26, 0x2, PT ;  /* 0x000000021a00780c */ /* 0x000fe20003f06070 */
[----:B------:R-:W-:Y:S01]  /*111b0*/  IMAD.MOV.U32 R16, RZ, RZ, RZ ;  /* 0x000000ffff107224 */ /* 0x000fe200078e00ff */
[----:B------:R-:W-:Y:S01]  /*111c0*/  LOP3.LUT R5, R5, 0xfffffffe, RZ, 0xc0, !PT ;  /* 0xfffffffe05057812 */ /* 0x000fe200078ec0ff */
[----:B------:R-:W-:-:S08]  /*111d0*/  IMAD.MOV.U32 R19, RZ, RZ, RZ ;  /* 0x000000ffff137224 */ /* 0x000fd000078e00ff */
[----:B------:R-:W-:-:S04]  /*111e0*/  @P1 LOP3.LUT R5, R5, 0x1, RZ, 0xfc, !PT ;  /* 0x0000000105051812 */ /* 0x000fc800078efcff */
[----:B------:R-:W-:-:S04]  /*111f0*/  LOP3.LUT R5, R5, 0xffffffef, RZ, 0xc0, !PT ;  /* 0xffffffef05057812 */ /* 0x000fc800078ec0ff */
[----:B------:R-:W-:-:S04]  /*11200*/  @P0 LOP3.LUT R5, R5, 0x10, RZ, 0xfc, !PT ;  /* 0x0000001005050812 */ /* 0x000fc800078efcff */
[----:B------:R-:W-:Y:S01]  /*11210*/  LOP3.LUT R5, R5, 0xfffffff7, RZ, 0xc0, !PT ;  /* 0xfffffff705057812 */ /* 0x000fe200078ec0ff */
[----:B--2---:R-:W1:Y:S02]  /*11220*/  SHFL.UP PT, R4, R0, 0x1, RZ ;  /* 0x0420000000047989 */ /* 0x004e6400000e00ff */
[----:B-1----:R-:W-:-:S05]  /*11230*/  SEL R7, R4, RZ, P1 ;  /* 0x000000ff04077207 */ /* 0x002fca0000800000 */
[----:B------:R-:W-:-:S05]  /*11240*/  IMAD.IADD R7, R0, 0x1, R7 ;  /* 0x0000000100077824 */ /* 0x000fca00078e0207 */
[----:B------:R-:W1:Y:S02]  /*11250*/  SHFL.UP PT, R4, R7, 0x2, RZ ;  /* 0x0440000007047989 */ /* 0x000e6400000e00ff */
[----:B-1----:R-:W-:Y:S02]  /*11260*/  SEL R4, R4, RZ, P0 ;  /* 0x000000ff04047207 */ /* 0x002fe40000000000 */
[----:B------:R-:W-:-:S03]  /*11270*/  ISETP.GE.U32.AND P0, PT, R26, 0x4, PT ;  /* 0x000000041a00780c */ /* 0x000fc60003f06070 */
[----:B------:R-:W-:-:S05]  /*11280*/  IMAD.IADD R4, R7, 0x1, R4 ;  /* 0x0000000107047824 */ /* 0x000fca00078e0204 */
[----:B------:R-:W1:Y:S05]  /*11290*/  SHFL.UP PT, R6, R4, 0x4, RZ ;  /* 0x0480000004067989 */ /* 0x000e6a00000e00ff */
[----:B------:R-:W-:-:S04]  /*112a0*/  @P0 LOP3.LUT R5, R5, 0x8, RZ, 0xfc, !PT ;  /* 0x0000000805050812 */ /* 0x000fc800078efcff */
[----:B------:R-:W-:Y:S02]  /*112b0*/  LOP3.LUT R5, R5, 0xfffffffb, RZ, 0xc0, !PT ;  /* 0xfffffffb05057812 */ /* 0x000fe400078ec0ff */
[----:B-1----:R-:W-:Y:S02]  /*112c0*/  SEL R3, R6, RZ, P0 ;  /* 0x000000ff06037207 */ /* 0x002fe40000000000 */
[----:B------:R-:W-:Y:S02]  /*112d0*/  ISETP.GE.U32.AND P0, PT, R26, 0x8, PT ;  /* 0x000000081a00780c */ /* 0x000fe40003f06070 */
[----:B------:R-:W-:-:S05]  /*112e0*/  IADD3 R3, R4, R3, RZ ;  /* 0x0000000304037210 */ /* 0x000fca0007ffe0ff */
[----:B------:R-:W1:Y:S06]  /*112f0*/  SHFL.UP PT, R2, R3, 0x8, RZ ;  /* 0x0500000003027989 */ /* 0x000e6c00000e00ff */
[----:B------:R-:W-:-:S04]  /*11300*/  @P0 LOP3.LUT R5, R5, 0x4, RZ, 0xfc, !PT ;  /* 0x0000000405050812 */ /* 0x000fc800078efcff */
[----:B------:R-:W-:Y:S02]  /*11310*/  LOP3.LUT R5, R5, 0xfffffffd, RZ, 0xc0, !PT ;  /* 0xfffffffd05057812 */ /* 0x000fe400078ec0ff */
[----:B-1----:R-:W-:Y:S02]  /*11320*/  SEL R2, R2, RZ, P0 ;  /* 0x000000ff02027207 */ /* 0x002fe40000000000 */
[----:B------:R-:W-:-:S03]  /*11330*/  ISETP.GE.U32.AND P0, PT, R26, 0x10, PT ;  /* 0x000000101a00780c */ /* 0x000fc60003f06070 */
[----:B------:R-:W-:-:S05]  /*11340*/  IMAD.IADD R2, R3, 0x1, R2 ;  /* 0x0000000103027824 */ /* 0x000fca00078e0202 */
[----:B------:R-:W1:Y:S05]  /*11350*/  SHFL.UP PT, R6, R2, 0x10, RZ ;  /* 0x0600000002067989 */ /* 0x000e6a00000e00ff */
[----:B------:R-:W-:Y:S02]  /*11360*/  @P0 LOP3.LUT R5, R5, 0x2, RZ, 0xfc, !PT ;  /* 0x0000000205050812 */ /* 0x000fe400078efcff */
[----:B-1----:R-:W-:-:S05]  /*11370*/  SEL R7, R6, RZ, P0 ;  /* 0x000000ff06077207 */ /* 0x002fca0000000000 */
[----:B------:R-:W-:-:S05]  /*11380*/  IMAD.IADD R6, R2, 0x1, R7 ;  /* 0x0000000102067824 */ /* 0x000fca00078e0207 */
[----:B------:R-:W1:Y:S02]  /*11390*/  SHFL.IDX PT, R4, R6, 0x1f, 0x1f ;  /* 0x03e01f0006047f89 */ /* 0x000e6400000e0000 */
[----:B-1----:R-:W-:-:S04]  /*113a0*/  IMAD R4, R4, UR4, RZ ;  /* 0x0000000404047c24 */ /* 0x002fc8000f8e02ff */
[----:B------:R-:W-:Y:S01]  /*113b0*/  IMAD.MOV.U32 R9, RZ, RZ, R4 ;  /* 0x000000ffff097224 */ /* 0x000fe200078e0004 */
[----:B0-----:R-:W-:-:S13]  /*113c0*/  ISETP.GT.AND P0, PT, R4, UR6, PT ;  /* 0x0000000604007c0c */ /* 0x001fda000bf04270 */
[----:B------:R-:W-:Y:S05]  /*113d0*/  @P0 BRA `(.L_x_1703) ;  /* 0x0000000000b80947 */ /* 0x000fea0003800000 */
[----:B------:R-:W-:Y:S01]  /*113e0*/  IMAD.MOV.U32 R4, RZ, RZ, R9 ;  /* 0x000000ffff047224 */ /* 0x000fe200078e0009 */
[----:B------:R-:W-:Y:S01]  /*113f0*/  ULDC UR5, c[0x0][0xc14] ;  /* 0x0003050000057ab9 */ /* 0x000fe20000000800 */
[----:B------:R-:W-:Y:S01]  /*11400*/  IMAD.MOV.U32 R19, RZ, RZ, RZ ;  /* 0x000000ffff137224 */ /* 0x000fe200078e00ff */
[----:B------:R-:W-:Y:S01]  /*11410*/  ULDC UR7, c[0x0][0xc14] ;  /* 0x0003050000077ab9 */ /* 0x000fe20000000800 */
[----:B------:R-:W-:-:S05]  /*11420*/  ULDC UR4, c[0x0][0xc10] ;  /* 0x0003040000047ab9 */ /* 0x000fca0000000800 */
.L_x_1707:
[----:B------:R-:W-:Y:S02]  /*11430*/  VIADD R0, R19, 0x1f ;  /* 0x0000001f13007836 */ /* 0x000fe40000000000 */
[----:B------:R-:W-:-:S03]  /*11440*/  IMAD.U32 R19, RZ, RZ, UR7 ;  /* 0x00000007ff137e24 */ /* 0x000fc6000f8e00ff */
[----:B------:R-:W-:-:S13]  /*11450*/  ISETP.GE.AND P0, PT, R0, UR5, PT ;  /* 0x0000000500007c0c */ /* 0x000fda000bf06270 */
[----:B------:R-:W-:Y:S05]  /*11460*/  @P0 BRA `(.L_x_1704) ;  /* 0x0000000400d40947 */ /* 0x000fea0003800000 */
[----:B------:R-:W-:Y:S01]  /*11470*/  MOV R19, R0 ;  /* 0x0000000000137202 */ /* 0x000fe20000000f00 */
[----:B------:R-:W-:Y:S01]  /*11480*/  BSSY B0, `(.L_x_1705) ;  /* 0x000000a000007945 */ /* 0x000fe20003800000 */
[C---:B------:R-:W-:Y:S01]  /*11490*/  ISETP.NE.AND P1, PT, R26.reuse, 0x1f, PT ;  /* 0x0000001f1a00780c */ /* 0x040fe20003f25270 */
[----:B------:R-:W-:Y:S02]  /*114a0*/  IMAD.MOV.U32 R0, RZ, RZ, RZ ;  /* 0x000000ffff007224 */ /* 0x000fe400078e00ff */
[----:B------:R-:W-:-:S05]  /*114b0*/  IMAD.IADD R7, R26, 0x1, R19 ;  /* 0x000000011a077824 */ /* 0x000fca00078e0213 */
[----:B------:R-:W-:-:S13]  /*114c0*/  ISETP.GE.OR P0, PT, R7, UR5, !P1 ;  /* 0x0000000507007c0c */ /* 0x000fda000cf06670 */
[----:B------:R-:W-:Y:S05]  /*114d0*/  @P0 BRA `(.L_x_1706) ;  /* 0x0000000000100947 */ /* 0x000fea0003800000 */
[----:B------:R-:W0:Y:S01]  /*114e0*/  LDC.64 R2, c[0x0][0xc58] ;  /* 0x00031600ff027b82 */ /* 0x000e220000000a00 */
[----:B------:R-:W-:Y:S01]  /*114f0*/  ULDC.64 UR8, c[0x0][0x208] ;  /* 0x0000820000087ab9 */ /* 0x000fe20000000a00 */
[----:B0-----:R-:W-:-:S05]  /*11500*/  IMAD.WIDE R2, R7, 0x4, R2 ;  /* 0x0000000407027825 */ /* 0x001fca00078e0202 */
[----:B------:R0:W5:Y:S02]  /*11510*/  LDG.E R0, desc[UR8][R2.64] ;  /* 0x0000000802007981 */ /* 0x000164000c1e1900 */
.L_x_1706:
[----:B------:R-:W-:Y:S05]  /*11520*/  BSYNC B0 ;  /* 0x0000000000007941 */ /* 0x000fea0003800000 */
.L_x_1705:
        /* <DEDUP_REMOVED lines=25> */
.L_x_1703:
[----:B------:R-:W-:Y:S01]  /*116c0*/  IMAD.IADD R9, R4, 0x1, -R9 ;  /* 0x0000000104097824 */ /* 0x000fe200078e0a09 */
[----:B------:R-:W-:-:S03]  /*116d0*/  ULDC.64 UR8, c[0x0][0x208] ;  /* 0x0000820000087ab9 */ /* 0x000fc60000000a00 */
[----:B------:R-:W-:-:S05]  /*116e0*/  IMAD R2, R6, UR4, R9 ;  /* 0x0000000406027c24 */ /* 0x000fca000f8e0209 */
[----:B------:R-:W-:Y:S02]  /*116f0*/  ISETP.GT.AND P0, PT, R2, UR6, PT ;  /* 0x0000000602007c0c */ /* 0x000fe4000bf04270 */
[----:B------:R-:W0:Y:S11]  /*11700*/  LDC.64 R2, c[0x0][0xc68] ;  /* 0x00031a00ff027b82 */ /* 0x000e360000000a00 */
[----:B------:R-:W-:-:S04]  /*11710*/  VOTE.ANY R10, PT, !P0 ;  /* 0x00000000000a7806 */ /* 0x000fc800040e0100 */
[----:B------:R-:W1:Y:S02]  /*11720*/  POPC R13, R10 ;  /* 0x0000000a000d7309 */ /* 0x000e640000000000 */
[----:B-1----:R-:W-:-:S05]  /*11730*/  IADD3 R19, R13, R19, RZ ;  /* 0x000000130d137210 */ /* 0x002fca0007ffe0ff */
        /* <DEDUP_REMOVED lines=11> */
[----:B------:R-:W-:-:S05]  /*117f0*/  VIADD R11, R13, 0xffffffff ;  /* 0xffffffff0d0b7836 */ /* 0x000fca0000000000 */
[----:B------:R2:W3:Y:S02]  /*11800*/  SHFL.IDX PT, R16, R6, R11, 0x1f ;  /* 0x00001f0b06107589 */ /* 0x0004e400000e0000 */
.L_x_1708:
[----:B---3--:R-:W-:Y:S01]  /*11810*/  IMAD R16, R16, UR4, R9 ;  /* 0x0000000410107c24 */ /* 0x008fe2000f8e0209 */
[----:B------:R-:W-:Y:S01]  /*11820*/  IABS R2, R4 ;  /* 0x0000000400027213 */ /* 0x000fe20000000000 */
[----:B-12---:R-:W-:-:S03]  /*11830*/  IMAD.MOV R11, RZ, RZ, -R3 ;  /* 0x000000ffff0b7224 */ /* 0x006fc600078e0a03 */
[----:B------:R-:W-:Y:S01]  /*11840*/  IADD3 R9, -R16, UR6, RZ ;  /* 0x0000000610097c10 */ /* 0x000fe2000fffe1ff */
[----:B------:R-:W-:Y:S02]  /*11850*/  IMAD.MOV R10, RZ, RZ, -R2 ;  /* 0x000000ffff0a7224 */ /* 0x000fe400078e0a02 */
        /* <DEDUP_REMOVED lines=13> */
[----:B------:R-:W-:Y:S02]  /*11930*/  @P0 IADD3 R2, R2, 0x1, RZ ;  /* 0x0000000102020810 */ /* 0x000fe40007ffe0ff */
        /* <DEDUP_REMOVED lines=9> */
[----:B------:R-:W-:-:S04]  /*119d0*/  VIADDMNMX R7, R8, UR4, R7, PT ;  /* 0x0000000408077c46 */ /* 0x000fc8000b800107 */
[-C--:B------:R-:W-:Y:S02]  /*119e0*/  IABS R8, R7.reuse ;  /* 0x0000000700087213 */ /* 0x080fe40000000000 */
[----:B0-----:R-:W-:Y:S02]  /*119f0*/  IABS R12, R7 ;  /* 0x00000007000c7213 */ /* 0x001fe40000000000 */
        /* <DEDUP_REMOVED lines=13> */
[----:B------:R-:W-:Y:S01]  /*11ad0*/  @!P0 IADD3 R3, R3, -R8, RZ ;  /* 0x8000000803038210 */ /* 0x000fe20007ffe0ff */
        /* <DEDUP_REMOVED lines=14> */
.L_x_1704:
[----:B------:R-:W-:Y:S02]  /*11bc0*/  IMAD.MOV.U32 R17, RZ, RZ, RZ ;  /* 0x000000ffff117224 */ /* 0x000fe400078e00ff */
[----:B------:R-:W-:Y:S02]  /*11bd0*/  IMAD.U32 R16, RZ, RZ, UR6 ;  /* 0x00000006ff107e24 */ /* 0x000fe4000f8e00ff */
[----:B------:R-:W-:-:S07]  /*11be0*/  IMAD.MOV.U32 R18, RZ, RZ, RZ ;  /* 0x000000ffff127224 */ /* 0x000fce00078e00ff */
.L_x_1709:
        /* <DEDUP_REMOVED lines=16> */
.L_x_1777:
[----:B--2---:R-:W2:Y:S01]  /*11cf0*/  LDC.64 R2, c[0x0][0xc60] ;  /* 0x00031800ff027b82 */ /* 0x004ea20000000a00 */
[----:B------:R-:W-:Y:S01]  /*11d00*/  ULDC.64 UR4, c[0x0][0x208] ;  /* 0x0000820000047ab9 */ /* 0x000fe20000000a00 */
[----:B--2---:R-:W-:-:S05]  /*11d10*/  IMAD.WIDE R2, R19, 0x4, R2 ;  /* 0x0000000413027825 */ /* 0x004fca00078e0202 */
[----:B------:R-:W2:Y:S01]  /*11d20*/  LDG.E R27, desc[UR4][R2.64] ;  /* 0x00000004021b7981 */ /* 0x000ea2000c1e1900 */
[----:B------:R-:W-:Y:S05]  /*11d30*/  YIELD ;  /* 0x0000000000007946 */ /* 0x000fea0003800000 */
[----:B------:R-:W-:Y:S01]  /*11d40*/  ULDC.64 UR4, c[0x0][0xa28] ;  /* 0x00028a0000047ab9 */ /* 0x000fe20000000a00 */
[----:B0-----:R-:W-:Y:S01]  /*11d50*/  IMAD.MOV.U32 R0, RZ, RZ, RZ ;  /* 0x000000ffff007224 */ /* 0x001fe200078e00ff */
[----:B------:R-:W-:Y:S01]  /*11d60*/  ISETP.NE.U32.AND P0, PT, RZ, UR4, PT ;  /* 0x00000004ff007c0c */ /* 0x000fe2000bf05070 */
[----:B------:R-:W-:Y:S01]  /*11d70*/  ULDC.64 UR8, c[0x0][0x208] ;  /* 0x0000820000087ab9 */ /* 0x000fe20000000a00 */
[----:B------:R-:W-:Y:S01]  /*11d80*/  IMAD.MOV.U32 R8, RZ, RZ, RZ ;  /* 0x000000ffff087224 */ /* 0x000fe200078e00ff */
[----:B------:R-:W-:Y:S01]  /*11d90*/  ULDC.64 UR6, c[0x0][0xa08] ;  /* 0x0002820000067ab9 */ /* 0x000fe20000000a00 */
[----:B------:R-:W-:-:S02]  /*11da0*/  ISETP.NE.AND.EX P0, PT, RZ, UR5, PT, P0 ;  /* 0x00000005ff007c0c */ /* 0x000fc4000bf05300 */
[----:B--2---:R-:W-:-:S11]  /*11db0*/  SHF.R.S32.HI R4, RZ, 0x1f, R27 ;  /* 0x0000001fff047819 */ /* 0x004fd6000001141b */
[----:B------:R-:W-:-:S04]  /*11dc0*/  @P0 LEA R2, P1, R27, UR4, 0x2 ;  /* 0x000000041b020c11 */ /* 0x000fc8000f8210ff */
[C-C-:B------:R-:W-:Y:S01]  /*11dd0*/  @P0 LEA.HI.X R3, R27.reuse, UR5, R4.reuse, 0x2, P1 ;  /* 0x000000051b030c11 */ /* 0x140fe200088f1404 */
[----:B------:R-:W-:Y:S02]  /*11de0*/  ULDC.64 UR4, c[0x0][0xa18] ;  /* 0x0002860000047ab9 */ /* 0x000fe40000000a00 */
[----:B------:R-:W-:Y:S01]  /*11df0*/  ISETP.NE.U32.AND P1, PT, RZ, UR4, PT ;  /* 0x00000004ff007c0c */ /* 0x000fe2000bf25070 */
[C---:B------:R-:W-:Y:S01]  /*11e00*/  IMAD.SHL.U32 R29, R27.reuse, 0x4, RZ ;  /* 0x000000041b1d7824 */ /* 0x040fe200078e00ff */
[----:B------:R0:W5:Y:S01]  /*11e10*/  @P0 LDG.E R0, desc[UR8][R2.64] ;  /* 0x0000000802000981 */ /* 0x000162000c1e1900 */
[----:B------:R-:W-:Y:S02]  /*11e20*/  SHF.L.U64.HI R10, R27, 0x2, R4 ;  /* 0x000000021b0a7819 */ /* 0x000fe40000010204 */
[----:B------:R-:W-:-:S03]  /*11e30*/  ISETP.NE.AND.EX P1, PT, RZ, UR5, PT, P1 ;  /* 0x00000005ff007c0c */ /* 0x000fc6000bf25310 */
[----:B------:R-:W-:Y:S10]  /*11e40*/  STL [R1], R10 ;  /* 0x0000000a01007387 */ /* 0x000ff40000100800 */
[----:B------:R-:W-:-:S04]  /*11e50*/  @P1 IADD3 R6, P0, R29, UR4, RZ ;  /* 0x000000041d061c10 */ /* 0x000fc8000ff1e0ff */
[C---:B------:R-:W-:Y:S01]  /*11e60*/  @P1 IADD3.X R7, R10.reuse, UR5, RZ, P0, !PT ;  /* 0x000000050a071c10 */ /* 0x040fe200087fe4ff */
[----:B------:R-:W-:Y:S02]  /*11e70*/  ULDC.64 UR4, c[0x0][0xa00] ;  /* 0x0002800000047ab9 */ /* 0x000fe40000000a00 */
[----:B------:R-:W-:Y:S02]  /*11e80*/  ISETP.NE.U32.AND P2, PT, RZ, UR4, PT ;  /* 0x00000004ff007c0c */ /* 0x000fe4000bf45070 */
[C---:B0-----:R-:W-:Y:S02]  /*11e90*/  IADD3 R2, P0, R29.reuse, UR4, RZ ;  /* 0x000000041d027c10 */ /* 0x041fe4000ff1e0ff */
[----:B------:R-:W-:Y:S02]  /*11ea0*/  ISETP.NE.AND.EX P2, PT, RZ, UR5, PT, P2 ;  /* 0x00000005ff007c0c */ /* 0x000fe4000bf45320 */
[----:B------:R-:W-:Y:S01]  /*11eb0*/  IADD3.X R3, R10, UR5, RZ, P0, !PT ;  /* 0x000000050a037c10 */ /* 0x000fe200087fe4ff */
[----:B------:R-:W-:Y:S01]  /*11ec0*/  ULDC UR4, c[0x0][0x288] ;  /* 0x0000a20000047ab9 */ /* 0x000fe20000000800 */
[----:B------:R-:W-:-:S04]  /*11ed0*/  IADD3 R4, P0, R29, UR6, RZ ;  /* 0x000000061d047c10 */ /* 0x000fc8000ff1e0ff */
[----:B------:R-:W-:-:S05]  /*11ee0*/  IADD3.X R5, R10, UR7, RZ, P0, !PT ;  /* 0x000000070a057c10 */ /* 0x000fca00087fe4ff */
[----:B------:R-:W2:Y:S01]  /*11ef0*/  @P2 LDG.E R8, desc[UR8][R2.64] ;  /* 0x0000000802082981 */ /* 0x000ea2000c1e1900 */
[----:B------:R-:W-:-:S04]  /*11f00*/  ISETP.NE.U32.AND P0, PT, RZ, UR6, PT ;  /* 0x00000006ff007c0c */ /* 0x000fc8000bf05070 */
[----:B------:R-:W-:Y:S01]  /*11f10*/  ISETP.NE.AND.EX P0, PT, RZ, UR7, PT, P0 ;  /* 0x00000007ff007c0c */ /* 0x000fe2000bf05300 */
[----:B--2---:R0:W-:Y:S02]  /*11f20*/  STL [R1+0x8], R8 ;  /* 0x0000080801007387 */ /* 0x0041e40000100800 */
[----:B0-----:R-:W-:Y:S01]  /*11f30*/  IMAD.U32 R8, RZ, RZ, UR4 ;  /* 0x00000004ff087e24 */ /* 0x001fe2000f8e00ff */
[----:B------:R-:W-:Y:S02]  /*11f40*/  ULDC.64 UR4, c[0x0][0x3f8] ;  /* 0x0000fe0000047ab9 */ /* 0x000fe40000000a00 */
[----:B------:R-:W-:-:S03]  /*11f50*/  UISETP.NE.U32.AND UP0, UPT, UR4, URZ, UPT ;  /* 0x0000003f0400728c */ /* 0x000fc6000bf05070 */
[----:B------:R-:W-:Y:S01]  /*11f60*/  ULDC UR4, c[0x0][0x404] ;  /* 0x0001010000047ab9 */ /* 0x000fe20000000800 */
[----:B------:R-:W-:Y:S01]  /*11f70*/  UISETP.NE.AND.EX UP0, UPT, UR5, URZ, UPT, UP0 ;  /* 0x0000003f0500728c */ /* 0x000fe2000bf05300 */
[----:B------:R0:W5:Y:S02]  /*11f80*/  @P1 LDG.E R8, desc[UR8][R6.64] ;  /* 0x0000000806081981 */ /* 0x000164000c1e1900 */
[----:B------:R-:W-:Y:S01]  /*11f90*/  ULDC UR5, c[0x0][0x2e0] ;  /* 0x0000b80000057ab9 */ /* 0x000fe20000000800 */
[----:B------:R-:W-:-:S04]  /*11fa0*/  USEL UR4, UR4, 0x1, UP0 ;  /* 0x0000000104047887 */ /* 0x000fc80008000000 */
[----:B------:R-:W-:-:S06]  /*11fb0*/  UIMAD UR4, UR4, UR5, URZ ;  /* 0x00000005040472a4 */ /* 0x000fcc000f8e023f */
[----:B------:R-:W-:Y:S01]  /*11fc0*/  IMAD.U32 R9, RZ, RZ, UR4 ;  /* 0x00000004ff097e24 */ /* 0x000fe2000f8e00ff */
[----:B0-----:R-:W-:Y:S06]  /*11fd0*/  @P1 BRA `(.L_x_1711) ;  /* 0x0000000000141947 */ /* 0x001fec0003800000 */
[----:B------:R-:W-:Y:S05]  /*11fe0*/  @!P2 BRA `(.L_x_1711) ;  /* 0x000000000010a947 */ /* 0x000fea0003800000 */
[----:B------:R-:W-:Y:S02]  /*11ff0*/  ULDC.64 UR4, c[0x0][0x208] ;  /* 0x0000820000047ab9 */ /* 0x000fe40000000a00 */
[----:B------:R-:W2:Y:S04]  /*12000*/  LDG.E R7, desc[UR4][R2.64] ;  /* 0x0000000402077981 */ /* 0x000ea8000c1e1900 */
[----:B-----5:R-:W2:Y:S02]  /*12010*/  LDG.E R8, desc[UR4][R2.64+0x4] ;  /* 0x0000040402087981 */ /* 0x020ea4000c1e1900 */
[----:B--2---:R-:W-:-:S07]  /*12020*/  IMAD.IADD R8, R8, 0x1, -R7 ;  /* 0x0000000108087824 */ /* 0x004fce00078e0a07 */
.L_x_1711:
[----:B------:R-:W-:Y:S01]  /*12030*/  IMAD.MOV.U32 R23, RZ, RZ, RZ ;  /* 0x000000ffff177224 */ /* 0x000fe200078e00ff */
[----:B------:R-:W-:-:S05]  /*12040*/  ULDC.64 UR4, c[0x0][0x208] ;  /* 0x0000820000047ab9 */ /* 0x000fca0000000a00 */
[----:B------:R-:W2:Y:S01]  /*12050*/  @P0 LDG.E R23, desc[UR4][R4.64] ;  /* 0x0000000404170981 */ /* 0x000ea2000c1e1900 */
[----:B------:R-:W-:Y:S02]  /*12060*/  ULDC.64 UR4, c[0x0][0xa20] ;  /* 0x0002880000047ab9 */ /* 0x000fe40000000a00 */
[----:B------:R-:W-:-:S04]  /*12070*/  ISETP.NE.U32.AND P1, PT, RZ, UR4, PT ;  /* 0x00000004ff007c0c */ /* 0x000fc8000bf25070 */
[----:B------:R-:W-:Y:S02]  /*12080*/  ISETP.NE.AND.EX P1, PT, RZ, UR5, PT, P1 ;  /* 0x00000005ff007c0c */ /* 0x000fe4000bf25310 */
[----:B--2--5:R-:W-:-:S11]  /*12090*/  IADD3 R23, R23, R0, RZ ;  /* 0x0000000017177210 */ /* 0x024fd60007ffe0ff */
[----:B------:R-:W-:Y:S05]  /*120a0*/  @!P1 BRA `(.L_x_1712) ;  /* 0x0000000000149947 */ /* 0x000fea0003800000 */
[----:B------:R-:W-:Y:S01]  /*120b0*/  IADD3 R2, P0, R29, UR4, RZ ;  /* 0x000000041d027c10 */ /* 0x000fe2000ff1e0ff */
[----:B------:R-:W-:-:S03]  /*120c0*/  ULDC.64 UR6, c[0x0][0x208] ;  /* 0x0000820000067ab9 */ /* 0x000fc60000000a00 */
[----:B------:R-:W-:-:S05]  /*120d0*/  IADD3.X R3, R10, UR5, RZ, P0, !PT ;  /* 0x000000050a037c10 */ /* 0x000fca00087fe4ff */
[----:B------:R0:W5:Y:S01]  /*120e0*/  LDG.E R9, desc[UR6][R2.64] ;  /* 0x0000000602097981 */ /* 0x000162000c1e1900 */
[----:B------:R-:W-:Y:S05]  /*120f0*/  BRA `(.L_x_1713) ;  /* 0x0000000000147947 */ /* 0x000fea0003800000 */
.L_x_1712:
[----:B------:R-:W-:Y:S05]  /*12100*/  @!P0 BRA `(.L_x_1713) ;  /* 0x0000000000108947 */ /* 0x000fea0003800000 */
[----:B------:R-:W-:Y:S02]  /*12110*/  ULDC.64 UR4, c[0x0][0x208] ;  /* 0x0000820000047ab9 */ /* 0x000fe40000000a00 */
[----:B------:R-:W2:Y:S04]  /*12120*/  LDG.E R2, desc[UR4][R4.64] ;  /* 0x0000000404027981 */ /* 0x000ea8000c1e1900 */
[----:B------:R-:W2:Y:S02]  /*12130*/  LDG.E R9, desc[UR4][R4.64+0x4] ;  /* 0x0000040404097981 */ /* 0x000ea4000c1e1900 */
[----:B--2---:R-:W-:-:S07]  /*12140*/  IMAD.IADD R9, R9, 0x1, -R2 ;  /* 0x0000000109097824 */ /* 0x004fce00078e0a02 */
.L_x_1713:
[----:B0-----:R-:W-:Y:S01]  /*12150*/  IMAD R3, R17, 0xc0, RZ ;  /* 0x000000c011037824 */ /* 0x001fe200078e02ff */
[----:B------:R-:W-:Y:S01]  /*12160*/  BSSY B6, `(.L_x_1714) ;  /* 0x00002bb000067945 */ /* 0x000fe20003800000 */
[----:B-----5:R-:W-:-:S03]  /*12170*/  IMAD.IADD R9, R9, 0x1, -R0 ;  /* 0x0000000109097824 */ /* 0x020fc600078e0a00 */
[----:B------:R-:W-:Y:S01]  /*12180*/  IADD3 R8, -R8, 0x14f, R3 ;  /* 0x0000014f08087810 */ /* 0x000fe20007ffe103 */
[----:B------:R-:W-:-:S04]  /*12190*/  VIADD R0, R9, 0x8f ;  /* 0x0000008f09007836 */ /* 0x000fc80000000000 */
[----:B------:R-:W-:Y:S02]  /*121a0*/  IMAD.IADD R8, R9, 0x1, R8 ;  /* 0x0000000109087824 */ /* 0x000fe400078e0208 */
        /* <DEDUP_REMOVED lines=9> */
[----:B------:R-:W-:-:S13]  /*12240*/  ISETP.NE.AND P1, PT, R26, RZ, PT ;  /* 0x000000ff1a00720c */ /* 0x000fda0003f25270 */
[----:B------:R-:W-:Y:S05]  /*12250*/  @P1 BRA `(.L_x_1716) ;  /* 0x0000002800ac1947 */ /* 0x000fea0003800000 */
[----:B------:R-:W0:Y:S01]  /*12260*/  S2R R7, SR_LANEID ;  /* 0x0000000000077919 */ /* 0x000e220000000000 */
[----:B------:R-:W-:Y:S01]  /*12270*/  VOTEU.ANY UR4, UPT, PT ;  /* 0x0000000000047886 */ /* 0x000fe200038e0100 */
[----:B------:R-:W2:Y:S01]  /*12280*/  LDC.64 R2, c[0x0][0xc38] ;  /* 0x00030e00ff027b82 */ /* 0x000ea20000000a00 */
[----:B------:R-:W0:Y:S01]  /*12290*/  FLO.U32 R0, UR4 ;  /* 0x0000000400007d00 */ /* 0x000e2200080e0000 */
[----:B------:R-:W-:-:S07]  /*122a0*/  ULDC.64 UR6, c[0x0][0x208] ;  /* 0x0000820000067ab9 */ /* 0x000fce0000000a00 */
        /* <DEDUP_REMOVED lines=9> */
.L_x_1715:
        /* <DEDUP_REMOVED lines=22> */
.L_x_1717:
        /* <DEDUP_REMOVED lines=19> */
.L_x_1719:
        /* <DEDUP_REMOVED lines=16> */
.L_x_1718:
[----:B------:R-:W2:Y:S01]  /*126d0*/  LDL.LU R21, [R1] ;  /* 0x0000000001157983 */ /* 0x000ea20000300800 */
[----:B------:R-:W-:Y:S01]  /*126e0*/  ULDC.64 UR4, c[0x0][0x9f8] ;  /* 0x00027e0000047ab9 */ /* 0x000fe20000000a00 */
[----:B------:R-:W0:Y:S02]  /*126f0*/  LDC R0, c[0x0][0x428] ;  /* 0x00010a00ff007b82 */ /* 0x000e240000000800 */
[----:B------:R-:W3:Y:S01]  /*12700*/  LDL.LU R20, [R1+0x8] ;  /* 0x0000080001147983 */ /* 0x000ee20000300800 */
[----:B------:R-:W-:Y:S01]  /*12710*/  ISETP.NE.U32.AND P0, PT, RZ, UR4, PT ;  /* 0x00000004ff007c0c */ /* 0x000fe2000bf05070 */
[----:B------:R-:W-:Y:S01]  /*12720*/  IMAD.MOV.U32 R6, RZ, RZ, R27 ;  /* 0x000000ffff067224 */ /* 0x000fe200078e001b */
[----:B------:R-:W-:Y:S02]  /*12730*/  ULDC.64 UR6, c[0x0][0x208] ;  /* 0x0000820000067ab9 */ /* 0x000fe40000000a00 */
[----:B------:R-:W-:-:S13]  /*12740*/  ISETP.NE.AND.EX P0, PT, RZ, UR5, PT, P0 ;  /* 0x00000005ff007c0c */ /* 0x000fda000bf05300 */
[----:B------:R-:W-:Y:S02]  /*12750*/  @P0 IADD3 R2, P1, R29, UR4, RZ ;  /* 0x000000041d020c10 */ /* 0x000fe4000ff3e0ff */
[----:B------:R-:W-:-:S13]  /*12760*/  ISETP.NE.AND P6, PT, R26, RZ, PT ;  /* 0x000000ff1a00720c */ /* 0x000fda0003fc5270 */
[----:B------:R-:W-:-:S05]  /*12770*/  VOTEU.ALL UP1, P6 ;  /* 0x00000000003f7886 */ /* 0x000fca0003020000 */
[----:B------:R-:W-:-:S04]  /*12780*/  @!UP1 UIADD3 UR8, UP0, UR36, 0x270, URZ ;  /* 0x0000027024089890 */ /* 0x000fc8000ff1e03f */
[----:B------:R-:W-:-:S03]  /*12790*/  @!UP1 UIADD3.X UR9, URZ, UR37, URZ, UP0, !UPT ;  /* 0x000000253f099290 */ /* 0x000fc600087fe43f */
[----:B------:R-:W-:Y:S01]  /*127a0*/  VOTEU.ALL UP0, P6 ;  /* 0x00000000003f7886 */ /* 0x000fe20003000000 */
[----:B--2---:R-:W-:Y:S01]  /*127b0*/  @P0 IADD3.X R3, R21, UR5, RZ, P1, !PT ;  /* 0x0000000515030c10 */ /* 0x004fe20008ffe4ff */
[----:B------:R-:W-:-:S04]  /*127c0*/  ULDC.64 UR4, c[0x0][0xa00] ;  /* 0x0002800000047ab9 */ /* 0x000fc80000000a00 */
[----:B------:R2:W5:Y:S01]  /*127d0*/  @P0 LDG.E R6, desc[UR6][R2.64] ;  /* 0x0000000602060981 */ /* 0x000562000c1e1900 */
[----:B0-----:R-:W-:Y:S01]  /*127e0*/  ISETP.NE.AND P0, PT, R0, 0x1, PT ;  /* 0x000000010000780c */ /* 0x001fe20003f05270 */
[----:B------:R-:W-:Y:S01]  /*127f0*/  IMAD.MOV.U32 R0, RZ, RZ, R18 ;  /* 0x000000ffff007224 */ /* 0x000fe200078e0012 */
[----:B------:R-:W-:Y:S01]  /*12800*/  PLOP3.LUT P1, PT, P6, PT, PT, 0x8, 0x0 ;  /* 0x000000000000781c */ /* 0x000fe2000372e170 */
[----:B---3--:R-:W-:-:S10]  /*12810*/  IMAD R17, R17, 0xc0, R20 ;  /* 0x000000c011117824 */ /* 0x008fd400078e0214 */
[----:B------:R-:W0:Y:S08]  /*12820*/  @P0 LDC R5, c[0x0][0x42c] ;  /* 0x00010b00ff050b82 */ /* 0x000e300000000800 */
[----:B------:R-:W3:Y:S01]  /*12830*/  @P0 LDC R7, c[0x0][0x430] ;  /* 0x00010c00ff070b82 */ /* 0x000ee20000000800 */
[----:B0-----:R-:W-:-:S05]  /*12840*/  @P0 IMAD.HI.U32 R4, R18, R5, RZ ;  /* 0x0000000512040227 */ /* 0x001fca00078e00ff */
[----:B---3--:R-:W-:Y:S02]  /*12850*/  @P0 SHF.R.U32.HI R0, RZ, R7, R4 ;  /* 0x00000007ff000219 */ /* 0x008fe40000011604 */
[----:B------:R-:W-:-:S04]  /*12860*/  ISETP.NE.U32.AND P0, PT, RZ, UR4, PT ;  /* 0x00000004ff007c0c */ /* 0x000fc8000bf05070 */
[----:B------:R-:W-:-:S04]  /*12870*/  ISETP.NE.AND.EX P0, PT, RZ, UR5, PT, P0 ;  /* 0x00000005ff007c0c */ /* 0x000fc8000bf05300 */
[----:B--2---:R-:W-:-:S09]  /*12880*/  SEL R10, R27, RZ, !P0 ;  /* 0x000000ff1b0a7207 */ /* 0x004fd20004000000 */
.L_x_1720:
        /* <DEDUP_REMOVED lines=14> */
.L_x_1721:
        /* <DEDUP_REMOVED lines=13> */
.L_x_1722:
        /* <DEDUP_REMOVED lines=17> */
.L_x_1793:
[----:B------:R-:W-:Y:S01]  /*12b50*/  UMOV UR4, 0xffffffff ;  /* 0xffffffff00047882 */ /* 0x000fe20000000000 */
[----:B------:R-:W-:Y:S02]  /*12b60*/  SHF.R.S32.HI R9, RZ, 0x1f, R6 ;  /* 0x0000001fff097819 */ /* 0x000fe40000011406 */
[----:B------:R-:W-:Y:S05]  /*12b70*/  BRA.DIV UR4, `(.L_x_1724) ;  /* 0x0000003604287947 */ /* 0x000fea000b800000 */
[----:B------:R-:W-:-:S13]  /*12b80*/  ELECT P6, URZ, PT ;  /* 0x00000000003f782f */ /* 0x000fda00038c0000 */
.L_x_1796:
[----:B------:R-:W-:Y:S05]  /*12b90*/  @!P6 BRA `(.L_x_1725) ;  /* 0x0000000000fce947 */ /* 0x000fea0003800000 */
[----:B------:R-:W-:-:S04]  /*12ba0*/  ISETP.NE.U32.AND P0, PT, R2, RZ, PT ;  /* 0x000000ff0200720c */ /* 0x000fc80003f05070 */
[----:B------:R-:W-:-:S13]  /*12bb0*/  ISETP.NE.AND.EX P0, PT, R3, RZ, PT, P0 ;  /* 0x000000ff0300720c */ /* 0x000fda0003f05300 */
[----:B------:R-:W-:Y:S05]  /*12bc0*/  @!P0 BRA `(.L_x_1726) ;  /* 0x00000000004c8947 */ /* 0x000fea0003800000 */
[----:B------:R-:W0:Y:S01]  /*12bd0*/  LDC R11, c[0x0][0x41c] ;  /* 0x00010700ff0b7b82 */ /* 0x000e220000000800 */
[----:B------:R-:W-:Y:S01]  /*12be0*/  IMAD.MOV.U32 R14, RZ, RZ, R7 ;  /* 0x000000ffff0e7224 */ /* 0x000fe200078e0007 */
[----:B------:R-:W-:Y:S01]  /*12bf0*/  ULDC.64 UR4, c[0x0][0x408] ;  /* 0x0001020000047ab9 */ /* 0x000fe20000000a00 */
[----:B------:R-:W-:Y:S01]  /*12c00*/  ULDC.64 UR6, c[0x0][0x208] ;  /* 0x0000820000067ab9 */ /* 0x000fe20000000a00 */
        /* <DEDUP_REMOVED lines=13> */
[----:B------:R-:W-:-:S05]  /*12ce0*/  IADD3 R4, -R14, RZ, RZ ;  /* 0x000000ff0e047210 */ /* 0x000fca0007ffe1ff */
[----:B------:R-:W-:-:S07]  /*12cf0*/  IMAD R7, R11, R4, R7 ;  /* 0x000000040b077224 */ /* 0x000fce00078e0207 */
.L_x_1726:
[----:B------:R-:W-:Y:S01]  /*12d00*/  IMAD R5, R22, 0x8, R25 ;  /* 0x0000000816057824 */ /* 0x000fe200078e0219 */
[----:B------:R-:W-:-:S04]  /*12d10*/  SHF.L.U32 R4, R24, 0x1f, RZ ;  /* 0x0000001f18047819 */ /* 0x000fc800000006ff */
[----:B------:R-:W2:Y:S02]  /*12d20*/  SYNCS.PHASECHK.TRANS64.TRYWAIT P0, [R5+URZ+0x31c40], R4 ;  /* 0x031c4004050075a7 */ /* 0x000ea4000800017f */
[----:B--2---:R-:W-:Y:S05]  /*12d30*/  @!P0 BRA `(.L_x_1727) ;  /* 0x0000003000d88947 */ /* 0x004fea0003800000 */
.L_x_1797:
        /* <DEDUP_REMOVED lines=9> */
.L_x_1728:
        /* <DEDUP_REMOVED lines=28> */
.L_x_1725:
        /* <DEDUP_REMOVED lines=12> */
[----:B------:R-:W-:Y:S01]  /*13050*/  @P0 R2UR UR12, R18 ;  /* 0x00000000120c02ca */ /* 0x000fe200000e0000 */
[----:B------:R-:W-:Y:S01]  /*13060*/  UMOV UR18, URZ ;  /* 0x0000003f00127c82 */ /* 0x000fe20008000000 */
[----:B------:R-:W-:Y:S01]  /*13070*/  @P0 R2UR UR11, R17 ;  /* 0x00000000110b02ca */ /* 0x000fe200000e0000 */
[----:B------:R-:W-:Y:S01]  /*13080*/  UIADD3 UR16, UR24, 0xda00, URZ ;  /* 0x0000da0018107890 */ /* 0x000fe2000fffe03f */
[----:B------:R-:W-:Y:S01]  /*13090*/  @P0 IMAD.MOV.U32 R4, RZ, RZ, 0x9000 ;  /* 0x00009000ff040424 */ /* 0x000fe200078e00ff */
[----:B------:R-:W-:Y:S01]  /*130a0*/  BAR.SYNC.DEFER_BLOCKING 0x8, 0x1a0 ;  /* 0x0206800000007b1d */ /* 0x000fe20000010000 */
[----:B------:R-:W-:-:S02]  /*130b0*/  UIADD3 UR17, UR24, 0x31c00, URZ ;  /* 0x00031c0018117890 */ /* 0x000fc4000fffe03f */
[----:B------:R-:W-:-:S03]  /*130c0*/  UIADD3 UR8, UR24, 0x10a00, URZ ;  /* 0x00010a0018087890 */ /* 0x000fc6000fffe03f */
[----:B------:R-:W-:Y:S01]  /*130d0*/  UMOV UR14, 0x0 ;  /* 0x00000000000e7882 */ /* 0x000fe20000000000 */
[----:B------:R-:W-:Y:S01]  /*130e0*/  UMOV UR15, 0x12f00000 ;  /* 0x12f00000000f7882 */ /* 0x000fe20000000000 */
[----:B------:R-:W-:Y:S01]  /*130f0*/  UMOV UR10, 0x20 ;  /* 0x00000020000a7882 */ /* 0x000fe20000000000 */
[----:B------:R-:W-:Y:S01]  /*13100*/  UMOV UR9, UR17 ;  /* 0x0000001100097c82 */ /* 0x000fe20008000000 */
[----:B------:R-:W-:Y:S01]  /*13110*/  UMOV UR22, 0x0 ;  /* 0x0000000000167882 */ /* 0x000fe20000000000 */
[----:B------:R-:W-:Y:S01]  /*13120*/  UMOV UR23, 0x12f00000 ;  /* 0x12f0000000177882 */ /* 0x000fe20000000000 */
[----:B------:R-:W-:Y:S01]  /*13130*/  BSSY B0, `(.L_x_1729) ;  /* 0x0000013000007945 */ /* 0x000fe20003800000 */
[----:B------:R3:W-:Y:S01]  /*13140*/  @P0 SYNCS.ARRIVE.TRANS64 RZ, [R25+URZ+0x31c00], R4 ;  /* 0x031c000419ff09a7 */ /* 0x0007e2000800003f */
[----:B------:R-:W-:Y:S01]  /*13150*/  UTMALDG.4D [UR16], [UR4], desc[UR6] ;  /* 0x00000610040075b4 */ /* 0x000fe20008019000 */
[----:B------:R4:W-:Y:S02]  /*13160*/  UTMALDG.4D [UR8], [UR4], desc[UR14] ;  /* 0x00000e08040075b4 */ /* 0x0009e40008019000 */
[----:B----4-:R-:W-:Y:S01]  /*13170*/  @P0 R2UR UR13, R10 ;  /* 0x000000000a0d02ca */ /* 0x010fe200000e0000 */
[----:B------:R-:W-:Y:S01]  /*13180*/  UIADD3 UR8, UR24, 0x13a00, URZ ;  /* 0x00013a0018087890 */ /* 0x000fe2000fffe03f */
[----:B------:R-:W-:Y:S01]  /*13190*/  @P0 R2UR UR12, R18 ;  /* 0x00000000120c02ca */ /* 0x000fe200000e0000 */
[----:B------:R-:W-:Y:S01]  /*131a0*/  UMOV UR10, 0x40 ;  /* 0x00000040000a7882 */ /* 0x000fe20000000000 */
[----:B------:R-:W-:Y:S01]  /*131b0*/  @P0 R2UR UR11, R17 ;  /* 0x00000000110b02ca */ /* 0x000fe200000e0000 */
[----:B------:R-:W-:-:S12]  /*131c0*/  UMOV UR9, UR17 ;  /* 0x0000001100097c82 */ /* 0x000fd80008000000 */
[----:B------:R4:W-:Y:S01]  /*131d0*/  UTMALDG.4D [UR8], [UR4], desc[UR22] ;  /* 0x00001608040075b4 */ /* 0x0009e20008019000 */
[----:B--2---:R-:W-:-:S05]  /*131e0*/  VIADD R5, R5, 0x1 ;  /* 0x0000000105057836 */ /* 0x004fca0000000000 */
[----:B---3--:R-:W-:Y:S01]  /*131f0*/  LEA.HI R4, R5, R5, RZ, 0x1 ;  /* 0x0000000505047211 */ /* 0x008fe200078f08ff */
[----:B------:R4:W-:Y:S03]  /*13200*/  STL [R1+0x4], R5 ;  /* 0x0000040501007387 */ /* 0x0009e60000100800 */
[----:B------:R-:W-:-:S05]  /*13210*/  LOP3.LUT R4, R4, 0xfffffffe, RZ, 0xc0, !PT ;  /* 0xfffffffe04047812 */ /* 0x000fca00078ec0ff */
[----:B------:R-:W-:-:S05]  /*13220*/  IMAD.IADD R4, R5, 0x1, -R4 ;  /* 0x0000000105047824 */ /* 0x000fca00078e0a04 */
[----:B------:R-:W-:-:S04]  /*13230*/  SHF.L.U32 R4, R4, 0x1f, RZ ;  /* 0x0000001f04047819 */ /* 0x000fc800000006ff */
[----:B------:R-:W2:Y:S02]  /*13240*/  SYNCS.PHASECHK.TRANS64.TRYWAIT P0, [R25+URZ+0x31c20], R4 ;  /* 0x031c2004190075a7 */ /* 0x000ea4000800017f */
[----:B--2-4-:R-:W-:Y:S05]  /*13250*/  @!P0 BRA `(.L_x_1730) ;  /* 0x0000002c00a48947 */ /* 0x014fea0003800000 */
.L_x_1798:
[----:B------:R-:W-:Y:S05]  /*13260*/  BSYNC B0 ;  /* 0x0000000000007941 */ /* 0x000fea0003800000 */
.L_x_1729:
[----:B------:R-:W-:Y:S01]  /*13270*/  ISETP.GE.AND P0, PT, R28, 0x2, PT ;  /* 0x000000021c00780c */ /* 0x000fe20003f06270 */
[----:B------:R-:W-:-:S12]  /*13280*/  BSSY B0, `(.L_x_1731) ;  /* 0x0000166000007945 */ /* 0x000fd80003800000 */
[----:B------:R-:W-:Y:S05]  /*13290*/  @!P0 BRA `(.L_x_1732) ;  /* 0x0000001400908947 */ /* 0x000fea0003800000 */
[C---:B--2---:R-:W-:Y:S01]  /*132a0*/  LOP3.LUT R4, R28.reuse, 0x1, RZ, 0xc0, !PT ;  /* 0x000000011c047812 */ /* 0x044fe200078ec0ff */
[----:B------:R-:W-:Y:S01]  /*132b0*/  VIADD R11, R28, 0xfffffffe ;  /* 0xfffffffe1c0b7836 */ /* 0x000fe20000000000 */
[----:B------:R-:W-:Y:S02]  /*132c0*/  BSSY B1, `(.L_x_1733) ;  /* 0x0000078000017945 */ /* 0x000fe40003800000 */
[----:B------:R-:W-:Y:S01]  /*132d0*/  ISETP.NE.U32.AND P0, PT, R4, 0x1, PT ;  /* 0x000000010400780c */ /* 0x000fe20003f05070 */
[----:B------:R-:W-:-:S12]  /*132e0*/  IMAD.MOV.U32 R10, RZ, RZ, R11 ;  /* 0x000000ffff0a7224 */ /* 0x000fd800078e000b */
[----:B------:R-:W-:Y:S05]  /*132f0*/  @!P0 BRA `(.L_x_1734) ;  /* 0x0000000400d08947 */ /* 0x000fea0003800000 */
        /* <DEDUP_REMOVED lines=8> */
[----:B------:R-:W-:Y:S01]  /*13380*/  IMAD.MOV.U32 R4, RZ, RZ, R8 ;  /* 0x000000ffff047224 */ /* 0x000fe200078e0008 */
[----:B------:R-:W-:Y:S02]  /*13390*/  MOV R10, R11 ;  /* 0x0000000b000a7202 */ /* 0x000fe40000000f00 */
        /* <DEDUP_REMOVED lines=21> */
.L_x_1737:
[----:B0-----:R-:W-:Y:S01]  /*134f0*/  IMAD R3, R12, 0x8, R25 ;  /* 0x000000080c037824 */ /* 0x001fe200078e0219 */
[----:B------:R-:W-:-:S04]  /*13500*/  SHF.L.U32 R2, R13, 0x1f, RZ ;  /* 0x0000001f0d027819 */ /* 0x000fc800000006ff */
[----:B------:R-:W0:Y:S02]  /*13510*/  SYNCS.PHASECHK.TRANS64.TRYWAIT P0, [R3+URZ+0x31c40], R2 ;  /* 0x031c4002030075a7 */ /* 0x000e24000800017f */
[----:B0-----:R-:W-:Y:S05]  /*13520*/  @!P0 BRA `(.L_x_1738) ;  /* 0x0000002c00048947 */ /* 0x001fea0003800000 */
.L_x_1799:
        /* <DEDUP_REMOVED lines=9> */
.L_x_1739:
        /* <DEDUP_REMOVED lines=31> */
.L_x_1800:
[----:B------:R-:W-:Y:S05]  /*137b0*/  @P1 BRA `(.L_x_1741) ;  /* 0x0000000000181947 */ /* 0x000fea0003800000 */
[----:B------:R-:W-:Y:S01]  /*137c0*/  ISETP.NE.AND P0, PT, R26, RZ, PT ;  /* 0x000000ff1a00720c */ /* 0x000fe20003f05270 */
[----:B0-----:R-:W-:Y:S01]  /*137d0*/  IMAD R2, R22, 0x8, R25 ;  /* 0x0000000816027824 */ /* 0x001fe200078e0219 */
[----:B------:R-:W-:-:S04]  /*137e0*/  MOV R3, 0x6c00 ;  /* 0x00006c0000037802 */ /* 0x000fc80000000f00 */
[----:B------:R2:W-:Y:S07]  /*137f0*/  SYNCS.ARRIVE.TRANS64 RZ, [R2+URZ+0x31c50], R3 ;  /* 0x031c500302ff79a7 */ /* 0x0005ee000800003f */
[----:B------:R-:W-:Y:S05]  /*13800*/  @!P0 BRA `(.L_x_1741) ;  /* 0x0000000000048947 */ /* 0x000fea0003800000 */
[----:B------:R-:W-:Y:S01]  /*13810*/  BPT.TRAP 0x1 ;  /* 0x000000040000795c */ /* 0x000fe20000300000 */
.L_x_1741:
        /* <DEDUP_REMOVED lines=30> */
.L_x_1736:
[----:B------:R-:W-:Y:S05]  /*13a00*/  BSYNC B2 ;  /* 0x0000000000027941 */ /* 0x000fea0003800000 */
.L_x_1735:
[----:B------:R-:W-:Y:S02]  /*13a10*/  VIADD R10, R28, 0xfffffffd ;  /* 0xfffffffd1c0a7836 */ /* 0x000fe40000000000 */
[----:B------:R-:W-:Y:S02]  /*13a20*/  IMAD.MOV.U32 R22, RZ, RZ, R12 ;  /* 0x000000ffff167224 */ /* 0x000fe400078e000c */
[----:B------:R-:W-:-:S07]  /*13a30*/  IMAD.MOV.U32 R24, RZ, RZ, R13 ;  /* 0x000000ffff187224 */ /* 0x000fce00078e000d */
.L_x_1734:
[----:B------:R-:W-:Y:S05]  /*13a40*/  BSYNC B1 ;  /* 0x0000000000017941 */ /* 0x000fea0003800000 */
.L_x_1733:
[----:B------:R-:W-:-:S13]  /*13a50*/  ISETP.NE.AND P0, PT, R11, RZ, PT ;  /* 0x000000ff0b00720c */ /* 0x000fda0003f05270 */
[----:B------:R-:W-:Y:S05]  /*13a60*/  @!P0 BRA `(.L_x_1732) ;  /* 0x0000000c009c8947 */ /* 0x000fea0003800000 */
[----:B------:R-:W-:-:S07]  /*13a70*/  IMAD.MOV.U32 R4, RZ, RZ, R8 ;  /* 0x000000ffff047224 */ /* 0x000fce00078e0008 */
.L_x_1756:
[----:B------:R-:W-:Y:S01]  /*13a80*/  VIADD R11, R22, 0x1 ;  /* 0x00000001160b7836 */ /* 0x000fe20000000000 */
[----:B------:R-:W-:Y:S05]  /*13a90*/  YIELD ;  /* 0x0000000000007946 */ /* 0x000fea0003800000 */
[----:B------:R-:W-:Y:S01]  /*13aa0*/  ISETP.NE.AND P0, PT, R11, 0x2, PT ;  /* 0x000000020b00780c */ /* 0x000fe20003f05270 */
[----:B------:R-:W-:Y:S03]  /*13ab0*/  BSSY B1, `(.L_x_1742) ;  /* 0x000006d000017945 */ /* 0x000fe60003800000 */
[----:B------:R-:W-:-:S02]  /*13ac0*/  SEL R3, RZ, 0x1, P0 ;  /* 0x00000001ff037807 */ /* 0x000fc40000000000 */
        /* <DEDUP_REMOVED lines=9> */
[----:B------:R-:W-:Y:S01]  /*13b60*/  MOV R15, R10 ;  /* 0x0000000a000f7202 */ /* 0x000fe20000000f00 */
        /* <DEDUP_REMOVED lines=17> */
.L_x_1744:
[----:B------:R-:W-:Y:S01]  /*13c80*/  IMAD R3, R11, 0x8, R25 ;  /* 0x000000080b037824 */ /* 0x000fe200078e0219 */
[----:B------:R-:W-:-:S04]  /*13c90*/  SHF.L.U32 R2, R12, 0x1f, RZ ;  /* 0x0000001f0c027819 */ /* 0x000fc800000006ff */
[----:B------:R-:W2:Y:S02]  /*13ca0*/  SYNCS.PHASECHK.TRANS64.TRYWAIT P0, [R3+URZ+0x31c40], R2 ;  /* 0x031c4002030075a7 */ /* 0x000ea4000800017f */
[----:B--2---:R-:W-:Y:S05]  /*13cb0*/  @!P0 BRA `(.L_x_1745) ;  /* 0x0000002400488947 */ /* 0x004fea0003800000 */
.L_x_1801:
        /* <DEDUP_REMOVED lines=9> */
.L_x_1746:
        /* <DEDUP_REMOVED lines=31> */
.L_x_1802:
[----:B------:R-:W-:Y:S05]  /*13f40*/  @P0 BRA `(.L_x_1748) ;  /* 0x0000000000140947 */ /* 0x000fea0003800000 */
[----:B------:R-:W-:Y:S01]  /*13f50*/  ISETP.NE.AND P1, PT, R26, RZ, PT ;  /* 0x000000ff1a00720c */ /* 0x000fe20003f25270 */
[----:B------:R-:W-:-:S04]  /*13f60*/  IMAD.MOV.U32 R2, RZ, RZ, 0x6c00 ;  /* 0x00006c00ff027424 */ /* 0x000fc800078e00ff */
[----:B------:R2:W-:Y:S08]  /*13f70*/  SYNCS.ARRIVE.TRANS64 RZ, [R3+URZ+0x50], R2 ;  /* 0x0000500203ff79a7 */ /* 0x0005f0000800003f */
[----:B------:R-:W-:Y:S05]  /*13f80*/  @!P1 BRA `(.L_x_1748) ;  /* 0x0000000000049947 */ /* 0x000fea0003800000 */
[----:B------:R-:W-:Y:S01]  /*13f90*/  BPT.TRAP 0x1 ;  /* 0x000000040000795c */ /* 0x000fe20000300000 */
.L_x_1748:
        /* <DEDUP_REMOVED lines=30> */
.L_x_1743:
[----:B------:R-:W-:Y:S05]  /*14180*/  BSYNC B1 ;  /* 0x0000000000017941 */ /* 0x000fea0003800000 */
.L_x_1742:
        /* <DEDUP_REMOVED lines=31> */
.L_x_1751:
[----:B------:R-:W-:Y:S01]  /*14380*/  IMAD R2, R22, 0x8, R25 ;  /* 0x0000000816027824 */ /* 0x000fe200078e0219 */
[----:B------:R-:W-:-:S04]  /*14390*/  SHF.L.U32 R3, R24, 0x1f, RZ ;  /* 0x0000001f18037819 */ /* 0x000fc800000006ff */
[----:B------:R-:W2:Y:S02]  /*143a0*/  SYNCS.PHASECHK.TRANS64.TRYWAIT P0, [R2+URZ+0x31c40], R3 ;  /* 0x031c4003020075a7 */ /* 0x000ea4000800017f */
[----:B--2---:R-:W-:Y:S05]  /*143b0*/  @!P0 BRA `(.L_x_1752) ;  /* 0x0000001c00b08947 */ /* 0x004fea0003800000 */
.L_x_1803:
        /* <DEDUP_REMOVED lines=9> */
.L_x_1753:
[----:B0-2---:R-:W-:Y:S01]  /*14450*/  IMAD R2, R22, 0x6c00, R25 ;  /* 0x00006c0016027824 */ /* 0x005fe200078e0219 */
        /* <DEDUP_REMOVED lines=9> */
[----:B------:R-:W-:Y:S01]  /*144f0*/  UMOV UR7, 0x14f00000 ;  /* 0x14f0000000077882 */ /* 0x000fe20000000000 */
[----:B------:R-:W-:Y:S01]  /*14500*/  LEA R3, R22, R2, 0x3 ;  /* 0x0000000216037211 */ /* 0x000fe200078e18ff */
[----:B------:R-:W-:Y:S01]  /*14510*/  UMOV UR17, 0x20 ;  /* 0x0000002000117882 */ /* 0x000fe20000000000 */
[----:B------:R-:W-:Y:S01]  /*14520*/  UMOV UR18, 0x40 ;  /* 0x0000004000127882 */ /* 0x000fe20000000000 */
[----:B------:R-:W-:Y:S01]  /*14530*/  IMAD R2, R11, 0x8, R2 ;  /* 0x000000080b027824 */ /* 0x000fe200078e0202 */
[----:B------:R-:W-:Y:S01]  /*14540*/  R2UR UR9, R3 ;  /* 0x00000000030972ca */ /* 0x000fe200000e0000 */
[----:B------:R-:W-:Y:S01]  /*14550*/  UIMAD UR11, UR11, 0x90, UR5 ;  /* 0x000000900b0b78a4 */ /* 0x000fe2000f8e0205 */
        /* <DEDUP_REMOVED lines=16> */
.L_x_1804:
[----:B------:R-:W-:Y:S05]  /*14660*/  @P0 BRA `(.L_x_1755) ;  /* 0x0000000000140947 */ /* 0x000fea0003800000 */
[----:B------:R-:W-:Y:S01]  /*14670*/  ISETP.NE.AND P1, PT, R26, RZ, PT ;  /* 0x000000ff1a00720c */ /* 0x000fe20003f25270 */
[----:B0-----:R-:W-:-:S04]  /*14680*/  IMAD.MOV.U32 R3, RZ, RZ, 0x6c00 ;  /* 0x00006c00ff037424 */ /* 0x001fc800078e00ff */
[----:B------:R2:W-:Y:S08]  /*14690*/  SYNCS.ARRIVE.TRANS64 RZ, [R2+URZ+0x50], R3 ;  /* 0x0000500302ff79a7 */ /* 0x0005f0000800003f */
[----:B------:R-:W-:Y:S05]  /*146a0*/  @!P1 BRA `(.L_x_1755) ;  /* 0x0000000000049947 */ /* 0x000fea0003800000 */
[----:B------:R-:W-:Y:S01]  /*146b0*/  BPT.TRAP 0x1 ;  /* 0x000000040000795c */ /* 0x000fe20000300000 */
.L_x_1755:
        /* <DEDUP_REMOVED lines=29> */
.L_x_1750:
[----:B------:R-:W-:Y:S05]  /*14890*/  BSYNC B1 ;  /* 0x0000000000017941 */ /* 0x000fea0003800000 */
.L_x_1749:
[C---:B------:R-:W-:Y:S01]  /*148a0*/  ISETP.GT.AND P0, PT, R10.reuse, 0x1, PT ;  /* 0x000000010a00780c */ /* 0x040fe20003f04270 */
[----:B0-2---:R-:W-:-:S04]  /*148b0*/  VIADD R2, R10, 0xfffffffe ;  /* 0xfffffffe0a027836 */ /* 0x005fc80000000000 */
[----:B------:R-:W-:-:S08]  /*148c0*/  IMAD.MOV.U32 R10, RZ, RZ, R2 ;  /* 0x000000ffff0a7224 */ /* 0x000fd000078e0002 */
[----:B------:R-:W-:Y:S05]  /*148d0*/  @P0 BRA `(.L_x_1756) ;  /* 0xfffffff000680947 */ /* 0x000fea000383ffff */
.L_x_1732:
[----:B------:R-:W-:Y:S05]  /*148e0*/  BSYNC B0 ;  /* 0x0000000000007941 */ /* 0x000fea0003800000 */
.L_x_1731:
[----:B------:R-:W-:Y:S01]  /*148f0*/  ISETP.NE.AND P0, PT, R26, RZ, PT ;  /* 0x000000ff1a00720c */ /* 0x000fe20003f05270 */
[----:B------:R-:W-:-:S12]  /*14900*/  BSSY B0, `(.L_x_1757) ;  /* 0x000000f000007945 */ /* 0x000fd80003800000 */
[----:B------:R-:W-:Y:S05]  /*14910*/  @P0 BRA `(.L_x_1758) ;  /* 0x0000000000340947 */ /* 0x000fea0003800000 */
[----:B------:R-:W3:Y:S01]  /*14920*/  S2R R9, SR_LANEID ;  /* 0x0000000000097919 */ /* 0x000ee20000000000 */
[----:B------:R-:W-:Y:S01]  /*14930*/  VOTEU.ANY UR4, UPT, PT ;  /* 0x0000000000047886 */ /* 0x000fe200038e0100 */
[----:B------:R-:W4:Y:S01]  /*14940*/  LDC.64 R2, c[0x0][0xc38] ;  /* 0x00030e00ff027b82 */ /* 0x000f220000000a00 */
[----:B--2---:R-:W3:Y:S01]  /*14950*/  FLO.U32 R4, UR4 ;  /* 0x0000000400047d00 */ /* 0x004ee200080e0000 */
[----:B------:R-:W-:-:S07]  /*14960*/  ULDC.64 UR6, c[0x0][0x208] ;  /* 0x0000820000067ab9 */ /* 0x000fce0000000a00 */
[----:B------:R-:W4:Y:S01]  /*14970*/  POPC R5, UR4 ;  /* 0x0000000400057d09 */ /* 0x000f220008000000 */
[----:B---3--:R-:W-:-:S13]  /*14980*/  ISETP.EQ.U32.AND P0, PT, R4, R9, PT ;  /* 0x000000090400720c */ /* 0x008fda0003f02070 */
[----:B----4-:R-:W2:Y:S01]  /*14990*/  @P0 ATOMG.E.ADD.STRONG.GPU PT, R3, desc[UR6][R2.64], R5 ;  /* 0x00000005020309a8 */ /* 0x010ea200081ee1c6 */
[----:B------:R-:W3:Y:S02]  /*149a0*/  S2R R6, SR_LTMASK ;  /* 0x0000000000067919 */ /* 0x000ee40000003900 */
[----:B---3--:R-:W-:-:S04]  /*149b0*/  LOP3.LUT R6, R6, UR4, RZ, 0xc0, !PT ;  /* 0x0000000406067c12 */ /* 0x008fc8000f8ec0ff */
[----:B------:R-:W3:Y:S01]  /*149c0*/  POPC R9, R6 ;  /* 0x0000000600097309 */ /* 0x000ee20000000000 */
[----:B--2---:R-:W3:Y:S02]  /*149d0*/  SHFL.IDX PT, R4, R3, R4, 0x1f ;  /* 0x00001f0403047589 */ /* 0x004ee400000e0000 */
[----:B---3--:R-:W-:-:S07]  /*149e0*/  IADD3 R16, R4, UR38, R9 ;  /* 0x0000002604107c10 */ /* 0x008fce000fffe009 */
.L_x_1758:
[----:B------:R-:W-:Y:S05]  /*149f0*/  BSYNC B0 ;  /* 0x0000000000007941 */ /* 0x000fea0003800000 */
.L_x_1757:
[----:B------:R-:W-:Y:S04]  /*14a00*/  BSSY B0, `(.L_x_1759) ;  /* 0x000002b000007945 */ /* 0x000fe80003800000 */
[----:B------:R-:W-:Y:S05]  /*14a10*/  @!P6 BRA `(.L_x_1760) ;  /* 0x0000000000a4e947 */ /* 0x000fea0003800000 */
[----:B------:R-:W-:Y:S01]  /*14a20*/  IMAD R3, R22, 0x8, R25 ;  /* 0x0000000816037824 */ /* 0x000fe200078e0219 */
[----:B------:R-:W-:-:S04]  /*14a30*/  SHF.L.U32 R2, R24, 0x1f, RZ ;  /* 0x0000001f18027819 */ /* 0x000fc800000006ff */
[----:B------:R-:W3:Y:S02]  /*14a40*/  SYNCS.PHASECHK.TRANS64.TRYWAIT P0, [R3+URZ+0x31c60], R2 ;  /* 0x031c6002030075a7 */ /* 0x000ee4000800017f */
[----:B---3--:R-:W-:Y:S05]  /*14a50*/  @!P0 BRA `(.L_x_1761) ;  /* 0x0000001800308947 */ /* 0x008fea0003800000 */
.L_x_1805:
[----:B--2---:R-:W2:Y:S02]  /*14a60*/  S2R R4, SR_TID.X ;  /* 0x0000000000047919 */ /* 0x004ea40000002100 */
[----:B--2---:R-:W-:-:S04]  /*14a70*/  LOP3.LUT R4, R4, 0x7f, RZ, 0xc0, !PT ;  /* 0x0000007f04047812 */ /* 0x004fc800078ec0ff */
[----:B------:R-:W-:-:S13]  /*14a80*/  ISETP.NE.AND P0, PT, R4, RZ, PT ;  /* 0x000000ff0400720c */ /* 0x000fda0003f05270 */
[----:B------:R-:W-:Y:S05]  /*14a90*/  @P0 BRA `(.L_x_1762) ;  /* 0x0000000000140947 */ /* 0x000fea0003800000 */
[----:B------:R-:W-:Y:S01]  /*14aa0*/  ISETP.NE.AND P1, PT, R26, RZ, PT ;  /* 0x000000ff1a00720c */ /* 0x000fe20003f25270 */
[----:B---3--:R-:W-:-:S04]  /*14ab0*/  IMAD.MOV.U32 R2, RZ, RZ, 0x6c00 ;  /* 0x00006c00ff027424 */ /* 0x008fc800078e00ff */
[----:B------:R2:W-:Y:S08]  /*14ac0*/  SYNCS.ARRIVE.TRANS64 RZ, [R3+URZ+0x31c50], R2 ;  /* 0x031c500203ff79a7 */ /* 0x0005f0000800003f */
[----:B------:R-:W-:Y:S05]  /*14ad0*/  @!P1 BRA `(.L_x_1762) ;  /* 0x0000000000049947 */ /* 0x000fea0003800000 */
[----:B------:R-:W-:Y:S01]  /*14ae0*/  BPT.TRAP 0x1 ;  /* 0x000000040000795c */ /* 0x000fe20000300000 */
.L_x_1762:
        /* <DEDUP_REMOVED lines=28> */
.L_x_1760:
[----:B------:R-:W-:Y:S05]  /*14cb0*/  BSYNC B0 ;  /* 0x0000000000007941 */ /* 0x000fea0003800000 */
.L_x_1759:
[----:B------:R-:W-:-:S05]  /*14cc0*/  VIADD R22, R22, 0x1 ;  /* 0x0000000116167836 */ /* 0x000fca0000000000 */
[----:B------:R-:W-:-:S04]  /*14cd0*/  ISETP.NE.AND P0, PT, R22, 0x2, PT ;  /* 0x000000021600780c */ /* 0x000fc80003f05270 */
[----:B--23--:R-:W-:Y:S02]  /*14ce0*/  SEL R3, RZ, 0x1, P0 ;  /* 0x00000001ff037807 */ /* 0x00cfe40000000000 */
[----:B------:R-:W-:Y:S02]  /*14cf0*/  SEL R22, R22, RZ, P0 ;  /* 0x000000ff16167207 */ /* 0x000fe40000000000 */
[----:B------:R-:W-:-:S07]  /*14d00*/  LOP3.LUT R24, R24, R3, RZ, 0x3c, !PT ;  /* 0x0000000318187212 */ /* 0x000fce00078e3cff */
.L_x_1716:
[----:B------:R-:W-:Y:S05]  /*14d10*/  BSYNC B6 ;  /* 0x0000000000067941 */ /* 0x000fea0003800000 */
.L_x_1714:
[----:B------:R-:W-:-:S03]  /*14d20*/  UMOV UR4, 0xffffffff ;  /* 0xffffffff00047882 */ /* 0x000fc60000000000 */
[----:B------:R-:W-:Y:S05]  /*14d30*/  BRA.DIV UR4, `(.L_x_1763) ;  /* 0x00000016048c7947 */ /* 0x000fea000b800000 */
[----:B------:R2:W3:Y:S04]  /*14d40*/  SHFL.IDX PT, R4, R16, RZ, 0x1f ;  /* 0x00001fff10047589 */ /* 0x0004e800000e0000 */
[----:B------:R2:W4:Y:S02]  /*14d50*/  SHFL.IDX PT, R5, R16, 0x1, 0x1f ;  /* 0x00201f0010057f89 */ /* 0x00052400000e0000 */
.L_x_1809:
[----:B------:R-:W-:Y:S01]  /*14d60*/  ULDC UR4, c[0x0][0xc14] ;  /* 0x0003050000047ab9 */ /* 0x000fe20000000800 */
[C---:B------:R-:W-:Y:S01]  /*14d70*/  ISETP.NE.AND P0, PT, R26.reuse, 0x1f, PT ;  /* 0x0000001f1a00780c */ /* 0x040fe20003f05270 */
[----:B------:R-:W-:Y:S01]  /*14d80*/  IMAD.U32 R0, RZ, RZ, UR4 ;  /* 0x00000004ff007e24 */ /* 0x000fe2000f8e00ff */
[----:B------:R-:W-:Y:S01]  /*14d90*/  IADD3 R7, R26, R19, RZ ;  /* 0x000000131a077210 */ /* 0x000fe20007ffe0ff */
[----:B------:R-:W-:Y:S01]  /*14da0*/  BSSY B0, `(.L_x_1764) ;  /* 0x0000008000007945 */ /* 0x000fe20003800000 */
[----:B------:R-:W-:Y:S02]  /*14db0*/  IMAD.MOV.U32 R2, RZ, RZ, RZ ;  /* 0x000000ffff027224 */ /* 0x000fe400078e00ff */
[----:B------:R-:W-:-:S13]  /*14dc0*/  ISETP.GE.OR P0, PT, R7, R0, !P0 ;  /* 0x000000000700720c */ /* 0x000fda0004706670 */
[----:B------:R-:W-:Y:S05]  /*14dd0*/  @P0 BRA `(.L_x_1765) ;  /* 0x0000000000100947 */ /* 0x000fea0003800000 */
[----:B------:R-:W0:Y:S01]  /*14de0*/  LDC.64 R2, c[0x0][0xc58] ;  /* 0x00031600ff027b82 */ /* 0x000e220000000a00 */
[----:B------:R-:W-:Y:S01]  /*14df0*/  ULDC.64 UR4, c[0x0][0x208] ;  /* 0x0000820000047ab9 */ /* 0x000fe20000000a00 */
[----:B0-----:R-:W-:-:S06]  /*14e00*/  IMAD.WIDE R2, R7, 0x4, R2 ;  /* 0x0000000407027825 */ /* 0x001fcc00078e0202 */
[----:B------:R0:W5:Y:S02]  /*14e10*/  LDG.E R2, desc[UR4][R2.64] ;  /* 0x0000000402027981 */ /* 0x000164000c1e1900 */
.L_x_1765:
[----:B------:R-:W-:Y:S05]  /*14e20*/  BSYNC B0 ;  /* 0x0000000000007941 */ /* 0x000fea0003800000 */
.L_x_1764:
[----:B------:R-:W-:-:S03]  /*14e30*/  UMOV UR4, 0xffffffff ;  /* 0xffffffff00047882 */ /* 0x000fc60000000000 */
[----:B------:R-:W-:Y:S05]  /*14e40*/  BRA.DIV UR4, `(.L_x_1766) ;  /* 0x0000001604947947 */ /* 0x000fea000b800000 */
[----:B-----5:R-:W0:Y:S01]  /*14e50*/  SHFL.UP PT, R14, R2, 0x1, RZ ;  /* 0x04200000020e7989 */ /* 0x020e2200000e00ff */
        /* <DEDUP_REMOVED lines=19> */
[----:B------:R0:W0:Y:S02]  /*14f90*/  SHFL.IDX PT, R14, R8, 0x1f, 0x1f ;  /* 0x03e01f00080e7f89 */ /* 0x00002400000e0000 */
.L_x_1817:
[----:B------:R-:W-:Y:S02]  /*14fa0*/  ULDC UR4, c[0x0][0xc10] ;  /* 0x0003040000047ab9 */ /* 0x000fe40000000800 */
[----:B------:R-:W-:-:S04]  /*14fb0*/  IMAD.U32 R7, RZ, RZ, UR4 ;  /* 0x00000004ff077e24 */ /* 0x000fc8000f8e00ff */
[----:B0-----:R-:W-:-:S04]  /*14fc0*/  IMAD R14, R14, R7, RZ ;  /* 0x000000070e0e7224 */ /* 0x001fc800078e02ff */
[----:B----4-:R-:W-:-:S05]  /*14fd0*/  IMAD.IADD R5, R5, 0x1, R14 ;  /* 0x0000000105057824 */ /* 0x010fca00078e020e */
[----:B---3--:R-:W-:-:S13]  /*14fe0*/  ISETP.GT.AND P0, PT, R5, R4, PT ;  /* 0x000000040500720c */ /* 0x008fda0003f04270 */
[----:B------:R-:W-:Y:S05]  /*14ff0*/  @P0 BRA `(.L_x_1767) ;  /* 0x0000000000b00947 */ /* 0x000fea0003800000 */
[----:B------:R-:W0:Y:S02]  /*15000*/  LDC R0, c[0x0][0xc14] ;  /* 0x00030500ff007b82 */ /* 0x000e240000000800 */
.L_x_1772:
[----:B------:R-:W-:-:S04]  /*15010*/  IADD3 R19, R19, 0x1f, RZ ;  /* 0x0000001f13137810 */ /* 0x000fc80007ffe0ff */
[----:B0-----:R-:W-:-:S13]  /*15020*/  ISETP.GE.AND P0, PT, R19, R0, PT ;  /* 0x000000001300720c */ /* 0x001fda0003f06270 */
[----:B------:R-:W-:Y:S05]  /*15030*/  @P0 BRA `(.L_x_1768) ;  /* 0x0000000400ec0947 */ /* 0x000fea0003800000 */
[C---:B------:R-:W-:Y:S01]  /*15040*/  IMAD.IADD R7, R26.reuse, 0x1, R19 ;  /* 0x000000011a077824 */ /* 0x040fe200078e0213 */
[----:B------:R-:W-:Y:S01]  /*15050*/  ISETP.NE.AND P1, PT, R26, 0x1f, PT ;  /* 0x0000001f1a00780c */ /* 0x000fe20003f25270 */
        /* <DEDUP_REMOVED lines=8> */
.L_x_1770:
[----:B------:R-:W-:Y:S05]  /*150e0*/  BSYNC B0 ;  /* 0x0000000000007941 */ /* 0x000fea0003800000 */
.L_x_1769:
        /* <DEDUP_REMOVED lines=22> */
[----:B------:R0:W3:Y:S02]  /*15250*/  SHFL.IDX PT, R14, R8, 0x1f, 0x1f ;  /* 0x03e01f00080e7f89 */ /* 0x0000e400000e0000 */
.L_x_1825:
[----:B------:R-:W-:Y:S02]  /*15260*/  ULDC UR4, c[0x0][0xc10] ;  /* 0x0003040000047ab9 */ /* 0x000fe40000000800 */
[----:B------:R-:W-:-:S04]  /*15270*/  IMAD.U32 R7, RZ, RZ, UR4 ;  /* 0x00000004ff077e24 */ /* 0x000fc8000f8e00ff */
[----:B---3--:R-:W-:-:S04]  /*15280*/  IMAD R14, R14, R7, RZ ;  /* 0x000000070e0e7224 */ /* 0x008fc800078e02ff */
[----:B------:R-:W-:-:S05]  /*15290*/  IMAD.IADD R5, R14, 0x1, R5 ;  /* 0x000000010e057824 */ /* 0x000fca00078e0205 */
[----:B------:R-:W-:-:S13]  /*152a0*/  ISETP.GT.AND P0, PT, R5, R4, PT ;  /* 0x000000040500720c */ /* 0x000fda0003f04270 */
[----:B------:R-:W-:Y:S05]  /*152b0*/  @!P0 BRA `(.L_x_1772) ;  /* 0xfffffffc00548947 */ /* 0x000fea000383ffff */
.L_x_1767:
[----:B--2---:R-:W-:Y:S01]  /*152c0*/  IADD3 R16, -R14, R5, RZ ;  /* 0x000000050e107210 */ /* 0x004fe20007ffe1ff */
[----:B------:R-:W-:-:S04]  /*152d0*/  UMOV UR4, 0xffffffff ;  /* 0xffffffff00047882 */ /* 0x000fc80000000000 */
[----:B------:R-:W-:-:S05]  /*152e0*/  IMAD R3, R8, R7, R16 ;  /* 0x0000000708037224 */ /* 0x000fca00078e0210 */
[----:B------:R-:W-:Y:S01]  /*152f0*/  ISETP.GT.AND P6, PT, R3, R4, PT ;  /* 0x000000040300720c */ /* 0x000fe20003fc4270 */
[----:B------:R-:W-:-:S12]  /*15300*/  BRA.DIV UR4, `(.L_x_1773) ;  /* 0x0000001a04047947 */ /* 0x000fd8000b800000 */
[----:B------:R-:W-:-:S04]  /*15310*/  VOTE.ANY R3, PT, !P6 ;  /* 0x0000000000037806 */ /* 0x000fc800070e0100 */
[----:B------:R-:W2:Y:S02]  /*15320*/  POPC R5, R3 ;  /* 0x0000000300057309 */ /* 0x000ea40000000000 */
[----:B--2---:R2:W3:Y:S02]  /*15330*/  SHFL.IDX PT, R17, R2, R5, 0x1f ;  /* 0x00001f0502117589 */ /* 0x0044e400000e0000 */
.L_x_1829:
[----:B------:R-:W-:Y:S01]  /*15340*/  ISETP.NE.AND P0, PT, R3, RZ, PT ;  /* 0x000000ff0300720c */ /* 0x000fe20003f05270 */
[----:B------:R-:W-:-:S12]  /*15350*/  IMAD.MOV.U32 R14, RZ, RZ, RZ ;  /* 0x000000ffff0e7224 */ /* 0x000fd800078e00ff */
[----:B------:R-:W-:Y:S05]  /*15360*/  @!P0 BRA `(.L_x_1774) ;  /* 0x0000000000108947 */ /* 0x000fea0003800000 */
[----:B------:R-:W-:Y:S01]  /*15370*/  UMOV UR4, 0xffffffff ;  /* 0xffffffff00047882 */ /* 0x000fe20000000000 */
[----:B------:R-:W-:Y:S02]  /*15380*/  VIADD R12, R5, 0xffffffff ;  /* 0xffffffff050c7836 */ /* 0x000fe40000000000 */
[----:B------:R-:W-:Y:S05]  /*15390*/  BRA.DIV UR4, `(.L_x_1775) ;  /* 0x0000001a04287947 */ /* 0x000fea000b800000 */
[----:B------:R4:W0:Y:S02]  /*153a0*/  SHFL.IDX PT, R14, R8, R12, 0x1f ;  /* 0x00001f0c080e7589 */ /* 0x00082400000e0000 */
.L_x_1774:
[----:B--2---:R-:W2:Y:S01]  /*153b0*/  LDC.64 R2, c[0x0][0xc68] ;  /* 0x00031a00ff027b82 */ /* 0x004ea20000000a00 */
[----:B------:R-:W-:Y:S01]  /*153c0*/  IMAD.IADD R19, R5, 0x1, R19 ;  /* 0x0000000105137824 */ /* 0x000fe200078e0213 */
[----:B------:R-:W-:-:S03]  /*153d0*/  ULDC.64 UR4, c[0x0][0x208] ;  /* 0x0000820000047ab9 */ /* 0x000fc60000000a00 */
        /* <DEDUP_REMOVED lines=11> */
[----:B------:R-:W-:Y:S02]  /*15490*/  IMAD.MOV R9, RZ, RZ, -R9 ;  /* 0x000000ffff097224 */ /* 0x000fe400078e0a09 */
        /* <DEDUP_REMOVED lines=9> */
[----:B------:R-:W-:Y:S01]  /*15530*/  @!P0 IMAD.IADD R9, R9, 0x1, -R8 ;  /* 0x0000000109098824 */ /* 0x000fe200078e0a08 */
[----:B------:R-:W-:-:S04]  /*15540*/  @!P0 IADD3 R3, R3, 0x1, RZ ;  /* 0x0000000103038810 */ /* 0x000fc80007ffe0ff */
        /* <DEDUP_REMOVED lines=22> */
[----:B------:R-:W-:Y:S01]  /*156b0*/  IMAD.HI.U32 R2, R3, R5, R2 ;  /* 0x0000000503027227 */ /* 0x000fe200078e0002 */
[----:B------:R-:W-:Y:S02]  /*156c0*/  IABS R5, R9 ;  /* 0x0000000900057213 */ /* 0x000fe40000000000 */
[----:B------:R-:W-:-:S03]  /*156d0*/  LOP3.LUT R3, R9, R6, RZ, 0x3c, !PT ;  /* 0x0000000609037212 */ /* 0x000fc600078e3cff */
[----:B------:R-:W-:-:S04]  /*156e0*/  IMAD.HI.U32 R2, R2, R5, RZ ;  /* 0x0000000502027227 */ /* 0x000fc800078e00ff */
[----:B------:R-:W-:-:S05]  /*156f0*/  IMAD R8, R2, R8, R5 ;  /* 0x0000000802087224 */ /* 0x000fca00078e0205 */
[----:B------:R-:W-:-:S13]  /*15700*/  ISETP.GT.U32.AND P0, PT, R7, R8, PT ;  /* 0x000000080700720c */ /* 0x000fda0003f04070 */
[----:B------:R-:W-:Y:S01]  /*15710*/  @!P0 IADD3 R8, R8, -R7, RZ ;  /* 0x8000000708088210 */ /* 0x000fe20007ffe0ff */
[----:B------:R-:W-:-:S03]  /*15720*/  @!P0 VIADD R2, R2, 0x1 ;  /* 0x0000000102028836 */ /* 0x000fc60000000000 */
[----:B------:R-:W-:-:S13]  /*15730*/  ISETP.GE.U32.AND P0, PT, R8, R7, PT ;  /* 0x000000070800720c */ /* 0x000fda0003f06070 */
        /* <DEDUP_REMOVED lines=11> */
.L_x_1768:
[----:B------:R-:W-:Y:S01]  /*157f0*/  UMOV UR4, URZ ;  /* 0x0000003f00047c82 */ /* 0x000fe20008000000 */
[----:B------:R-:W-:Y:S01]  /*15800*/  UMOV UR5, URZ ;  /* 0x0000003f00057c82 */ /* 0x000fe20008000000 */
[----:B------:R-:W-:Y:S01]  /*15810*/  ULDC UR6, c[0x0][0xc14] ;  /* 0x0003050000067ab9 */ /* 0x000fe20000000800 */
[----:B--2---:R-:W-:Y:S01]  /*15820*/  IMAD.MOV.U32 R16, RZ, RZ, R4 ;  /* 0x000000ffff107224 */ /* 0x004fe200078e0004 */
[----:B------:R-:W-:Y:S01]  /*15830*/  MOV R19, UR6 ;  /* 0x0000000600137c02 */ /* 0x000fe20008000f00 */
[----:B------:R-:W-:Y:S02]  /*15840*/  IMAD.U32 R17, RZ, RZ, UR4 ;  /* 0x00000004ff117e24 */ /* 0x000fe4000f8e00ff */
[----:B------:R-:W-:-:S07]  /*15850*/  IMAD.U32 R18, RZ, RZ, UR5 ;  /* 0x00000005ff127e24 */ /* 0x000fce000f8e00ff */
.L_x_1776:
        /* <DEDUP_REMOVED lines=10> */
.L_x_1710:
        /* <DEDUP_REMOVED lines=12> */
.L_x_1832:
[----:B------:R-:W-:Y:S05]  /*159c0*/  BSYNC B0 ;  /* 0x0000000000007941 */ /* 0x000fea0003800000 */
.L_x_1778:
[----:B------:R-:W-:-:S03]  /*159d0*/  UMOV UR4, 0xffffffff ;  /* 0xffffffff00047882 */ /* 0x000fc60000000000 */
[----:B------:R-:W-:Y:S05]  /*159e0*/  BRA.DIV UR4, `(.L_x_1780) ;  /* 0x0000001204cc7947 */ /* 0x000fea000b800000 */
[----:B0-----:R-:W0:Y:S02]  /*159f0*/  S2R R0, SR_TID.X ;  /* 0x0000000000007919 */ /* 0x001e240000002100 */
[----:B0-----:R-:W-:-:S04]  /*15a00*/  SHF.R.U32.HI R0, RZ, 0x5, R0 ;  /* 0x00000005ff007819 */ /* 0x001fc80000011600 */
[----:B------:R-:W-:-:S05]  /*15a10*/  LOP3.LUT R0, R0, 0x3, RZ, 0xc0, !PT ;  /* 0x0000000300007812 */ /* 0x000fca00078ec0ff */
[----:B------:R0:W2:Y:S02]  /*15a20*/  SHFL.IDX PT, R14, R0, RZ, 0x1f ;  /* 0x00001fff000e7589 */ /* 0x0000a400000e0000 */
.L_x_1835:
[----:B--2---:R-:W-:Y:S01]  /*15a30*/  ISETP.NE.AND P0, PT, R14, RZ, PT ;  /* 0x000000ff0e00720c */ /* 0x004fe20003f05270 */
[----:B------:R-:W-:-:S12]  /*15a40*/  BSSY B0, `(.L_x_1781) ;  /* 0x0000026000007945 */ /* 0x000fd80003800000 */
[----:B------:R-:W-:Y:S05]  /*15a50*/  @P0 BRA `(.L_x_1782) ;  /* 0x0000000000900947 */ /* 0x000fea0003800000 */
[----:B------:R-:W-:-:S03]  /*15a60*/  UMOV UR4, 0xffffffff ;  /* 0xffffffff00047882 */ /* 0x000fc60000000000 */
[----:B------:R-:W-:Y:S05]  /*15a70*/  BRA.DIV UR4, `(.L_x_1783) ;  /* 0x0000001204dc7947 */ /* 0x000fea000b800000 */
[----:B------:R-:W-:-:S13]  /*15a80*/  ELECT P6, URZ, PT ;  /* 0x00000000003f782f */ /* 0x000fda00038c0000 */
.L_x_1838:
        /* <DEDUP_REMOVED lines=8> */
.L_x_1784:
        /* <DEDUP_REMOVED lines=12> */
.L_x_1839:
[----:B------:R-:W2:Y:S02]  /*15bd0*/  SYNCS.PHASECHK.TRANS64.TRYWAIT P0, [R3+URZ], R0 ;  /* 0x00000000030075a7 */ /* 0x000ea4000800017f */
[----:B--2---:R-:W-:Y:S05]  /*15be0*/  @!P0 BRA `(.L_x_1786) ;  /* 0x0000001000b48947 */ /* 0x004fea0003800000 */
.L_x_1840:
[----:B------:R-:W-:Y:S05]  /*15bf0*/  @!P2 BRA `(.L_x_1787) ;  /* 0x000000000004a947 */ /* 0x000fea0003800000 */
[----:B------:R-:W-:Y:S01]  /*15c00*/  BPT.TRAP 0x1 ;  /* 0x000000040000795c */ /* 0x000fe20000300000 */
.L_x_1787:
[----:B--2---:R-:W-:-:S04]  /*15c10*/  VIADD R3, R9, 0x31c60 ;  /* 0x00031c6009037836 */ /* 0x004fc80000000000 */
[----:B------:R-:W-:-:S04]  /*15c20*/  IMAD R5, R22, 0x8, R3 ;  /* 0x0000000816057824 */ /* 0x000fc800078e0203 */
[----:B------:R-:W2:Y:S02]  /*15c30*/  SYNCS.PHASECHK.TRANS64.TRYWAIT P0, [R5+URZ], R2 ;  /* 0x00000002050075a7 */ /* 0x000ea4000800017f */
[----:B--2---:R-:W-:Y:S05]  /*15c40*/  @!P0 BRA `(.L_x_1788) ;  /* 0x0000001000b08947 */ /* 0x004fea0003800000 */
.L_x_1841:
[----:B------:R-:W-:-:S07]  /*15c50*/  LEA R3, R4, R3, 0x3 ;  /* 0x0000000304037211 */ /* 0x000fce00078e18ff */
.L_x_1789:
[----:B---3--:R3:W4:Y:S02]  /*15c60*/  SYNCS.PHASECHK.TRANS64.TRYWAIT P0, [R3+URZ], R0 ;  /* 0x00000000030075a7 */ /* 0x008724000800017f */
[----:B----4-:R-:W-:Y:S05]  /*15c70*/  @!P0 NANOSLEEP.SYNCS 0x989680 ;  /* 0x009896800000895d */ /* 0x010fea0003900000 */
[----:B------:R-:W4:Y:S02]  /*15c80*/  @!P0 SYNCS.PHASECHK.TRANS64 P0, [R3+URZ], R0 ;  /* 0x00000000030085a7 */ /* 0x000f24000800007f */
[----:B----4-:R-:W-:Y:S05]  /*15c90*/  @!P0 BRA `(.L_x_1789) ;  /* 0xfffffffc00f08947 */ /* 0x010fea000383ffff */
.L_x_1782:
[----:B------:R-:W-:Y:S05]  /*15ca0*/  BSYNC B0 ;  /* 0x0000000000007941 */ /* 0x000fea0003800000 */
.L_x_1781:
[----:B------:R-:W-:Y:S05]  /*15cb0*/  EXIT ;  /* 0x000000000000794d */ /* 0x000fea0003800000 */
.L_x_1662:
[----:B0-----:R-:W-:-:S04]  /*15cc0*/  IMAD.U32 R3, RZ, RZ, UR37 ;  /* 0x00000025ff037e24 */ /* 0x001fc8000f8e00ff */
[----:B------:R0:W1:Y:S03]  /*15cd0*/  SYNCS.PHASECHK.TRANS64.TRYWAIT P1, [R3+URZ+0x31c00], R0 ;  /* 0x031c0000030075a7 */ /* 0x000066000802017f */
[----:B-1----:R-:W-:Y:S05]  /*15ce0*/  @!P1 NANOSLEEP.SYNCS 0x989680 ;  /* 0x009896800000995d */ /* 0x002fea0003900000 */
[----:B------:R-:W1:Y:S02]  /*15cf0*/  @!P1 SYNCS.PHASECHK.TRANS64 P1, [R3+URZ+0x31c00], R0 ;  /* 0x031c0000030095a7 */ /* 0x000e64000802007f */
[----:B-1----:R-:W-:Y:S05]  /*15d00*/  @!P1 BRA `(.L_x_1662) ;  /* 0xfffffffc00ec9947 */ /* 0x002fea000383ffff */
[----:B------:R-:W-:Y:S05]  /*15d10*/  BRA `(.L_x_1790) ;  /* 0xfffffebc004c7947 */ /* 0x000fea000383ffff */
.L_x_1666:
[----:B-1----:R1:W2:Y:S02]  /*15d20*/  SYNCS.PHASECHK.TRANS64.TRYWAIT P2, [R0+URZ+0x31c30], R3 ;  /* 0x031c3003000075a7 */ /* 0x0022a4000804017f */
[----:B--2---:R-:W-:Y:S05]  /*15d30*/  @!P2 NANOSLEEP.SYNCS 0x989680 ;  /* 0x009896800000a95d */ /* 0x004fea0003900000 */
[----:B------:R-:W2:Y:S02]  /*15d40*/  @!P2 SYNCS.PHASECHK.TRANS64 P2, [R0+URZ+0x31c30], R3 ;  /* 0x031c30030000a5a7 */ /* 0x000ea4000804007f */
[----:B--2---:R-:W-:Y:S05]  /*15d50*/  @!P2 BRA `(.L_x_1666) ;  /* 0xfffffffc00f0a947 */ /* 0x004fea000383ffff */
[----:B------:R-:W-:Y:S05]  /*15d60*/  BRA `(.L_x_1665) ;  /* 0xfffffebc00747947 */ /* 0x000fea000383ffff */
.L_x_1671:
[----:B-1----:R-:W-:-:S04]  /*15d70*/  IMAD.U32 R8, RZ, RZ, UR4 ;  /* 0x00000004ff087e24 */ /* 0x002fc8000f8e00ff */
[----:B------:R1:W2:Y:S03]  /*15d80*/  SYNCS.PHASECHK.TRANS64.TRYWAIT P2, [R8+URZ+0x31c30], R7 ;  /* 0x031c3007080075a7 */ /* 0x0002a6000804017f */
[----:B--2---:R-:W-:Y:S05]  /*15d90*/  @!P2 NANOSLEEP.SYNCS 0x989680 ;  /* 0x009896800000a95d */ /* 0x004fea0003900000 */
[----:B------:R-:W2:Y:S02]  /*15da0*/  @!P2 SYNCS.PHASECHK.TRANS64 P2, [R8+URZ+0x31c30], R7 ;  /* 0x031c30070800a5a7 */ /* 0x000ea4000804007f */
[----:B--2---:R-:W-:Y:S05]  /*15db0*/  @!P2 BRA `(.L_x_1671) ;  /* 0xfffffffc00eca947 */ /* 0x004fea000383ffff */
[----:B------:R-:W-:Y:S05]  /*15dc0*/  BRA `(.L_x_1668) ;  /* 0xffffff0000dc7947 */ /* 0x000fea000383ffff */
.L_x_1675:
[----:B-1----:R-:W-:-:S04]  /*15dd0*/  IMAD.U32 R8, RZ, RZ, UR4 ;  /* 0x00000004ff087e24 */ /* 0x002fc8000f8e00ff */
[----:B------:R1:W2:Y:S03]  /*15de0*/  SYNCS.PHASECHK.TRANS64.TRYWAIT P2, [R8+URZ+0x31c50], R7 ;  /* 0x031c5007080075a7 */ /* 0x0002a6000804017f */
[----:B--2---:R-:W-:Y:S05]  /*15df0*/  @!P2 NANOSLEEP.SYNCS 0x989680 ;  /* 0x009896800000a95d */ /* 0x004fea0003900000 */
[----:B------:R-:W2:Y:S02]  /*15e00*/  @!P2 SYNCS.PHASECHK.TRANS64 P2, [R8+URZ+0x31c50], R7 ;  /* 0x031c50070800a5a7 */ /* 0x000ea4000804007f */
[----:B--2---:R-:W-:Y:S05]  /*15e10*/  @!P2 BRA `(.L_x_1675) ;  /* 0xfffffffc00eca947 */ /* 0x004fea000383ffff */
[----:B------:R-:W-:Y:S05]  /*15e20*/  BRA `(.L_x_1672) ;  /* 0xffffff1800787947 */ /* 0x000fea000383ffff */
.L_x_1681:
[----:B--2---:R-:W-:-:S04]  /*15e30*/  IMAD.U32 R7, RZ, RZ, UR4 ;  /* 0x00000004ff077e24 */ /* 0x004fc8000f8e00ff */
[----:B------:R2:W3:Y:S03]  /*15e40*/  SYNCS.PHASECHK.TRANS64.TRYWAIT P2, [R7+URZ+0x31c30], R6 ;  /* 0x031c3006070075a7 */ /* 0x0004e6000804017f */
[----:B---3--:R-:W-:Y:S05]  /*15e50*/  @!P2 NANOSLEEP.SYNCS 0x989680 ;  /* 0x009896800000a95d */ /* 0x008fea0003900000 */
[----:B------:R-:W3:Y:S02]  /*15e60*/  @!P2 SYNCS.PHASECHK.TRANS64 P2, [R7+URZ+0x31c30], R6 ;  /* 0x031c30060700a5a7 */ /* 0x000ee4000804007f */
[----:B---3--:R-:W-:Y:S05]  /*15e70*/  @!P2 BRA `(.L_x_1681) ;  /* 0xfffffffc00eca947 */ /* 0x008fea000383ffff */
[----:B------:R-:W-:Y:S05]  /*15e80*/  BRA `(.L_x_1678) ;  /* 0xffffff4c00647947 */ /* 0x000fea000383ffff */
.L_x_1685:
[----:B-1----:R-:W-:-:S04]  /*15e90*/  IMAD.U32 R7, RZ, RZ, UR4 ;  /* 0x00000004ff077e24 */ /* 0x002fc8000f8e00ff */
[----:B------:R1:W2:Y:S03]  /*15ea0*/  SYNCS.PHASECHK.TRANS64.TRYWAIT P2, [R7+URZ+0x31c50], R6 ;  /* 0x031c5006070075a7 */ /* 0x0002a6000804017f */
[----:B--2---:R-:W-:Y:S05]  /*15eb0*/  @!P2 NANOSLEEP.SYNCS 0x989680 ;  /* 0x009896800000a95d */ /* 0x004fea0003900000 */
[----:B------:R-:W2:Y:S02]  /*15ec0*/  @!P2 SYNCS.PHASECHK.TRANS64 P2, [R7+URZ+0x31c50], R6 ;  /* 0x031c50060700a5a7 */ /* 0x000ea4000804007f */
[----:B--2---:R-:W-:Y:S05]  /*15ed0*/  @!P2 BRA `(.L_x_1685) ;  /* 0xfffffffc00eca947 */ /* 0x004fea000383ffff */
[----:B------:R-:W-:Y:S05]  /*15ee0*/  BRA `(.L_x_1682) ;  /* 0xffffff6400007947 */ /* 0x000fea000383ffff */
.L_x_1690:
[----:B---3--:R-:W-:-:S04]  /*15ef0*/  IMAD.U32 R5, RZ, RZ, UR6 ;  /* 0x00000006ff057e24 */ /* 0x008fc8000f8e00ff */
[----:B------:R3:W4:Y:S03]  /*15f00*/  SYNCS.PHASECHK.TRANS64.TRYWAIT P0, [R5+URZ+0x31c50], R4 ;  /* 0x031c5004050075a7 */ /* 0x000726000800017f */
[----:B----4-:R-:W-:Y:S05]  /*15f10*/  @!P0 NANOSLEEP.SYNCS 0x989680 ;  /* 0x009896800000895d */ /* 0x010fea0003900000 */
[----:B------:R-:W4:Y:S02]  /*15f20*/  @!P0 SYNCS.PHASECHK.TRANS64 P0, [R5+URZ+0x31c50], R4 ;  /* 0x031c5004050085a7 */ /* 0x000f24000800007f */
[----:B----4-:R-:W-:Y:S05]  /*15f30*/  @!P0 BRA `(.L_x_1690) ;  /* 0xfffffffc00ec8947 */ /* 0x010fea000383ffff */
[----:B------:R-:W-:Y:S05]  /*15f40*/  BRA `(.L_x_1689) ;  /* 0xffffff8c00247947 */ /* 0x000fea000383ffff */
.L_x_1723:
        /* <DEDUP_REMOVED lines=11> */
.L_x_1792:
[----:B------:R-:W-:Y:S05]  /*16000*/  BSYNC B0 ;  /* 0x0000000000007941 */ /* 0x000fea0003800000 */
.L_x_1791:
[----:B------:R-:W-:Y:S05]  /*16010*/  BRA `(.L_x_1793) ;  /* 0xffffffc800cc7947 */ /* 0x000fea000383ffff */
.L_x_1724:
[----:B------:R-:W-:Y:S01]  /*16020*/  BSSY B0, `(.L_x_1794) ;  /* 0x0000006000007945 */ /* 0x000fe20003800000 */
[----:B------:R-:W-:-:S07]  /*16030*/  IMAD.MOV.U32 R15, RZ, RZ, -0x1 ;  /* 0xffffffffff0f7424 */ /* 0x000fce00078e00ff */
[----:B-1----:R-:W-:Y:S05]  /*16040*/  WARPSYNC.COLLECTIVE R15, `(.L_x_1795) ;  /* 0x000000000f0c7348 */ /* 0x002fea0003c00000 */
[----:B------:R-:W-:Y:S02]  /*16050*/  ELECT P6, UR62, PT ;  /* 0x00000000003e782f */ /* 0x000fe400038c0000 */
[----:B------:R-:W-:Y:S01]  /*16060*/  MOV R14, UR62 ;  /* 0x0000003e000e7c02 */ /* 0x000fe20008000f00 */
[----:B-1----:R-:W-:Y:S10]  /*16070*/  ENDCOLLECTIVE ;  /* 0x000000000000791b */ /* 0x002ff40003800000 */
.L_x_1795:
[----:B------:R-:W-:Y:S05]  /*16080*/  BSYNC B0 ;  /* 0x0000000000007941 */ /* 0x000fea0003800000 */
.L_x_1794:
[----:B------:R-:W-:Y:S05]  /*16090*/  BRA `(.L_x_1796) ;  /* 0xffffffc800bc7947 */ /* 0x000fea000383ffff */
.L_x_1727:
[----:B--2---:R2:W3:Y:S02]  /*160a0*/  SYNCS.PHASECHK.TRANS64.TRYWAIT P0, [R5+URZ+0x31c40], R4 ;  /* 0x031c4004050075a7 */ /* 0x0044e4000800017f */
[----:B---3--:R-:W-:Y:S05]  /*160b0*/  @!P0 NANOSLEEP.SYNCS 0x989680 ;  /* 0x009896800000895d */ /* 0x008fea0003900000 */
[----:B------:R-:W3:Y:S02]  /*160c0*/  @!P0 SYNCS.PHASECHK.TRANS64 P0, [R5+URZ+0x31c40], R4 ;  /* 0x031c4004050085a7 */ /* 0x000ee4000800007f */
[----:B---3--:R-:W-:Y:S05]  /*160d0*/  @!P0 BRA `(.L_x_1727) ;  /* 0xfffffffc00f08947 */ /* 0x008fea000383ffff */
[----:B------:R-:W-:Y:S05]  /*160e0*/  BRA `(.L_x_1797) ;  /* 0xffffffcc00147947 */ /* 0x000fea000383ffff */
.L_x_1730:
[----:B--2---:R2:W3:Y:S02]  /*160f0*/  SYNCS.PHASECHK.TRANS64.TRYWAIT P0, [R25+URZ+0x31c20], R4 ;  /* 0x031c2004190075a7 */ /* 0x0044e4000800017f */
[----:B---3--:R-:W-:Y:S05]  /*16100*/  @!P0 NANOSLEEP.SYNCS 0x989680 ;  /* 0x009896800000895d */ /* 0x008fea0003900000 */
[----:B------:R-:W3:Y:S02]  /*16110*/  @!P0 SYNCS.PHASECHK.TRANS64 P0, [R25+URZ+0x31c20], R4 ;  /* 0x031c2004190085a7 */ /* 0x000ee4000800007f */
[----:B---3--:R-:W-:Y:S05]  /*16120*/  @!P0 BRA `(.L_x_1730) ;  /* 0xfffffffc00f08947 */ /* 0x008fea000383ffff */
[----:B------:R-:W-:Y:S05]  /*16130*/  BRA `(.L_x_1798) ;  /* 0xffffffd000487947 */ /* 0x000fea000383ffff */
.L_x_1738:
[----:B0-----:R0:W2:Y:S02]  /*16140*/  SYNCS.PHASECHK.TRANS64.TRYWAIT P0, [R3+URZ+0x31c40], R2 ;  /* 0x031c4002030075a7 */ /* 0x0010a4000800017f */
[----:B--2---:R-:W-:Y:S05]  /*16150*/  @!P0 NANOSLEEP.SYNCS 0x989680 ;  /* 0x009896800000895d */ /* 0x004fea0003900000 */
[----:B------:R-:W2:Y:S02]  /*16160*/  @!P0 SYNCS.PHASECHK.TRANS64 P0, [R3+URZ+0x31c40], R2 ;  /* 0x031c4002030085a7 */ /* 0x000ea4000800007f */
[----:B--2---:R-:W-:Y:S05]  /*16170*/  @!P0 BRA `(.L_x_1738) ;  /* 0xfffffffc00f08947 */ /* 0x004fea000383ffff */
[----:B------:R-:W-:Y:S05]  /*16180*/  BRA `(.L_x_1799) ;  /* 0xffffffd000e87947 */ /* 0x000fea000383ffff */
.L_x_1740:
[----:B0-----:R0:W2:Y:S02]  /*16190*/  SYNCS.PHASECHK.TRANS64.TRYWAIT P0, [R2+URZ+0x60], R5 ;  /* 0x00006005020075a7 */ /* 0x0010a4000800017f */
[----:B--2---:R-:W-:Y:S05]  /*161a0*/  @!P0 NANOSLEEP.SYNCS 0x989680 ;  /* 0x009896800000895d */ /* 0x004fea0003900000 */
[----:B------:R-:W2:Y:S02]  /*161b0*/  @!P0 SYNCS.PHASECHK.TRANS64 P0, [R2+URZ+0x60], R5 ;  /* 0x00006005020085a7 */ /* 0x000ea4000800007f */
[----:B--2---:R-:W-:Y:S05]  /*161c0*/  @!P0 BRA `(.L_x_1740) ;  /* 0xfffffffc00f08947 */ /* 0x004fea000383ffff */
[----:B------:R-:W-:Y:S05]  /*161d0*/  BRA `(.L_x_1800) ;  /* 0xffffffd400747947 */ /* 0x000fea000383ffff */
.L_x_1745:
[----:B--2---:R2:W3:Y:S02]  /*161e0*/  SYNCS.PHASECHK.TRANS64.TRYWAIT P0, [R3+URZ+0x31c40], R2 ;  /* 0x031c4002030075a7 */ /* 0x0044e4000800017f */
[----:B---3--:R-:W-:Y:S05]  /*161f0*/  @!P0 NANOSLEEP.SYNCS 0x989680 ;  /* 0x009896800000895d */ /* 0x008fea0003900000 */
[----:B------:R-:W3:Y:S02]  /*16200*/  @!P0 SYNCS.PHASECHK.TRANS64 P0, [R3+URZ+0x31c40], R2 ;  /* 0x031c4002030085a7 */ /* 0x000ee4000800007f */
[----:B---3--:R-:W-:Y:S05]  /*16210*/  @!P0 BRA `(.L_x_1745) ;  /* 0xfffffffc00f08947 */ /* 0x008fea000383ffff */
[----:B------:R-:W-:Y:S05]  /*16220*/  BRA `(.L_x_1801) ;  /* 0xffffffd800a47947 */ /* 0x000fea000383ffff */
.L_x_1747:
[----:B0-----:R0:W2:Y:S02]  /*16230*/  SYNCS.PHASECHK.TRANS64.TRYWAIT P1, [R3+URZ+0x60], R24 ;  /* 0x00006018030075a7 */ /* 0x0010a4000802017f */
[----:B--2---:R-:W-:Y:S05]  /*16240*/  @!P1 NANOSLEEP.SYNCS 0x989680 ;  /* 0x009896800000995d */ /* 0x004fea0003900000 */
[----:B------:R-:W2:Y:S02]  /*16250*/  @!P1 SYNCS.PHASECHK.TRANS64 P1, [R3+URZ+0x60], R24 ;  /* 0x00006018030095a7 */ /* 0x000ea4000802007f */
[----:B--2---:R-:W-:Y:S05]  /*16260*/  @!P1 BRA `(.L_x_1747) ;  /* 0xfffffffc00f09947 */ /* 0x004fea000383ffff */
[----:B------:R-:W-:Y:S05]  /*16270*/  BRA `(.L_x_1802) ;  /* 0xffffffdc00307947 */ /* 0x000fea000383ffff */
.L_x_1752:
[----:B--2---:R2:W3:Y:S02]  /*16280*/  SYNCS.PHASECHK.TRANS64.TRYWAIT P0, [R2+URZ+0x31c40], R3 ;  /* 0x031c4003020075a7 */ /* 0x0044e4000800017f */
[----:B---3--:R-:W-:Y:S05]  /*16290*/  @!P0 NANOSLEEP.SYNCS 0x989680 ;  /* 0x009896800000895d */ /* 0x008fea0003900000 */
[----:B------:R-:W3:Y:S02]  /*162a0*/  @!P0 SYNCS.PHASECHK.TRANS64 P0, [R2+URZ+0x31c40], R3 ;  /* 0x031c4003020085a7 */ /* 0x000ee4000800007f */
[----:B---3--:R-:W-:Y:S05]  /*162b0*/  @!P0 BRA `(.L_x_1752) ;  /* 0xfffffffc00f08947 */ /* 0x008fea000383ffff */
[----:B------:R-:W-:Y:S05]  /*162c0*/  BRA `(.L_x_1803) ;  /* 0xffffffe0003c7947 */ /* 0x000fea000383ffff */
.L_x_1754:
[----:B0-----:R0:W2:Y:S02]  /*162d0*/  SYNCS.PHASECHK.TRANS64.TRYWAIT P1, [R2+URZ+0x60], R3 ;  /* 0x00006003020075a7 */ /* 0x0010a4000802017f */
[----:B--2---:R-:W-:Y:S05]  /*162e0*/  @!P1 NANOSLEEP.SYNCS 0x989680 ;  /* 0x009896800000995d */ /* 0x004fea0003900000 */
[----:B------:R-:W2:Y:S02]  /*162f0*/  @!P1 SYNCS.PHASECHK.TRANS64 P1, [R2+URZ+0x60], R3 ;  /* 0x00006003020095a7 */ /* 0x000ea4000802007f */
[----:B--2---:R-:W-:Y:S05]  /*16300*/  @!P1 BRA `(.L_x_1754) ;  /* 0xfffffffc00f09947 */ /* 0x004fea000383ffff */
[----:B------:R-:W-:Y:S05]  /*16310*/  BRA `(.L_x_1804) ;  /* 0xffffffe000d07947 */ /* 0x000fea000383ffff */
.L_x_1761:
[----:B---3--:R3:W4:Y:S02]  /*16320*/  SYNCS.PHASECHK.TRANS64.TRYWAIT P0, [R3+URZ+0x31c60], R2 ;  /* 0x031c6002030075a7 */ /* 0x008724000800017f */
[----:B----4-:R-:W-:Y:S05]  /*16330*/  @!P0 NANOSLEEP.SYNCS 0x989680 ;  /* 0x009896800000895d */ /* 0x010fea0003900000 */
[----:B------:R-:W4:Y:S02]  /*16340*/  @!P0 SYNCS.PHASECHK.TRANS64 P0, [R3+URZ+0x31c60], R2 ;  /* 0x031c6002030085a7 */ /* 0x000f24000800007f */
[----:B----4-:R-:W-:Y:S05]  /*16350*/  @!P0 BRA `(.L_x_1761) ;  /* 0xfffffffc00f08947 */ /* 0x010fea000383ffff */
[----:B------:R-:W-:Y:S05]  /*16360*/  BRA `(.L_x_1805) ;  /* 0xffffffe400bc7947 */ /* 0x000fea000383ffff */
.L_x_1763:
[----:B------:R-:W-:Y:S01]  /*16370*/  BSSY B0, `(.L_x_1806) ;  /* 0x0000008000007945 */ /* 0x000fe20003800000 */
[----:B0-----:R-:W-:Y:S02]  /*16380*/  IMAD.MOV.U32 R13, RZ, RZ, R16 ;  /* 0x000000ffff0d7224 */ /* 0x001fe400078e0010 */
[----:B------:R-:W-:Y:S02]  /*16390*/  IMAD.MOV.U32 R12, RZ, RZ, RZ ;  /* 0x000000ffff0c7224 */ /* 0x000fe400078e00ff */
[----:B------:R-:W-:Y:S02]  /*163a0*/  IMAD.MOV.U32 R11, RZ, RZ, 0x1f ;  /* 0x0000001fff0b7424 */ /* 0x000fe400078e00ff */
[----:B------:R-:W-:-:S07]  /*163b0*/  IMAD.MOV.U32 R15, RZ, RZ, -0x1 ;  /* 0xffffffffff0f7424 */ /* 0x000fce00078e00ff */
[----:B-1----:R-:W-:Y:S05]  /*163c0*/  WARPSYNC.COLLECTIVE R15, `(.L_x_1807) ;  /* 0x000000000f087348 */ /* 0x002fea0003c00000 */
[----:B------:R0:W2:Y:S02]  /*163d0*/  SHFL.IDX P6, R14, R13, R12, R11 ;  /* 0x0000000c0d0e7389 */ /* 0x0000a400000c000b */
[----:B012---:R-:W-:Y:S01]  /*163e0*/  ENDCOLLECTIVE ;  /* 0x000000000000791b */ /* 0x007fe20003800000 */
.L_x_1807:
[----:B------:R-:W-:Y:S05]  /*163f0*/  BSYNC B0 ;  /* 0x0000000000007941 */ /* 0x000fea0003800000 */
.L_x_1806:
[----:B------:R-:W-:Y:S01]  /*16400*/  IMAD.MOV.U32 R13, RZ, RZ, R16 ;  /* 0x000000ffff0d7224 */ /* 0x000fe200078e0010 */
[----:B------:R-:W-:Y:S01]  /*16410*/  MOV R15, 0xffffffff ;  /* 0xffffffff000f7802 */ /* 0x000fe20000000f00 */
[----:B------:R-:W-:Y:S02]  /*16420*/  IMAD.MOV.U32 R12, RZ, RZ, 0x1 ;  /* 0x00000001ff0c7424 */ /* 0x000fe400078e00ff */
[----:B------:R-:W-:Y:S02]  /*16430*/  IMAD.MOV.U32 R11, RZ, RZ, 0x1f ;  /* 0x0000001fff0b7424 */ /* 0x000fe400078e00ff */
[----:B------:R-:W-:-:S07]  /*16440*/  IMAD.MOV.U32 R4, RZ, RZ, R14 ;  /* 0x000000ffff047224 */ /* 0x000fce00078e000e */
[----:B------:R-:W-:Y:S05]  /*16450*/  WARPSYNC.COLLECTIVE R15, `(.L_x_1808) ;  /* 0x000000000f087348 */ /* 0x000fea0003c00000 */
[----:B------:R0:W1:Y:S02]  /*16460*/  SHFL.IDX P6, R14, R13, R12, R11 ;  /* 0x0000000c0d0e7389 */ /* 0x00006400000c000b */
[----:B01----:R-:W-:Y:S01]  /*16470*/  ENDCOLLECTIVE ;  /* 0x000000000000791b */ /* 0x003fe20003800000 */
.L_x_1808:
[----:B------:R-:W-:Y:S01]  /*16480*/  IMAD.MOV.U32 R5, RZ, RZ, R14 ;  /* 0x000000ffff057224 */ /* 0x000fe200078e000e */
[----:B------:R-:W-:Y:S06]  /*16490*/  BRA `(.L_x_1809) ;  /* 0xffffffe800307947 */ /* 0x000fec000383ffff */
.L_x_1766:
[----:B------:R-:W-:Y:S01]  /*164a0*/  BSSY B0, `(.L_x_1810) ;  /* 0x0000008000007945 */ /* 0x000fe20003800000 */
[----:B0----5:R-:W-:Y:S02]  /*164b0*/  IMAD.MOV.U32 R13, RZ, RZ, R2 ;  /* 0x000000ffff0d7224 */ /* 0x021fe400078e0002 */
[----:B------:R-:W-:Y:S02]  /*164c0*/  IMAD.MOV.U32 R12, RZ, RZ, 0x1 ;  /* 0x00000001ff0c7424 */ /* 0x000fe400078e00ff */
[----:B------:R-:W-:Y:S02]  /*164d0*/  IMAD.MOV.U32 R11, RZ, RZ, RZ ;  /* 0x000000ffff0b7224 */ /* 0x000fe400078e00ff */
[----:B------:R-:W-:-:S07]  /*164e0*/  IMAD.MOV.U32 R15, RZ, RZ, -0x1 ;  /* 0xffffffffff0f7424 */ /* 0x000fce00078e00ff */
[----:B-1234-:R-:W-:Y:S05]  /*164f0*/  WARPSYNC.COLLECTIVE R15, `(.L_x_1811) ;  /* 0x000000000f087348 */ /* 0x01efea0003c00000 */
[----:B------:R0:W0:Y:S02]  /*16500*/  SHFL.UP P6, R14, R13, R12, R11 ;  /* 0x0400000c0d0e7389 */ /* 0x00002400000c000b */
[----:B01234-:R-:W-:Y:S01]  /*16510*/  ENDCOLLECTIVE ;  /* 0x000000000000791b */ /* 0x01ffe20003800000 */
.L_x_1811:
[----:B------:R-:W-:Y:S05]  /*16520*/  BSYNC B0 ;  /* 0x0000000000007941 */ /* 0x000fea0003800000 */
.L_x_1810:
        /* <DEDUP_REMOVED lines=10> */
.L_x_1812:
[----:B------:R-:W-:Y:S01]  /*165d0*/  IMAD.MOV.U32 R12, RZ, RZ, 0x4 ;  /* 0x00000004ff0c7424 */ /* 0x000fe200078e00ff */
[----:B------:R-:W-:Y:S02]  /*165e0*/  SEL R14, R14, RZ, P0 ;  /* 0x000000ff0e0e7207 */ /* 0x000fe40000000000 */
[----:B------:R-:W-:Y:S02]  /*165f0*/  ISETP.GE.U32.AND P0, PT, R26, 0x4, PT ;  /* 0x000000041a00780c */ /* 0x000fe40003f06070 */
[----:B------:R-:W-:-:S05]  /*16600*/  IADD3 R3, R13, R14, RZ ;  /* 0x0000000e0d037210 */ /* 0x000fca0007ffe0ff */
[----:B------:R-:W-:-:S07]  /*16610*/  IMAD.MOV.U32 R13, RZ, RZ, R3 ;  /* 0x000000ffff0d7224 */ /* 0x000fce00078e0003 */
[----:B------:R-:W-:Y:S05]  /*16620*/  WARPSYNC.COLLECTIVE R15, `(.L_x_1813) ;  /* 0x000000000f087348 */ /* 0x000fea0003c00000 */
[----:B------:R0:W1:Y:S02]  /*16630*/  SHFL.UP P6, R14, R13, R12, R11 ;  /* 0x0400000c0d0e7389 */ /* 0x00006400000c000b */
[----:B01----:R-:W-:Y:S01]  /*16640*/  ENDCOLLECTIVE ;  /* 0x000000000000791b */ /* 0x003fe20003800000 */
.L_x_1813:
        /* <DEDUP_REMOVED lines=8> */
.L_x_1814:
        /* <DEDUP_REMOVED lines=8> */
.L_x_1815:
[----:B------:R-:W-:Y:S02]  /*16750*/  IMAD.MOV.U32 R12, RZ, RZ, 0x1f ;  /* 0x0000001fff0c7424 */ /* 0x000fe400078e00ff */
[----:B------:R-:W-:Y:S01]  /*16760*/  IMAD.MOV.U32 R11, RZ, RZ, 0x1f ;  /* 0x0000001fff0b7424 */ /* 0x000fe200078e00ff */
[----:B------:R-:W-:-:S05]  /*16770*/  SEL R8, R14, RZ, P0 ;  /* 0x000000ff0e087207 */ /* 0x000fca0000000000 */
[----:B------:R-:W-:-:S05]  /*16780*/  IMAD.IADD R8, R7, 0x1, R8 ;  /* 0x0000000107087824 */ /* 0x000fca00078e0208 */
[----:B------:R-:W-:-:S07]  /*16790*/  MOV R13, R8 ;  /* 0x00000008000d7202 */ /* 0x000fce0000000f00 */
[----:B------:R-:W-:Y:S05]  /*167a0*/  WARPSYNC.COLLECTIVE R15, `(.L_x_1816) ;  /* 0x000000000f087348 */ /* 0x000fea0003c00000 */
[----:B------:R0:W1:Y:S02]  /*167b0*/  SHFL.IDX P6, R14, R13, R12, R11 ;  /* 0x0000000c0d0e7389 */ /* 0x00006400000c000b */
[----:B01----:R-:W-:Y:S01]  /*167c0*/  ENDCOLLECTIVE ;  /* 0x000000000000791b */ /* 0x003fe20003800000 */
.L_x_1816:
[----:B------:R-:W-:Y:S05]  /*167d0*/  BRA `(.L_x_1817) ;  /* 0xffffffe400f07947 */ /* 0x000fea000383ffff */
.L_x_1771:
[----:B------:R-:W-:Y:S01]  /*167e0*/  BSSY B0, `(.L_x_1818) ;  /* 0x0000008000007945 */ /* 0x000fe20003800000 */
[----:B-----5:R-:W-:Y:S02]  /*167f0*/  IMAD.MOV.U32 R13, RZ, RZ, R2 ;  /* 0x000000ffff0d7224 */ /* 0x020fe400078e0002 */
[----:B------:R-:W-:Y:S02]  /*16800*/  IMAD.MOV.U32 R12, RZ, RZ, 0x1 ;  /* 0x00000001ff0c7424 */ /* 0x000fe400078e00ff */
[----:B------:R-:W-:Y:S02]  /*16810*/  IMAD.MOV.U32 R11, RZ, RZ, RZ ;  /* 0x000000ffff0b7224 */ /* 0x000fe400078e00ff */
[----:B------:R-:W-:-:S07]  /*16820*/  IMAD.MOV.U32 R15, RZ, RZ, -0x1 ;  /* 0xffffffffff0f7424 */ /* 0x000fce00078e00ff */
[----:B012---:R-:W-:Y:S05]  /*16830*/  WARPSYNC.COLLECTIVE R15, `(.L_x_1819) ;  /* 0x000000000f087348 */ /* 0x007fea0003c00000 */
[----:B------:R3:W4:Y:S02]  /*16840*/  SHFL.UP P6, R14, R13, R12, R11 ;  /* 0x0400000c0d0e7389 */ /* 0x00072400000c000b */
[----:B01234-:R-:W-:Y:S01]  /*16850*/  ENDCOLLECTIVE ;  /* 0x000000000000791b */ /* 0x01ffe20003800000 */
.L_x_1819:
[----:B------:R-:W-:Y:S05]  /*16860*/  BSYNC B0 ;  /* 0x0000000000007941 */ /* 0x000fea0003800000 */
.L_x_1818:
[----:B------:R-:W-:Y:S01]  /*16870*/  ISETP.NE.AND P0, PT, R26, RZ, PT ;  /* 0x000000ff1a00720c */ /* 0x000fe20003f05270 */
[----:B------:R-:W-:Y:S01]  /*16880*/  IMAD.MOV.U32 R12, RZ, RZ, 0x2 ;  /* 0x00000002ff0c7424 */ /* 0x000fe200078e00ff */
[----:B------:R-:W-:Y:S01]  /*16890*/  MOV R15, 0xffffffff ;  /* 0xffffffff000f7802 */ /* 0x000fe20000000f00 */
[----:B------:R-:W-:Y:S01]  /*168a0*/  IMAD.MOV.U32 R11, RZ, RZ, RZ ;  /* 0x000000ffff0b7224 */ /* 0x000fe200078e00ff */
[----:B------:R-:W-:Y:S02]  /*168b0*/  SEL R13, R14, RZ, P0 ;  /* 0x000000ff0e0d7207 */ /* 0x000fe40000000000 */
[----:B------:R-:W-:-:S03]  /*168c0*/  ISETP.GE.U32.AND P0, PT, R26, 0x2, PT ;  /* 0x000000021a00780c */ /* 0x000fc60003f06070 */
[----:B------:R-:W-:-:S10]  /*168d0*/  IMAD.IADD R13, R2, 0x1, R13 ;  /* 0x00000001020d7824 */ /* 0x000fd400078e020d */
[----:B------:R-:W-:Y:S05]  /*168e0*/  WARPSYNC.COLLECTIVE R15, `(.L_x_1820) ;  /* 0x000000000f087348 */ /* 0x000fea0003c00000 */
[----:B------:R0:W1:Y:S02]  /*168f0*/  SHFL.UP P6, R14, R13, R12, R11 ;  /* 0x0400000c0d0e7389 */ /* 0x00006400000c000b */
[----:B01----:R-:W-:Y:S01]  /*16900*/  ENDCOLLECTIVE ;  /* 0x000000000000791b */ /* 0x003fe20003800000 */
.L_x_1820:
        /* <DEDUP_REMOVED lines=8> */
.L_x_1821:
        /* <DEDUP_REMOVED lines=8> */
.L_x_1822:
        /* <DEDUP_REMOVED lines=8> */
.L_x_1823:
[----:B------:R-:W-:Y:S02]  /*16a90*/  IMAD.MOV.U32 R12, RZ, RZ, 0x1f ;  /* 0x0000001fff0c7424 */ /* 0x000fe400078e00ff */
[----:B------:R-:W-:Y:S01]  /*16aa0*/  IMAD.MOV.U32 R11, RZ, RZ, 0x1f ;  /* 0x0000001fff0b7424 */ /* 0x000fe200078e00ff */
[----:B------:R-:W-:-:S04]  /*16ab0*/  SEL R8, R14, RZ, P0 ;  /* 0x000000ff0e087207 */ /* 0x000fc80000000000 */
[----:B------:R-:W-:-:S05]  /*16ac0*/  IADD3 R8, R7, R8, RZ ;  /* 0x0000000807087210 */ /* 0x000fca0007ffe0ff */
[----:B------:R-:W-:-:S07]  /*16ad0*/  IMAD.MOV.U32 R13, RZ, RZ, R8 ;  /* 0x000000ffff0d7224 */ /* 0x000fce00078e0008 */
[----:B------:R-:W-:Y:S05]  /*16ae0*/  WARPSYNC.COLLECTIVE R15, `(.L_x_1824) ;  /* 0x000000000f087348 */ /* 0x000fea0003c00000 */
[----:B------:R0:W1:Y:S02]  /*16af0*/  SHFL.IDX P6, R14, R13, R12, R11 ;  /* 0x0000000c0d0e7389 */ /* 0x00006400000c000b */
[----:B01----:R-:W-:Y:S01]  /*16b00*/  ENDCOLLECTIVE ;  /* 0x000000000000791b */ /* 0x003fe20003800000 */
.L_x_1824:
[----:B------:R-:W-:Y:S05]  /*16b10*/  BRA `(.L_x_1825) ;  /* 0xffffffe400d07947 */ /* 0x000fea000383ffff */
.L_x_1773:
[----:B------:R-:W-:Y:S01]  /*16b20*/  BSSY B0, `(.L_x_1826) ;  /* 0x0000006000007945 */ /* 0x000fe20003800000 */
[----:B------:R-:W-:Y:S01]  /*16b30*/  PLOP3.LUT P6, PT, P6, PT, PT, 0x8, 0x0 ;  /* 0x000000000000781c */ /* 0x000fe200037ce170 */
[----:B------:R-:W-:-:S12]  /*16b40*/  IMAD.MOV.U32 R15, RZ, RZ, -0x1 ;  /* 0xffffffffff0f7424 */ /* 0x000fd800078e00ff */
[----:B01----:R-:W-:Y:S05]  /*16b50*/  WARPSYNC.COLLECTIVE R15, `(.L_x_1827) ;  /* 0x000000000f087348 */ /* 0x003fea0003c00000 */
[----:B------:R-:W-:Y:S01]  /*16b60*/  VOTE.ANY R14, PT, P6 ;  /* 0x00000000000e7806 */ /* 0x000fe200030e0100 */
[----:B01----:R-:W-:Y:S06]  /*16b70*/  ENDCOLLECTIVE ;  /* 0x000000000000791b */ /* 0x003fec0003800000 */
.L_x_1827:
[----:B------:R-:W-:Y:S05]  /*16b80*/  BSYNC B0 ;  /* 0x0000000000007941 */ /* 0x000fea0003800000 */
.L_x_1826:
        /* <DEDUP_REMOVED lines=9> */
.L_x_1828:
[----:B------:R-:W-:Y:S01]  /*16c20*/  MOV R17, R14 ;  /* 0x0000000e00117202 */ /* 0x000fe20000000f00 */
[----:B------:R-:W-:Y:S06]  /*16c30*/  BRA `(.L_x_1829) ;  /* 0xffffffe400c07947 */ /* 0x000fec000383ffff */
.L_x_1775:
[----:B------:R-:W-:Y:S01]  /*16c40*/  BSSY B0, `(.L_x_1830) ;  /* 0x0000007000007945 */ /* 0x000fe20003800000 */
[----:B------:R-:W-:Y:S02]  /*16c50*/  IMAD.MOV.U32 R13, RZ, RZ, R8 ;  /* 0x000000ffff0d7224 */ /* 0x000fe400078e0008 */
[----:B------:R-:W-:Y:S02]  /*16c60*/  IMAD.MOV.U32 R11, RZ, RZ, 0x1f ;  /* 0x0000001fff0b7424 */ /* 0x000fe400078e00ff */
[----:B------:R-:W-:-:S07]  /*16c70*/  IMAD.MOV.U32 R15, RZ, RZ, -0x1 ;  /* 0xffffffffff0f7424 */ /* 0x000fce00078e00ff */
[----:B0123--:R-:W-:Y:S05]  /*16c80*/  WARPSYNC.COLLECTIVE R15, `(.L_x_1831) ;  /* 0x000000000f087348 */ /* 0x00ffea0003c00000 */
[----:B------:R4:W0:Y:S02]  /*16c90*/  SHFL.IDX P6, R14, R13, R12, R11 ;  /* 0x0000000c0d0e7389 */ /* 0x00082400000c000b */
[----:B01234-:R-:W-:Y:S01]  /*16ca0*/  ENDCOLLECTIVE ;  /* 0x000000000000791b */ /* 0x01ffe20003800000 */
.L_x_1831:
[----:B------:R-:W-:Y:S05]  /*16cb0*/  BSYNC B0 ;  /* 0x0000000000007941 */ /* 0x000fea0003800000 */
.L_x_1830:
[----:B------:R-:W-:Y:S05]  /*16cc0*/  BRA `(.L_x_1774) ;  /* 0xffffffe400b87947 */ /* 0x000fea000383ffff */
.L_x_1779:
[----:B0-----:R0:W2:Y:S02]  /*16cd0*/  SYNCS.PHASECHK.TRANS64.TRYWAIT P0, [R9+URZ+0x31c20], R0 ;  /* 0x031c2000090075a7 */ /* 0x0010a4000800017f */
[----:B--2---:R-:W-:Y:S05]  /*16ce0*/  @!P0 NANOSLEEP.SYNCS 0x989680 ;  /* 0x009896800000895d */ /* 0x004fea0003900000 */
[----:B------:R-:W2:Y:S02]  /*16cf0*/  @!P0 SYNCS.PHASECHK.TRANS64 P0, [R9+URZ+0x31c20], R0 ;  /* 0x031c2000090085a7 */ /* 0x000ea4000800007f */
[----:B--2---:R-:W-:Y:S05]  /*16d00*/  @!P0 BRA `(.L_x_1779) ;  /* 0xfffffffc00f08947 */ /* 0x004fea000383ffff */
[----:B------:R-:W-:Y:S05]  /*16d10*/  BRA `(.L_x_1832) ;  /* 0xffffffec00287947 */ /* 0x000fea000383ffff */
.L_x_1780:
        /* <DEDUP_REMOVED lines=11> */
.L_x_1834:
[----:B------:R-:W-:Y:S05]  /*16dd0*/  BSYNC B0 ;  /* 0x0000000000007941 */ /* 0x000fea0003800000 */
.L_x_1833:
[----:B------:R-:W-:Y:S05]  /*16de0*/  BRA `(.L_x_1835) ;  /* 0xffffffec00107947 */ /* 0x000fea000383ffff */
.L_x_1783:
[----:B------:R-:W-:Y:S01]  /*16df0*/  BSSY B1, `(.L_x_1836) ;  /* 0x0000006000017945 */ /* 0x000fe20003800000 */
[----:B------:R-:W-:-:S07]  /*16e00*/  IMAD.MOV.U32 R15, RZ, RZ, -0x1 ;  /* 0xffffffffff0f7424 */ /* 0x000fce00078e00ff */
[----:B01----:R-:W-:Y:S05]  /*16e10*/  WARPSYNC.COLLECTIVE R15, `(.L_x_1837) ;  /* 0x000000000f0c7348 */ /* 0x003fea0003c00000 */
[----:B------:R-:W-:Y:S02]  /*16e20*/  ELECT P6, UR62, PT ;  /* 0x00000000003e782f */ /* 0x000fe400038c0000 */
[----:B------:R-:W-:Y:S01]  /*16e30*/  MOV R14, UR62 ;  /* 0x0000003e000e7c02 */ /* 0x000fe20008000f00 */
[----:B01----:R-:W-:Y:S10]  /*16e40*/  ENDCOLLECTIVE ;  /* 0x000000000000791b */ /* 0x003ff40003800000 */
.L_x_1837:
[----:B------:R-:W-:Y:S05]  /*16e50*/  BSYNC B1 ;  /* 0x0000000000017941 */ /* 0x000fea0003800000 */
.L_x_1836:
[----:B------:R-:W-:Y:S05]  /*16e60*/  BRA `(.L_x_1838) ;  /* 0xffffffec00087947 */ /* 0x000fea000383ffff */
.L_x_1785:
[----:B0-----:R0:W2:Y:S02]  /*16e70*/  SYNCS.PHASECHK.TRANS64.TRYWAIT P0, [R7+URZ], R2 ;  /* 0x00000002070075a7 */ /* 0x0010a4000800017f */
[----:B--2---:R-:W-:Y:S05]  /*16e80*/  @!P0 NANOSLEEP.SYNCS 0x989680 ;  /* 0x009896800000895d */ /* 0x004fea0003900000 */
[----:B------:R-:W2:Y:S02]  /*16e90*/  @!P0 SYNCS.PHASECHK.TRANS64 P0, [R7+URZ], R2 ;  /* 0x00000002070085a7 */ /* 0x000ea4000800007f */
[----:B--2---:R-:W-:Y:S05]  /*16ea0*/  @!P0 BRA `(.L_x_1785) ;  /* 0xfffffffc00f08947 */ /* 0x004fea000383ffff */
[----:B------:R-:W-:Y:S05]  /*16eb0*/  BRA `(.L_x_1839) ;  /* 0xffffffec00447947 */ /* 0x000fea000383ffff */
.L_x_1786:
[----:B--2---:R2:W3:Y:S02]  /*16ec0*/  SYNCS.PHASECHK.TRANS64.TRYWAIT P0, [R3+URZ], R0 ;  /* 0x00000000030075a7 */ /* 0x0044e4000800017f */
[----:B---3--:R-:W-:Y:S05]  /*16ed0*/  @!P0 NANOSLEEP.SYNCS 0x989680 ;  /* 0x009896800000895d */ /* 0x008fea0003900000 */
[----:B------:R-:W3:Y:S02]  /*16ee0*/  @!P0 SYNCS.PHASECHK.TRANS64 P0, [R3+URZ], R0 ;  /* 0x00000000030085a7 */ /* 0x000ee4000800007f */
[----:B---3--:R-:W-:Y:S05]  /*16ef0*/  @!P0 BRA `(.L_x_1786) ;  /* 0xfffffffc00f08947 */ /* 0x008fea000383ffff */
[----:B------:R-:W-:Y:S05]  /*16f00*/  BRA `(.L_x_1840) ;  /* 0xffffffec00387947 */ /* 0x000fea000383ffff */
.L_x_1788:
[----:B--2---:R2:W3:Y:S02]  /*16f10*/  SYNCS.PHASECHK.TRANS64.TRYWAIT P0, [R5+URZ], R2 ;  /* 0x00000002050075a7 */ /* 0x0044e4000800017f */
[----:B---3--:R-:W-:Y:S05]  /*16f20*/  @!P0 NANOSLEEP.SYNCS 0x989680 ;  /* 0x009896800000895d */ /* 0x008fea0003900000 */
[----:B------:R-:W3:Y:S02]  /*16f30*/  @!P0 SYNCS.PHASECHK.TRANS64 P0, [R5+URZ], R2 ;  /* 0x00000002050085a7 */ /* 0x000ee4000800007f */
[----:B---3--:R-:W-:Y:S05]  /*16f40*/  @!P0 BRA `(.L_x_1788) ;  /* 0xfffffffc00f08947 */ /* 0x008fea000383ffff */
[----:B------:R-:W-:Y:S05]  /*16f50*/  BRA `(.L_x_1841) ;  /* 0xffffffec003c7947 */ /* 0x000fea000383ffff */
.L_x_1842:
        /* <DEDUP_REMOVED lines=10> */
.L_x_2211:


//--------------------- .text._ZN7cutlass13device_kernelIN5flash11enable_sm90INS1_16FlashAttnFwdSm90INS1_25CollectiveMainloopFwdSm90ILi2EN4cute5tupleIJNS5_1CILi1EEES8_S8_EEENS6_IJNS7_ILi192EEENS7_ILi144EEENS7_ILi96EEEEEELi96ENS_6half_tEfNS_4arch4Sm90ELb1ELb0ELb1ELb1ELb0ELb1ELb0ELb0ELb1ELb0ELb0ELb0EEENS1_21CollectiveEpilogueFwdINS6_IJSA_SC_SB_EEES9_SE_SG_Li384ELb1ELb0ELb0ELb0EEENS1_36VarlenDynamicPersistentTileSchedulerILi192ELi144ELi384ELi32ELb0ELb0ELb1ELb1ELb1ELb1EEEEEEEEEvNT_6ParamsE --------------------------
	.section	.text._ZN7cutlass13device_kernelIN5flash11enable_sm90INS1_16FlashAttnFwdSm90INS1_25CollectiveMainloopFwdSm90ILi2EN4cute5tupleIJNS5_1CILi1EEES8_S8_EEENS6_IJNS7_ILi192EEENS7_ILi144EEENS7_ILi96EEEEEELi96ENS_6half_tEfNS_4arch4Sm90ELb1ELb0ELb1ELb1ELb0ELb1ELb0ELb0ELb1ELb0ELb0ELb0EEENS1_21CollectiveEpilogueFwdINS6_IJSA_SC_SB_EEES9_SE_SG_Li384ELb1ELb0ELb0ELb0EEENS1_36VarlenDynamicPersistentTileSchedulerILi192ELi144ELi384ELi32ELb0ELb0ELb1ELb1ELb1ELb1EEEEEEEEEvNT_6ParamsE,"ax",@progbits
	.align	128
.text._ZN7cutlass13device_kernelIN5flash11enable_sm90INS1_16FlashAttnFwdSm90INS1_25CollectiveMainloopFwdSm90ILi2EN4cute5tupleIJNS5_1CILi1EEES8_S8_EEENS6_IJNS7_ILi192EEENS7_ILi144EEENS7_ILi96EEEEEELi96ENS_6half_tEfNS_4arch4Sm90ELb1ELb0ELb1ELb1ELb0ELb1ELb0ELb0ELb1ELb0ELb0ELb0EEENS1_21CollectiveEpilogueFwdINS6_IJSA_SC_SB_EEES9_SE_SG_Li384ELb1ELb0ELb0ELb0EEENS1_36VarlenDynamicPersistentTileSchedulerILi192ELi144ELi384ELi32ELb0ELb0ELb1ELb1ELb1ELb1EEEEEEEEEvNT_6ParamsE:
        .type           _ZN7cutlass13device_kernelIN5flash11enable_sm90INS1_16FlashAttnFwdSm90INS1_25CollectiveMainloopFwdSm90ILi2EN4cute5tupleIJNS5_1CILi1EEES8_S8_EEENS6_IJNS7_ILi192EEENS7_ILi144EEENS7_ILi96EEEEEELi96ENS_6half_tEfNS_4arch4Sm90ELb1ELb0ELb1ELb1ELb0ELb1ELb0ELb0ELb1ELb0ELb0ELb0EEENS1_21CollectiveEpilogueFwdINS6_IJSA_SC_SB_EEES9_SE_SG_Li384ELb1ELb0ELb0ELb0EEENS1_36VarlenDynamicPersistentTileSchedulerILi192ELi144ELi384ELi32ELb0ELb0ELb1ELb1ELb1ELb1EEEEEEEEEvNT_6ParamsE,@function
        .size           _ZN7cutlass13device_kernelIN5flash11enable_sm90INS1_16FlashAttnFwdSm90INS1_25CollectiveMainloopFwdSm90ILi2EN4cute5tupleIJNS5_1CILi1EEES8_S8_EEENS6_IJNS7_ILi192EEENS7_ILi144EEENS7_ILi96EEEEEELi96ENS_6half_tEfNS_4arch4Sm90ELb1ELb0ELb1ELb1ELb0ELb1ELb0ELb0ELb1ELb0ELb0ELb0EEENS1_21CollectiveEpilogueFwdINS6_IJSA_SC_SB_EEES9_SE_SG_Li384ELb1ELb0ELb0ELb0EEENS1_36VarlenDynamicPersistentTileSchedulerILi192ELi144ELi384ELi32ELb0ELb0ELb1ELb1ELb1ELb1EEEEEEEEEvNT_6ParamsE,(.L_x_2212 - _ZN7cutlass13device_kernelIN5flash11enable_sm90INS1_16FlashAttnFwdSm90INS1_25CollectiveMainloopFwdSm90ILi2EN4cute5tupleIJNS5_1CILi1EEES8_S8_EEENS6_IJNS7_ILi192EEENS7_ILi144EEENS7_ILi96EEEEEELi96ENS_6half_tEfNS_4arch4Sm90ELb1ELb0ELb1ELb1ELb0ELb1ELb0ELb0ELb1ELb0ELb0ELb0EEENS1_21CollectiveEpilogueFwdINS6_IJSA_SC_SB_EEES9_SE_SG_Li384ELb1ELb0ELb0ELb0EEENS1_36VarlenDynamicPersistentTileSchedulerILi192ELi144ELi384ELi32ELb0ELb0ELb1ELb1ELb1ELb1EEEEEEEEEvNT_6ParamsE)
        .other          _ZN7cutlass13device_kernelIN5flash11enable_sm90INS1_16FlashAttnFwdSm90INS1_25CollectiveMainloopFwdSm90ILi2EN4cute5tupleIJNS5_1CILi1EEES8_S8_EEENS6_IJNS7_ILi192EEENS7_ILi144EEENS7_ILi96EEEEEELi96ENS_6half_tEfNS_4arch4Sm90ELb1ELb0ELb1ELb1ELb0ELb1ELb0ELb0ELb1ELb0ELb0ELb0EEENS1_21CollectiveEpilogueFwdINS6_IJSA_SC_SB_EEES9_SE_SG_Li384ELb1ELb0ELb0ELb0EEENS1_36VarlenDynamicPersistentTileSchedulerILi192ELi144ELi384ELi32ELb0ELb0ELb1ELb1ELb1ELb1EEEEEEEEEvNT_6ParamsE,@"STO_CUDA_ENTRY STV_DEFAULT"
_ZN7cutlass13device_kernelIN5flash11enable_sm90INS1_16FlashAttnFwdSm90INS1_25CollectiveMainloopFwdSm90ILi2EN4cute5tupleIJNS5_1CILi1EEES8_S8_EEENS6_IJNS7_ILi192EEENS7_ILi144EEENS7_ILi96EEEEEELi96ENS_6half_tEfNS_4arch4Sm90ELb1ELb0ELb1ELb1ELb0ELb1ELb0ELb0ELb1ELb0ELb0ELb0EEENS1_21CollectiveEpilogueFwdINS6_IJSA_SC_SB_EEES9_SE_SG_Li384ELb1ELb0ELb0ELb0EEENS1_36VarlenDynamicPersistentTileSchedulerILi192ELi144ELi384ELi32ELb0ELb0ELb1ELb1ELb1ELb1EEEEEEEEEvNT_6ParamsE:
        /* <DEDUP_REMOVED lines=27> */
.L_x_1844:
[----:B------:R-:W-:Y:S05]  /*01b0*/  BSYNC B0 ;  /* 0x0000000000007941 */ /* 0x000fea0003800000 */
.L_x_1843:
        /* <DEDUP_REMOVED lines=41> */
.L_x_1845:
        /* <DEDUP_REMOVED lines=22> */
.L_x_1846:
        /* <DEDUP_REMOVED lines=18> */
.L_x_1847:
        /* <DEDUP_REMOVED lines=22> */
.L_x_1848:
        /* <DEDUP_REMOVED lines=22> */
.L_x_1849:
[----:B------:R-:W-:Y:S01]  /*0990*/  PLOP3.LUT P0, PT, PT, PT, UP0, 0x80, 0x0 ;  /* 0x000000000000781c */ /* 0x000fe20003f0f008 */
[----:B------:R-:W-:Y:S01]  /*09a0*/  UMOV UR60, 0x1 ;  /* 0x00000001003c7882 */ /* 0x000fe20000000000 */
[----:B------:R-:W-:Y:S01]  /*09b0*/  NOP ;  /* 0x0000000000007918 */ /* 0x000fe20000000000 */
[----:B------:R-:W-:Y:S01]  /*09c0*/  USEL UR60, UR60, 0x2, !UP0 ;  /* 0x000000023c3c7887 */ /* 0x000fe2000c000000 */
[----:B------:R-:W-:Y:S01]  /*09d0*/  BSSY B7, `(.L_x_1850) ;  /* 0x000221d000077945 */ /* 0x000fe20003800000 */
[----:B012-4-:R-:W-:Y:S08]  /*09e0*/  BAR.SYNC.DEFER_BLOCKING 0x0 ;  /* 0x0000000000007b1d */ /* 0x017ff00000010000 */
[----:B------:R-:W-:Y:S05]  /*09f0*/  @!P0 BRA `(.L_x_1851) ;  /* 0x000001c400b48947 */ /* 0x000fea0003800000 */
.L_x_1852:
[----:B------:R-:W-:-:S08]  /*0a00*/  NOP ;  /* 0x0000000000007918 */ /* 0x000fd00000000000 */
[----:B------:R-:W0:Y:S02]  /*0a10*/  USETMAXREG.TRY_ALLOC.CTAPOOL UP0, 0xa0 ;  /* 0x000000a0000079c8 */ /* 0x000e240008000600 */
[----:B0-----:R-:W-:-:S13]  /*0a20*/  PLOP3.LUT P0, PT, PT, PT, UP0, 0x80, 0x0 ;  /* 0x000000000000781c */ /* 0x001fda0003f0f008 */
[----:B------:R-:W-:Y:S05]  /*0a30*/  @!P0 BRA `(.L_x_1852) ;  /* 0xfffffffc00f08947 */ /* 0x000fea000383ffff */
[----:B------:R-:W2:Y:S01]  /*0a40*/  LDL.LU R0, [R1+0x60] ;  /* 0x0000600001007983 */ /* 0x000ea20000300800 */
        /* <DEDUP_REMOVED lines=18> */
[----:B------:R-:W0:Y:S01]  /*0b70*/  S2R R0, SR_TID.X ;  /* 0x0000000000007919 */ /* 0x000e220000002100 */
[----:B------:R-:W-:Y:S01]  /*0b80*/  ULOP3.LUT UR4, UR60, 0x1, URZ, 0xfc, !UPT ;  /* 0x000000013c047892 */ /* 0x000fe2000f8efc3f */
[----:B------:R-:W-:Y:S01]  /*0b90*/  R2UR UR61, R16 ;  /* 0x00000000103d72ca */ /* 0x000fe200000e0000 */
[----:B------:R-:W-:-:S12]  /*0ba0*/  IMAD.MOV.U32 R22, RZ, RZ, RZ ;  /* 0x000000ffff167224 */ /* 0x000fd800078e00ff */
[----:B------:R-:W-:Y:S01]  /*0bb0*/  UIADD3 UR61, UR61, 0xda00, URZ ;  /* 0x0000da003d3d7890 */ /* 0x000fe2000fffe03f */
[----:B0-----:R-:W-:-:S05]  /*0bc0*/  VIADD R20, R0, 0xffffff80 ;  /* 0xffffff8000147836 */ /* 0x001fca0000000000 */
[----:B------:R-:W-:Y:S02]  /*0bd0*/  SHF.R.S32.HI R0, RZ, 0x1f, R20 ;  /* 0x0000001fff007819 */ /* 0x000fe40000011414 */
[-C--:B------:R-:W-:Y:S02]  /*0be0*/  LEA.HI R19, R20, R20.reuse, RZ, 0x1 ;  /* 0x0000001414137211 */ /* 0x080fe400078f08ff */
[CC--:B------:R-:W-:Y:S02]  /*0bf0*/  LEA.HI R2, R0.reuse, R20.reuse, RZ, 0x7 ;  /* 0x0000001400027211 */ /* 0x0c0fe400078f38ff */
[CC--:B------:R-:W-:Y:S02]  /*0c00*/  LEA.HI R4, R0.reuse, R20.reuse, RZ, 0x4 ;  /* 0x0000001400047211 */ /* 0x0c0fe400078f20ff */
[----:B------:R-:W-:Y:S02]  /*0c10*/  SHF.R.S32.HI R3, RZ, 0x7, R2 ;  /* 0x00000007ff037819 */ /* 0x000fe40000011402 */
[----:B------:R-:W-:-:S02]  /*0c20*/  LEA.HI R6, R0, R20, RZ, 0x5 ;  /* 0x0000001400067211 */ /* 0x000fc400078f28ff */
[----:B------:R-:W-:Y:S01]  /*0c30*/  SHF.R.S32.HI R7, RZ, 0x4, R4 ;  /* 0x00000004ff077819 */ /* 0x000fe20000011404 */
[----:B------:R-:W-:Y:S01]  /*0c40*/  IMAD.HI R5, R3, 0x55555556, RZ ;  /* 0x5555555603057827 */ /* 0x000fe200078e02ff */
[----:B------:R-:W-:Y:S02]  /*0c50*/  SHF.R.S32.HI R144, RZ, 0x1, R19 ;  /* 0x00000001ff907819 */ /* 0x000fe40000011413 */
[----:B------:R-:W-:Y:S02]  /*0c60*/  LEA.HI R0, R0, R20, RZ, 0x2 ;  /* 0x0000001400007211 */ /* 0x000fe400078f10ff */
[----:B------:R-:W-:Y:S02]  /*0c70*/  LEA.HI R8, R5, R5, RZ, 0x1 ;  /* 0x0000000505087211 */ /* 0x000fe400078f08ff */
[C---:B------:R-:W-:Y:S02]  /*0c80*/  LOP3.LUT R5, R4.reuse, 0xfffffff0, RZ, 0xc0, !PT ;  /* 0xfffffff004057812 */ /* 0x040fe400078ec0ff */
[----:B------:R-:W-:Y:S01]  /*0c90*/  LEA.HI R4, R4, R7, RZ, 0x1 ;  /* 0x0000000704047211 */ /* 0x000fe200078f08ff */
[----:B------:R-:W-:Y:S01]  /*0ca0*/  IMAD R13, R8, -0x3, R3 ;  /* 0xfffffffd080d7824 */ /* 0x000fe200078e0203 */
[----:B------:R-:W-:Y:S01]  /*0cb0*/  LOP3.LUT R3, R2, 0xffffff80, RZ, 0xc0, !PT ;  /* 0xffffff8002037812 */ /* 0x000fe200078ec0ff */
[----:B------:R-:W-:Y:S01]  /*0cc0*/  IMAD.IADD R5, R20, 0x1, -R5 ;  /* 0x0000000114057824 */ /* 0x000fe200078e0a05 */
[----:B------:R-:W-:-:S02]  /*0cd0*/  SHF.R.S32.HI R8, RZ, 0x5, R6 ;  /* 0x00000005ff087819 */ /* 0x000fc40000011406 */
[----:B------:R-:W-:Y:S01]  /*0ce0*/  LEA.HI R14, R19, R144, RZ, 0x1 ;  /* 0x00000090130e7211 */ /* 0x000fe200078f08ff */
[----:B------:R-:W-:Y:S01]  /*0cf0*/  IMAD.IADD R12, R20, 0x1, -R3 ;  /* 0x00000001140c7824 */ /* 0x000fe200078e0a03 */
[--C-:B------:R-:W-:Y:S01]  /*0d00*/  SHF.R.S32.HI R2, RZ, 0x1f, R5.reuse ;  /* 0x0000001fff027819 */ /* 0x100fe20000011405 */
[----:B------:R-:W-:Y:S01]  /*0d10*/  IMAD R23, R8, 0x10, R5 ;  /* 0x0000001008177824 */ /* 0x000fe200078e0205 */
[----:B------:R-:W-:Y:S02]  /*0d20*/  LOP3.LUT R4, R4, 0x1ffffffe, RZ, 0xc0, !PT ;  /* 0x1ffffffe04047812 */ /* 0x000fe400078ec0ff */
[CC--:B------:R-:W-:Y:S02]  /*0d30*/  LEA.HI R6, R2.reuse, R5.reuse, RZ, 0x3 ;  /* 0x0000000502067211 */ /* 0x0c0fe400078f18ff */
[----:B------:R-:W-:Y:S01]  /*0d40*/  LEA.HI R3, R2, R5, RZ, 0x2 ;  /* 0x0000000502037211 */ /* 0x000fe200078f10ff */
[----:B------:R-:W-:Y:S01]  /*0d50*/  IMAD.IADD R4, R7, 0x1, -R4 ;  /* 0x0000000107047824 */ /* 0x000fe200078e0a04 */
[----:B------:R-:W-:Y:S01]  /*0d60*/  SHF.R.S32.HI R15, RZ, 0x1f, R12 ;  /* 0x0000001fff0f7819 */ /* 0x000fe2000001140c */
[----:B------:R-:W-:Y:S01]  /*0d70*/  IMAD.SHL.U32 R6, R6, 0x10, RZ ;  /* 0x0000001006067824 */ /* 0x000fe200078e00ff */
[----:B------:R-:W-:Y:S01]  /*0d80*/  LOP3.LUT R2, R3, 0x7fffffc, RZ, 0xc0, !PT ;  /* 0x07fffffc03027812 */ /* 0x000fe200078ec0ff */
[----:B------:R-:W-:Y:S01]  /*0d90*/  IMAD.SHL.U32 R4, R4, 0x8, RZ ;  /* 0x0000000804047824 */ /* 0x000fe200078e00ff */
[----:B------:R-:W-:-:S02]  /*0da0*/  LOP3.LUT R21, R14, 0x7fffffe, RZ, 0xc0, !PT ;  /* 0x07fffffe0e157812 */ /* 0x000fc400078ec0ff */
[-C--:B------:R-:W-:Y:S01]  /*0db0*/  LEA.HI R14, R15, R12.reuse, RZ, 0x2 ;  /* 0x0000000c0f0e7211 */ /* 0x080fe200078f10ff */
[----:B------:R-:W-:Y:S01]  /*0dc0*/  IMAD.IADD R2, R5, 0x1, -R2 ;  /* 0x0000000105027824 */ /* 0x000fe200078e0a02 */
[----:B------:R-:W-:Y:S02]  /*0dd0*/  SHF.R.S32.HI R3, RZ, 0x2, R3 ;  /* 0x00000002ff037819 */ /* 0x000fe40000011403 */
[----:B------:R-:W-:Y:S02]  /*0de0*/  LOP3.LUT R6, R6, 0x7fffff80, RZ, 0xc0, !PT ;  /* 0x7fffff8006067812 */ /* 0x000fe400078ec0ff */
[--C-:B------:R-:W-:Y:S01]  /*0df0*/  SHF.R.S32.HI R17, RZ, 0x2, R14.reuse ;  /* 0x00000002ff117819 */ /* 0x100fe2000001140e */
[----:B------:R-:W-:Y:S01]  /*0e00*/  IMAD.SHL.U32 R3, R3, 0x40, RZ ;  /* 0x0000004003037824 */ /* 0x000fe200078e00ff */
[----:B------:R-:W-:Y:S01]  /*0e10*/  SHF.R.S32.HI R18, RZ, 0x1f, R14 ;  /* 0x0000001fff127819 */ /* 0x000fe2000001140e */
[----:B------:R-:W-:Y:S01]  /*0e20*/  IMAD R5, R8, 0x100, R6 ;  /* 0x0000010008057824 */ /* 0x000fe200078e0206 */
[----:B------:R-:W-:Y:S01]  /*0e30*/  SHF.R.S32.HI R24, RZ, 0x2, R0 ;  /* 0x00000002ff187819 */ /* 0x000fe20000011400 */
[----:B------:R-:W-:Y:S01]  /*0e40*/  IMAD.IADD R6, R144, 0x1, -R21 ;  /* 0x0000000190067824 */ /* 0x000fe200078e0a15 */
[----:B------:R-:W-:Y:S01]  /*0e50*/  LEA.HI R18, R18, R17, RZ, 0x3 ;  /* 0x0000001112127211 */ /* 0x000fe200078f18ff */
[----:B------:R-:W-:Y:S01]  /*0e60*/  IMAD R2, R2, 0x10, R5 ;  /* 0x0000001002027824 */ /* 0x000fe200078e0205 */
[----:B------:R-:W-:Y:S01]  /*0e70*/  LOP3.LUT R3, R3, 0x40, RZ, 0xc0, !PT ;  /* 0x0000004003037812 */ /* 0x000fe200078ec0ff */
[----:B------:R-:W-:Y:S01]  /*0e80*/  STL [R1+0x70], R24 ;  /* 0x0000701801007387 */ /* 0x000fe20000100800 */
[----:B------:R-:W-:Y:S01]  /*0e90*/  LOP3.LUT R18, R18, 0xfffffff8, RZ, 0xc0, !PT ;  /* 0xfffffff812127812 */ /* 0x000fe200078ec0ff */
[----:B------:R-:W-:Y:S01]  /*0ea0*/  IMAD R6, R7, 0x8, R6 ;  /* 0x0000000807067824 */ /* 0x000fe200078e0206 */
[----:B------:R-:W-:-:S02]  /*0eb0*/  LEA.HI R15, R15, R12, RZ, 0x5 ;  /* 0x0000000c0f0f7211 */ /* 0x000fc400078f28ff */
[----:B------:R-:W-:Y:S01]  /*0ec0*/  LEA R5, R23, R4, 0x5 ;  /* 0x0000000417057211 */ /* 0x000fe200078e28ff */
[----:B------:R-:W-:Y:S01]  /*0ed0*/  IMAD.IADD R18, R17, 0x1, -R18 ;  /* 0x0000000111127824 */ /* 0x000fe200078e0a12 */
[----:B------:R-:W-:Y:S02]  /*0ee0*/  LOP3.LUT R4, R3, 0x8, R4, 0xf8, !PT ;  /* 0x0000000803047812 */ /* 0x000fe400078ef804 */
[----:B------:R-:W-:Y:S01]  /*0ef0*/  SHF.R.U32.HI R3, RZ, 0x3, R3 ;  /* 0x00000003ff037819 */ /* 0x000fe20000011603 */
[----:B------:R0:W-:Y:S01]  /*0f00*/  STL [R1+0x8c], R5 ;  /* 0x00008c0501007387 */ /* 0x0001e20000100800 */
[----:B------:R-:W-:Y:S02]  /*0f10*/  SHF.R.S32.HI R0, RZ, 0x1f, R0 ;  /* 0x0000001fff007819 */ /* 0x000fe40000011400 */
[----:B------:R-:W-:Y:S02]  /*0f20*/  SHF.R.S32.HI R15, RZ, 0x5, R15 ;  /* 0x00000005ff0f7819 */ /* 0x000fe4000001140f */
[----:B------:R-:W-:-:S02]  /*0f30*/  LOP3.LUT R3, R4, R3, RZ, 0x3c, !PT ;  /* 0x0000000304037212 */ /* 0x000fc400078e3cff */
[----:B------:R-:W-:Y:S01]  /*0f40*/  LEA.HI R0, R0, R24, RZ, 0x2 ;  /* 0x0000001800007211 */ /* 0x000fe200078f10ff */
[----:B------:R-:W-:Y:S01]  /*0f50*/  IMAD R18, R15, 0x10, R18 ;  /* 0x000000100f127824 */ /* 0x000fe200078e0212 */
[----:B------:R-:W-:Y:S01]  /*0f60*/  LOP3.LUT R19, R19, 0xfffffffe, RZ, 0xc0, !PT ;  /* 0xfffffffe13137812 */ /* 0x000fe200078ec0ff */
[----:B------:R-:W-:Y:S01]  /*0f70*/  IMAD.IADD R3, R3, 0x1, R2 ;  /* 0x0000000103037824 */ /* 0x000fe200078e0202 */
[----:B0-----:R-:W-:Y:S01]  /*0f80*/  LOP3.LUT R5, R14, 0x7ffffffc, RZ, 0xc0, !PT ;  /* 0x7ffffffc0e057812 */ /* 0x001fe200078ec0ff */
[----:B------:R-:W-:Y:S01]  /*0f90*/  IMAD R2, R13, 0x40, R18 ;  /* 0x000000400d027824 */ /* 0x000fe200078e0212 */
[----:B------:R-:W-:Y:S01]  /*0fa0*/  LOP3.LUT R0, R0, 0xfffffffc, RZ, 0xc0, !PT ;  /* 0xfffffffc00007812 */ /* 0x000fe200078ec0ff */
[----:B------:R-:W-:Y:S01]  /*0fb0*/  IMAD.IADD R18, R20, 0x1, -R19 ;  /* 0x0000000114127824 */ /* 0x000fe200078e0a13 */
[----:B------:R-:W-:Y:S01]  /*0fc0*/  LEA R17, R3, R16, 0x1 ;  /* 0x0000001003117211 */ /* 0x000fe200078e08ff */
[----:B------:R-:W-:Y:S01]  /*0fd0*/  IMAD.IADD R4, R12, 0x1, -R5 ;  /* 0x000000010c047824 */ /* 0x000fe200078e0a05 */
[----:B------:R-:W-:Y:S01]  /*0fe0*/  SHF.R.S32.HI R5, RZ, 0x1f, R144 ;  /* 0x0000001fff057819 */ /* 0x000fe20000011490 */
[----:B------:R-:W-:-:S02]  /*0ff0*/  IMAD.IADD R0, R24, 0x1, -R0 ;  /* 0x0000000118007824 */ /* 0x000fc400078e0a00 */
[C---:B------:R-:W-:Y:S01]  /*1000*/  IMAD.SHL.U32 R23, R18.reuse, 0x8, RZ ;  /* 0x0000000812177824 */ /* 0x040fe200078e00ff */
[----:B------:R-:W-:Y:S01]  /*1010*/  STL [R1+0x68], R4 ;  /* 0x0000680401007387 */ /* 0x000fe20000100800 */
[----:B------:R-:W-:Y:S02]  /*1020*/  IMAD.MOV.U32 R19, RZ, RZ, RZ ;  /* 0x000000ffff137224 */ /* 0x000fe400078e00ff */
[----:B------:R-:W-:Y:S01]  /*1030*/  IMAD.SHL.U32 R18, R18, 0x4, RZ ;  /* 0x0000000412127824 */ /* 0x000fe200078e00ff */
[----:B------:R-:W-:Y:S01]  /*1040*/  STL [R1+0x2c], R9 ;  /* 0x00002c0901007387 */ /* 0x000fe20000100800 */
[----:B------:R-:W-:-:S03]  /*1050*/  VIADD R5, R23, 0x10 ;  /* 0x0000001017057836 */ /* 0x000fc60000000000 */
[----:B------:R0:W-:Y:S04]  /*1060*/  STL [R1+0x6c], R2 ;  /* 0x00006c0201007387 */ /* 0x0001e80000100800 */
[----:B------:R-:W-:Y:S04]  /*1070*/  STL [R1+0x30], R10 ;  /* 0x0000300a01007387 */ /* 0x000fe80000100800 */
[----:B------:R-:W-:Y:S01]  /*1080*/  STL [R1+0x34], R11 ;  /* 0x0000340b01007387 */ /* 0x000fe20000100800 */
[----:B0-----:R-:W-:-:S03]  /*1090*/  IMAD.U32 R2, RZ, RZ, UR4 ;  /* 0x00000004ff027e24 */ /* 0x001fc6000f8e00ff */
[----:B------:R0:W-:Y:S04]  /*10a0*/  STL [R1+0x88], R0 ;  /* 0x0000880001007387 */ /* 0x0001e80000100800 */
[----:B------:R-:W-:Y:S04]  /*10b0*/  STL [R1+0x80], RZ ;  /* 0x000080ff01007387 */ /* 0x000fe80000100800 */
[----:B------:R-:W-:Y:S01]  /*10c0*/  STL [R1+0x44], RZ ;  /* 0x000044ff01007387 */ /* 0x000fe20000100800 */
[----:B0-----:R-:W-:-:S03]  /*10d0*/  IMAD.SHL.U32 R0, R0, 0x40, RZ ;  /* 0x0000004000007824 */ /* 0x001fc600078e00ff */
[----:B------:R-:W-:Y:S02]  /*10e0*/  STL [R1+0x38], RZ ;  /* 0x000038ff01007387 */ /* 0x000fe40000100800 */
[----:B------:R-:W-:-:S04]  /*10f0*/  LOP3.LUT R2, R0, 0xc0, RZ, 0xc0, !PT ;  /* 0x000000c000027812 */ /* 0x000fc800078ec0ff */
[----:B------:R-:W-:Y:S01]  /*1100*/  LOP3.LUT R0, R2, 0x8, R23, 0xf8, !PT ;  /* 0x0000000802007812 */ /* 0x000fe200078ef817 */
[----:B------:R0:W-:Y:S01]  /*1110*/  STL [R1+0x48], R2 ;  /* 0x0000480201007387 */ /* 0x0001e20000100800 */
[----:B------:R-:W-:-:S04]  /*1120*/  SHF.R.U32.HI R4, RZ, 0x3, R2 ;  /* 0x00000003ff047819 */ /* 0x000fc80000011602 */
[----:B------:R-:W-:Y:S01]  /*1130*/  LOP3.LUT R0, R0, R4, RZ, 0x3c, !PT ;  /* 0x0000000400007212 */ /* 0x000fe200078e3cff */
[----:B------:R1:W-:Y:S01]  /*1140*/  STL [R1+0x4c], R4 ;  /* 0x00004c0401007387 */ /* 0x0003e20000100800 */
[----:B0-----:R-:W-:-:S04]  /*1150*/  IMAD.SHL.U32 R2, R6, 0x20, RZ ;  /* 0x0000002006027824 */ /* 0x001fc800078e00ff */
[----:B------:R-:W-:Y:S01]  /*1160*/  IMAD.IADD R0, R2, 0x1, R0 ;  /* 0x0000000102007824 */ /* 0x000fe200078e0200 */
[----:B------:R0:W-:Y:S01]  /*1170*/  STL [R1+0x50], R2 ;  /* 0x0000500201007387 */ /* 0x0001e20000100800 */
[----:B-1----:R-:W-:-:S03]  /*1180*/  VIADD R4, R23, 0x20 ;  /* 0x0000002017047836 */ /* 0x002fc60000000000 */
[----:B------:R0:W-:Y:S04]  /*1190*/  STL [R1+0x64], R0 ;  /* 0x0000640001007387 */ /* 0x0001e80000100800 */
.L_x_2003:
[----:B0-2---:R-:W2:Y:S01]  /*11a0*/  LDL.LU R0, [R1+0x34] ;  /* 0x0000340001007983 */ /* 0x005ea20000300800 */
[----:B------:R-:W2:Y:S01]  /*11b0*/  LDC.64 R2, c[0x0][0xc60] ;  /* 0x00031800ff027b82 */ /* 0x000ea20000000a00 */
[----:B------:R-:W-:Y:S01]  /*11c0*/  ULDC.64 UR4, c[0x0][0x208] ;  /* 0x0000820000047ab9 */ /* 0x000fe20000000a00 */
[----:B--2---:R-:W-:-:S05]  /*11d0*/  IMAD.WIDE R2, R0, 0x4, R2 ;  /* 0x0000000400027825 */ /* 0x004fca00078e0202 */
[----:B-----5:R0:W2:Y:S01]  /*11e0*/  LDG.E R11, desc[UR4][R2.64] ;  /* 0x00000004020b7981 */ /* 0x0200a2000c1e1900 */
[----:B------:R-:W-:Y:S05]  /*11f0*/  YIELD ;  /* 0x0000000000007946 */ /* 0x000fea0003800000 */
[----:B------:R-:W-:Y:S01]  /*1200*/  ULDC.64 UR4, c[0x0][0xa28] ;  /* 0x00028a0000047ab9 */ /* 0x000fe20000000a00 */
[----:B------:R-:W-:Y:S01]  /*1210*/  ULDC.64 UR8, c[0x0][0xa18] ;  /* 0x0002860000087ab9 */ /* 0x000fe20000000a00 */
[----:B------:R-:W-:Y:S01]  /*1220*/  ISETP.NE.U32.AND P1, PT, RZ, UR4, PT ;  /* 0x00000004ff007c0c */ /* 0x000fe2000bf25070 */
[----:B------:R-:W-:Y:S01]  /*1230*/  ULDC.64 UR10, c[0x0][0x208] ;  /* 0x00008200000a7ab9 */ /* 0x000fe20000000a00 */
[----:B0-----:R-:W-:Y:S01]  /*1240*/  IMAD.MOV.U32 R3, RZ, RZ, RZ ;  /* 0x000000ffff037224 */ /* 0x001fe200078e00ff */
[----:B------:R-:W-:Y:S01]  /*1250*/  ULDC.64 UR6, c[0x0][0xa08] ;  /* 0x0002820000067ab9 */ /* 0x000fe20000000a00 */
[----:B------:R-:W-:Y:S01]  /*1260*/  ISETP.NE.AND.EX P1, PT, RZ, UR5, PT, P1 ;  /* 0x00000005ff007c0c */ /* 0x000fe2000bf25310 */
[----:B------:R-:W-:Y:S01]  /*1270*/  IMAD.MOV.U32 R79, RZ, RZ, RZ ;  /* 0x000000ffff4f7224 */ /* 0x000fe200078e00ff */
[----:B------:R-:W-:-:S04]  /*1280*/  ISETP.NE.U32.AND P0, PT, RZ, UR6, PT ;  /* 0x00000006ff007c0c */ /* 0x000fc8000bf05070 */
[----:B------:R-:W-:Y:S02]  /*1290*/  ISETP.NE.AND.EX P0, PT, RZ, UR7, PT, P0 ;  /* 0x00000007ff007c0c */ /* 0x000fe4000bf05300 */
[----:B--2---:R-:W-:Y:S01]  /*12a0*/  SHF.R.S32.HI R0, RZ, 0x1f, R11 ;  /* 0x0000001fff007819 */ /* 0x004fe2000001140b */
[----:B-1----:R-:W-:-:S04]  /*12b0*/  IMAD.SHL.U32 R29, R11, 0x4, RZ ;  /* 0x000000040b1d7824 */ /* 0x002fc800078e00ff */
[C---:B---3--:R-:W-:Y:S01]  /*12c0*/  @P1 LEA R4, P2, R11.reuse, UR4, 0x2 ;  /* 0x000000040b041c11 */ /* 0x048fe2000f8410ff */
        /* <DEDUP_REMOVED lines=9> */
[----:B------:R-:W-:Y:S01]  /*1360*/  ULDC.64 UR4, c[0x0][0x3f8] ;  /* 0x0000fe0000047ab9 */ /* 0x000fe20000000a00 */
[----:B------:R-:W-:-:S10]  /*1370*/  IADD3.X R9, R30, UR7, RZ, P3, !PT ;  /* 0x000000071e097c10 */ /* 0x000fd40009ffe4ff */
[----:B------:R-:W-:Y:S01]  /*1380*/  @P2 IADD3 R6, P1, R29, UR8, RZ ;  /* 0x000000081d062c10 */ /* 0x000fe2000ff3e0ff */
[----:B------:R-:W-:Y:S01]  /*1390*/  UISETP.NE.U32.AND UP0, UPT, UR4, URZ, UPT ;  /* 0x0000003f0400728c */ /* 0x000fe2000bf05070 */
[----:B------:R0:W5:Y:S02]  /*13a0*/  @P0 LDG.E R79, desc[UR10][R8.64] ;  /* 0x0000000a084f0981 */ /* 0x000164000c1e1900 */
[----:B------:R-:W-:Y:S01]  /*13b0*/  @P2 IADD3.X R7, R30, UR9, RZ, P1, !PT ;  /* 0x000000091e072c10 */ /* 0x000fe20008ffe4ff */
[----:B------:R-:W-:-:S04]  /*13c0*/  ULDC UR4, c[0x0][0x404] ;  /* 0x0001010000047ab9 */ /* 0x000fc80000000800 */
[----:B------:R-:W2:Y:S01]  /*13d0*/  @P2 LDG.E R10, desc[UR10][R6.64] ;  /* 0x0000000a060a2981 */ /* 0x000ea2000c1e1900 */
[----:B------:R-:W-:-:S03]  /*13e0*/  UISETP.NE.AND.EX UP0, UPT, UR5, URZ, UPT, UP0 ;  /* 0x0000003f0500728c */ /* 0x000fc6000bf05300 */
[----:B------:R-:W-:Y:S01]  /*13f0*/  ULDC UR5, c[0x0][0x2e0] ;  /* 0x0000b80000057ab9 */ /* 0x000fe20000000800 */
[----:B------:R-:W-:-:S04]  /*1400*/  USEL UR4, UR4, 0x1, UP0 ;  /* 0x0000000104047887 */ /* 0x000fc80008000000 */
[----:B------:R-:W-:-:S03]  /*1410*/  UIMAD UR4, UR4, UR5, URZ ;  /* 0x00000005040472a4 */ /* 0x000fc6000f8e023f */
[----:B------:R-:W-:Y:S02]  /*1420*/  ULDC UR5, c[0x0][0x338] ;  /* 0x0000ce0000057ab9 */ /* 0x000fe40000000800 */
[----:B------:R-:W-:Y:S02]  /*1430*/  IMAD.U32 R2, RZ, RZ, UR5 ;  /* 0x00000005ff027e24 */ /* 0x000fe4000f8e00ff */
[----:B------:R-:W-:Y:S02]  /*1440*/  IMAD.U32 R28, RZ, RZ, UR4 ;  /* 0x00000004ff1c7e24 */ /* 0x000fe4000f8e00ff */
[----:B------:R-:W-:Y:S01]  /*1450*/  IMAD.MOV.U32 R27, RZ, RZ, R11 ;  /* 0x000000ffff1b7224 */ /* 0x000fe200078e000b */
[----:B--2---:R0:W-:Y:S01]  /*1460*/  STL [R1+0x34], R10 ;  /* 0x0000340a01007387 */ /* 0x0041e20000100800 */
[----:B------:R-:W-:Y:S05]  /*1470*/  @P2 BRA `(.L_x_1854) ;  /* 0x00000000002c2947 */ /* 0x000fea0003800000 */
[----:B------:R-:W-:Y:S02]  /*1480*/  ULDC.64 UR4, c[0x0][0xa00] ;  /* 0x0002800000047ab9 */ /* 0x000fe40000000a00 */
[----:B------:R-:W-:-:S04]  /*1490*/  ISETP.NE.U32.AND P1, PT, RZ, UR4, PT ;  /* 0x00000004ff007c0c */ /* 0x000fc8000bf25070 */
[----:B------:R-:W-:-:S13]  /*14a0*/  ISETP.NE.AND.EX P1, PT, RZ, UR5, PT, P1 ;  /* 0x00000005ff007c0c */ /* 0x000fda000bf25310 */
[----:B------:R-:W-:Y:S05]  /*14b0*/  @!P1 BRA `(.L_x_1854) ;  /* 0x00000000001c9947 */ /* 0x000fea0003800000 */
[----:B0-----:R-:W0:Y:S01]  /*14c0*/  LDC.64 R4, c[0x0][0xa00] ;  /* 0x00028000ff047b82 */ /* 0x001e220000000a00 */
[----:B------:R-:W-:Y:S01]  /*14d0*/  ULDC.64 UR4, c[0x0][0x208] ;  /* 0x0000820000047ab9 */ /* 0x000fe20000000a00 */
[----:B0-----:R-:W-:-:S05]  /*14e0*/  IMAD.WIDE R4, R27, 0x4, R4 ;  /* 0x000000041b047825 */ /* 0x001fca00078e0204 */
[----:B------:R-:W2:Y:S04]  /*14f0*/  LDG.E R0, desc[UR4][R4.64] ;  /* 0x0000000404007981 */ /* 0x000ea8000c1e1900 */
[----:B------:R-:W2:Y:S02]  /*1500*/  LDG.E R7, desc[UR4][R4.64+0x4] ;  /* 0x0000040404077981 */ /* 0x000ea4000c1e1900 */
[----:B--2---:R-:W-:-:S05]  /*1510*/  IMAD.IADD R10, R7, 0x1, -R0 ;  /* 0x00000001070a7824 */ /* 0x004fca00078e0a00 */
[----:B------:R1:W-:Y:S02]  /*1520*/  STL [R1+0x34], R10 ;  /* 0x0000340a01007387 */ /* 0x0003e40000100800 */
.L_x_1854:
[----:B0-----:R-:W2:Y:S01]  /*1530*/  LDL R11, [R1+0x2c] ;  /* 0x00002c00010b7983 */ /* 0x001ea20000100800 */
[----:B------:R-:W-:-:S03]  /*1540*/  ULDC.64 UR4, c[0x0][0xa20] ;  /* 0x0002880000047ab9 */ /* 0x000fc60000000a00 */
[----:B------:R-:W3:Y:S01]  /*1550*/  LDL R31, [R1+0x30] ;  /* 0x00003000011f7983 */ /* 0x000ee20000100800 */
[----:B------:R-:W-:-:S04]  /*1560*/  ISETP.NE.U32.AND P1, PT, RZ, UR4, PT ;  /* 0x00000004ff007c0c */ /* 0x000fc8000bf25070 */
[----:B------:R-:W-:Y:S01]  /*1570*/  ISETP.NE.AND.EX P1, PT, RZ, UR5, PT, P1 ;  /* 0x00000005ff007c0c */ /* 0x000fe2000bf25310 */
[----:B--2---:R0:W-:Y:S04]  /*1580*/  STL [R1+0x84], R11 ;  /* 0x0000840b01007387 */ /* 0x0041e80000100800 */
[----:B---3--:R0:W-:Y:S08]  /*1590*/  STL [R1+0x7c], R31 ;  /* 0x00007c1f01007387 */ /* 0x0081f00000100800 */
[----:B------:R-:W-:Y:S05]  /*15a0*/  @!P1 BRA `(.L_x_1855) ;  /* 0x0000000000149947 */ /* 0x000fea0003800000 */
[----:B------:R-:W-:Y:S01]  /*15b0*/  IADD3 R4, P0, R29, UR4, RZ ;  /* 0x000000041d047c10 */ /* 0x000fe2000ff1e0ff */
[----:B------:R-:W-:-:S03]  /*15c0*/  ULDC.64 UR6, c[0x0][0x208] ;  /* 0x0000820000067ab9 */ /* 0x000fc60000000a00 */
[----:B------:R-:W-:-:S05]  /*15d0*/  IADD3.X R5, R30, UR5, RZ, P0, !PT ;  /* 0x000000051e057c10 */ /* 0x000fca00087fe4ff */
[----:B------:R2:W5:Y:S01]  /*15e0*/  LDG.E R28, desc[UR6][R4.64] ;  /* 0x00000006041c7981 */ /* 0x000562000c1e1900 */
[----:B------:R-:W-:Y:S05]  /*15f0*/  BRA `(.L_x_1856) ;  /* 0x0000000000147947 */ /* 0x000fea0003800000 */
.L_x_1855:
[----:B------:R-:W-:Y:S05]  /*1600*/  @!P0 BRA `(.L_x_1856) ;  /* 0x0000000000108947 */ /* 0x000fea0003800000 */
[----:B------:R-:W-:Y:S02]  /*1610*/  ULDC.64 UR4, c[0x0][0x208] ;  /* 0x0000820000047ab9 */ /* 0x000fe40000000a00 */
[----:B------:R-:W2:Y:S04]  /*1620*/  LDG.E R5, desc[UR4][R8.64] ;  /* 0x0000000408057981 */ /* 0x000ea8000c1e1900 */
[----:B------:R-:W2:Y:S02]  /*1630*/  LDG.E R28, desc[UR4][R8.64+0x4] ;  /* 0x00000404081c7981 */ /* 0x000ea4000c1e1900 */
[----:B--2---:R-:W-:-:S07]  /*1640*/  IMAD.IADD R28, R28, 0x1, -R5 ;  /* 0x000000011c1c7824 */ /* 0x004fce00078e0a05 */
.L_x_1856:
[----:B------:R-:W-:Y:S01]  /*1650*/  ULDC.64 UR4, c[0x0][0xa10] ;  /* 0x0002840000047ab9 */ /* 0x000fe20000000a00 */
[----:B------:R-:W-:Y:S01]  /*1660*/  ULDC.64 UR6, c[0x0][0x208] ;  /* 0x0000820000067ab9 */ /* 0x000fe20000000a00 */
[----:B------:R-:W-:-:S04]  /*1670*/  ISETP.NE.U32.AND P0, PT, RZ, UR4, PT ;  /* 0x00000004ff007c0c */ /* 0x000fc8000bf05070 */
[----:B------:R-:W-:Y:S01]  /*1680*/  ISETP.NE.AND.EX P0, PT, RZ, UR5, PT, P0 ;  /* 0x00000005ff007c0c */ /* 0x000fe2000bf05300 */
[----:B------:R-:W-:Y:S01]  /*1690*/  IMAD.MOV.U32 R8, RZ, RZ, 0xc0 ;  /* 0x000000c0ff087424 */ /* 0x000fe200078e00ff */
[----:B------:R-:W-:-:S11]  /*16a0*/  ULDC.64 UR4, c[0x0][0xa30] ;  /* 0x00028c0000047ab9 */ /* 0x000fd60000000a00 */
[----:B--2---:R-:W2:Y:S02]  /*16b0*/  @P0 LDC.64 R4, c[0x0][0xa10] ;  /* 0x00028400ff040b82 */ /* 0x004ea40000000a00 */
[----:B--2---:R-:W-:-:S05]  /*16c0*/  @P0 IMAD.WIDE R4, R27, 0x4, R4 ;  /* 0x000000041b040825 */ /* 0x004fca00078e0204 */
[----:B------:R-:W2:Y:S04]  /*16d0*/  @P0 LDG.E R0, desc[UR6][R4.64] ;  /* 0x0000000604000981 */ /* 0x000ea8000c1e1900 */
[----:B------:R-:W2:Y:S01]  /*16e0*/  @P0 LDG.E R9, desc[UR6][R4.64+0x4] ;  /* 0x0000040604090981 */ /* 0x000ea2000c1e1900 */
[----:B------:R-:W-:Y:S01]  /*16f0*/  ISETP.NE.U32.AND P1, PT, RZ, UR4, PT ;  /* 0x00000004ff007c0c */ /* 0x000fe2000bf25070 */
[----:B-----5:R-:W-:-:S03]  /*1700*/  IMAD.MOV.U32 R106, RZ, RZ, R28 ;  /* 0x000000ffff6a7224 */ /* 0x020fc600078e001c */
[----:B------:R-:W-:-:S13]  /*1710*/  ISETP.NE.AND.EX P1, PT, RZ, UR5, PT, P1 ;  /* 0x00000005ff007c0c */ /* 0x000fda000bf25310 */
[----:B------:R-:W-:-:S04]  /*1720*/  @P1 IADD3 R6, P2, R29, UR4, RZ ;  /* 0x000000041d061c10 */ /* 0x000fc8000ff5e0ff */
[----:B------:R-:W-:-:S05]  /*1730*/  @P1 IADD3.X R7, R30, UR5, RZ, P2, !PT ;  /* 0x000000051e071c10 */ /* 0x000fca00097fe4ff */
[----:B------:R3:W5:Y:S01]  /*1740*/  @P1 LDG.E R106, desc[UR6][R6.64] ;  /* 0x00000006066a1981 */ /* 0x000762000c1e1900 */
[----:B--2---:R-:W-:Y:S02]  /*1750*/  @P0 IMAD.IADD R2, R9, 0x1, -R0 ;  /* 0x0000000109020824 */ /* 0x004fe400078e0a00 */
[----:B------:R-:W-:Y:S02]  /*1760*/  IMAD.IADD R9, R28, 0x1, -R3 ;  /* 0x000000011c097824 */ /* 0x000fe400078e0a03 */
[----:B------:R-:W-:Y:S02]  /*1770*/  IMAD R3, R11, R8, 0x14f ;  /* 0x0000014f0b037424 */ /* 0x000fe400078e0208 */
[----:B------:R-:W-:Y:S02]  /*1780*/  IMAD.IADD R4, R9, 0x1, R2 ;  /* 0x0000000109047824 */ /* 0x000fe400078e0202 */
[----:B------:R-:W-:Y:S02]  /*1790*/  IMAD.MOV R24, RZ, RZ, -R9 ;  /* 0x000000ffff187224 */ /* 0x000fe400078e0a09 */
[C---:B------:R-:W-:Y:S01]  /*17a0*/  VIADD R0, R4.reuse, 0x8f ;  /* 0x0000008f04007836 */ /* 0x040fe20000000000 */
[----:B------:R-:W-:Y:S01]  /*17b0*/  IADD3 R3, R4, R3, -R10 ;  /* 0x0000000304037210 */ /* 0x000fe20007ffe80a */
[----:B------:R2:W-:Y:S01]  /*17c0*/  STL [R1+0x40], R4 ;  /* 0x0000400401007387 */ /* 0x0005e20000100800 */
[----:B------:R-:W-:Y:S01]  /*17d0*/  VIMNMX R24, RZ, R24, !PT ;  /* 0x00000018ff187248 */ /* 0x000fe20007fe0100 */
[----:B------:R-:W-:-:S04]  /*17e0*/  IMAD.HI R0, R0, 0x38e38e39, RZ ;  /* 0x38e38e3900007827 */ /* 0x000fc800078e02ff */
[----:B--2---:R-:W-:Y:S01]  /*17f0*/  IMAD.HI R4, R3, 0x38e38e39, RZ ;  /* 0x38e38e3903047827 */ /* 0x004fe200078e02ff */
[----:B------:R-:W-:-:S04]  /*1800*/  SHF.R.U32.HI R3, RZ, 0x1f, R0 ;  /* 0x0000001fff037819 */ /* 0x000fc80000011600 */
[----:B------:R-:W-:Y:S02]  /*1810*/  SHF.R.U32.HI R5, RZ, 0x1f, R4 ;  /* 0x0000001fff057819 */ /* 0x000fe40000011604 */
[----:B------:R-:W-:Y:S02]  /*1820*/  LEA.HI.SX32 R3, R0, R3, 0x1b ;  /* 0x0000000300037211 */ /* 0x000fe400078fdaff */
[----:B------:R-:W-:-:S04]  /*1830*/  LEA.HI.SX32 R108, R4, R5, 0x1b ;  /* 0x00000005046c7211 */ /* 0x000fc800078fdaff */
[----:B------:R-:W-:-:S05]  /*1840*/  VIMNMX R108, R3, R108, PT ;  /* 0x0000006c036c7248 */ /* 0x000fca0003fe0100 */
[----:B------:R-:W-:-:S05]  /*1850*/  IMAD R3, R108, 0x90, -R9 ;  /* 0x000000906c037824 */ /* 0x000fca00078e0a09 */
[----:B------:R-:W-:-:S04]  /*1860*/  VIMNMX R3, R3, R2, PT ;  /* 0x0000000203037248 */ /* 0x000fc80003fe0100 */
[----:B------:R-:W-:Y:S01]  /*1870*/  ISETP.GT.AND P0, PT, R3, R24, PT ;  /* 0x000000180300720c */ /* 0x000fe20003f04270 */
[----:B------:R-:W-:-:S05]  /*1880*/  IMAD.WIDE.U32 R24, R24, 0x38e38e39, RZ ;  /* 0x38e38e3918187825 */ /* 0x000fca00078e00ff */
[----:B------:R-:W-:-:S05]  /*1890*/  SHF.R.U32.HI R24, RZ, 0x5, R25 ;  /* 0x00000005ff187819 */ /* 0x000fca0000011619 */
[----:B------:R-:W-:Y:S02]  /*18a0*/  IMAD.MOV.U32 R25, RZ, RZ, R24 ;  /* 0x000000ffff197224 */ /* 0x000fe400078e0018 */
[----:B------:R-:W-:-:S05]  /*18b0*/  @P0 IADD3 R0, R3, 0x8f, RZ ;  /* 0x0000008f03000810 */ /* 0x000fca0007ffe0ff */
[----:B------:R-:W-:-:S05]  /*18c0*/  @P0 IMAD.HI R0, R0, 0x38e38e39, RZ ;  /* 0x38e38e3900000827 */ /* 0x000fca00078e02ff */
[----:B------:R-:W-:-:S04]  /*18d0*/  @P0 SHF.R.U32.HI R3, RZ, 0x1f, R0 ;  /* 0x0000001fff030819 */ /* 0x000fc80000011600 */
[----:B------:R-:W-:Y:S02]  /*18e0*/  @P0 LEA.HI.SX32 R25, R0, R3, 0x1b ;  /* 0x0000000300190211 */ /* 0x000fe400078fdaff */
[----:B------:R-:W-:Y:S02]  /*18f0*/  PLOP3.LUT P0, PT, PT, PT, PT, 0x80, 0x0 ;  /* 0x000000000000781c */ /* 0x000fe40003f0f070 */
[----:B------:R-:W-:-:S13]  /*1900*/  ISETP.GT.AND P1, PT, R25, R24, PT ;  /* 0x000000181900720c */ /* 0x000fda0003f24270 */
[----:B---3--:R-:W-:Y:S05]  /*1910*/  @!P1 BRA `(.L_x_1857) ;  /* 0x0000005000849947 */ /* 0x008fea0003800000 */
        /* <DEDUP_REMOVED lines=8> */
[----:B------:R2:W3:Y:S01]  /*19a0*/  LDC.64 R14, c[0x4][R0] ;  /* 0x01000000000e7b82 */ /* 0x0004e20000000a00 */
[----:B------:R-:W-:Y:S01]  /*19b0*/  IMAD.U32 R5, RZ, RZ, UR5 ;  /* 0x00000005ff057e24 */ /* 0x000fe2000f8e00ff */
[----:B------:R-:W-:Y:S01]  /*19c0*/  ULDC.64 UR4, c[0x4][0xb0] ;  /* 0x01002c0000047ab9 */ /* 0x000fe20000000a00 */
[----:B-1----:R-:W-:Y:S02]  /*19d0*/  IMAD.U32 R10, RZ, RZ, UR6 ;  /* 0x00000006ff0a7e24 */ /* 0x002fe4000f8e00ff */
[----:B------:R-:W-:Y:S02]  /*19e0*/  IMAD.U32 R6, RZ, RZ, UR4 ;  /* 0x00000004ff067e24 */ /* 0x000fe4000f8e00ff */
[----:B------:R-:W-:-:S02]  /*19f0*/  IMAD.U32 R7, RZ, RZ, UR5 ;  /* 0x00000005ff077e24 */ /* 0x000fc4000f8e00ff */
[----:B0-----:R-:W-:Y:S02]  /*1a00*/  IMAD.U32 R11, RZ, RZ, UR7 ;  /* 0x00000007ff0b7e24 */ /* 0x001fe4000f8e00ff */
[----:B------:R-:W-:Y:S02]  /*1a10*/  IMAD.MOV.U32 R8, RZ, RZ, 0x70 ;  /* 0x00000070ff087424 */ /* 0x000fe400078e00ff */
[----:B------:R-:W-:Y:S02]  /*1a20*/  IMAD.MOV.U32 R12, RZ, RZ, 0x1 ;  /* 0x00000001ff0c7424 */ /* 0x000fe400078e00ff */
[----:B--2---:R-:W-:-:S07]  /*1a30*/  IMAD.MOV.U32 R13, RZ, RZ, RZ ;  /* 0x000000ffff0d7224 */ /* 0x004fce00078e00ff */
[----:B------:R-:W-:-:S07]  /*1a40*/  LEPC R20, `(.L_x_1859) ;  /* 0x000000001014794e */ /* 0x000fce0000000000 */
[----:B---3-5:R-:W-:Y:S05]  /*1a50*/  CALL.ABS.NOINC R14 ;  /* 0x000000000e007343 */ /* 0x028fea0003c00000 */
.L_x_1859:
[----:B------:R-:W-:Y:S05]  /*1a60*/  BSYNC B6 ;  /* 0x0000000000067941 */ /* 0x000fea0003800000 */
.L_x_1858:
        /* <DEDUP_REMOVED lines=11> */
[----:B-1----:R-:W-:Y:S01]  /*1b20*/  MOV R10, UR6 ;  /* 0x00000006000a7c02 */ /* 0x002fe20008000f00 */
        /* <DEDUP_REMOVED lines=8> */
.L_x_1861:
[----:B------:R-:W-:Y:S05]  /*1bb0*/  BSYNC B6 ;  /* 0x0000000000067941 */ /* 0x000fea0003800000 */
.L_x_1860:
[----:B------:R-:W-:Y:S01]  /*1bc0*/  ULDC.64 UR4, c[0x0][0x9f8] ;  /* 0x00027e0000047ab9 */ /* 0x000fe20000000a00 */
[----:B------:R-:W-:Y:S01]  /*1bd0*/  ULDC.64 UR6, c[0x0][0x208] ;  /* 0x0000820000067ab9 */ /* 0x000fe20000000a00 */
[----:B------:R-:W-:Y:S01]  /*1be0*/  ISETP.NE.U32.AND P0, PT, RZ, UR4, PT ;  /* 0x00000004ff007c0c */ /* 0x000fe2000bf05070 */
[----:B------:R-:W2:Y:S01]  /*1bf0*/  LDC R0, c[0x0][0x428] ;  /* 0x00010a00ff007b82 */ /* 0x000ea20000000800 */
[----:B------:R-:W3:Y:S02]  /*1c00*/  S2R R20, SR_TID.X ;  /* 0x0000000000147919 */ /* 0x000ee40000002100 */
[----:B------:R-:W-:-:S05]  /*1c10*/  ISETP.NE.AND.EX P0, PT, RZ, UR5, PT, P0 ;  /* 0x00000005ff007c0c */ /* 0x000fca000bf05300 */
[----:B------:R-:W4:Y:S01]  /*1c20*/  LDC.64 R32, c[0x0][0x2f0] ;  /* 0x0000bc00ff207b82 */ /* 0x000f220000000a00 */
[----:B------:R-:W-:Y:S01]  /*1c30*/  IMAD.IADD R79, R79, 0x1, R28 ;  /* 0x000000014f4f7824 */ /* 0x000fe200078e021c */
[----:B------:R-:W3:Y:S01]  /*1c40*/  LDL R14, [R1+0x48] ;  /* 0x00004800010e7983 */ /* 0x000ee20000100800 */
[----:B------:R-:W-:-:S03]  /*1c50*/  IMAD.MOV.U32 R3, RZ, RZ, R31 ;  /* 0x000000ffff037224 */ /* 0x000fc600078e001f */
[----:B------:R-:W3:Y:S02]  /*1c60*/  LDL R40, [R1+0x50] ;  /* 0x0000500001287983 */ /* 0x000ee40000100800 */
[----:B------:R-:W-:Y:S01]  /*1c70*/  @P0 IADD3 R4, P1, R29, UR4, RZ ;  /* 0x000000041d040c10 */ /* 0x000fe2000ff3e0ff */
[----:B------:R-:W0:Y:S01]  /*1c80*/  LDC.64 R70, c[0x0][0x3e8] ;  /* 0x0000fa00ff467b82 */ /* 0x000e220000000a00 */
[----:B------:R-:W3:Y:S02]  /*1c90*/  LDL R39, [R1+0x4c] ;  /* 0x00004c0001277983 */ /* 0x000ee40000100800 */
[----:B------:R-:W-:Y:S01]  /*1ca0*/  @P0 IADD3.X R5, R30, UR5, RZ, P1, !PT ;  /* 0x000000051e050c10 */ /* 0x000fe20008ffe4ff */
[----:B------:R-:W-:Y:S01]  /*1cb0*/  ULDC.64 UR4, c[0x0][0x2f8] ;  /* 0x0000be0000047ab9 */ /* 0x000fe20000000a00 */
[----:B------:R-:W-:Y:S01]  /*1cc0*/  SHF.R.S32.HI R7, RZ, 0x1f, R79 ;  /* 0x0000001fff077819 */ /* 0x000fe2000001144f */
[C---:B------:R-:W-:Y:S02]  /*1cd0*/  VIADD R38, R23.reuse, 0x10 ;  /* 0x0000001017267836 */ /* 0x040fe40000000000 */
[----:B------:R-:W1:Y:S01]  /*1ce0*/  LDC.64 R76, c[0x0][0x3d8] ;  /* 0x0000f600ff4c7b82 */ /* 0x000e620000000a00 */
[----:B------:R3:W3:Y:S01]  /*1cf0*/  @P0 LDG.E R27, desc[UR6][R4.64] ;  /* 0x00000006041b0981 */ /* 0x0006e2000c1e1900 */
[----:B--2---:R-:W-:Y:S01]  /*1d00*/  ISETP.NE.AND P0, PT, R0, 0x1, PT ;  /* 0x000000010000780c */ /* 0x004fe20003f05270 */
[----:B------:R-:W-:Y:S01]  /*1d10*/  ULDC.64 UR6, c[0x0][0xa08] ;  /* 0x0002820000067ab9 */ /* 0x000fe20000000a00 */
[----:B------:R-:W-:-:S04]  /*1d20*/  VIADD R103, R23, 0x30 ;  /* 0x0000003017677836 */ /* 0x000fc80000000000 */
[----:B------:R-:W2:Y:S01]  /*1d30*/  LDC R104, c[0x0][0x3d4] ;  /* 0x0000f500ff687b82 */ /* 0x000ea20000000800 */
[-C--:B----4-:R-:W-:Y:S01]  /*1d40*/  IMAD R6, R7, R32.reuse, RZ ;  /* 0x0000002007067224 */ /* 0x090fe200078e02ff */
[----:B---3--:R-:W-:Y:S01]  /*1d50*/  SHF.R.U32.HI R36, RZ, 0x7, R20 ;  /* 0x00000007ff247819 */ /* 0x008fe20000011614 */
[----:B------:R-:W-:Y:S01]  /*1d60*/  IMAD.WIDE.U32 R4, R79, R32, RZ ;  /* 0x000000204f047225 */ /* 0x000fe200078e00ff */
[----:B------:R-:W-:Y:S01]  /*1d70*/  IADD3 R21, R23, 0x20, RZ ;  /* 0x0000002017157810 */ /* 0x000fe20007ffe0ff */
[----:B------:R-:W3:Y:S03]  /*1d80*/  LDL.LU R37, [R1+0x60] ;  /* 0x0000600001257983 */ /* 0x000ee60000300800 */
[----:B------:R-:W4:Y:S08]  /*1d90*/  @P0 LDC R0, c[0x0][0x42c] ;  /* 0x00010b00ff000b82 */ /* 0x000f300000000800 */
[----:B------:R-:W0:Y:S01]  /*1da0*/  @P0 LDC R9, c[0x0][0x430] ;  /* 0x00010c00ff090b82 */ /* 0x000e220000000800 */
[----:B------:R-:W-:Y:S01]  /*1db0*/  ISETP.NE.AND P6, PT, R36, 0x1, PT ;  /* 0x000000012400780c */ /* 0x000fe20003fc5270 */
[----:B----4-:R-:W-:-:S05]  /*1dc0*/  @P0 IMAD.HI.U32 R0, R31, R0, RZ ;  /* 0x000000001f000227 */ /* 0x010fca00078e00ff */
[----:B0-----:R-:W-:Y:S01]  /*1dd0*/  @P0 SHF.R.U32.HI R3, RZ, R9, R0 ;  /* 0x00000009ff030219 */ /* 0x001fe20000011600 */
[----:B------:R-:W-:Y:S01]  /*1de0*/  IMAD R9, R79, R33, R6 ;  /* 0x000000214f097224 */ /* 0x000fe200078e0206 */
[----:B------:R-:W-:Y:S02]  /*1df0*/  ISETP.NE.U32.AND P0, PT, RZ, UR6, PT ;  /* 0x00000006ff007c0c */ /* 0x000fe4000bf05070 */
[----:B------:R-:W-:Y:S01]  /*1e00*/  SHF.R.S32.HI R8, RZ, 0x1f, R3 ;  /* 0x0000001fff087819 */ /* 0x000fe20000011403 */
[----:B------:R-:W-:Y:S01]  /*1e10*/  IMAD.IADD R5, R5, 0x1, R9 ;  /* 0x0000000105057824 */ /* 0x000fe200078e0209 */
[----:B------:R-:W-:-:S03]  /*1e20*/  ISETP.NE.AND.EX P0, PT, RZ, UR7, PT, P0 ;  /* 0x00000007ff007c0c */ /* 0x000fc6000bf05300 */
[----:B------:R-:W-:Y:S02]  /*1e30*/  IMAD R6, R8, UR4, RZ ;  /* 0x0000000408067c24 */ /* 0x000fe4000f8e02ff */
[----:B------:R-:W-:-:S04]  /*1e40*/  IMAD.WIDE.U32 R4, R3, UR4, R4 ;  /* 0x0000000403047c25 */ /* 0x000fc8000f8e0004 */
[----:B------:R-:W-:Y:S01]  /*1e50*/  IMAD R29, R3, UR5, R6 ;  /* 0x00000005031d7c24 */ /* 0x000fe2000f8e0206 */
[----:B------:R-:W-:Y:S01]  /*1e60*/  ULDC.64 UR4, c[0x0][0x300] ;  /* 0x0000c00000047ab9 */ /* 0x000fe20000000a00 */
[----:B------:R-:W-:Y:S02]  /*1e70*/  IMAD.MOV.U32 R28, RZ, RZ, R4 ;  /* 0x000000ffff1c7224 */ /* 0x000fe400078e0004 */
[----:B------:R-:W-:Y:S01]  /*1e80*/  IMAD.IADD R29, R5, 0x1, R29 ;  /* 0x00000001051d7824 */ /* 0x000fe200078e021d */
[--C-:B------:R-:W-:Y:S01]  /*1e90*/  SHF.R.S32.HI R5, RZ, 0x1f, R23.reuse ;  /* 0x0000001fff057819 */ /* 0x100fe20000011417 */
[----:B------:R-:W-:Y:S01]  /*1ea0*/  IMAD.MOV.U32 R4, RZ, RZ, R23 ;  /* 0x000000ffff047224 */ /* 0x000fe200078e0017 */
[----:B------:R-:W-:Y:S01]  /*1eb0*/  SHF.R.S32.HI R20, RZ, 0x1f, R144 ;  /* 0x0000001fff147819 */ /* 0x000fe20000011490 */
[----:B------:R-:W-:Y:S02]  /*1ec0*/  VIADD R102, R23, 0x40 ;  /* 0x0000004017667836 */ /* 0x000fe40000000000 */
[----:B------:R-:W-:Y:S01]  /*1ed0*/  IMAD.WIDE.U32 R34, R144, R70, R4 ;  /* 0x0000004690227225 */ /* 0x000fe200078e0004 */
[----:B------:R-:W-:-:S04]  /*1ee0*/  SHF.R.S32.HI R0, RZ, 0x1f, R27 ;  /* 0x0000001fff007819 */ /* 0x000fc8000001141b */
[----:B------:R-:W-:Y:S02]  /*1ef0*/  SEL R12, R0, RZ, !P0 ;  /* 0x000000ff000c7207 */ /* 0x000fe40004000000 */
[----:B------:R-:W-:-:S03]  /*1f00*/  SEL R15, R27, RZ, !P0 ;  /* 0x000000ff1b0f7207 */ /* 0x000fc60004000000 */
[----:B------:R-:W-:Y:S02]  /*1f10*/  IMAD R0, R12, UR4, RZ ;  /* 0x000000040c007c24 */ /* 0x000fe4000f8e02ff */
[----:B------:R-:W-:-:S04]  /*1f20*/  IMAD.WIDE.U32 R28, R15, UR4, R28 ;  /* 0x000000040f1c7c25 */ /* 0x000fc8000f8e001c */
[----:B------:R-:W-:Y:S01]  /*1f30*/  IMAD R13, R15, UR5, R0 ;  /* 0x000000050f0d7c24 */ /* 0x000fe2000f8e0200 */
[----:B------:R-:W-:Y:S05]  /*1f40*/  @!P6 WARPSYNC.ALL ;  /* 0x000000000000e948 */ /* 0x000fea0003800000 */
[----:B------:R-:W-:Y:S01]  /*1f50*/  ULDC.64 UR4, c[0x0][0x320] ;  /* 0x0000c80000047ab9 */ /* 0x000fe20000000a00 */
[----:B------:R-:W-:Y:S01]  /*1f60*/  ULDC.64 UR6, c[0x0][0x328] ;  /* 0x0000ca0000067ab9 */ /* 0x000fe20000000a00 */
[----:B------:R-:W-:Y:S02]  /*1f70*/  IMAD R0, R8, UR4, RZ ;  /* 0x0000000408007c24 */ /* 0x000fe4000f8e02ff */
[----:B-1----:R-:W-:Y:S01]  /*1f80*/  IMAD.WIDE.U32 R10, R3, UR4, R4 ;  /* 0x00000004030a7c25 */ /* 0x002fe2000f8e0004 */
[----:B------:R-:W-:-:S02]  /*1f90*/  ULDC UR4, c[0x0][0x2e4] ;  /* 0x0000b90000047ab9 */ /* 0x000fc40000000800 */
[----:B------:R-:W-:Y:S01]  /*1fa0*/  ISETP.GE.AND P1, PT, R38, UR4, PT ;  /* 0x0000000426007c0c */ /* 0x000fe2000bf26270 */
[----:B------:R-:W-:Y:S01]  /*1fb0*/  IMAD R3, R3, UR5, R0 ;  /* 0x0000000503037c24 */ /* 0x000fe2000f8e0200 */
[----:B------:R-:W-:Y:S01]  /*1fc0*/  ISETP.GE.AND P0, PT, R23, UR4, PT ;  /* 0x0000000417007c0c */ /* 0x000fe2000bf06270 */
[-C--:B------:R-:W-:Y:S01]  /*1fd0*/  IMAD R0, R20, R32.reuse, RZ ;  /* 0x0000002014007224 */ /* 0x080fe200078e02ff */
[----:B------:R-:W-:Y:S01]  /*1fe0*/  SEL R6, RZ, 0xffffffff, P1 ;  /* 0xffffffffff067807 */ /* 0x000fe20000800000 */
[----:B------:R-:W-:-:S04]  /*1ff0*/  IMAD.WIDE.U32 R8, R144, R32, R4 ;  /* 0x0000002090087225 */ /* 0x000fc800078e0004 */
[----:B------:R-:W-:Y:S02]  /*2000*/  IMAD R83, R144, R33, R0 ;  /* 0x0000002190537224 */ /* 0x000fe400078e0200 */
[----:B------:R-:W-:Y:S01]  /*2010*/  IMAD.IADD R31, R11, 0x1, R3 ;  /* 0x000000010b1f7824 */ /* 0x000fe200078e0203 */
[----:B------:R-:W-:Y:S01]  /*2020*/  SEL R3, RZ, 0x1, P0 ;  /* 0x00000001ff037807 */ /* 0x000fe20000000000 */
[----:B------:R-:W-:Y:S01]  /*2030*/  IMAD.SHL.U32 R6, R6, 0x2, RZ ;  /* 0x0000000206067824 */ /* 0x000fe200078e00ff */
[----:B------:R-:W-:Y:S01]  /*2040*/  IADD3 R85, P1, R28, R8, RZ ;  /* 0x000000081c557210 */ /* 0x000fe20007f3e0ff */
[----:B------:R-:W-:Y:S01]  /*2050*/  IMAD.IADD R0, R29, 0x1, R13 ;  /* 0x000000011d007824 */ /* 0x000fe200078e020d */
[----:B------:R-:W-:Y:S02]  /*2060*/  ISETP.GE.AND P0, PT, R21, UR4, PT ;  /* 0x0000000415007c0c */ /* 0x000fe4000bf06270 */
[----:B------:R-:W-:Y:S01]  /*2070*/  LOP3.LUT R3, R6, 0x2, R3, 0xe2, !PT ;  /* 0x0000000206037812 */ /* 0x000fe200078ee203 */
[----:B------:R-:W-:Y:S01]  /*2080*/  IMAD R6, R20, R70, RZ ;  /* 0x0000004614067224 */ /* 0x000fe200078e02ff */
[----:B------:R-:W-:-:S02]  /*2090*/  IADD3.X R83, R0, R9, R83, P1, !PT ;  /* 0x0000000900537210 */ /* 0x000fc40000ffe453 */
[----:B------:R-:W-:Y:S01]  /*20a0*/  ISETP.GE.AND P1, PT, R103, UR4, PT ;  /* 0x0000000467007c0c */ /* 0x000fe2000bf26270 */
[----:B------:R-:W-:Y:S01]  /*20b0*/  IMAD.MOV.U32 R30, RZ, RZ, R10 ;  /* 0x000000ffff1e7224 */ /* 0x000fe200078e000a */
[----:B------:R-:W-:Y:S01]  /*20c0*/  SHF.R.S32.HI R9, RZ, 0x1f, R18 ;  /* 0x0000001fff097819 */ /* 0x000fe20000011412 */
[----:B------:R-:W-:Y:S01]  /*20d0*/  IMAD R13, R144, R71, R6 ;  /* 0x00000047900d7224 */ /* 0x000fe200078e0206 */
[----:B------:R-:W-:Y:S01]  /*20e0*/  SEL R6, RZ, 0x4, P0 ;  /* 0x00000004ff067807 */ /* 0x000fe20000000000 */
[----:B------:R-:W-:Y:S01]  /*20f0*/  IMAD.MOV.U32 R8, RZ, RZ, R18 ;  /* 0x000000ffff087224 */ /* 0x000fe200078e0012 */
[----:B------:R-:W-:Y:S02]  /*2100*/  SEL R10, RZ, 0x8, P1 ;  /* 0x00000008ff0a7807 */ /* 0x000fe40000800000 */
[----:B------:R-:W-:Y:S01]  /*2110*/  ISETP.GE.AND P0, PT, R102, UR4, PT ;  /* 0x0000000466007c0c */ /* 0x000fe2000bf06270 */
[----:B------:R-:W-:Y:S01]  /*2120*/  IMAD.WIDE.U32 R68, R144, R70, R8 ;  /* 0x0000004690447225 */ /* 0x000fe200078e0008 */
[----:B------:R-:W-:-:S02]  /*2130*/  LOP3.LUT R3, R10, R3, R6, 0xfe, !PT ;  /* 0x000000030a037212 */ /* 0x000fc400078efe06 */
[----:B------:R-:W-:Y:S01]  /*2140*/  SEL R6, RZ, 0x10, P0 ;  /* 0x00000010ff067807 */ /* 0x000fe20000000000 */
[----:B------:R-:W-:Y:S02]  /*2150*/  IMAD.IADD R35, R35, 0x1, R13 ;  /* 0x0000000123237824 */ /* 0x000fe400078e020d */
[----:B------:R-:W-:Y:S01]  /*2160*/  IMAD.IADD R69, R13, 0x1, R69 ;  /* 0x000000010d457824 */ /* 0x000fe200078e0245 */
[----:B------:R-:W-:Y:S01]  /*2170*/  LOP3.LUT R13, R3, R6, RZ, 0xfc, !PT ;  /* 0x00000006030d7212 */ /* 0x000fe200078efcff */
[----:B------:R-:W-:Y:S01]  /*2180*/  IMAD R11, R12, UR6, RZ ;  /* 0x000000060c0b7c24 */ /* 0x000fe2000f8e02ff */
[----:B--2---:R-:W-:Y:S01]  /*2190*/  ISETP.GE.AND P1, PT, R38, R104, PT ;  /* 0x000000682600720c */ /* 0x004fe20003f26270 */
[----:B------:R-:W-:Y:S02]  /*21a0*/  IMAD R3, R20, R76, RZ ;  /* 0x0000004c14037224 */ /* 0x000fe400078e02ff */
[C---:B------:R-:W-:Y:S02]  /*21b0*/  IMAD R11, R15.reuse, UR7, R11 ;  /* 0x000000070f0b7c24 */ /* 0x040fe4000f8e020b */
[----:B------:R-:W-:-:S04]  /*21c0*/  IMAD.WIDE.U32 R30, R15, UR6, R30 ;  /* 0x000000060f1e7c25 */ /* 0x000fc8000f8e001e */
[----:B------:R-:W-:Y:S01]  /*21d0*/  IMAD R15, R144, R77, R3 ;  /* 0x0000004d900f7224 */ /* 0x000fe200078e0203 */
[----:B------:R-:W-:Y:S01]  /*21e0*/  SEL R3, R104, RZ, P1 ;  /* 0x000000ff68037207 */ /* 0x000fe20000800000 */
[----:B------:R-:W-:-:S04]  /*21f0*/  IMAD.WIDE.U32 R74, R144, R76, R8 ;  /* 0x0000004c904a7225 */ /* 0x000fc800078e0008 */
[----:B------:R-:W-:Y:S02]  /*2200*/  IMAD.IADD R8, R38, 0x1, R3 ;  /* 0x0000000126087824 */ /* 0x000fe400078e0203 */
[----:B------:R-:W2:Y:S01]  /*2210*/  LDL R38, [R1+0x88] ;  /* 0x0000880001267983 */ /* 0x000ea20000100800 */
[-C--:B------:R-:W-:Y:S02]  /*2220*/  ISETP.GE.AND P0, PT, R23, R104.reuse, PT ;  /* 0x000000681700720c */ /* 0x080fe40003f06270 */
[----:B------:R-:W-:Y:S01]  /*2230*/  ISETP.GE.AND P2, PT, R21, R104, PT ;  /* 0x000000681500720c */ /* 0x000fe20003f46270 */
[----:B------:R-:W-:Y:S01]  /*2240*/  IMAD.WIDE.U32 R72, R144, R76, R4 ;  /* 0x0000004c90487225 */ /* 0x000fe200078e0004 */
[C---:B------:R-:W-:Y:S02]  /*2250*/  SEL R4, R104.reuse, RZ, P0 ;  /* 0x000000ff68047207 */ /* 0x040fe40000000000 */
[----:B------:R-:W-:Y:S02]  /*2260*/  SEL R5, R104, RZ, P2 ;  /* 0x000000ff68057207 */ /* 0x000fe40001000000 */
[----:B---3--:R-:W-:Y:S01]  /*2270*/  LOP3.LUT R37, R37, 0xfffffffe, RZ, 0xc0, !PT ;  /* 0xfffffffe25257812 */ /* 0x008fe200078ec0ff */
[----:B------:R-:W-:-:S02]  /*2280*/  IMAD.IADD R4, R23, 0x1, R4 ;  /* 0x0000000117047824 */ /* 0x000fc400078e0204 */
[----:B------:R-:W-:Y:S02]  /*2290*/  IMAD.IADD R10, R21, 0x1, R5 ;  /* 0x00000001150a7824 */ /* 0x000fe400078e0205 */
[----:B------:R-:W-:Y:S01]  /*22a0*/  IMAD.IADD R73, R73, 0x1, R15 ;  /* 0x0000000149497824 */ /* 0x000fe200078e020f */
[----:B------:R-:W-:Y:S01]  /*22b0*/  SHF.R.S32.HI R5, RZ, 0x1f, R4 ;  /* 0x0000001fff057819 */ /* 0x000fe20000011404 */
[----:B------:R-:W-:Y:S01]  /*22c0*/  IMAD.IADD R75, R15, 0x1, R75 ;  /* 0x000000010f4b7824 */ /* 0x000fe200078e024b */
[----:B------:R-:W-:Y:S02]  /*22d0*/  @P2 LOP3.LUT R37, R37, 0x1, RZ, 0xfc, !PT ;  /* 0x0000000125252812 */ /* 0x000fe400078efcff */
[----:B------:R-:W-:Y:S02]  /*22e0*/  SHF.R.S32.HI R15, RZ, 0x1f, R10 ;  /* 0x0000001fff0f7819 */ /* 0x000fe4000001140a */
[----:B------:R-:W-:Y:S02]  /*22f0*/  SHF.R.S32.HI R9, RZ, 0x1f, R8 ;  /* 0x0000001fff097819 */ /* 0x000fe40000011408 */
[----:B------:R-:W-:-:S02]  /*2300*/  LEA.HI R3, R5, R4, RZ, 0x3 ;  /* 0x0000000405037211 */ /* 0x000fc400078f18ff */
[----:B------:R-:W-:Y:S02]  /*2310*/  LEA.HI R6, R5, R4, RZ, 0x5 ;  /* 0x0000000405067211 */ /* 0x000fe400078f28ff */
[----:B------:R-:W-:Y:S02]  /*2320*/  LOP3.LUT R37, R37, 0xfffffffd, RZ, 0xc0, !PT ;  /* 0xfffffffd25257812 */ /* 0x000fe400078ec0ff */
[CC--:B------:R-:W-:Y:S02]  /*2330*/  LEA.HI R5, R15.reuse, R10.reuse, RZ, 0x3 ;  /* 0x0000000a0f057211 */ /* 0x0c0fe400078f18ff */
[----:B------:R-:W-:Y:S02]  /*2340*/  LEA.HI R10, R15, R10, RZ, 0x5 ;  /* 0x0000000a0f0a7211 */ /* 0x000fe400078f28ff */
[CC--:B------:R-:W-:Y:S02]  /*2350*/  LEA.HI R4, R9.reuse, R8.reuse, RZ, 0x3 ;  /* 0x0000000809047211 */ /* 0x0c0fe400078f18ff */
[----:B------:R-:W-:-:S02]  /*2360*/  LEA.HI R9, R9, R8, RZ, 0x5 ;  /* 0x0000000809097211 */ /* 0x000fc400078f28ff */
[----:B------:R-:W-:Y:S02]  /*2370*/  SHF.R.S32.HI R8, RZ, 0x5, R6 ;  /* 0x00000005ff087819 */ /* 0x000fe40000011406 */
[----:B------:R-:W-:Y:S02]  /*2380*/  SHF.R.S32.HI R15, RZ, 0x5, R10 ;  /* 0x00000005ff0f7819 */ /* 0x000fe4000001140a */
[C---:B------:R-:W-:Y:S02]  /*2390*/  LOP3.LUT R6, R14.reuse, 0x18, R3, 0xf8, !PT ;  /* 0x000000180e067812 */ /* 0x040fe400078ef803 */
[C---:B------:R-:W-:Y:S02]  /*23a0*/  LOP3.LUT R10, R14.reuse, 0x18, R4, 0xf8, !PT ;  /* 0x000000180e0a7812 */ /* 0x040fe400078ef804 */
[----:B-----5:R-:W-:Y:S02]  /*23b0*/  SHF.R.S32.HI R21, RZ, 0x1f, R106 ;  /* 0x0000001fff157819 */ /* 0x020fe4000001146a */
[----:B------:R-:W-:Y:S01]  /*23c0*/  LOP3.LUT R14, R14, 0x18, R5, 0xf8, !PT ;  /* 0x000000180e0e7812 */ /* 0x000fe200078ef805 */
[----:B------:R-:W-:Y:S01]  /*23d0*/  VIADD R101, R23, 0x50 ;  /* 0x0000005017657836 */ /* 0x000fe20000000000 */
[----:B------:R-:W-:-:S02]  /*23e0*/  IADD3 R78, P2, R144, R79, RZ ;  /* 0x0000004f904e7210 */ /* 0x000fc40007f5e0ff */
[----:B------:R-:W-:Y:S01]  /*23f0*/  SHF.R.S32.HI R12, RZ, 0x5, R9 ;  /* 0x00000005ff0c7819 */ /* 0x000fe20000011409 */
[--C-:B------:R-:W-:Y:S01]  /*2400*/  IMAD R8, R8, 0x1200, R40.reuse ;  /* 0x0000120008087824 */ /* 0x100fe200078e0228 */
[-C--:B------:R-:W-:Y:S01]  /*2410*/  LOP3.LUT R9, R6, R39.reuse, RZ, 0x3c, !PT ;  /* 0x0000002706097212 */ /* 0x080fe200078e3cff */
[----:B------:R-:W-:Y:S01]  /*2420*/  IMAD R15, R15, 0x1200, R40 ;  /* 0x000012000f0f7824 */ /* 0x000fe200078e0228 */
[----:B------:R-:W-:Y:S01]  /*2430*/  LOP3.LUT R14, R14, R39, RZ, 0x3c, !PT ;  /* 0x000000270e0e7212 */ /* 0x000fe200078e3cff */
[C---:B------:R-:W-:Y:S02]  /*2440*/  IMAD R6, R21.reuse, R70, RZ ;  /* 0x0000004615067224 */ /* 0x040fe400078e02ff */
[----:B------:R-:W-:Y:S02]  /*2450*/  IMAD R21, R21, R76, RZ ;  /* 0x0000004c15157224 */ /* 0x000fe400078e02ff */
[----:B------:R-:W-:Y:S01]  /*2460*/  IMAD.X R79, R20, 0x1, R7, P2 ;  /* 0x00000001144f7824 */ /* 0x000fe200010e0607 */
[----:B------:R-:W-:Y:S01]  /*2470*/  ISETP.GE.AND P2, PT, R101, UR4, PT ;  /* 0x0000000465007c0c */ /* 0x000fe2000bf46270 */
[----:B------:R-:W-:-:S02]  /*2480*/  IMAD.IADD R100, R8, 0x1, R9 ;  /* 0x0000000108647824 */ /* 0x000fc400078e0209 */
[----:B------:R-:W-:Y:S01]  /*2490*/  IMAD.IADD R98, R15, 0x1, R14 ;  /* 0x000000010f627824 */ /* 0x000fe200078e020e */
[----:B------:R-:W-:Y:S01]  /*24a0*/  LOP3.LUT R99, R10, R39, RZ, 0x3c, !PT ;  /* 0x000000270a637212 */ /* 0x000fe200078e3cff */
[----:B------:R-:W-:Y:S02]  /*24b0*/  IMAD R9, R33, 0x90, RZ ;  /* 0x0000009021097824 */ /* 0x000fe400078e02ff */
[C---:B------:R-:W-:Y:S02]  /*24c0*/  IMAD R21, R106.reuse, R77, R21 ;  /* 0x0000004d6a157224 */ /* 0x040fe400078e0215 */
[----:B------:R-:W-:Y:S02]  /*24d0*/  IMAD R15, R77, 0x90, RZ ;  /* 0x000000904d0f7824 */ /* 0x000fe400078e02ff */
[----:B------:R-:W-:Y:S01]  /*24e0*/  IMAD.WIDE.U32 R72, R106, R76, R72 ;  /* 0x0000004c6a487225 */ /* 0x000fe200078e0048 */
[----:B------:R-:W-:-:S03]  /*24f0*/  SEL R10, RZ, 0x20, P2 ;  /* 0x00000020ff0a7807 */ /* 0x000fc60001000000 */
[----:B------:R-:W-:-:S04]  /*2500*/  IMAD.WIDE.U32 R74, R106, R76, R74 ;  /* 0x0000004c6a4a7225 */ /* 0x000fc800078e004a */
[----:B------:R-:W-:-:S04]  /*2510*/  IMAD.WIDE.U32 R32, R32, 0x90, RZ ;  /* 0x0000009020207825 */ /* 0x000fc800078e00ff */
[----:B------:R-:W-:Y:S01]  /*2520*/  IMAD.WIDE.U32 R76, R76, 0x90, RZ ;  /* 0x000000904c4c7825 */ /* 0x000fe200078e00ff */
[----:B------:R-:W-:-:S03]  /*2530*/  IADD3 R86, R33, R9, RZ ;  /* 0x0000000921567210 */ /* 0x000fc60007ffe0ff */
[----:B------:R-:W-:Y:S02]  /*2540*/  IMAD R12, R12, 0x1200, R40 ;  /* 0x000012000c0c7824 */ /* 0x000fe400078e0228 */
[----:B------:R-:W-:Y:S01]  /*2550*/  IMAD.IADD R88, R77, 0x1, R15 ;  /* 0x000000014d587824 */ /* 0x000fe200078e020f */
[----:B------:R-:W-:Y:S01]  /*2560*/  LOP3.LUT R15, R13, R10, RZ, 0xfc, !PT ;  /* 0x0000000a0d0f7212 */ /* 0x000fe200078efcff */
[----:B------:R-:W-:Y:S01]  /*2570*/  IMAD R27, R106, R71, R6 ;  /* 0x000000476a1b7224 */ /* 0x000fe200078e0206 */
[----:B------:R-:W-:Y:S01]  /*2580*/  LOP3.LUT R7, R3, 0xfffffff8, RZ, 0xc0, !PT ;  /* 0xfffffff803077812 */ /* 0x000fe200078ec0ff */
[----:B------:R-:W-:Y:S01]  /*2590*/  IMAD R87, R71, 0x90, RZ ;  /* 0x0000009047577824 */ /* 0x000fe200078e02ff */
[----:B------:R-:W-:Y:S01]  /*25a0*/  LOP3.LUT R8, R4, 0xfffffff8, RZ, 0xc0, !PT ;  /* 0xfffffff804087812 */ /* 0x000fe200078ec0ff */
[----:B------:R-:W-:Y:S01]  /*25b0*/  IMAD.WIDE.U32 R34, R106, R70, R34 ;  /* 0x000000466a227225 */ /* 0x000fe200078e0022 */
[----:B------:R-:W-:-:S03]  /*25c0*/  LOP3.LUT R9, R5, 0xfffffff8, RZ, 0xc0, !PT ;  /* 0xfffffff805097812 */ /* 0x000fc600078ec0ff */
[----:B------:R-:W-:Y:S01]  /*25d0*/  IMAD.WIDE.U32 R68, R106, R70, R68 ;  /* 0x000000466a447225 */ /* 0x000fe200078e0044 */
[----:B------:R-:W-:-:S03]  /*25e0*/  LOP3.LUT R10, R13, 0x1, RZ, 0xc0, !PT ;  /* 0x000000010d0a7812 */ /* 0x000fc600078ec0ff */
[----:B------:R-:W-:Y:S01]  /*25f0*/  IMAD.WIDE.U32 R70, R70, 0x90, RZ ;  /* 0x0000009046467825 */ /* 0x000fe200078e00ff */
[C---:B------:R-:W-:Y:S02]  /*2600*/  LOP3.LUT R13, R15.reuse, 0x8, RZ, 0xc0, !PT ;  /* 0x000000080f0d7812 */ /* 0x040fe400078ec0ff */
[C---:B------:R-:W-:Y:S01]  /*2610*/  LOP3.LUT R14, R15.reuse, 0x10, RZ, 0xc0, !PT ;  /* 0x000000100f0e7812 */ /* 0x040fe200078ec0ff */
[----:B------:R-:W-:Y:S01]  /*2620*/  IMAD.IADD R99, R12, 0x1, R99 ;  /* 0x000000010c637824 */ /* 0x000fe200078e0263 */
[----:B------:R-:W-:Y:S01]  /*2630*/  LOP3.LUT R12, R15, 0x4, RZ, 0xc0, !PT ;  /* 0x000000040f0c7812 */ /* 0x000fe200078ec0ff */
[----:B------:R-:W-:Y:S01]  /*2640*/  IMAD.IADD R82, R31, 0x1, R11 ;  /* 0x000000011f527824 */ /* 0x000fe200078e020b */
[----:B------:R-:W-:Y:S01]  /*2650*/  LOP3.LUT R11, R15, 0x2, RZ, 0xc0, !PT ;  /* 0x000000020f0b7812 */ /* 0x000fe200078ec0ff */
[----:B------:R-:W-:Y:S01]  /*2660*/  IMAD.IADD R81, R35, 0x1, R27 ;  /* 0x0000000123517824 */ /* 0x000fe200078e021b */
[----:B------:R-:W-:Y:S01]  /*2670*/  SHF.R.S32.HI R93, RZ, 0x1f, R7 ;  /* 0x0000001fff5d7819 */ /* 0x000fe20000011407 */
[----:B------:R-:W-:Y:S01]  /*2680*/  VIADD R109, R36, 0x8 ;  /* 0x00000008246d7836 */ /* 0x000fe20000000000 */
[----:B------:R-:W-:Y:S01]  /*2690*/  SHF.R.S32.HI R90, RZ, 0x1f, R8 ;  /* 0x0000001fff5a7819 */ /* 0x000fe20000011408 */
[----:B------:R-:W-:Y:S01]  /*26a0*/  IMAD.SHL.U32 R107, R104, 0x2, RZ ;  /* 0x00000002686b7824 */ /* 0x000fe200078e00ff */
[----:B------:R-:W-:Y:S01]  /*26b0*/  SHF.R.S32.HI R89, RZ, 0x1f, R9 ;  /* 0x0000001fff597819 */ /* 0x000fe20000011409 */
[----:B------:R-:W-:Y:S01]  /*26c0*/  IMAD.IADD R87, R71, 0x1, R87 ;  /* 0x0000000147577824 */ /* 0x000fe200078e0257 */
[----:B------:R-:W-:Y:S01]  /*26d0*/  LOP3.LUT R15, R15, 0x20, RZ, 0xc0, !PT ;  /* 0x000000200f0f7812 */ /* 0x000fe200078ec0ff */
[----:B------:R-:W-:-:S02]  /*26e0*/  IMAD.IADD R27, R27, 0x1, R69 ;  /* 0x000000011b1b7824 */ /* 0x000fc400078e0245 */
[----:B------:R-:W-:Y:S02]  /*26f0*/  IMAD.IADD R80, R73, 0x1, R21 ;  /* 0x0000000149507824 */ /* 0x000fe400078e0215 */
[----:B------:R-:W-:Y:S01]  /*2700*/  IMAD.IADD R6, R21, 0x1, R75 ;  /* 0x0000000115067824 */ /* 0x000fe200078e024b */
[----:B------:R-:W-:Y:S01]  /*2710*/  @!P6 BAR.SYNC.DEFER_BLOCKING 0x9, 0x100 ;  /* 0x024400000000eb1d */ /* 0x000fe20000010000 */
[----:B--2---:R-:W-:-:S13]  /*2720*/  LOP3.LUT P3, RZ, R38, 0x2, RZ, 0xc0, !PT ;  /* 0x0000000226ff7812 */ /* 0x004fda000786c0ff */
[----:B------:R-:W-:-:S05]  /*2730*/  @P3 LOP3.LUT R37, R37, 0x2, RZ, 0xfc, !PT ;  /* 0x0000000225253812 */ /* 0x000fca00078efcff */
[----:B------:R0:W-:Y:S02]  /*2740*/  STL [R1+0x60], R37 ;  /* 0x0000602501007387 */ /* 0x0001e40000100800 */
.L_x_1917:
[----:B--2---:R-:W2:Y:S01]  /*2750*/  LDL R20, [R1+0x60] ;  /* 0x0000600001147983 */ /* 0x004ea20000100800 */
[----:B-1----:R-:W1:Y:S03]  /*2760*/  LDC.64 R94, c[0x0][0x2d8] ;  /* 0x0000b600ff5e7b82 */ /* 0x002e660000000a00 */
[----:B0--3--:R-:W3:Y:S01]  /*2770*/  LDL R37, [R1+0x64] ;  /* 0x0000640001257983 */ /* 0x009ee20000100800 */
[----:B------:R-:W-:Y:S01]  /*2780*/  VIADD R43, R25, 0xffffffff ;  /* 0xffffffff192b7836 */ /* 0x000fe20000000000 */
[----:B------:R-:W-:Y:S05]  /*2790*/  YIELD ;  /* 0x0000000000007946 */ /* 0x000fea0003800000 */
[----:B------:R-:W0:Y:S01]  /*27a0*/  LDC R105, c[0x0][0x3d4] ;  /* 0x0000f500ff697b82 */ /* 0x000e220000000800 */
[----:B------:R-:W-:Y:S01]  /*27b0*/  SHF.R.S32.HI R36, RZ, 0x1f, R43 ;  /* 0x0000001fff247819 */ /* 0x000fe2000001142b */
[-C--:B------:R-:W-:Y:S01]  /*27c0*/  IMAD R21, R86, R43.reuse, RZ ;  /* 0x0000002b56157224 */ /* 0x080fe200078e02ff */
[----:B------:R-:W-:Y:S01]  /*27d0*/  BSSY B0, `(.L_x_1862) ;  /* 0x00003e3000007945 */ /* 0x000fe20003800000 */
[----:B------:R-:W-:-:S04]  /*27e0*/  IMAD.WIDE.U32 R64, R32, R43, RZ ;  /* 0x0000002b20407225 */ /* 0x000fc800078e00ff */
[----:B------:R-:W-:-:S04]  /*27f0*/  IMAD R21, R36, R32, R21 ;  /* 0x0000002024157224 */ /* 0x000fc800078e0215 */
[----:B------:R-:W-:Y:S01]  /*2800*/  IMAD.IADD R97, R65, 0x1, R21 ;  /* 0x0000000141617824 */ /* 0x000fe200078e0215 */
[----:B--2---:R-:W-:Y:S02]  /*2810*/  LOP3.LUT P4, RZ, R20, 0x2, RZ, 0xc0, !PT ;  /* 0x0000000214ff7812 */ /* 0x004fe4000788c0ff */
[----:B------:R-:W-:Y:S01]  /*2820*/  IADD3 R20, P2, R85, R64, RZ ;  /* 0x0000004055147210 */ /* 0x000fe20007f5e0ff */
[----:B---3--:R-:W-:-:S03]  /*2830*/  IMAD R21, R19, 0x3600, R37 ;  /* 0x0000360013157824 */ /* 0x008fc600078e0225 */
[C---:B-1----:R-:W-:Y:S01]  /*2840*/  LEA R40, P3, R20.reuse, R94, 0x1 ;  /* 0x0000005e14287211 */ /* 0x042fe200078608ff */
[----:B------:R-:W-:Y:S01]  /*2850*/  IMAD.X R25, R97, 0x1, R83, P2 ;  /* 0x0000000161197824 */ /* 0x000fe200010e0653 */
[----:B------:R-:W-:Y:S01]  /*2860*/  ISETP.GT.AND P2, PT, R43, R24, PT ;  /* 0x000000182b00720c */ /* 0x000fe20003f44270 */
[C---:B------:R-:W-:Y:S02]  /*2870*/  VIADD R37, R21.reuse, 0x10 ;  /* 0x0000001015257836 */ /* 0x040fe40000000000 */
[C-C-:B------:R-:W-:Y:S01]  /*2880*/  IMAD R84, R21.reuse, 0x2, R26.reuse ;  /* 0x0000000215547824 */ /* 0x140fe200078e021a */
[----:B------:R-:W-:Y:S01]  /*2890*/  LEA.HI.X R41, R20, R95, R25, 0x1, P3 ;  /* 0x0000005f14297211 */ /* 0x000fe200018f0c19 */
[----:B------:R-:W-:Y:S01]  /*28a0*/  @P4 VIADD R37, R21, 0xfffffff0 ;  /* 0xfffffff015254836 */ /* 0x000fe20000000000 */
[----:B0-----:R-:W-:Y:S01]  /*28b0*/  ISETP.GE.AND P3, PT, R105, 0x1, PT ;  /* 0x000000016900780c */ /* 0x001fe20003f66270 */
[----:B------:R-:W-:Y:S02]  /*28c0*/  IMAD.MOV.U32 R25, RZ, RZ, R43 ;  /* 0x000000ffff197224 */ /* 0x000fe400078e002b */
[----:B------:R-:W-:-:S10]  /*28d0*/  IMAD R21, R37, 0x2, R26 ;  /* 0x0000000225157824 */ /* 0x000fd400078e021a */
        /* <DEDUP_REMOVED lines=9> */
[----:B------:R-:W-:Y:S01]  /*2970*/  IMAD R37, R36, R76, R37 ;  /* 0x0000004c24257224 */ /* 0x000fe200078e0225 */
[----:B------:R-:W-:Y:S01]  /*2980*/  IADD3 R92, R61, R39, RZ ;  /* 0x000000273d5c7210 */ /* 0x000fe20007ffe0ff */
[----:B------:R-:W-:-:S04]  /*2990*/  IMAD.WIDE.U32 R62, R76, R43, RZ ;  /* 0x0000002b4c3e7225 */ /* 0x000fc800078e00ff */
        /* <DEDUP_REMOVED lines=21> */
[----:B------:R-:W-:Y:S01]  /*2af0*/  ULDC.64 UR6, c[0x0][0x208] ;  /* 0x0000820000067ab9 */ /* 0x000fe20000000a00 */
        /* <DEDUP_REMOVED lines=41> */
.L_x_1866:
[----:B------:R-:W-:Y:S05]  /*2d90*/  BSYNC B1 ;  /* 0x0000000000017941 */ /* 0x000fea0003800000 */
.L_x_1865:
[----:B-----5:R-:W-:Y:S01]  /*2da0*/  IMAD.MOV.U32 R20, RZ, RZ, R42 ;  /* 0x000000ffff147224 */ /* 0x020fe200078e002a */
[----:B------:R-:W-:Y:S01]  /*2db0*/  ULOP3.LUT UR4, UR60, 0x1, URZ, 0xfc, !UPT ;  /* 0x000000013c047892 */ /* 0x000fe2000f8efc3f */
[----:B0-----:R-:W-:Y:S02]  /*2dc0*/  IMAD.MOV.U32 R36, RZ, RZ, R43 ;  /* 0x000000ffff247224 */ /* 0x001fe400078e002b */
[----:B------:R-:W-:Y:S01]  /*2dd0*/  IMAD.MOV.U32 R37, RZ, RZ, R46 ;  /* 0x000000ffff257224 */ /* 0x000fe200078e002e */
[----:B------:R-:W-:Y:S01]  /*2de0*/  UISETP.NE.AND UP0, UPT, UR4, 0x3, UPT ;  /* 0x000000030400788c */ /* 0x000fe2000bf05270 */
[----:B------:R-:W-:Y:S01]  /*2df0*/  IMAD.MOV.U32 R38, RZ, RZ, R47 ;  /* 0x000000ffff267224 */ /* 0x000fe200078e002f */
[----:B------:R-:W-:Y:S01]  /*2e00*/  PRMT R61, R36, 0x5410, R20 ;  /* 0x00005410243d7816 */ /* 0x000fe20000000014 */
        /* <DEDUP_REMOVED lines=32> */
[----:B------:R-:W-:-:S02]  /*3010*/  PRMT R120, R120, 0x5410, R36 ;  /* 0x0000541078787816 */ /* 0x000fc40000000024 */
[----:B------:R-:W-:Y:S02]  /*3020*/  PRMT R113, R37, 0x7610, R113 ;  /* 0x0000761025717816 */ /* 0x000fe40000000071 */
[----:B------:R-:W-:Y:S01]  /*3030*/  PRMT R115, R38, 0x7610, R115 ;  /* 0x0000761026737816 */ /* 0x000fe20000000073 */
[----:B------:R-:W-:Y:S06]  /*3040*/  @!P3 BRA `(.L_x_1867) ;  /* 0x000000000004b947 */ /* 0x000fec0003800000 */
[----:B------:R-:W-:Y:S01]  /*3050*/  BPT.TRAP 0x1 ;  /* 0x000000040000795c */ /* 0x000fe20000300000 */
.L_x_1867:
[----:B------:R-:W2:Y:S01]  /*3060*/  LDL R36, [R1+0x44] ;  /* 0x0000440001247983 */ /* 0x000ea20000100800 */
[----:B------:R-:W-:Y:S01]  /*3070*/  IMAD R20, R19, 0x8, R16 ;  /* 0x0000000813147824 */ /* 0x000fe200078e0210 */
[----:B------:R-:W-:Y:S01]  /*3080*/  BSSY B1, `(.L_x_1868) ;  /* 0x0000004000017945 */ /* 0x000fe20003800000 */
[----:B--2---:R-:W-:-:S04]  /*3090*/  SHF.L.U32 R92, R36, 0x1f, RZ ;  /* 0x0000001f245c7819 */ /* 0x004fc800000006ff */
[----:B------:R-:W0:Y:S02]  /*30a0*/  SYNCS.PHASECHK.TRANS64.TRYWAIT P5, [R20+URZ+0x31c90], R92 ;  /* 0x031c905c140075a7 */ /* 0x000e2400080a017f */
[----:B0-----:R-:W-:Y:S05]  /*30b0*/  @!P5 BRA `(.L_x_1869) ;  /* 0x000001f800c0d947 */ /* 0x001fea0003800000 */
.L_x_2108:
[----:B------:R-:W-:Y:S05]  /*30c0*/  BSYNC B1 ;  /* 0x0000000000017941 */ /* 0x000fea0003800000 */
.L_x_1868:
        /* <DEDUP_REMOVED lines=9> */
[----:B------:R-:W-:Y:S01]  /*3160*/  HADD2.F32 R113, -RZ, R113.H0_H0 ;  /* 0x20000071ff717230 */ /* 0x000fe20000004100 */
        /* <DEDUP_REMOVED lines=8> */
[-C--:B------:R-:W-:Y:S01]  /*31f0*/  FMUL.FTZ R112, R39, R96.reuse ;  /* 0x0000006027707220 */ /* 0x080fe20000410000 */
[--C-:B------:R-:W-:Y:S02]  /*3200*/  HADD2.F32 R63, -RZ, R67.reuse.H1_H1 ;  /* 0x30000043ff3f7230 */ /* 0x100fe40000004100 */
[----:B------:R-:W-:Y:S01]  /*3210*/  FMUL.FTZ R114, R37, R96 ;  /* 0x0000006025727220 */ /* 0x000fe20000410000 */
[----:B------:R-:W-:Y:S02]  /*3220*/  HADD2.F32 R67, -RZ, R67.H0_H0 ;  /* 0x20000043ff437230 */ /* 0x000fe40000004100 */
[----:B------:R-:W-:Y:S02]  /*3230*/  HADD2.F32 R60, -RZ, R60.H0_H0 ;  /* 0x2000003cff3c7230 */ /* 0x000fe40000004100 */
[----:B------:R-:W-:Y:S01]  /*3240*/  FMUL.FTZ R96, R63, R94 ;  /* 0x0000005e3f607220 */ /* 0x000fe20000410000 */
[----:B------:R-:W-:-:S02]  /*3250*/  HADD2.F32 R66, -RZ, R66.H0_H0 ;  /* 0x20000042ff427230 */ /* 0x000fc40000004100 */
[----:B------:R-:W-:Y:S01]  /*3260*/  FMUL.FTZ R94, R67, R94 ;  /* 0x0000005e435e7220 */ /* 0x000fe20000410000 */
[----:B------:R-:W-:Y:S02]  /*3270*/  HADD2.F32 R95, -RZ, R111.H1_H1 ;  /* 0x3000006fff5f7230 */ /* 0x000fe40000004100 */
[-C--:B------:R-:W-:Y:S01]  /*3280*/  FFMA.FTZ R37, R37, R60.reuse, -R112 ;  /* 0x0000003c25257223 */ /* 0x080fe20000010870 */
[----:B------:R-:W-:Y:S01]  /*3290*/  FFMA.FTZ R60, R39, R60, R114 ;  /* 0x0000003c273c7223 */ /* 0x000fe20000010072 */
[-C--:B------:R-:W-:Y:S01]  /*32a0*/  FFMA.FTZ R39, R67, R66.reuse, -R96 ;  /* 0x0000004243277223 */ /* 0x080fe20000010860 */
[----:B------:R-:W-:Y:S01]  /*32b0*/  FFMA.FTZ R66, R63, R66, R94 ;  /* 0x000000423f427223 */ /* 0x000fe2000001005e */
[--C-:B------:R-:W-:Y:S02]  /*32c0*/  HADD2.F32 R94, -RZ, R36.reuse.H1_H1 ;  /* 0x30000024ff5e7230 */ /* 0x100fe40000004100 */
[----:B------:R-:W-:Y:S01]  /*32d0*/  HADD2.F32 R96, -RZ, R36.H0_H0 ;  /* 0x20000024ff607230 */ /* 0x000fe20000004100 */
[----:B------:R-:W-:Y:S01]  /*32e0*/  F2FP.F16.F32.PACK_AB R37, R60, R37 ;  /* 0x000000253c25723e */ /* 0x000fe200000000ff */
[----:B------:R-:W-:Y:S01]  /*32f0*/  HADD2.F32 R67, -RZ, R115.H0_H0 ;  /* 0x20000073ff437230 */ /* 0x000fe20000004100 */
[----:B------:R-:W-:Y:S01]  /*3300*/  F2FP.F16.F32.PACK_AB R39, R66, R39 ;  /* 0x000000274227723e */ /* 0x000fe200000000ff */
[----:B------:R-:W-:-:S02]  /*3310*/  HADD2.F32 R36, -RZ, R38.H1_H1 ;  /* 0x30000026ff247230 */ /* 0x000fc40000004100 */
[----:B------:R-:W-:Y:S02]  /*3320*/  HADD2.F32 R63, -RZ, R111.H0_H0 ;  /* 0x2000006fff3f7230 */ /* 0x000fe40000004100 */
[-C--:B------:R-:W-:Y:S01]  /*3330*/  FMUL.FTZ R111, R94, R113.reuse ;  /* 0x000000715e6f7220 */ /* 0x080fe20000410000 */
[----:B------:R-:W-:Y:S02]  /*3340*/  HADD2.F32 R38, -RZ, R38.H0_H0 ;  /* 0x20000026ff267230 */ /* 0x000fe40000004100 */
[----:B------:R-:W-:Y:S01]  /*3350*/  FMUL.FTZ R113, R96, R113 ;  /* 0x0000007160717220 */ /* 0x000fe20000410000 */
[----:B------:R-:W-:Y:S01]  /*3360*/  FMUL.FTZ R115, R36, R67 ;  /* 0x0000004324737220 */ /* 0x000fe20000410000 */
[----:B------:R-:W-:Y:S01]  /*3370*/  FFMA.FTZ R111, R96, R63, -R111 ;  /* 0x0000003f606f7223 */ /* 0x000fe2000001086f */
[----:B------:R-:W-:Y:S01]  /*3380*/  FMUL.FTZ R67, R38, R67 ;  /* 0x0000004326437220 */ /* 0x000fe20000410000 */
[----:B------:R-:W-:Y:S01]  /*3390*/  FFMA.FTZ R94, R94, R63, R113 ;  /* 0x0000003f5e5e7223 */ /* 0x000fe20000010071 */
[----:B------:R-:W-:-:S02]  /*33a0*/  FFMA.FTZ R115, R38, R95, -R115 ;  /* 0x0000005f26737223 */ /* 0x000fc40000010873 */
[----:B------:R-:W-:Y:S02]  /*33b0*/  FFMA.FTZ R36, R36, R95, R67 ;  /* 0x0000005f24247223 */ /* 0x000fe40000010043 */
[----:B------:R-:W-:-:S03]  /*33c0*/  F2FP.F16.F32.PACK_AB R94, R94, R111 ;  /* 0x0000006f5e5e723e */ /* 0x000fc600000000ff */
[----:B------:R-:W-:Y:S02]  /*33d0*/  F2FP.F16.F32.PACK_AB R38, R36, R115 ;  /* 0x000000732426723e */ /* 0x000fe400000000ff */
[----:B------:R-:W-:-:S07]  /*33e0*/  MOV R36, R94 ;  /* 0x0000005e00247202 */ /* 0x000fce0000000f00 */
.L_x_1874:
[----:B------:R-:W-:Y:S05]  /*33f0*/  BSYNC B2 ;  /* 0x0000000000027941 */ /* 0x000fea0003800000 */
.L_x_1873:
[----:B------:R-:W-:Y:S02]  /*3400*/  ULDC.64 UR4, c[0x0][0x208] ;  /* 0x0000820000047ab9 */ /* 0x000fe40000000a00 */
[----:B--2---:R1:W-:Y:S03]  /*3410*/  STG.E.128 desc[UR4][R40.64], R36 ;  /* 0x0000002428007986 */ /* 0x0043e6000c101d04 */
.L_x_1872:
[----:B------:R-:W-:Y:S05]  /*3420*/  BSYNC B1 ;  /* 0x0000000000017941 */ /* 0x000fea0003800000 */
.L_x_1871:
        /* <DEDUP_REMOVED lines=14> */
[----:B------:R-:W-:Y:S02]  /*3510*/  HADD2.F32 R39, -RZ, R37.H1_H1 ;  /* 0x30000025ff277230 */ /* 0x000fe40000004100 */
[----:B------:R-:W-:-:S02]  /*3520*/  HADD2.F32 R64, -RZ, R60.H0_H0 ;  /* 0x2000003cff407230 */ /* 0x000fc40000004100 */
[----:B------:R-:W-:Y:S02]  /*3530*/  HADD2.F32 R37, -RZ, R37.H0_H0 ;  /* 0x20000025ff257230 */ /* 0x000fe40000004100 */
[----:B------:R-:W-:Y:S02]  /*3540*/  HADD2.F32 R65, -RZ, R65.H0_H0 ;  /* 0x20000041ff417230 */ /* 0x000fe40000004100 */
[--C-:B------:R-:W-:Y:S02]  /*3550*/  HADD2.F32 R60, -RZ, R59.reuse.H1_H1 ;  /* 0x3000003bff3c7230 */ /* 0x100fe40000004100 */
[----:B------:R-:W-:Y:S02]  /*3560*/  HADD2.F32 R59, -RZ, R59.H0_H0 ;  /* 0x2000003bff3b7230 */ /* 0x000fe40000004100 */
[----:B------:R-:W-:Y:S02]  /*3570*/  HADD2.F32 R63, -RZ, R58.H0_H0 ;  /* 0x2000003aff3f7230 */ /* 0x000fe40000004100 */
[-C--:B------:R-:W-:Y:S01]  /*3580*/  FMUL.FTZ R58, R39, R66.reuse ;  /* 0x00000042273a7220 */ /* 0x080fe20000410000 */
[----:B------:R-:W-:Y:S01]  /*3590*/  FMUL.FTZ R66, R37, R66 ;  /* 0x0000004225427220 */ /* 0x000fe20000410000 */
[CC--:B------:R-:W-:Y:S01]  /*35a0*/  FMUL.FTZ R94, R60.reuse, R65.reuse ;  /* 0x000000413c5e7220 */ /* 0x0c0fe20000410000 */
[----:B------:R-:W-:Y:S01]  /*35b0*/  FMUL.FTZ R65, R59, R65 ;  /* 0x000000413b417220 */ /* 0x000fe20000410000 */
[-C--:B------:R-:W-:Y:S01]  /*35c0*/  FFMA.FTZ R37, R37, R64.reuse, -R58 ;  /* 0x0000004025257223 */ /* 0x080fe2000001083a */
[----:B------:R-:W-:Y:S01]  /*35d0*/  FFMA.FTZ R58, R39, R64, R66 ;  /* 0x00000040273a7223 */ /* 0x000fe20000010042 */
[-C--:B------:R-:W-:Y:S01]  /*35e0*/  FFMA.FTZ R39, R59, R63.reuse, -R94 ;  /* 0x0000003f3b277223 */ /* 0x080fe2000001085e */
[----:B------:R-:W-:Y:S01]  /*35f0*/  FFMA.FTZ R60, R60, R63, R65 ;  /* 0x0000003f3c3c7223 */ /* 0x000fe20000010041 */
[----:B------:R-:W-:-:S02]  /*3600*/  HADD2.F32 R59, -RZ, R121.H1_H1 ;  /* 0x30000079ff3b7230 */ /* 0x000fc40000004100 */
[----:B------:R-:W-:Y:S01]  /*3610*/  HADD2.F32 R121, -RZ, R121.H0_H0 ;  /* 0x20000079ff797230 */ /* 0x000fe20000004100 */
[----:B------:R-:W-:Y:S01]  /*3620*/  F2FP.F16.F32.PACK_AB R37, R58, R37 ;  /* 0x000000253a25723e */ /* 0x000fe200000000ff */
[----:B------:R-:W-:Y:S01]  /*3630*/  HADD2.F32 R64, -RZ, R36.H1_H1 ;  /* 0x30000024ff407230 */ /* 0x000fe20000004100 */
[----:B------:R-:W-:Y:S01]  /*3640*/  F2FP.F16.F32.PACK_AB R39, R60, R39 ;  /* 0x000000273c27723e */ /* 0x000fe200000000ff */
[----:B------:R-:W-:Y:S02]  /*3650*/  HADD2.F32 R63, -RZ, R38.H1_H1 ;  /* 0x30000026ff3f7230 */ /* 0x000fe40000004100 */
[----:B------:R-:W-:Y:S02]  /*3660*/  HADD2.F32 R65, -RZ, R120.H1_H1 ;  /* 0x30000078ff417230 */ /* 0x000fe40000004100 */
[----:B------:R-:W-:Y:S01]  /*3670*/  FMUL.FTZ R67, R64, R121 ;  /* 0x0000007940437220 */ /* 0x000fe20000410000 */
[----:B------:R-:W-:Y:S02]  /*3680*/  HADD2.F32 R36, -RZ, R36.H0_H0 ;  /* 0x20000024ff247230 */ /* 0x000fe40000004100 */
[----:B------:R-:W-:-:S02]  /*3690*/  HADD2.F32 R38, -RZ, R38.H0_H0 ;  /* 0x20000026ff267230 */ /* 0x000fc40000004100 */
[C---:B------:R-:W-:Y:S01]  /*36a0*/  FMUL.FTZ R95, R63.reuse, R65 ;  /* 0x000000413f5f7220 */ /* 0x040fe20000410000 */
[----:B------:R-:W-:Y:S02]  /*36b0*/  HADD2.F32 R120, -RZ, R120.H0_H0 ;  /* 0x20000078ff787230 */ /* 0x000fe40000004100 */
[C---:B------:R-:W-:Y:S01]  /*36c0*/  FMUL.FTZ R121, R36.reuse, R121 ;  /* 0x0000007924797220 */ /* 0x040fe20000410000 */
[----:B------:R-:W-:Y:S01]  /*36d0*/  FFMA.FTZ R67, R36, R59, -R67 ;  /* 0x0000003b24437223 */ /* 0x000fe20000010843 */
[----:B------:R-:W-:Y:S02]  /*36e0*/  FMUL.FTZ R66, R38, R65 ;  /* 0x0000004126427220 */ /* 0x000fe40000410000 */
[----:B------:R-:W-:Y:S01]  /*36f0*/  FFMA.FTZ R64, R64, R59, R121 ;  /* 0x0000003b40407223 */ /* 0x000fe20000010079 */
[-C--:B------:R-:W-:Y:S01]  /*3700*/  FFMA.FTZ R95, R38, R120.reuse, -R95 ;  /* 0x00000078265f7223 */ /* 0x080fe2000001085f */
[----:B------:R-:W-:-:S03]  /*3710*/  FFMA.FTZ R66, R63, R120, R66 ;  /* 0x000000783f427223 */ /* 0x000fc60000010042 */
[----:B------:R-:W-:Y:S02]  /*3720*/  F2FP.F16.F32.PACK_AB R36, R64, R67 ;  /* 0x000000434024723e */ /* 0x000fe400000000ff */
[----:B------:R-:W-:-:S07]  /*3730*/  F2FP.F16.F32.PACK_AB R38, R66, R95 ;  /* 0x0000005f4226723e */ /* 0x000fce00000000ff */
.L_x_1878:
[----:B------:R-:W-:Y:S05]  /*3740*/  BSYNC B2 ;  /* 0x0000000000027941 */ /* 0x000fea0003800000 */
.L_x_1877:
[----:B------:R-:W-:Y:S02]  /*3750*/  ULDC.64 UR4, c[0x0][0x208] ;  /* 0x0000820000047ab9 */ /* 0x000fe40000000a00 */
[----:B--2---:R2:W-:Y:S03]  /*3760*/  STG.E.128 desc[UR4][R40.64+0x20], R36 ;  /* 0x0000202428007986 */ /* 0x0045e6000c101d04 */
.L_x_1876:
[----:B------:R-:W-:Y:S05]  /*3770*/  BSYNC B1 ;  /* 0x0000000000017941 */ /* 0x000fea0003800000 */
.L_x_1875:
        /* <DEDUP_REMOVED lines=50> */
.L_x_1882:
[----:B------:R-:W-:Y:S05]  /*3aa0*/  BSYNC B2 ;  /* 0x0000000000027941 */ /* 0x000fea0003800000 */
.L_x_1881:
[----:B------:R-:W-:Y:S02]  /*3ab0*/  ULDC.64 UR4, c[0x0][0x208] ;  /* 0x0000820000047ab9 */ /* 0x000fe40000000a00 */
[----:B--2---:R3:W-:Y:S03]  /*3ac0*/  STG.E.128 desc[UR4][R40.64+0x40], R36 ;  /* 0x0000402428007986 */ /* 0x0047e6000c101d04 */
.L_x_1880:
[----:B------:R-:W-:Y:S05]  /*3ad0*/  BSYNC B1 ;  /* 0x0000000000017941 */ /* 0x000fea0003800000 */
.L_x_1879:
        /* <DEDUP_REMOVED lines=49> */
.L_x_1886:
[----:B------:R-:W-:Y:S05]  /*3df0*/  BSYNC B2 ;  /* 0x0000000000027941 */ /* 0x000fea0003800000 */
.L_x_1885:
[----:B------:R-:W-:Y:S02]  /*3e00*/  ULDC.64 UR4, c[0x0][0x208] ;  /* 0x0000820000047ab9 */ /* 0x000fe40000000a00 */
[----:B--2---:R4:W-:Y:S03]  /*3e10*/  STG.E.128 desc[UR4][R40.64+0x60], R36 ;  /* 0x0000602428007986 */ /* 0x0049e6000c101d04 */
.L_x_1884:
[----:B------:R-:W-:Y:S05]  /*3e20*/  BSYNC B1 ;  /* 0x0000000000017941 */ /* 0x000fea0003800000 */
.L_x_1883:
        /* <DEDUP_REMOVED lines=26> */
[----:B------:R-:W-:-:S02]  /*3fd0*/  HADD2.F32 R48, -RZ, R97.H1_H1 ;  /* 0x30000061ff307230 */ /* 0x000fc40000004100 */
[C---:B------:R-:W-:Y:S01]  /*3fe0*/  FMUL.FTZ R52, R39.reuse, R52 ;  /* 0x0000003427347220 */ /* 0x040fe20000410000 */
[----:B------:R-:W-:Y:S02]  /*3ff0*/  HADD2.F32 R97, -RZ, R97.H0_H0 ;  /* 0x20000061ff617230 */ /* 0x000fe40000004100 */
        /* <DEDUP_REMOVED lines=8> */
[--C-:B------:R-:W-:Y:S02]  /*4080*/  HADD2.F32 R39, -RZ, R110.reuse.H1_H1 ;  /* 0x3000006eff277230 */ /* 0x100fe40000004100 */
[----:B------:R-:W-:Y:S01]  /*4090*/  FMUL.FTZ R48, R36, R48 ;  /* 0x0000003024307220 */ /* 0x000fe20000410000 */
        /* <DEDUP_REMOVED lines=10> */
.L_x_1890:
[----:B------:R-:W-:Y:S05]  /*4140*/  BSYNC B2 ;  /* 0x0000000000027941 */ /* 0x000fea0003800000 */
.L_x_1889:
[----:B------:R-:W-:Y:S02]  /*4150*/  ULDC.64 UR4, c[0x0][0x208] ;  /* 0x0000820000047ab9 */ /* 0x000fe40000000a00 */
[----:B--2---:R1:W-:Y:S03]  /*4160*/  STG.E.128 desc[UR4][R40.64+0x80], R36 ;  /* 0x0000802428007986 */ /* 0x0043e6000c101d04 */
.L_x_1888:
[----:B------:R-:W-:Y:S05]  /*4170*/  BSYNC B1 ;  /* 0x0000000000017941 */ /* 0x000fea0003800000 */
.L_x_1887:
        /* <DEDUP_REMOVED lines=48> */
.L_x_1892:
[----:B------:R-:W-:Y:S05]  /*4480*/  BSYNC B1 ;  /* 0x0000000000017941 */ /* 0x000fea0003800000 */
.L_x_1891:
[----:B------:R-:W-:Y:S02]  /*4490*/  ULDC.64 UR4, c[0x0][0x208] ;  /* 0x0000820000047ab9 */ /* 0x000fe40000000a00 */
[----:B--2---:R1:W-:Y:S01]  /*44a0*/  STG.E.128 desc[UR4][R40.64+0xa0], R36 ;  /* 0x0000a02428007986 */ /* 0x0043e2000c101d04 */
[----:B------:R-:W-:Y:S05]  /*44b0*/  BRA `(.L_x_1870) ;  /* 0x0000002000507947 */ /* 0x000fea0003800000 */
.L_x_1864:
        /* <DEDUP_REMOVED lines=22> */
[----:B------:R-:W-:Y:S01]  /*4620*/  CS2R R56, SRZ ;  /* 0x0000000000387805 */ /* 0x000fe2000001ff00 */
[----:B------:R-:W-:-:S02]  /*4630*/  ULDC.64 UR6, c[0x0][0x208] ;  /* 0x0000820000067ab9 */ /* 0x000fc40000000a00 */
        /* <DEDUP_REMOVED lines=25> */
.L_x_1894:
[----:B------:R-:W-:Y:S05]  /*47d0*/  BSYNC B1 ;  /* 0x0000000000017941 */ /* 0x000fea0003800000 */
.L_x_1893:
[----:B-----5:R-:W-:Y:S01]  /*47e0*/  IMAD.MOV.U32 R20, RZ, RZ, R38 ;  /* 0x000000ffff147224 */ /* 0x020fe200078e0026 */
[----:B0-----:R-:W-:Y:S01]  /*47f0*/  MOV R60, R39 ;  /* 0x00000027003c7202 */ /* 0x001fe20000000f00 */
[----:B------:R-:W-:Y:S01]  /*4800*/  IMAD.MOV.U32 R61, RZ, RZ, R36 ;  /* 0x000000ffff3d7224 */ /* 0x000fe200078e0024 */
[----:B------:R-:W-:Y:S01]  /*4810*/  ULOP3.LUT UR4, UR60, 0x1, URZ, 0xfc, !UPT ;  /* 0x000000013c047892 */ /* 0x000fe2000f8efc3f */
[----:B------:R-:W-:Y:S01]  /*4820*/  IMAD.MOV.U32 R62, RZ, RZ, R37 ;  /* 0x000000ffff3e7224 */ /* 0x000fe200078e0025 */
[----:B------:R-:W-:Y:S01]  /*4830*/  PRMT R117, R20, 0x5410, R60 ;  /* 0x0000541014757816 */ /* 0x000fe2000000003c */
[----:B------:R-:W-:Y:S01]  /*4840*/  IMAD.MOV.U32 R20, RZ, RZ, R42 ;  /* 0x000000ffff147224 */ /* 0x000fe200078e002a */
[----:B------:R-:W-:Y:S01]  /*4850*/  UISETP.NE.AND UP0, UPT, UR4, 0x3, UPT ;  /* 0x000000030400788c */ /* 0x000fe2000bf05270 */
        /* <DEDUP_REMOVED lines=24> */
[----:B------:R-:W-:Y:S01]  /*49e0*/  IMAD.MOV.U32 R62, RZ, RZ, R53 ;  /* 0x000000ffff3e7224 */ /* 0x000fe200078e0035 */
[----:B------:R-:W-:Y:S02]  /*49f0*/  MOV R61, R52 ;  /* 0x00000034003d7202 */ /* 0x000fe40000000f00 */
        /* <DEDUP_REMOVED lines=8> */
[----:B------:R-:W-:-:S02]  /*4a80*/  PRMT R131, R20, 0x7610, R131 ;  /* 0x0000761014837816 */ /* 0x000fc40000000083 */
[----:B------:R-:W-:Y:S02]  /*4a90*/  PRMT R122, R122, 0x5410, R60 ;  /* 0x000054107a7a7816 */ /* 0x000fe4000000003c */
[----:B------:R-:W-:Y:S02]  /*4aa0*/  PRMT R124, R61, 0x7610, R124 ;  /* 0x000076103d7c7816 */ /* 0x000fe4000000007c */
[----:B------:R-:W-:Y:S01]  /*4ab0*/  PRMT R116, R62, 0x7610, R116 ;  /* 0x000076103e747816 */ /* 0x000fe20000000074 */
[----:B------:R-:W-:Y:S06]  /*4ac0*/  @!P3 BRA `(.L_x_1895) ;  /* 0x000000000004b947 */ /* 0x000fec0003800000 */
[----:B------:R-:W-:Y:S01]  /*4ad0*/  BPT.TRAP 0x1 ;  /* 0x000000040000795c */ /* 0x000fe20000300000 */
.L_x_1895:
[----:B------:R-:W2:Y:S01]  /*4ae0*/  LDL R60, [R1+0x44] ;  /* 0x00004400013c7983 */ /* 0x000ea20000100800 */
[----:B------:R-:W-:Y:S01]  /*4af0*/  IMAD R20, R19, 0x8, R16 ;  /* 0x0000000813147824 */ /* 0x000fe200078e0210 */
[----:B------:R-:W-:Y:S01]  /*4b00*/  BSSY B1, `(.L_x_1896) ;  /* 0x0000004000017945 */ /* 0x000fe20003800000 */
[----:B--2---:R-:W-:-:S04]  /*4b10*/  SHF.L.U32 R92, R60, 0x1f, RZ ;  /* 0x0000001f3c5c7819 */ /* 0x004fc800000006ff */
[----:B------:R-:W0:Y:S02]  /*4b20*/  SYNCS.PHASECHK.TRANS64.TRYWAIT P5, [R20+URZ+0x31c90], R92 ;  /* 0x031c905c140075a7 */ /* 0x000e2400080a017f */
[----:B0-----:R-:W-:Y:S05]  /*4b30*/  @!P5 BRA `(.L_x_1897) ;  /* 0x000001e00034d947 */ /* 0x001fea0003800000 */
.L_x_2109:
[----:B------:R-:W-:Y:S05]  /*4b40*/  BSYNC B1 ;  /* 0x0000000000017941 */ /* 0x000fea0003800000 */
.L_x_1896:
[----:B------:R-:W-:Y:S05]  /*4b50*/  @P4 BRA `(.L_x_1870) ;  /* 0x0000001800a84947 */ /* 0x000fea0003800000 */
[----:B------:R-:W1:Y:S01]  /*4b60*/  LDC R110, c[0x0][0x2e4] ;  /* 0x0000b900ff6e7b82 */ /* 0x000e620000000800 */
[----:B------:R-:W-:Y:S01]  /*4b70*/  ISETP.NE.AND P4, PT, R10, RZ, PT ;  /* 0x000000ff0a00720c */ /* 0x000fe20003f85270 */
[----:B------:R-:W-:Y:S01]  /*4b80*/  ULDC.64 UR4, c[0x0][0x2f0] ;  /* 0x0000bc0000047ab9 */ /* 0x000fe20000000a00 */
[----:B------:R-:W-:Y:S01]  /*4b90*/  SHF.R.S32.HI R60, RZ, 0x1f, R144 ;  /* 0x0000001fff3c7819 */ /* 0x000fe20000011490 */
[----:B------:R-:W-:Y:S01]  /*4ba0*/  IMAD.MOV.U32 R96, RZ, RZ, R64 ;  /* 0x000000ffff607224 */ /* 0x000fe200078e0040 */
[----:B------:R-:W-:Y:S03]  /*4bb0*/  BSSY B1, `(.L_x_1898) ;  /* 0x0000083000017945 */ /* 0x000fe60003800000 */
        /* <DEDUP_REMOVED lines=9> */
[----:B------:R-:W-:-:S04]  /*4c50*/  SEL R60, R107, R112, !P0 ;  /* 0x000000706b3c7207 */ /* 0x000fc80004000000 */
        /* <DEDUP_REMOVED lines=8> */
[----:B------:R-:W-:Y:S01]  /*4ce0*/  ISETP.GE.AND P4, PT, R23, R105, PT ;  /* 0x000000691700720c */ /* 0x000fe20003f86270 */
[----:B------:R-:W-:Y:S01]  /*4cf0*/  BSSY B2, `(.L_x_1900) ;  /* 0x0000061000027945 */ /* 0x000fe20003800000 */
[----:B--2---:R-:W-:-:S04]  /*4d00*/  LOP3.LUT R60, R66, 0x18, R113, 0xf8, !PT ;  /* 0x00000018423c7812 */ /* 0x004fc800078ef871 */
[----:B---3--:R-:W-:Y:S01]  /*4d10*/  LOP3.LUT R60, R60, R62, RZ, 0x3c, !PT ;  /* 0x0000003e3c3c7212 */ /* 0x008fe200078e3cff */
[----:B----4-:R-:W-:-:S04]  /*4d20*/  IMAD R61, R61, 0x1200, R63 ;  /* 0x000012003d3d7824 */ /* 0x010fc800078e023f */
[----:B------:R-:W-:Y:S02]  /*4d30*/  IMAD.IADD R60, R61, 0x1, R60 ;  /* 0x000000013d3c7824 */ /* 0x000fe400078e023c */
[C---:B------:R-:W-:Y:S02]  /*4d40*/  IMAD R63, R19.reuse, 0x3600, R100 ;  /* 0x00003600133f7824 */ /* 0x040fe400078e0264 */
        /* <DEDUP_REMOVED lines=9> */
[----:B------:R-:W-:Y:S01]  /*4de0*/  SHF.R.U64 R56, R56, 0x10, R57 ;  /* 0x0000001038387819 */ /* 0x000fe20000001239 */
[----:B------:R-:W-:Y:S01]  /*4df0*/  HADD2.F32 R116, -RZ, R116.H0_H0 ;  /* 0x20000074ff747230 */ /* 0x000fe20000004100 */
[----:B------:R-:W-:Y:S01]  /*4e00*/  SHF.R.U32.HI R45, RZ, 0x10, R45 ;  /* 0x00000010ff2d7819 */ /* 0x000fe2000001162d */
[----:B------:R-:W-:Y:S01]  /*4e10*/  HADD2.F32 R61, -RZ, R115.H0_H0 ;  /* 0x20000073ff3d7230 */ /* 0x000fe20000004100 */
[----:B------:R-:W-:Y:S01]  /*4e20*/  SHF.R.U64 R46, R46, 0x10, R47 ;  /* 0x000000102e2e7819 */ /* 0x000fe2000000122f */
[----:B------:R-:W-:Y:S02]  /*4e30*/  HADD2.F32 R125, -RZ, R114.H0_H0 ;  /* 0x20000072ff7d7230 */ /* 0x000fe40000004100 */
[----:B------:R-:W-:-:S02]  /*4e40*/  HADD2.F32 R118, -RZ, R118.H0_H0 ;  /* 0x20000076ff767230 */ /* 0x000fc40000004100 */
[-C--:B------:R-:W-:Y:S01]  /*4e50*/  FMUL.FTZ R120, R61, R116.reuse ;  /* 0x000000743d787220 */ /* 0x080fe20000410000 */
[----:B------:R-:W-:Y:S02]  /*4e60*/  HADD2.F32 R124, -RZ, R124.H0_H0 ;  /* 0x2000007cff7c7230 */ /* 0x000fe40000004100 */
[C---:B------:R-:W-:Y:S01]  /*4e70*/  FMUL.FTZ R116, R125.reuse, R116 ;  /* 0x000000747d747220 */ /* 0x040fe20000410000 */
[----:B------:R-:W-:Y:S02]  /*4e80*/  HADD2.F32 R56, -RZ, R56.H0_H0 ;  /* 0x20000038ff387230 */ /* 0x000fe40000004100 */
[-C--:B------:R-:W-:Y:S01]  /*4e90*/  FFMA.FTZ R65, R125, R118.reuse, -R120 ;  /* 0x000000767d417223 */ /* 0x080fe20000010878 */
[----:B------:R-:W-:Y:S02]  /*4ea0*/  HADD2.F32 R120, -RZ, R122.H1_H1 ;  /* 0x3000007aff787230 */ /* 0x000fe40000004100 */
[----:B------:R-:W-:Y:S01]  /*4eb0*/  FFMA.FTZ R61, R61, R118, R116 ;  /* 0x000000763d3d7223 */ /* 0x000fe20000010074 */
[----:B------:R-:W-:Y:S01]  /*4ec0*/  SHF.R.U32.HI R116, RZ, 0x10, R57 ;  /* 0x00000010ff747819 */ /* 0x000fe20000011639 */
[----:B------:R-:W-:-:S02]  /*4ed0*/  HADD2.F32 R57, -RZ, R115.H1_H1 ;  /* 0x30000073ff397230 */ /* 0x000fc40000004100 */
[----:B------:R-:W-:Y:S02]  /*4ee0*/  HADD2.F32 R115, -RZ, R114.H1_H1 ;  /* 0x30000072ff737230 */ /* 0x000fe40000004100 */
[----:B------:R-:W-:Y:S02]  /*4ef0*/  HADD2.F32 R116, -RZ, R116.H0_H0 ;  /* 0x20000074ff747230 */ /* 0x000fe40000004100 */
[----:B------:R-:W-:Y:S02]  /*4f00*/  HADD2.F32 R118, -RZ, R45.H0_H0 ;  /* 0x2000002dff767230 */ /* 0x000fe40000004100 */
[----:B------:R-:W-:Y:S02]  /*4f10*/  HADD2.F32 R44, -RZ, R44.H0_H0 ;  /* 0x2000002cff2c7230 */ /* 0x000fe40000004100 */
[-C--:B------:R-:W-:Y:S01]  /*4f20*/  FMUL.FTZ R114, R57, R116.reuse ;  /* 0x0000007439727220 */ /* 0x080fe20000410000 */
[----:B------:R-:W-:Y:S01]  /*4f30*/  FMUL.FTZ R116, R115, R116 ;  /* 0x0000007473747220 */ /* 0x000fe20000410000 */
[----:B------:R-:W-:-:S02]  /*4f40*/  HADD2.F32 R125, -RZ, R131.H0_H0 ;  /* 0x20000083ff7d7230 */ /* 0x000fc40000004100 */
[-C--:B------:R-:W-:Y:S01]  /*4f50*/  FFMA.FTZ R114, R115, R118.reuse, -R114 ;  /* 0x0000007673727223 */ /* 0x080fe20000010872 */
[----:B------:R-:W-:Y:S01]  /*4f60*/  FFMA.FTZ R116, R57, R118, R116 ;  /* 0x0000007639747223 */ /* 0x000fe20000010074 */
[----:B------:R-:W-:Y:S02]  /*4f70*/  HADD2.F32 R57, -RZ, R67.H0_H0 ;  /* 0x20000043ff397230 */ /* 0x000fe40000004100 */
[----:B------:R-:W-:Y:S01]  /*4f80*/  HADD2.F32 R118, -RZ, R122.H0_H0 ;  /* 0x2000007aff767230 */ /* 0x000fe20000004100 */
[----:B------:R-:W-:Y:S01]  /*4f90*/  F2FP.F16.F32.PACK_AB R65, R114, R65 ;  /* 0x000000417241723e */ /* 0x000fe200000000ff */
[----:B------:R-:W-:Y:S02]  /*4fa0*/  HADD2.F32 R115, -RZ, R63.H0_H0 ;  /* 0x2000003fff737230 */ /* 0x000fe40000004100 */
[----:B------:R-:W-:Y:S01]  /*4fb0*/  FMUL.FTZ R122, R57, R120 ;  /* 0x00000078397a7220 */ /* 0x000fe20000410000 */
[----:B------:R-:W-:Y:S01]  /*4fc0*/  F2FP.F16.F32.PACK_AB R116, R116, R61 ;  /* 0x0000003d7474723e */ /* 0x000fe200000000ff */
[----:B------:R-:W-:-:S02]  /*4fd0*/  IMAD.MOV.U32 R61, RZ, RZ, R65 ;  /* 0x000000ffff3d7224 */ /* 0x000fc400078e0041 */
[C---:B------:R-:W-:Y:S01]  /*4fe0*/  FFMA.FTZ R45, R115.reuse, R118, -R122 ;  /* 0x00000076732d7223 */ /* 0x040fe2000001087a */
[----:B------:R-:W-:Y:S01]  /*4ff0*/  FMUL.FTZ R120, R115, R120 ;  /* 0x0000007873787220 */ /* 0x000fe20000410000 */
[----:B------:R-:W-:Y:S02]  /*5000*/  SHF.R.U32.HI R115, RZ, 0x10, R47 ;  /* 0x00000010ff737819 */ /* 0x000fe4000001162f */
[--C-:B------:R-:W-:Y:S01]  /*5010*/  SHF.R.U64 R47, R58, 0x10, R59.reuse ;  /* 0x000000103a2f7819 */ /* 0x100fe2000000123b */
[----:B------:R-:W-:Y:S01]  /*5020*/  FFMA.FTZ R57, R57, R118, R120 ;  /* 0x0000007639397223 */ /* 0x000fe20000010078 */
[----:B------:R-:W-:Y:S01]  /*5030*/  SHF.R.U32.HI R59, RZ, 0x10, R59 ;  /* 0x00000010ff3b7819 */ /* 0x000fe2000001163b */
[----:B------:R-:W-:Y:S01]  /*5040*/  HADD2.F32 R58, -RZ, R67.H1_H1 ;  /* 0x30000043ff3a7230 */ /* 0x000fe20000004100 */
[----:B------:R-:W-:Y:S01]  /*5050*/  MOV R65, R116 ;  /* 0x0000007400417202 */ /* 0x000fe20000000f00 */
[----:B------:R-:W-:Y:S02]  /*5060*/  HADD2.F32 R118, -RZ, R63.H1_H1 ;  /* 0x3000003fff767230 */ /* 0x000fe40000004100 */
[----:B------:R-:W-:-:S02]  /*5070*/  HADD2.F32 R59, -RZ, R59.H0_H0 ;  /* 0x2000003bff3b7230 */ /* 0x000fc40000004100 */
[----:B------:R-:W-:Y:S02]  /*5080*/  HADD2.F32 R115, -RZ, R115.H0_H0 ;  /* 0x20000073ff737230 */ /* 0x000fe40000004100 */
[----:B------:R-:W-:Y:S02]  /*5090*/  HADD2.F32 R67, -RZ, R129.H0_H0 ;  /* 0x20000081ff437230 */ /* 0x000fe40000004100 */
[-C--:B------:R-:W-:Y:S01]  /*50a0*/  FMUL.FTZ R63, R58, R59.reuse ;  /* 0x0000003b3a3f7220 */ /* 0x080fe20000410000 */
[C---:B------:R-:W-:Y:S01]  /*50b0*/  FMUL.FTZ R59, R118.reuse, R59 ;  /* 0x0000003b763b7220 */ /* 0x040fe20000410000 */
[----:B------:R-:W-:Y:S02]  /*50c0*/  HADD2.F32 R47, -RZ, R47.H0_H0 ;  /* 0x2000002fff2f7230 */ /* 0x000fe40000004100 */
[-C--:B------:R-:W-:Y:S01]  /*50d0*/  FFMA.FTZ R120, R118, R115.reuse, -R63 ;  /* 0x0000007376787223 */ /* 0x080fe2000001083f */
[----:B------:R-:W-:Y:S01]  /*50e0*/  FFMA.FTZ R58, R58, R115, R59 ;  /* 0x000000733a3a7223 */ /* 0x000fe2000001003b */
[----:B------:R-:W-:-:S02]  /*50f0*/  HADD2.F32 R59, -RZ, R64.H0_H0 ;  /* 0x20000040ff3b7230 */ /* 0x000fc40000004100 */
[----:B------:R-:W-:Y:S01]  /*5100*/  HADD2.F32 R63, -RZ, R60.H0_H0 ;  /* 0x2000003cff3f7230 */ /* 0x000fe20000004100 */
[----:B------:R-:W-:Y:S01]  /*5110*/  F2FP.F16.F32.PACK_AB R45, R120, R45 ;  /* 0x0000002d782d723e */ /* 0x000fe200000000ff */
[----:B------:R-:W-:Y:S02]  /*5120*/  HADD2.F32 R118, -RZ, R129.H1_H1 ;  /* 0x30000081ff767230 */ /* 0x000fe40000004100 */
[-C--:B------:R-:W-:Y:S01]  /*5130*/  FMUL.FTZ R122, R59, R124.reuse ;  /* 0x0000007c3b7a7220 */ /* 0x080fe20000410000 */
[----:B------:R-:W-:-:S03]  /*5140*/  FMUL.FTZ R124, R63, R124 ;  /* 0x0000007c3f7c7220 */ /* 0x000fc60000410000 */
[-C--:B------:R-:W-:Y:S01]  /*5150*/  FFMA.FTZ R122, R63, R118.reuse, -R122 ;  /* 0x000000763f7a7223 */ /* 0x080fe2000001087a */
[----:B------:R-:W-:Y:S02]  /*5160*/  HADD2.F32 R63, -RZ, R64.H1_H1 ;  /* 0x30000040ff3f7230 */ /* 0x000fe40000004100 */
[----:B------:R-:W-:Y:S01]  /*5170*/  FFMA.FTZ R124, R59, R118, R124 ;  /* 0x000000763b7c7223 */ /* 0x000fe2000001007c */
[----:B------:R-:W-:Y:S02]  /*5180*/  HADD2.F32 R59, -RZ, R60.H1_H1 ;  /* 0x3000003cff3b7230 */ /* 0x000fe40000004100 */
[----:B------:R-:W-:-:S03]  /*5190*/  FMUL.FTZ R60, R63, R56 ;  /* 0x000000383f3c7220 */ /* 0x000fc60000410000 */
[C---:B------:R-:W-:Y:S01]  /*51a0*/  FMUL.FTZ R56, R59.reuse, R56 ;  /* 0x000000383b387220 */ /* 0x040fe20000410000 */
[----:B------:R-:W-:-:S03]  /*51b0*/  FFMA.FTZ R59, R59, R44, -R60 ;  /* 0x0000002c3b3b7223 */ /* 0x000fc6000001083c */
[----:B------:R-:W-:Y:S01]  /*51c0*/  FFMA.FTZ R63, R63, R44, R56 ;  /* 0x0000002c3f3f7223 */ /* 0x000fe20000010038 */
[----:B------:R-:W-:Y:S02]  /*51d0*/  HADD2.F32 R44, -RZ, R66.H0_H0 ;  /* 0x20000042ff2c7230 */ /* 0x000fe40000004100 */
[----:B------:R-:W-:Y:S01]  /*51e0*/  HADD2.F32 R56, -RZ, R62.H0_H0 ;  /* 0x2000003eff387230 */ /* 0x000fe20000004100 */
[----:B------:R-:W-:Y:S01]  /*51f0*/  F2FP.F16.F32.PACK_AB R60, R59, R122 ;  /* 0x0000007a3b3c723e */ /* 0x000fe200000000ff */
[----:B------:R-:W-:Y:S02]  /*5200*/  HADD2.F32 R66, -RZ, R66.H1_H1 ;  /* 0x30000042ff427230 */ /* 0x000fe40000004100 */
[-C--:B------:R-:W-:Y:S01]  /*5210*/  FMUL.FTZ R115, R44, R125.reuse ;  /* 0x0000007d2c737220 */ /* 0x080fe20000410000 */
[----:B------:R-:W-:Y:S02]  /*5220*/  HADD2.F32 R62, -RZ, R62.H1_H1 ;  /* 0x3000003eff3e7230 */ /* 0x000fe40000004100 */
[C---:B------:R-:W-:Y:S01]  /*5230*/  FMUL.FTZ R125, R56.reuse, R125 ;  /* 0x0000007d387d7220 */ /* 0x040fe20000410000 */
[----:B------:R-:W-:Y:S01]  /*5240*/  F2FP.F16.F32.PACK_AB R64, R63, R124 ;  /* 0x0000007c3f40723e */ /* 0x000fe200000000ff */
[----:B------:R-:W-:Y:S01]  /*5250*/  FFMA.FTZ R115, R56, R67, -R115 ;  /* 0x0000004338737223 */ /* 0x000fe20000010873 */
[----:B------:R-:W-:Y:S01]  /*5260*/  FMUL.FTZ R129, R66, R47 ;  /* 0x0000002f42817220 */ /* 0x000fe20000410000 */
[----:B------:R-:W-:Y:S01]  /*5270*/  FFMA.FTZ R125, R44, R67, R125 ;  /* 0x000000432c7d7223 */ /* 0x000fe2000001007d */
[----:B------:R-:W-:-:S02]  /*5280*/  HADD2.F32 R67, -RZ, R46.H0_H0 ;  /* 0x2000002eff437230 */ /* 0x000fc40000004100 */
[C---:B------:R-:W-:Y:S01]  /*5290*/  FMUL.FTZ R47, R62.reuse, R47 ;  /* 0x0000002f3e2f7220 */ /* 0x040fe20000410000 */
[----:B------:R-:W-:Y:S02]  /*52a0*/  IMAD.MOV.U32 R63, RZ, RZ, R45 ;  /* 0x000000ffff3f7224 */ /* 0x000fe400078e002d */
[-C--:B------:R-:W-:Y:S01]  /*52b0*/  FFMA.FTZ R62, R62, R67.reuse, -R129 ;  /* 0x000000433e3e7223 */ /* 0x080fe20000010881 */
[----:B------:R-:W-:Y:S01]  /*52c0*/  FFMA.FTZ R66, R66, R67, R47 ;  /* 0x0000004342427223 */ /* 0x000fe2000001002f */
[----:B------:R-:W-:-:S03]  /*52d0*/  F2FP.F16.F32.PACK_AB R67, R58, R57 ;  /* 0x000000393a43723e */ /* 0x000fc600000000ff */
[----:B------:R-:W-:Y:S02]  /*52e0*/  F2FP.F16.F32.PACK_AB R62, R62, R115 ;  /* 0x000000733e3e723e */ /* 0x000fe400000000ff */
[----:B------:R-:W-:-:S07]  /*52f0*/  F2FP.F16.F32.PACK_AB R66, R66, R125 ;  /* 0x0000007d4242723e */ /* 0x000fce00000000ff */
.L_x_1901:
[----:B------:R-:W-:Y:S05]  /*5300*/  BSYNC B2 ;  /* 0x0000000000027941 */ /* 0x000fea0003800000 */
.L_x_1900:
[----:B------:R-:W-:Y:S01]  /*5310*/  IADD3 R45, P4, P5, R28, R96, R7 ;  /* 0x000000601c2d7210 */ /* 0x000fe20007d9e007 */
[----:B------:R-:W-:-:S03]  /*5320*/  ULDC.64 UR4, c[0x0][0x208] ;  /* 0x0000820000047ab9 */ /* 0x000fc60000000a00 */
        /* <DEDUP_REMOVED lines=11> */
.L_x_1899:
[----:B------:R-:W-:Y:S05]  /*53e0*/  BSYNC B1 ;  /* 0x0000000000017941 */ /* 0x000fea0003800000 */
.L_x_1898:
[----:B------:R-:W-:Y:S01]  /*53f0*/  ISETP.NE.AND P4, PT, R11, RZ, PT ;  /* 0x000000ff0b00720c */ /* 0x000fe20003f85270 */
[----:B------:R-:W-:-:S12]  /*5400*/  BSSY B1, `(.L_x_1902) ;  /* 0x000007b000017945 */ /* 0x000fd80003800000 */
[----:B------:R-:W-:Y:S05]  /*5410*/  @!P4 BRA `(.L_x_1903) ;  /* 0x0000000400e4c947 */ /* 0x000fea0003800000 */
[----:B------:R-:W2:Y:S04]  /*5420*/  LDL R56, [R1+0x48] ;  /* 0x0000480001387983 */ /* 0x000ea80000100800 */
[----:B-1----:R-:W3:Y:S04]  /*5430*/  LDL R46, [R1+0x4c] ;  /* 0x00004c00012e7983 */ /* 0x002ee80000100800 */
[----:B------:R-:W4:Y:S01]  /*5440*/  LDL R47, [R1+0x50] ;  /* 0x00005000012f7983 */ /* 0x000f220000100800 */
        /* <DEDUP_REMOVED lines=8> */
[----:B------:R-:W-:Y:S01]  /*54d0*/  SHF.R.S32.HI R45, RZ, 0x2, R44 ;  /* 0x00000002ff2d7819 */ /* 0x000fe2000001142c */
[----:B------:R-:W-:Y:S01]  /*54e0*/  VIADD R62, R23, 0x10 ;  /* 0x00000010173e7836 */ /* 0x000fe20000000000 */
[----:B------:R-:W-:-:S04]  /*54f0*/  IADD3 R60, P4, P5, R28, R96, R8 ;  /* 0x000000601c3c7210 */ /* 0x000fc80007d9e008 */
[----:B------:R-:W-:Y:S02]  /*5500*/  IADD3.X R61, R0, R111, R90, P4, P5 ;  /* 0x0000006f003d7210 */ /* 0x000fe400027ea45a */
        /* <DEDUP_REMOVED lines=13> */
[--C-:B------:R-:W-:Y:S01]  /*55e0*/  SHF.R.U64 R40, R40, 0x10, R41.reuse ;  /* 0x0000001028287819 */ /* 0x100fe20000001229 */
[----:B--2---:R-:W-:Y:S01]  /*55f0*/  HADD2.F32 R64, -RZ, R57.H0_H0 ;  /* 0x20000039ff407230 */ /* 0x004fe20000004100 */
[----:B------:R-:W-:Y:S01]  /*5600*/  SHF.R.U32.HI R62, RZ, 0x10, R41 ;  /* 0x00000010ff3e7819 */ /* 0x000fe20000011629 */
[----:B-1----:R-:W-:Y:S01]  /*5610*/  HADD2.F32 R66, -RZ, R45.H0_H0 ;  /* 0x2000002dff427230 */ /* 0x002fe20000004100 */
[--C-:B------:R-:W-:Y:S01]  /*5620*/  SHF.R.U64 R41, R52, 0x10, R53.reuse ;  /* 0x0000001034297819 */ /* 0x100fe20000001235 */
[----:B------:R-:W-:Y:S01]  /*5630*/  HADD2.F32 R57, -RZ, R57.H1_H1 ;  /* 0x30000039ff397230 */ /* 0x000fe20000004100 */
[----:B------:R-:W-:Y:S01]  /*5640*/  SHF.R.U32.HI R52, RZ, 0x10, R53 ;  /* 0x00000010ff347819 */ /* 0x000fe20000011635 */
[----:B------:R-:W-:Y:S01]  /*5650*/  HADD2.F32 R45, -RZ, R45.H1_H1 ;  /* 0x3000002dff2d7230 */ /* 0x000fe20000004100 */
[--C-:B------:R-:W-:Y:S01]  /*5660*/  SHF.R.U64 R53, R54, 0x10, R55.reuse ;  /* 0x0000001036357819 */ /* 0x100fe20000001237 */
[----:B------:R-:W-:Y:S01]  /*5670*/  HADD2.F32 R62, -RZ, R62.H0_H0 ;  /* 0x2000003eff3e7230 */ /* 0x000fe20000004100 */
[----:B------:R-:W-:Y:S01]  /*5680*/  SHF.R.U32.HI R54, RZ, 0x10, R55 ;  /* 0x00000010ff367819 */ /* 0x000fe20000011637 */
[----:B------:R-:W-:Y:S01]  /*5690*/  HADD2.F32 R52, -RZ, R52.H0_H0 ;  /* 0x20000034ff347230 */ /* 0x000fe20000004100 */
[--C-:B------:R-:W-:Y:S01]  /*56a0*/  SHF.R.U64 R42, R42, 0x10, R43.reuse ;  /* 0x000000102a2a7819 */ /* 0x100fe2000000122b */
[--C-:B------:R-:W-:Y:S01]  /*56b0*/  HADD2.F32 R55, -RZ, R130.reuse.H1_H1 ;  /* 0x30000082ff377230 */ /* 0x100fe20000004100 */
[----:B------:R-:W-:Y:S01]  /*56c0*/  SHF.R.U32.HI R43, RZ, 0x10, R43 ;  /* 0x00000010ff2b7819 */ /* 0x000fe2000001162b */
[----:B------:R-:W-:-:S02]  /*56d0*/  HADD2.F32 R65, -RZ, R130.H0_H0 ;  /* 0x20000082ff417230 */ /* 0x000fc40000004100 */
[-C--:B------:R-:W-:Y:S01]  /*56e0*/  FMUL.FTZ R114, R57, R52.reuse ;  /* 0x0000003439727220 */ /* 0x080fe20000410000 */
[C---:B------:R-:W-:Y:S01]  /*56f0*/  FMUL.FTZ R52, R45.reuse, R52 ;  /* 0x000000342d347220 */ /* 0x040fe20000410000 */
[-C--:B------:R-:W-:Y:S01]  /*5700*/  FMUL.FTZ R67, R64, R55.reuse ;  /* 0x0000003740437220 */ /* 0x080fe20000410000 */
[----:B------:R-:W-:Y:S01]  /*5710*/  FMUL.FTZ R55, R66, R55 ;  /* 0x0000003742377220 */ /* 0x000fe20000410000 */
[-C--:B------:R-:W-:Y:S01]  /*5720*/  FFMA.FTZ R45, R45, R62.reuse, -R114 ;  /* 0x0000003e2d2d7223 */ /* 0x080fe20000010872 */
[----:B------:R-:W-:Y:S01]  /*5730*/  FFMA.FTZ R57, R57, R62, R52 ;  /* 0x0000003e39397223 */ /* 0x000fe20000010034 */
[--C-:B------:R-:W-:Y:S02]  /*5740*/  HADD2.F32 R52, -RZ, R128.reuse.H1_H1 ;  /* 0x30000080ff347230 */ /* 0x100fe40000004100 */
[-C--:B------:R-:W-:Y:S01]  /*5750*/  FFMA.FTZ R64, R64, R65.reuse, R55 ;  /* 0x0000004140407223 */ /* 0x080fe20000010037 */
[----:B------:R-:W-:Y:S01]  /*5760*/  FFMA.FTZ R66, R66, R65, -R67 ;  /* 0x0000004142427223 */ /* 0x000fe20000010843 */
[----:B------:R-:W-:-:S02]  /*5770*/  HADD2.F32 R128, -RZ, R128.H0_H0 ;  /* 0x20000080ff807230 */ /* 0x000fc40000004100 */
[----:B------:R-:W-:Y:S01]  /*5780*/  HADD2.F32 R55, -RZ, R59.H0_H0 ;  /* 0x2000003bff377230 */ /* 0x000fe20000004100 */
[----:B------:R-:W-:Y:S01]  /*5790*/  F2FP.F16.F32.PACK_AB R57, R57, R64 ;  /* 0x000000403939723e */ /* 0x000fe200000000ff */
[----:B------:R-:W-:Y:S01]  /*57a0*/  HADD2.F32 R67, -RZ, R47.H0_H0 ;  /* 0x2000002fff437230 */ /* 0x000fe20000004100 */
[----:B------:R-:W-:Y:S01]  /*57b0*/  F2FP.F16.F32.PACK_AB R45, R45, R66 ;  /* 0x000000422d2d723e */ /* 0x000fe200000000ff */
[----:B------:R-:W-:Y:S02]  /*57c0*/  HADD2.F32 R59, -RZ, R59.H1_H1 ;  /* 0x3000003bff3b7230 */ /* 0x000fe40000004100 */
[-C--:B------:R-:W-:Y:S01]  /*57d0*/  FMUL.FTZ R114, R55, R128.reuse ;  /* 0x0000008037727220 */ /* 0x080fe20000410000 */
[----:B------:R-:W-:Y:S02]  /*57e0*/  HADD2.F32 R62, -RZ, R54.H0_H0 ;  /* 0x20000036ff3e7230 */ /* 0x000fe40000004100 */
[----:B------:R-:W-:Y:S01]  /*57f0*/  FMUL.FTZ R128, R67, R128 ;  /* 0x0000008043807220 */ /* 0x000fe20000410000 */
[----:B------:R-:W-:-:S02]  /*5800*/  HADD2.F32 R65, -RZ, R47.H1_H1 ;  /* 0x3000002fff417230 */ /* 0x000fc40000004100 */
[----:B------:R-:W-:Y:S02]  /*5810*/  HADD2.F32 R54, -RZ, R43.H0_H0 ;  /* 0x2000002bff367230 */ /* 0x000fe40000004100 */
[----:B------:R-:W-:Y:S01]  /*5820*/  FMUL.FTZ R116, R59, R62 ;  /* 0x0000003e3b747220 */ /* 0x000fe20000410000 */
[----:B------:R-:W-:Y:S01]  /*5830*/  FFMA.FTZ R43, R67, R52, -R114 ;  /* 0x00000034432b7223 */ /* 0x000fe20000010872 */
[----:B------:R-:W-:Y:S01]  /*5840*/  FMUL.FTZ R62, R65, R62 ;  /* 0x0000003e413e7220 */ /* 0x000fe20000410000 */
[----:B------:R-:W-:Y:S01]  /*5850*/  FFMA.FTZ R47, R55, R52, R128 ;  /* 0x00000034372f7223 */ /* 0x000fe20000010080 */
[-C--:B------:R-:W-:Y:S01]  /*5860*/  FFMA.FTZ R52, R65, R54.reuse, -R116 ;  /* 0x0000003641347223 */ /* 0x080fe20000010874 */
[--C-:B------:R-:W-:Y:S02]  /*5870*/  HADD2.F32 R55, -RZ, R127.reuse.H0_H0 ;  /* 0x2000007fff377230 */ /* 0x100fe40000004100 */
[----:B------:R-:W-:Y:S01]  /*5880*/  FFMA.FTZ R54, R59, R54, R62 ;  /* 0x000000363b367223 */ /* 0x000fe2000001003e */
[----:B------:R-:W-:-:S02]  /*5890*/  HADD2.F32 R127, -RZ, R127.H1_H1 ;  /* 0x3000007fff7f7230 */ /* 0x000fc40000004100 */
[----:B------:R-:W-:Y:S01]  /*58a0*/  HADD2.F32 R62, -RZ, R56.H0_H0 ;  /* 0x20000038ff3e7230 */ /* 0x000fe20000004100 */
[----:B------:R-:W-:Y:S01]  /*58b0*/  F2FP.F16.F32.PACK_AB R43, R52, R43 ;  /* 0x0000002b342b723e */ /* 0x000fe200000000ff */
[----:B------:R-:W-:Y:S02]  /*58c0*/  HADD2.F32 R114, -RZ, R44.H0_H0 ;  /* 0x2000002cff727230 */ /* 0x000fe40000004100 */
[----:B------:R-:W-:Y:S02]  /*58d0*/  HADD2.F32 R41, -RZ, R41.H0_H0 ;  /* 0x20000029ff297230 */ /* 0x000fe40000004100 */
[-C--:B------:R-:W-:Y:S01]  /*58e0*/  FMUL.FTZ R65, R62, R127.reuse ;  /* 0x0000007f3e417220 */ /* 0x080fe20000410000 */
[----:B------:R-:W-:Y:S02]  /*58f0*/  HADD2.F32 R56, -RZ, R56.H1_H1 ;  /* 0x30000038ff387230 */ /* 0x000fe40000004100 */
        /* <DEDUP_REMOVED lines=8> */
[----:B------:R-:W-:Y:S02]  /*5980*/  HADD2.F32 R44, -RZ, R126.H0_H0 ;  /* 0x2000007eff2c7230 */ /* 0x000fe40000004100 */
[----:B------:R-:W-:Y:S01]  /*5990*/  FFMA.FTZ R56, R56, R59, R113 ;  /* 0x0000003b38387223 */ /* 0x000fe20000010071 */
[----:B------:R-:W-:-:S02]  /*59a0*/  HADD2.F32 R67, -RZ, R53.H0_H0 ;  /* 0x20000035ff437230 */ /* 0x000fc40000004100 */
[----:B------:R-:W-:Y:S02]  /*59b0*/  HADD2.F32 R59, -RZ, R58.H0_H0 ;  /* 0x2000003aff3b7230 */ /* 0x000fe40000004100 */
[----:B------:R-:W-:Y:S01]  /*59c0*/  HADD2.F32 R126, -RZ, R126.H1_H1 ;  /* 0x3000007eff7e7230 */ /* 0x000fe20000004100 */
[----:B------:R-:W-:Y:S01]  /*59d0*/  F2FP.F16.F32.PACK_AB R56, R56, R41 ;  /* 0x000000293838723e */ /* 0x000fe200000000ff */
[----:B------:R-:W-:Y:S02]  /*59e0*/  HADD2.F32 R53, -RZ, R46.H0_H0 ;  /* 0x2000002eff357230 */ /* 0x000fe40000004100 */
[----:B------:R-:W-:Y:S02]  /*59f0*/  HADD2.F32 R58, -RZ, R58.H1_H1 ;  /* 0x3000003aff3a7230 */ /* 0x000fe40000004100 */
[----:B------:R-:W-:Y:S02]  /*5a00*/  HADD2.F32 R46, -RZ, R46.H1_H1 ;  /* 0x3000002eff2e7230 */ /* 0x000fe40000004100 */
[----:B------:R-:W-:-:S02]  /*5a10*/  HADD2.F32 R65, -RZ, R42.H0_H0 ;  /* 0x2000002aff417230 */ /* 0x000fc40000004100 */
[-C--:B------:R-:W-:Y:S01]  /*5a20*/  FMUL.FTZ R42, R59, R126.reuse ;  /* 0x0000007e3b2a7220 */ /* 0x080fe20000410000 */
[-C--:B------:R-:W-:Y:S01]  /*5a30*/  FMUL.FTZ R113, R58, R67.reuse ;  /* 0x000000433a717220 */ /* 0x080fe20000410000 */
[C---:B------:R-:W-:Y:S01]  /*5a40*/  FMUL.FTZ R126, R53.reuse, R126 ;  /* 0x0000007e357e7220 */ /* 0x040fe20000410000 */
[C---:B------:R-:W-:Y:S01]  /*5a50*/  FMUL.FTZ R67, R46.reuse, R67 ;  /* 0x000000432e437220 */ /* 0x040fe20000410000 */
[-C--:B------:R-:W-:Y:S01]  /*5a60*/  FFMA.FTZ R42, R53, R44.reuse, -R42 ;  /* 0x0000002c352a7223 */ /* 0x080fe2000001082a */
[-C--:B------:R-:W-:Y:S01]  /*5a70*/  FFMA.FTZ R113, R46, R65.reuse, -R113 ;  /* 0x000000412e717223 */ /* 0x080fe20000010871 */
[----:B------:R-:W-:Y:S01]  /*5a80*/  FFMA.FTZ R126, R59, R44, R126 ;  /* 0x0000002c3b7e7223 */ /* 0x000fe2000001007e */
[----:B------:R-:W-:Y:S01]  /*5a90*/  FFMA.FTZ R67, R58, R65, R67 ;  /* 0x000000413a437223 */ /* 0x000fe20000010043 */
[----:B------:R-:W-:Y:S01]  /*5aa0*/  F2FP.F16.F32.PACK_AB R59, R54, R47 ;  /* 0x0000002f363b723e */ /* 0x000fe200000000ff */
[----:B------:R-:W-:Y:S01]  /*5ab0*/  IMAD.MOV.U32 R47, RZ, RZ, R43 ;  /* 0x000000ffff2f7224 */ /* 0x000fe200078e002b */
[----:B------:R-:W-:-:S02]  /*5ac0*/  F2FP.F16.F32.PACK_AB R44, R55, R40 ;  /* 0x00000028372c723e */ /* 0x000fc400000000ff */
[----:B------:R-:W-:Y:S02]  /*5ad0*/  F2FP.F16.F32.PACK_AB R46, R113, R42 ;  /* 0x0000002a712e723e */ /* 0x000fe400000000ff */
[----:B------:R-:W-:-:S07]  /*5ae0*/  F2FP.F16.F32.PACK_AB R58, R67, R126 ;  /* 0x0000007e433a723e */ /* 0x000fce00000000ff */
.L_x_1905:
[----:B------:R-:W-:Y:S05]  /*5af0*/  BSYNC B2 ;  /* 0x0000000000027941 */ /* 0x000fea0003800000 */
.L_x_1904:
[----:B------:R-:W-:Y:S01]  /*5b00*/  ISETP.GE.AND P4, PT, R63, R110, PT ;  /* 0x0000006e3f00720c */ /* 0x000fe20003f86270 */
[----:B------:R-:W-:-:S12]  /*5b10*/  ULDC.64 UR4, c[0x0][0x208] ;  /* 0x0000820000047ab9 */ /* 0x000fd80000000a00 */
        /* <DEDUP_REMOVED lines=9> */
.L_x_1903:
[----:B------:R-:W-:Y:S05]  /*5bb0*/  BSYNC B1 ;  /* 0x0000000000017941 */ /* 0x000fea0003800000 */
.L_x_1902:
[----:B------:R-:W-:-:S13]  /*5bc0*/  ISETP.NE.AND P4, PT, R12, RZ, PT ;  /* 0x000000ff0c00720c */ /* 0x000fda0003f85270 */
[----:B------:R-:W-:Y:S05]  /*5bd0*/  @!P4 BRA `(.L_x_1870) ;  /* 0x000000080088c947 */ /* 0x000fea0003800000 */
[----:B-1-3--:R-:W2:Y:S04]  /*5be0*/  LDL R44, [R1+0x48] ;  /* 0x00004800012c7983 */ /* 0x00aea80000100800 */
[----:B------:R-:W3:Y:S04]  /*5bf0*/  LDL R42, [R1+0x4c] ;  /* 0x00004c00012a7983 */ /* 0x000ee80000100800 */
[----:B------:R-:W4:Y:S01]  /*5c00*/  LDL R43, [R1+0x50] ;  /* 0x00005000012b7983 */ /* 0x000f220000100800 */
[----:B------:R-:W-:Y:S01]  /*5c10*/  VIADD R54, R23, 0x20 ;  /* 0x0000002017367836 */ /* 0x000fe20000000000 */
[----:B------:R-:W-:-:S04]  /*5c20*/  IADD3 R40, P4, P5, R28, R96, R9 ;  /* 0x000000601c287210 */ /* 0x000fc80007d9e009 */
[----:B------:R-:W-:Y:S02]  /*5c30*/  ISETP.GE.AND P6, PT, R54, R104, PT ;  /* 0x000000683600720c */ /* 0x000fe40003fc6270 */
[----:B------:R-:W-:Y:S02]  /*5c40*/  IADD3.X R41, R0, R111, R89, P4, P5 ;  /* 0x0000006f00297210 */ /* 0x000fe400027ea459 */
[C---:B------:R-:W-:Y:S02]  /*5c50*/  LEA R52, P4, R40.reuse, R94, 0x1 ;  /* 0x0000005e28347211 */ /* 0x040fe400078808ff */
[----:B------:R-:W-:Y:S02]  /*5c60*/  SEL R112, R107, R112, !P6 ;  /* 0x000000706b707207 */ /* 0x000fe40007000000 */
[----:B------:R-:W-:Y:S02]  /*5c70*/  LEA.HI.X R53, R40, R95, R41, 0x1, P4 ;  /* 0x0000005f28357211 */ /* 0x000fe400020f0c29 */
        /* <DEDUP_REMOVED lines=21> */
[----:B------:R-:W-:Y:S01]  /*5dd0*/  SHF.R.U64 R36, R36, 0x10, R37 ;  /* 0x0000001024247819 */ /* 0x000fe20000001225 */
[----:B--2---:R-:W-:Y:S01]  /*5de0*/  IMAD.MOV.U32 R56, RZ, RZ, R47 ;  /* 0x000000ffff387224 */ /* 0x004fe200078e002f */
[----:B------:R-:W-:Y:S01]  /*5df0*/  SHF.R.U32.HI R57, RZ, 0x10, R37 ;  /* 0x00000010ff397819 */ /* 0x000fe20000011625 */
[----:B------:R-:W-:Y:S01]  /*5e00*/  HADD2.F32 R58, -RZ, R123.H1_H1 ;  /* 0x3000007bff3a7230 */ /* 0x000fe20000004100 */
[--C-:B------:R-:W-:Y:S01]  /*5e10*/  SHF.R.U64 R48, R48, 0x10, R49.reuse ;  /* 0x0000001030307819 */ /* 0x100fe20000001231 */
[----:B------:R-:W-:Y:S01]  /*5e20*/  HADD2.F32 R47, -RZ, R45.H0_H0 ;  /* 0x2000002dff2f7230 */ /* 0x000fe20000004100 */
[----:B------:R-:W-:Y:S01]  /*5e30*/  SHF.R.U32.HI R59, RZ, 0x10, R49 ;  /* 0x00000010ff3b7819 */ /* 0x000fe20000011631 */
[----:B------:R-:W-:Y:S01]  /*5e40*/  HADD2.F32 R54, -RZ, R119.H1_H1 ;  /* 0x30000077ff367230 */ /* 0x000fe20000004100 */
[--C-:B------:R-:W-:Y:S01]  /*5e50*/  SHF.R.U64 R37, R38, 0x10, R39.reuse ;  /* 0x0000001026257819 */ /* 0x100fe20000001227 */
[----:B------:R-:W-:Y:S01]  /*5e60*/  HADD2.F32 R45, -RZ, R45.H1_H1 ;  /* 0x3000002dff2d7230 */ /* 0x000fe20000004100 */
[----:B------:R-:W-:Y:S01]  /*5e70*/  SHF.R.U32.HI R49, RZ, 0x10, R39 ;  /* 0x00000010ff317819 */ /* 0x000fe20000011627 */
[----:B-1----:R-:W-:Y:S01]  /*5e80*/  HADD2.F32 R39, -RZ, R41.H0_H0 ;  /* 0x20000029ff277230 */ /* 0x002fe20000004100 */
[----:B------:R-:W-:Y:S01]  /*5e90*/  SHF.R.U64 R38, R50, 0x10, R51 ;  /* 0x0000001032267819 */ /* 0x000fe20000001233 */
[----:B------:R-:W-:-:S02]  /*5ea0*/  HADD2.F32 R59, -RZ, R59.H0_H0 ;  /* 0x2000003bff3b7230 */ /* 0x000fc40000004100 */
[-C--:B------:R-:W-:Y:S01]  /*5eb0*/  FMUL.FTZ R60, R47, R58.reuse ;  /* 0x0000003a2f3c7220 */ /* 0x080fe20000410000 */
[----:B------:R-:W-:Y:S01]  /*5ec0*/  HADD2.F32 R50, -RZ, R41.H1_H1 ;  /* 0x30000029ff327230 */ /* 0x000fe20000004100 */
[----:B------:R-:W-:Y:S01]  /*5ed0*/  SHF.R.U32.HI R51, RZ, 0x10, R51 ;  /* 0x00000010ff337819 */ /* 0x000fe20000011633 */
[----:B------:R-:W-:Y:S01]  /*5ee0*/  FMUL.FTZ R58, R39, R58 ;  /* 0x0000003a273a7220 */ /* 0x000fe20000410000 */
[----:B------:R-:W-:Y:S02]  /*5ef0*/  HADD2.F32 R57, -RZ, R57.H0_H0 ;  /* 0x20000039ff397230 */ /* 0x000fe40000004100 */
[-C--:B------:R-:W-:Y:S01]  /*5f00*/  FMUL.FTZ R61, R45, R59.reuse ;  /* 0x0000003b2d3d7220 */ /* 0x080fe20000410000 */
[----:B------:R-:W-:Y:S01]  /*5f10*/  FMUL.FTZ R62, R50, R59 ;  /* 0x0000003b323e7220 */ /* 0x000fe20000410000 */
[-C--:B------:R-:W-:Y:S01]  /*5f20*/  FFMA.FTZ R41, R47, R54.reuse, R58 ;  /* 0x000000362f297223 */ /* 0x080fe2000001003a */
[--C-:B------:R-:W-:Y:S02]  /*5f30*/  HADD2.F32 R47, -RZ, R56.reuse.H0_H0 ;  /* 0x20000038ff2f7230 */ /* 0x100fe40000004100 */
[----:B------:R-:W-:Y:S01]  /*5f40*/  FFMA.FTZ R39, R39, R54, -R60 ;  /* 0x0000003627277223 */ /* 0x000fe2000001083c */
[----:B------:R-:W-:-:S02]  /*5f50*/  HADD2.F32 R58, -RZ, R56.H1_H1 ;  /* 0x30000038ff3a7230 */ /* 0x000fc40000004100 */
[-C--:B------:R-:W-:Y:S01]  /*5f60*/  FFMA.FTZ R54, R45, R57.reuse, R62 ;  /* 0x000000392d367223 */ /* 0x080fe2000001003e */
[----:B------:R-:W-:Y:S02]  /*5f70*/  HADD2.F32 R51, -RZ, R51.H0_H0 ;  /* 0x20000033ff337230 */ /* 0x000fe40000004100 */
[----:B------:R-:W-:Y:S01]  /*5f80*/  FFMA.FTZ R50, R50, R57, -R61 ;  /* 0x0000003932327223 */ /* 0x000fe2000001083d */
[----:B------:R-:W-:Y:S02]  /*5f90*/  HADD2.F32 R56, -RZ, R43.H1_H1 ;  /* 0x3000002bff387230 */ /* 0x000fe40000004100 */
[----:B------:R-:W-:Y:S02]  /*5fa0*/  HADD2.F32 R62, -RZ, R121.H1_H1 ;  /* 0x30000079ff3e7230 */ /* 0x000fe40000004100 */
[-C--:B------:R-:W-:Y:S01]  /*5fb0*/  FMUL.FTZ R57, R58, R51.reuse ;  /* 0x000000333a397220 */ /* 0x080fe20000410000 */
[----:B------:R-:W-:Y:S02]  /*5fc0*/  HADD2.F32 R45, -RZ, R43.H0_H0 ;  /* 0x2000002bff2d7230 */ /* 0x000fe40000004100 */
[----:B------:R-:W-:Y:S01]  /*5fd0*/  FMUL.FTZ R51, R56, R51 ;  /* 0x0000003338337220 */ /* 0x000fe20000410000 */
[----:B------:R-:W-:-:S02]  /*5fe0*/  HADD2.F32 R49, -RZ, R49.H0_H0 ;  /* 0x20000031ff317230 */ /* 0x000fc40000004100 */
[-C--:B------:R-:W-:Y:S01]  /*5ff0*/  FMUL.FTZ R64, R47, R62.reuse ;  /* 0x0000003e2f407220 */ /* 0x080fe20000410000 */
[----:B------:R-:W-:Y:S02]  /*6000*/  HADD2.F32 R60, -RZ, R117.H1_H1 ;  /* 0x30000075ff3c7230 */ /* 0x000fe40000004100 */
[C---:B------:R-:W-:Y:S01]  /*6010*/  FMUL.FTZ R62, R45.reuse, R62 ;  /* 0x0000003e2d3e7220 */ /* 0x040fe20000410000 */
[----:B------:R-:W-:Y:S02]  /*6020*/  HADD2.F32 R123, -RZ, R123.H0_H0 ;  /* 0x2000007bff7b7230 */ /* 0x000fe40000004100 */
[----:B------:R-:W-:Y:S01]  /*6030*/  FFMA.FTZ R58, R58, R49, R51 ;  /* 0x000000313a3a7223 */ /* 0x000fe20000010033 */
[----:B------:R-:W-:Y:S02]  /*6040*/  HADD2.F32 R51, -RZ, R48.H0_H0 ;  /* 0x20000030ff337230 */ /* 0x000fe40000004100 */
[----:B------:R-:W-:Y:S01]  /*6050*/  FFMA.FTZ R43, R45, R60, -R64 ;  /* 0x0000003c2d2b7223 */ /* 0x000fe20000010840 */
[----:B------:R-:W-:-:S02]  /*6060*/  HADD2.F32 R48, -RZ, R44.H0_H0 ;  /* 0x2000002cff307230 */ /* 0x000fc40000004100 */
[----:B------:R-:W-:Y:S01]  /*6070*/  FFMA.FTZ R45, R47, R60, R62 ;  /* 0x0000003c2f2d7223 */ /* 0x000fe2000001003e */
[----:B------:R-:W-:Y:S02]  /*6080*/  HADD2.F32 R47, -RZ, R40.H0_H0 ;  /* 0x20000028ff2f7230 */ /* 0x000fe40000004100 */
[----:B------:R-:W-:Y:S01]  /*6090*/  FFMA.FTZ R56, R56, R49, -R57 ;  /* 0x0000003138387223 */ /* 0x000fe20000010839 */
[----:B------:R-:W-:Y:S01]  /*60a0*/  HADD2.F32 R44, -RZ, R44.H1_H1 ;  /* 0x3000002cff2c7230 */ /* 0x000fe20000004100 */
[----:B------:R-:W-:Y:S01]  /*60b0*/  F2FP.F16.F32.PACK_AB R39, R50, R39 ;  /* 0x000000273227723e */ /* 0x000fe200000000ff */
[----:B------:R-:W-:Y:S01]  /*60c0*/  HADD2.F32 R40, -RZ, R40.H1_H1 ;  /* 0x30000028ff287230 */ /* 0x000fe20000004100 */
[----:B------:R-:W-:Y:S01]  /*60d0*/  F2FP.F16.F32.PACK_AB R54, R54, R41 ;  /* 0x000000293636723e */ /* 0x000fe200000000ff */
[----:B------:R-:W-:Y:S02]  /*60e0*/  HADD2.F32 R119, -RZ, R119.H0_H0 ;  /* 0x20000077ff777230 */ /* 0x000fe40000004100 */
[----:B------:R-:W-:Y:S01]  /*60f0*/  FMUL.FTZ R57, R44, R51 ;  /* 0x000000332c397220 */ /* 0x000fe20000410000 */
[----:B------:R-:W-:-:S02]  /*6100*/  HADD2.F32 R49, -RZ, R36.H0_H0 ;  /* 0x20000024ff317230 */ /* 0x000fc40000004100 */
[----:B------:R-:W-:Y:S01]  /*6110*/  FMUL.FTZ R36, R48, R123 ;  /* 0x0000007b30247220 */ /* 0x000fe20000410000 */
[C---:B------:R-:W-:Y:S01]  /*6120*/  FMUL.FTZ R59, R40.reuse, R51 ;  /* 0x00000033283b7220 */ /* 0x040fe20000410000 */
[C---:B------:R-:W-:Y:S01]  /*6130*/  FMUL.FTZ R123, R47.reuse, R123 ;  /* 0x0000007b2f7b7220 */ /* 0x040fe20000410000 */
[----:B------:R-:W-:Y:S02]  /*6140*/  HADD2.F32 R121, -RZ, R121.H0_H0 ;  /* 0x20000079ff797230 */ /* 0x000fe40000004100 */
[----:B------:R-:W-:Y:S01]  /*6150*/  FFMA.FTZ R51, R47, R119, -R36 ;  /* 0x000000772f337223 */ /* 0x000fe20000010824 */
[----:B------:R-:W-:Y:S02]  /*6160*/  HADD2.F32 R47, -RZ, R38.H0_H0 ;  /* 0x20000026ff2f7230 */ /* 0x000fe40000004100 */
[-C--:B------:R-:W-:Y:S01]  /*6170*/  FFMA.FTZ R40, R40, R49.reuse, -R57 ;  /* 0x0000003128287223 */ /* 0x080fe20000010839 */
[----:B------:R-:W-:Y:S02]  /*6180*/  HADD2.F32 R38, -RZ, R46.H0_H0 ;  /* 0x2000002eff267230 */ /* 0x000fe40000004100 */
[----:B------:R-:W-:Y:S01]  /*6190*/  FFMA.FTZ R44, R44, R49, R59 ;  /* 0x000000312c2c7223 */ /* 0x000fe2000001003b */
[----:B------:R-:W-:-:S02]  /*61a0*/  HADD2.F32 R36, -RZ, R42.H0_H0 ;  /* 0x2000002aff247230 */ /* 0x000fc40000004100 */
[----:B------:R-:W-:Y:S01]  /*61b0*/  FFMA.FTZ R123, R48, R119, R123 ;  /* 0x00000077307b7223 */ /* 0x000fe2000001007b */
        /* <DEDUP_REMOVED lines=8> */
[----:B------:R-:W-:Y:S01]  /*6240*/  F2FP.F16.F32.PACK_AB R43, R56, R43 ;  /* 0x0000002b382b723e */ /* 0x000fe200000000ff */
[-C--:B------:R-:W-:Y:S01]  /*6250*/  FFMA.FTZ R49, R36, R117.reuse, -R49 ;  /* 0x0000007524317223 */ /* 0x080fe20000010831 */
[----:B------:R-:W-:Y:S01]  /*6260*/  FFMA.FTZ R121, R38, R117, R121 ;  /* 0x0000007526797223 */ /* 0x000fe20000010079 */
[-C--:B------:R-:W-:Y:S01]  /*6270*/  FFMA.FTZ R42, R42, R37.reuse, -R57 ;  /* 0x000000252a2a7223 */ /* 0x080fe20000010839 */
[----:B------:R-:W-:Y:S01]  /*6280*/  FFMA.FTZ R46, R46, R37, R47 ;  /* 0x000000252e2e7223 */ /* 0x000fe2000001002f */
[----:B------:R-:W-:Y:S01]  /*6290*/  F2FP.F16.F32.PACK_AB R47, R58, R45 ;  /* 0x0000002d3a2f723e */ /* 0x000fe200000000ff */
[----:B------:R-:W-:Y:S01]  /*62a0*/  IMAD.MOV.U32 R41, RZ, RZ, R39 ;  /* 0x000000ffff297224 */ /* 0x000fe200078e0027 */
[----:B------:R-:W-:Y:S01]  /*62b0*/  F2FP.F16.F32.PACK_AB R40, R40, R51 ;  /* 0x000000332828723e */ /* 0x000fe200000000ff */
[----:B------:R-:W-:Y:S01]  /*62c0*/  IMAD.MOV.U32 R45, RZ, RZ, R54 ;  /* 0x000000ffff2d7224 */ /* 0x000fe200078e0036 */
[----:B------:R-:W-:-:S02]  /*62d0*/  F2FP.F16.F32.PACK_AB R44, R44, R123 ;  /* 0x0000007b2c2c723e */ /* 0x000fc400000000ff */
[----:B------:R-:W-:Y:S02]  /*62e0*/  F2FP.F16.F32.PACK_AB R42, R42, R49 ;  /* 0x000000312a2a723e */ /* 0x000fe400000000ff */
[----:B------:R-:W-:-:S07]  /*62f0*/  F2FP.F16.F32.PACK_AB R46, R46, R121 ;  /* 0x000000792e2e723e */ /* 0x000fce00000000ff */
.L_x_1907:
[----:B------:R-:W-:Y:S05]  /*6300*/  BSYNC B1 ;  /* 0x0000000000017941 */ /* 0x000fea0003800000 */
.L_x_1906:
[----:B------:R-:W-:Y:S01]  /*6310*/  ISETP.GE.AND P4, PT, R55, R110, PT ;  /* 0x0000006e3700720c */ /* 0x000fe20003f86270 */
[----:B------:R-:W-:Y:S02]  /*6320*/  ULDC.64 UR4, c[0x0][0x208] ;  /* 0x0000820000047ab9 */ /* 0x000fe40000000a00 */
[----:B-1----:R4:W-:Y:S10]  /*6330*/  STG.E.128 desc[UR4][R52.64], R40 ;  /* 0x0000002834007986 */ /* 0x0029f4000c101d04 */
[----:B------:R-:W-:Y:S05]  /*6340*/  @P4 BRA `(.L_x_1870) ;  /* 0x0000000000ac4947 */ /* 0x000fea0003800000 */
[--C-:B------:R-:W-:Y:S01]  /*6350*/  SHF.R.S32.HI R36, RZ, 0x1f, R55.reuse ;  /* 0x0000001fff247819 */ /* 0x100fe20000011437 */
[----:B------:R-:W-:Y:S01]  /*6360*/  ULDC.64 UR4, c[0x0][0x208] ;  /* 0x0000820000047ab9 */ /* 0x000fe20000000a00 */
[----:B------:R-:W-:-:S04]  /*6370*/  IADD3 R55, P4, P5, R28, R96, R55 ;  /* 0x000000601c377210 */ /* 0x000fc80007d9e037 */
[----:B------:R-:W-:Y:S02]  /*6380*/  IADD3.X R36, R0, R111, R36, P4, P5 ;  /* 0x0000006f00247210 */ /* 0x000fe400027ea424 */
[----:B------:R-:W-:-:S04]  /*6390*/  LEA R94, P4, R55, R94, 0x1 ;  /* 0x0000005e375e7211 */ /* 0x000fc800078808ff */
[----:B------:R-:W-:-:S05]  /*63a0*/  LEA.HI.X R95, R55, R95, R36, 0x1, P4 ;  /* 0x0000005f375f7211 */ /* 0x000fca00020f0c24 */
[----:B--2---:R1:W-:Y:S01]  /*63b0*/  STG.E.128 desc[UR4][R94.64], R44 ;  /* 0x0000002c5e007986 */ /* 0x0043e2000c101d04 */
[----:B------:R-:W-:Y:S05]  /*63c0*/  BRA `(.L_x_1870) ;  /* 0x00000000008c7947 */ /* 0x000fea0003800000 */
.L_x_1863:
[----:B------:R-:W-:-:S04]  /*63d0*/  ULOP3.LUT UR4, UR60, 0x1, URZ, 0xfc, !UPT ;  /* 0x000000013c047892 */ /* 0x000fc8000f8efc3f */
[----:B------:R-:W-:-:S06]  /*63e0*/  UISETP.NE.AND UP0, UPT, UR4, 0x3, UPT ;  /* 0x000000030400788c */ /* 0x000fcc000bf05270 */
[----:B------:R-:W-:-:S13]  /*63f0*/  PLOP3.LUT P3, PT, PT, PT, UP0, 0x80, 0x0 ;  /* 0x000000000000781c */ /* 0x000fda0003f6f008 */
[----:B------:R-:W-:Y:S05]  /*6400*/  @!P3 BRA `(.L_x_1908) ;  /* 0x000000000004b947 */ /* 0x000fea0003800000 */
[----:B------:R-:W-:Y:S01]  /*6410*/  BPT.TRAP 0x1 ;  /* 0x000000040000795c */ /* 0x000fe20000300000 */
.L_x_1908:
[----:B------:R-:W2:Y:S01]  /*6420*/  LDL R36, [R1+0x44] ;  /* 0x0000440001247983 */ /* 0x000ea20000100800 */
[----:B------:R-:W-:Y:S01]  /*6430*/  IMAD R20, R19, 0x8, R16 ;  /* 0x0000000813147824 */ /* 0x000fe200078e0210 */
[----:B------:R-:W-:Y:S01]  /*6440*/  BSSY B1, `(.L_x_1909) ;  /* 0x0000006000017945 */ /* 0x000fe20003800000 */
[----:B------:R-:W-:-:S05]  /*6450*/  IMAD R91, R25, -0x90, R2 ;  /* 0xffffff70195b7824 */ /* 0x000fca00078e0202 */
[----:B------:R-:W-:Y:S02]  /*6460*/  VIMNMX R91, R91, 0x90, PT ;  /* 0x000000905b5b7848 */ /* 0x000fe40003fe0100 */
[----:B--2---:R-:W-:-:S04]  /*6470*/  SHF.L.U32 R92, R36, 0x1f, RZ ;  /* 0x0000001f245c7819 */ /* 0x004fc800000006ff */
[----:B------:R-:W0:Y:S02]  /*6480*/  SYNCS.PHASECHK.TRANS64.TRYWAIT P4, [R20+URZ+0x31c90], R92 ;  /* 0x031c905c140075a7 */ /* 0x000e24000808017f */
[----:B0-----:R-:W-:Y:S05]  /*6490*/  @!P4 BRA `(.L_x_1910) ;  /* 0x000001c400f0c947 */ /* 0x001fea0003800000 */
.L_x_2110:
[----:B------:R-:W-:Y:S05]  /*64a0*/  BSYNC B1 ;  /* 0x0000000000017941 */ /* 0x000fea0003800000 */
.L_x_1909:
[----:B------:R-:W-:-:S13]  /*64b0*/  ISETP.GE.AND P4, PT, R144, R91, PT ;  /* 0x0000005b9000720c */ /* 0x000fda0003f86270 */
[----:B------:R-:W-:Y:S05]  /*64c0*/  @P4 BRA `(.L_x_1870) ;  /* 0x00000000004c4947 */ /* 0x000fea0003800000 */
[----:B------:R-:W-:Y:S01]  /*64d0*/  ISETP.NE.AND P4, PT, R10, RZ, PT ;  /* 0x000000ff0a00720c */ /* 0x000fe20003f85270 */
[----:B------:R-:W-:-:S12]  /*64e0*/  ULDC.64 UR4, c[0x0][0x208] ;  /* 0x0000820000047ab9 */ /* 0x000fd80000000a00 */
        /* <DEDUP_REMOVED lines=17> */
.L_x_1870:
[----:B------:R-:W-:Y:S05]  /*6600*/  BSYNC B0 ;  /* 0x0000000000007941 */ /* 0x000fea0003800000 */
.L_x_1862:
        /* <DEDUP_REMOVED lines=12> */
[----:B------:R-:W-:-:S04]  /*66d0*/  @!P4 IADD3 R36, R20, 0x31ca0, RZ ;  /* 0x00031ca01424c810 */ /* 0x000fc80007ffe0ff */
[----:B------:R-:W-:-:S04]  /*66e0*/  @!P4 PRMT R36, RZ, 0x654, R36 ;  /* 0x00000654ff24c816 */ /* 0x000fc80000000024 */
[----:B------:R1:W-:Y:S01]  /*66f0*/  @!P4 SYNCS.ARRIVE.TRANS64.RED.A1T0 RZ, [R36+URZ], RZ ;  /* 0x000000ff24ffc9a7 */ /* 0x0003e2000810043f */
[----:B------:R-:W-:Y:S05]  /*6700*/  @!P3 BRA `(.L_x_1912) ;  /* 0x000000000004b947 */ /* 0x000fea0003800000 */
[----:B------:R-:W-:Y:S01]  /*6710*/  BPT.TRAP 0x1 ;  /* 0x000000040000795c */ /* 0x000fe20000300000 */
.L_x_1912:
[----:B------:R-:W-:Y:S05]  /*6720*/  BSYNC B0 ;  /* 0x0000000000007941 */ /* 0x000fea0003800000 */
.L_x_1911:
[----:B------:R-:W2:Y:S01]  /*6730*/  SYNCS.PHASECHK.TRANS64.TRYWAIT P3, [R20+URZ+0x31cb0], R92 ;  /* 0x031cb05c140075a7 */ /* 0x000ea2000806017f */
[----:B------:R-:W-:Y:S04]  /*6740*/  BSSY B0, `(.L_x_1913) ;  /* 0x0000002000007945 */ /* 0x000fe80003800000 */
[----:B--2---:R-:W-:Y:S05]  /*6750*/  @!P3 BRA `(.L_x_1914) ;  /* 0x000001c40054b947 */ /* 0x004fea0003800000 */
.L_x_2111:
[----:B------:R-:W-:Y:S05]  /*6760*/  BSYNC B0 ;  /* 0x0000000000007941 */ /* 0x000fea0003800000 */
.L_x_1913:
[----:B------:R-:W-:Y:S01]  /*6770*/  ISETP.GE.AND P3, PT, R144, R91, PT ;  /* 0x0000005b9000720c */ /* 0x000fe20003f66270 */
[----:B------:R-:W-:-:S12]  /*6780*/  BSSY B0, `(.L_x_1915) ;  /* 0x0000023000007945 */ /* 0x000fd80003800000 */
[----:B------:R-:W-:Y:S05]  /*6790*/  @P3 BRA `(.L_x_1916) ;  /* 0x0000000000843947 */ /* 0x000fea0003800000 */
[----:B------:R-:W-:Y:S01]  /*67a0*/  IMAD.WIDE R38, R25, 0x90, R78 ;  /* 0x0000009019267825 */ /* 0x000fe200078e024e */
[----:B------:R-:W-:Y:S01]  /*67b0*/  ULDC.64 UR4, c[0x0][0x318] ;  /* 0x0000c60000047ab9 */ /* 0x000fe20000000a00 */
[----:B------:R-:W-:Y:S02]  /*67c0*/  ULDC.64 UR6, c[0x0][0x208] ;  /* 0x0000820000067ab9 */ /* 0x000fe40000000a00 */
[----:B------:R-:W-:Y:S02]  /*67d0*/  IMAD R39, R39, UR4, RZ ;  /* 0x0000000427277c24 */ /* 0x000fe4000f8e02ff */
[----:B-1----:R-:W-:Y:S02]  /*67e0*/  IMAD.MOV.U32 R36, RZ, RZ, R30 ;  /* 0x000000ffff247224 */ /* 0x002fe400078e001e */
[----:B------:R-:W-:Y:S02]  /*67f0*/  IMAD.MOV.U32 R37, RZ, RZ, R82 ;  /* 0x000000ffff257224 */ /* 0x000fe400078e0052 */
[----:B------:R-:W-:-:S02]  /*6800*/  IMAD R39, R38, UR5, R39 ;  /* 0x0000000526277c24 */ /* 0x000fc4000f8e0227 */
[----:B------:R-:W-:Y:S01]  /*6810*/  IMAD.WIDE.U32 R36, R38, UR4, R36 ;  /* 0x0000000426247c25 */ /* 0x000fe2000f8e0024 */
[----:B------:R-:W-:-:S03]  /*6820*/  ULDC.64 UR4, c[0x0][0x308] ;  /* 0x0000c20000047ab9 */ /* 0x000fc60000000a00 */
[----:B------:R-:W-:Y:S01]  /*6830*/  IMAD.IADD R37, R37, 0x1, R39 ;  /* 0x0000000125257824 */ /* 0x000fe200078e0227 */
[C---:B------:R-:W-:Y:S01]  /*6840*/  LEA R40, P3, R36.reuse, UR4, 0x1 ;  /* 0x0000000424287c11 */ /* 0x040fe2000f8608ff */
[----:B------:R-:W-:Y:S01]  /*6850*/  ULDC UR4, c[0x0][0x2e4] ;  /* 0x0000b90000047ab9 */ /* 0x000fe20000000800 */
[C---:B------:R-:W-:Y:S02]  /*6860*/  VIADD R42, R23.reuse, 0x20 ;  /* 0x00000020172a7836 */ /* 0x040fe40000000000 */
        /* <DEDUP_REMOVED lines=20> */
.L_x_1916:
[----:B------:R-:W-:Y:S05]  /*69b0*/  BSYNC B0 ;  /* 0x0000000000007941 */ /* 0x000fea0003800000 */
.L_x_1915:
[----:B------:R-:W4:Y:S01]  /*69c0*/  LDL.LU R21, [R1+0x44] ;  /* 0x0000440001157983 */ /* 0x000f220000300800 */
[----:B0-2---:R-:W-:Y:S02]  /*69d0*/  @!P4 VIADD R20, R20, 0x31cc0 ;  /* 0x00031cc01414c836 */ /* 0x005fe40000000000 */
[----:B------:R-:W-:Y:S01]  /*69e0*/  VIADD R19, R19, 0x1 ;  /* 0x0000000113137836 */ /* 0x000fe20000000000 */
[----:B------:R-:W-:Y:S01]  /*69f0*/  @!PT LDS RZ, [RZ] ;  /* 0x00000000fffff984 */ /* 0x000fe20000000800 */
[----:B------:R-:W-:Y:S01]  /*6a00*/  @!PT LDS RZ, [RZ] ;  /* 0x00000000fffff984 */ /* 0x000fe20000000800 */
[----:B------:R-:W-:Y:S01]  /*6a10*/  @!PT LDS RZ, [RZ] ;  /* 0x00000000fffff984 */ /* 0x000fe20000000800 */
[----:B------:R-:W-:Y:S01]  /*6a20*/  @!PT LDS RZ, [RZ] ;  /* 0x00000000fffff984 */ /* 0x000fe20000000800 */
[----:B------:R0:W-:Y:S06]  /*6a30*/  MEMBAR.ALL.CTA ;  /* 0x0000000000007992 */ /* 0x0001ec0000008000 */
[----:B0-----:R-:W0:Y:S01]  /*6a40*/  FENCE.VIEW.ASYNC.S ;  /* 0x00000000000073c6 */ /* 0x001e220000000000 */
[----:B------:R-:W-:Y:S01]  /*6a50*/  @!P4 PRMT R20, RZ, 0x654, R20 ;  /* 0x00000654ff14c816 */ /* 0x000fe20000000014 */
[----:B0-----:R2:W-:Y:S01]  /*6a60*/  BAR.SYNC.DEFER_BLOCKING R109, 0x80 ;  /* 0x0002006d0000751d */ /* 0x0015e20000010000 */
[----:B------:R-:W-:-:S04]  /*6a70*/  ISETP.NE.AND P3, PT, R19, 0x2, PT ;  /* 0x000000021300780c */ /* 0x000fc80003f65270 */
[----:B------:R-:W-:Y:S01]  /*6a80*/  SEL R19, R19, RZ, P3 ;  /* 0x000000ff13137207 */ /* 0x000fe20001800000 */
[----:B------:R0:W-:Y:S02]  /*6a90*/  @!P4 SYNCS.ARRIVE.TRANS64.RED.A1T0 RZ, [R20+URZ], RZ ;  /* 0x000000ff14ffc9a7 */ /* 0x0001e4000810043f */
[----:B0-----:R-:W-:-:S04]  /*6aa0*/  SEL R20, RZ, 0x1, P3 ;  /* 0x00000001ff147807 */ /* 0x001fc80001800000 */
[----:B----4-:R-:W-:-:S05]  /*6ab0*/  LOP3.LUT R21, R21, R20, RZ, 0x3c, !PT ;  /* 0x0000001415157212 */ /* 0x010fca00078e3cff */
[----:B------:R2:W-:Y:S01]  /*6ac0*/  STL [R1+0x44], R21 ;  /* 0x0000441501007387 */ /* 0x0005e20000100800 */
[----:B------:R-:W-:Y:S05]  /*6ad0*/  @P2 BRA `(.L_x_1917) ;  /* 0xffffffbc001c2947 */ /* 0x000fea000383ffff */
[----:B--2---:R-:W0:Y:S01]  /*6ae0*/  S2R R21, SR_TID.X ;  /* 0x0000000000157919 */ /* 0x004e220000002100 */
[----:B------:R-:W-:Y:S02]  /*6af0*/  PLOP3.LUT P0, PT, PT, PT, PT, 0x8, 0x0 ;  /* 0x000000000000781c */ /* 0x000fe40003f0e170 */
[----:B0-----:R-:W-:-:S04]  /*6b00*/  SHF.R.U32.HI R21, RZ, 0x7, R21 ;  /* 0x00000007ff157819 */ /* 0x001fc80000011615 */
[----:B------:R-:W-:-:S13]  /*6b10*/  ISETP.NE.AND P5, PT, R21, 0x1, PT ;  /* 0x000000011500780c */ /* 0x000fda0003fa5270 */
[----:B------:R-:W-:Y:S06]  /*6b20*/  @!P5 BAR.ARV 0x9, 0x100 ;  /* 0x024400000000db1d */ /* 0x000fec0000002000 */
.L_x_1857:
[----:B------:R-:W-:Y:S02]  /*6b30*/  ISETP.GE.AND P2, PT, R108, 0x1, PT ;  /* 0x000000016c00780c */ /* 0x000fe40003f46270 */
[----:B------:R-:W-:Y:S02]  /*6b40*/  CS2R R72, SRZ ;  /* 0x0000000000487805 */ /* 0x000fe4000001ff00 */
[----:B------:R-:W-:Y:S01]  /*6b50*/  PLOP3.LUT P1, PT, PT, PT, PT, 0x80, 0x0 ;  /* 0x000000000000781c */ /* 0x000fe20003f2f070 */
[----:B------:R-:W-:Y:S01]  /*6b60*/  IMAD.MOV.U32 R0, RZ, RZ, RZ ;  /* 0x000000ffff007224 */ /* 0x000fe200078e00ff */
[----:B------:R-:W-:Y:S02]  /*6b70*/  CS2R R42, SRZ ;  /* 0x00000000002a7805 */ /* 0x000fe4000001ff00 */
[----:B------:R-:W-:Y:S02]  /*6b80*/  CS2R R34, SRZ ;  /* 0x0000000000227805 */ /* 0x000fe4000001ff00 */
[----:B------:R-:W-:-:S02]  /*6b90*/  CS2R R48, SRZ ;  /* 0x0000000000307805 */ /* 0x000fc4000001ff00 */
[----:B------:R-:W-:Y:S01]  /*6ba0*/  CS2R R44, SRZ ;  /* 0x00000000002c7805 */ /* 0x000fe2000001ff00 */
[----:B---3--:R-:W-:Y:S01]  /*6bb0*/  IMAD.MOV.U32 R39, RZ, RZ, RZ ;  /* 0x000000ffff277224 */ /* 0x008fe200078e00ff */
[----:B------:R-:W-:Y:S01]  /*6bc0*/  CS2R R26, SRZ ;  /* 0x00000000001a7805 */ /* 0x000fe2000001ff00 */
[----:B------:R-:W-:Y:S01]  /*6bd0*/  IMAD.MOV.U32 R54, RZ, RZ, RZ ;  /* 0x000000ffff367224 */ /* 0x000fe200078e00ff */
[----:B------:R-:W-:Y:S02]  /*6be0*/  CS2R R52, SRZ ;  /* 0x0000000000347805 */ /* 0x000fe4000001ff00 */
[----:B------:R-:W-:Y:S01]  /*6bf0*/  CS2R R40, SRZ ;  /* 0x0000000000287805 */ /* 0x000fe2000001ff00 */
[----:B------:R-:W-:Y:S01]  /*6c00*/  IMAD.MOV.U32 R51, RZ, RZ, RZ ;  /* 0x000000ffff337224 */ /* 0x000fe200078e00ff */
[----:B------:R-:W-:Y:S02]  /*6c10*/  CS2R R56, SRZ ;  /* 0x0000000000387805 */ /* 0x000fe4000001ff00 */
[----:B------:R-:W-:-:S02]  /*6c20*/  CS2R R74, SRZ ;  /* 0x00000000004a7805 */ /* 0x000fc4000001ff00 */
[----:B-1----:R-:W-:Y:S01]  /*6c30*/  CS2R R36, SRZ ;  /* 0x0000000000247805 */ /* 0x002fe2000001ff00 */
[----:B------:R-:W-:Y:S01]  /*6c40*/  IMAD.MOV.U32 R46, RZ, RZ, RZ ;  /* 0x000000ffff2e7224 */ /* 0x000fe200078e00ff */
[----:B------:R-:W-:Y:S02]  /*6c50*/  CS2R R68, SRZ ;  /* 0x0000000000447805 */ /* 0x000fe4000001ff00 */
[----:B------:R-:W-:Y:S02]  /*6c60*/  CS2R R60, SRZ ;  /* 0x00000000003c7805 */ /* 0x000fe4000001ff00 */
[----:B------:R-:W-:Y:S02]  /*6c70*/  CS2R R76, SRZ ;  /* 0x00000000004c7805 */ /* 0x000fe4000001ff00 */
[----:B------:R-:W-:Y:S02]  /*6c80*/  CS2R R32, SRZ ;  /* 0x0000000000207805 */ /* 0x000fe4000001ff00 */
[----:B------:R-:W-:-:S02]  /*6c90*/  CS2R R78, SRZ ;  /* 0x00000000004e7805 */ /* 0x000fc4000001ff00 */
[----:B------:R-:W-:Y:S02]  /*6ca0*/  CS2R R64, SRZ ;  /* 0x0000000000407805 */ /* 0x000fe4000001ff00 */
[----:B------:R-:W-:Y:S02]  /*6cb0*/  CS2R R28, SRZ ;  /* 0x00000000001c7805 */ /* 0x000fe4000001ff00 */
[----:B------:R-:W-:Y:S01]  /*6cc0*/  CS2R R80, SRZ ;  /* 0x0000000000507805 */ /* 0x000fe2000001ff00 */
[----:B------:R-:W-:Y:S01]  /*6cd0*/  IMAD.MOV.U32 R84, RZ, RZ, RZ ;  /* 0x000000ffff547224 */ /* 0x000fe200078e00ff */
[----:B------:R-:W-:Y:S02]  /*6ce0*/  CS2R R14, SRZ ;  /* 0x00000000000e7805 */ /* 0x000fe4000001ff00 */
[----:B------:R-:W-:Y:S01]  /*6cf0*/  CS2R R82, SRZ ;  /* 0x0000000000527805 */ /* 0x000fe2000001ff00 */
[----:B------:R-:W-:Y:S06]  /*6d00*/  @P0 BRA `(.L_x_1918) ;  /* 0x00000000000c0947 */ /* 0x000fec0003800000 */
[----:B------:R-:W1:Y:S01]  /*6d10*/  FENCE.VIEW.ASYNC.G ;  /* 0x00000000000073c6 */ /* 0x000e620000000100 */
[----:B------:R-:W-:Y:S05]  /*6d20*/  WARPSYNC.ALL ;  /* 0x0000000000007948 */ /* 0x000fea0003800000 */
[----:B-1----:R-:W-:Y:S06]  /*6d30*/  BAR.ARV 0xc, 0x1a0 ;  /* 0x0306800000007b1d */ /* 0x002fec0000002000 */
.L_x_1918:
[----:B------:R-:W-:Y:S01]  /*6d40*/  CS2R R12, SRZ ;  /* 0x00000000000c7805 */ /* 0x000fe2000001ff00 */
[----:B------:R-:W-:Y:S06]  /*6d50*/  @!P2 BRA `(.L_x_1919) ;  /* 0x000001480094a947 */ /* 0x000fec0003800000 */
[----:B------:R-:W1:Y:S01]  /*6d60*/  S2R R2, SR_TID.X ;  /* 0x0000000000027919 */ /* 0x000e620000002100 */
[----:B------:R-:W-:Y:S01]  /*6d70*/  UMOV UR4, 0xffffffff ;  /* 0xffffffff00047882 */ /* 0x000fe20000000000 */
[----:B-1----:R-:W-:-:S05]  /*6d80*/  VIADD R2, R2, 0xffffff80 ;  /* 0xffffff8002027836 */ /* 0x002fca0000000000 */
[----:B------:R-:W-:-:S04]  /*6d90*/  SHF.R.S32.HI R0, RZ, 0x1f, R2 ;  /* 0x0000001fff007819 */ /* 0x000fc80000011402 */
[----:B------:R-:W-:-:S04]  /*6da0*/  LEA.HI R0, R0, R2, RZ, 0x7 ;  /* 0x0000000200007211 */ /* 0x000fc800078f38ff */
[----:B------:R-:W-:Y:S01]  /*6db0*/  SHF.R.S32.HI R13, RZ, 0x7, R0 ;  /* 0x00000007ff0d7819 */ /* 0x000fe20000011400 */
[----:B------:R-:W-:Y:S06]  /*6dc0*/  BRA.DIV UR4, `(.L_x_1920) ;  /* 0x000001be04cc7947 */ /* 0x000fec000b800000 */
[----:B------:R-:W1:Y:S04]  /*6dd0*/  SHFL.IDX PT, R0, R13, RZ, 0x1f ;  /* 0x00001fff0d007589 */ /* 0x000e6800000e0000 */
[----:B-1----:R1:W-:Y:S02]  /*6de0*/  STL [R1+0x54], R0 ;  /* 0x0000540001007387 */ /* 0x0023e40000100800 */
.L_x_2114:
[----:B------:R-:W1:Y:S01]  /*6df0*/  LDL R3, [R1+0x54] ;  /* 0x0000540001037983 */ /* 0x000e620000100800 */
[----:B------:R-:W-:Y:S01]  /*6e00*/  BSSY B6, `(.L_x_1921) ;  /* 0x000001b000067945 */ /* 0x000fe20003800000 */
[----:B-1----:R-:W-:-:S05]  /*6e10*/  IMAD.HI R0, R3, 0x55555556, RZ ;  /* 0x5555555603007827 */ /* 0x002fca00078e02ff */
        /* <DEDUP_REMOVED lines=9> */
[----:B-1----:R-:W-:Y:S01]  /*6eb0*/  MOV R0, 0x0 ;  /* 0x0000000000007802 */ /* 0x002fe20000000f00 */
[----:B------:R-:W-:Y:S01]  /*6ec0*/  ULDC.64 UR4, c[0x4][0xa8] ;  /* 0x01002a0000047ab9 */ /* 0x000fe20000000a00 */
[----:B------:R-:W-:Y:S01]  /*6ed0*/  ULDC.64 UR6, c[0x4][0xb0] ;  /* 0x01002c0000067ab9 */ /* 0x000fe20000000a00 */
[----:B------:R-:W-:Y:S01]  /*6ee0*/  MOV R4, UR4 ;  /* 0x0000000400047c02 */ /* 0x000fe20008000f00 */
[----:B--2---:R1:W2:Y:S01]  /*6ef0*/  LDC.64 R14, c[0x4][R0] ;  /* 0x01000000000e7b82 */ /* 0x0042a20000000a00 */
[----:B------:R-:W-:Y:S01]  /*6f00*/  IMAD.U32 R5, RZ, RZ, UR5 ;  /* 0x00000005ff057e24 */ /* 0x000fe2000f8e00ff */
[----:B------:R-:W-:Y:S01]  /*6f10*/  ULDC.64 UR4, c[0x4][0x20] ;  /* 0x0100080000047ab9 */ /* 0x000fe20000000a00 */
[----:B------:R-:W-:Y:S02]  /*6f20*/  IMAD.U32 R6, RZ, RZ, UR6 ;  /* 0x00000006ff067e24 */ /* 0x000fe4000f8e00ff */
[----:B------:R-:W-:Y:S02]  /*6f30*/  IMAD.U32 R7, RZ, RZ, UR7 ;  /* 0x00000007ff077e24 */ /* 0x000fe4000f8e00ff */
[----:B------:R-:W-:-:S02]  /*6f40*/  IMAD.U32 R10, RZ, RZ, UR4 ;  /* 0x00000004ff0a7e24 */ /* 0x000fc4000f8e00ff */
[----:B0-----:R-:W-:Y:S02]  /*6f50*/  IMAD.U32 R11, RZ, RZ, UR5 ;  /* 0x00000005ff0b7e24 */ /* 0x001fe4000f8e00ff */
[----:B------:R-:W-:Y:S02]  /*6f60*/  IMAD.MOV.U32 R8, RZ, RZ, 0x70 ;  /* 0x00000070ff087424 */ /* 0x000fe400078e00ff */
[----:B------:R-:W-:Y:S02]  /*6f70*/  IMAD.MOV.U32 R12, RZ, RZ, 0x1 ;  /* 0x00000001ff0c7424 */ /* 0x000fe400078e00ff */
[----:B-1----:R-:W-:-:S07]  /*6f80*/  IMAD.MOV.U32 R13, RZ, RZ, RZ ;  /* 0x000000ffff0d7224 */ /* 0x002fce00078e00ff */
[----:B------:R-:W-:-:S07]  /*6f90*/  LEPC R20, `(.L_x_1922) ;  /* 0x000000001014794e */ /* 0x000fce0000000000 */
[----:B--2--5:R-:W-:Y:S05]  /*6fa0*/  CALL.ABS.NOINC R14 ;  /* 0x000000000e007343 */ /* 0x024fea0003c00000 */
.L_x_1922:
[----:B------:R-:W-:Y:S05]  /*6fb0*/  BSYNC B6 ;  /* 0x0000000000067941 */ /* 0x000fea0003800000 */
.L_x_1921:
[----:B------:R-:W-:Y:S02]  /*6fc0*/  ULDC UR4, c[0x0][0x3d4] ;  /* 0x0000f50000047ab9 */ /* 0x000fe40000000800 */
[----:B------:R-:W-:-:S13]  /*6fd0*/  ISETP.LT.AND P0, PT, RZ, UR4, PT ;  /* 0x00000004ff007c0c */ /* 0x000fda000bf01270 */
[----:B------:R-:W-:Y:S05]  /*6fe0*/  @P0 BRA `(.L_x_1923) ;  /* 0x0000000000400947 */ /* 0x000fea0003800000 */
[----:B------:R-:W1:Y:S02]  /*6ff0*/  LDL R20, [R1+0x80] ;  /* 0x0000800001147983 */ /* 0x000e640000100800 */
[----:B-1----:R-:W-:-:S04]  /*7000*/  LEA.HI R0, R20, R20, RZ, 0x1 ;  /* 0x0000001414007211 */ /* 0x002fc800078f08ff */
[----:B------:R-:W-:-:S05]  /*7010*/  LOP3.LUT R0, R0, 0xfffffffe, RZ, 0xc0, !PT ;  /* 0xfffffffe00007812 */ /* 0x000fca00078ec0ff */
[----:B------:R-:W-:-:S05]  /*7020*/  IMAD.IADD R0, R20, 0x1, -R0 ;  /* 0x0000000114007824 */ /* 0x000fca00078e0a00 */
[----:B------:R-:W-:-:S04]  /*7030*/  SHF.L.U32 R3, R0, 0x1f, RZ ;  /* 0x0000001f00037819 */ /* 0x000fc800000006ff */
[----:B------:R1:W3:Y:S03]  /*7040*/  SYNCS.PHASECHK.TRANS64.TRYWAIT P0, [R16+URZ+0x31c00], R3 ;  /* 0x031c0003100075a7 */ /* 0x0002e6000800017f */
[----:B---3--:R-:W-:Y:S05]  /*7050*/  @!P0 NANOSLEEP.SYNCS 0x989680 ;  /* 0x009896800000895d */ /* 0x008fea0003900000 */
[----:B------:R-:W3:Y:S01]  /*7060*/  @!P0 SYNCS.PHASECHK.TRANS64 P0, [R16+URZ+0x31c00], R3 ;  /* 0x031c0003100085a7 */ /* 0x000ee2000800007f */
[----:B------:R-:W-:Y:S04]  /*7070*/  BSSY B0, `(.L_x_1924) ;  /* 0x0000006000007945 */ /* 0x000fe80003800000 */
[----:B---3--:R-:W-:Y:S05]  /*7080*/  @P0 BRA `(.L_x_1925) ;  /* 0x0000000000100947 */ /* 0x008fea0003800000 */
.L_x_1926:
[----:B---3--:R3:W4:Y:S02]  /*7090*/  SYNCS.PHASECHK.TRANS64.TRYWAIT P0, [R16+URZ+0x31c00], R3 ;  /* 0x031c0003100075a7 */ /* 0x008724000800017f */
[----:B----4-:R-:W-:Y:S05]  /*70a0*/  @!P0 NANOSLEEP.SYNCS 0x989680 ;  /* 0x009896800000895d */ /* 0x010fea0003900000 */
[----:B------:R-:W4:Y:S02]  /*70b0*/  @!P0 SYNCS.PHASECHK.TRANS64 P0, [R16+URZ+0x31c00], R3 ;  /* 0x031c0003100085a7 */ /* 0x000f24000800007f */
[----:B----4-:R-:W-:Y:S05]  /*70c0*/  @!P0 BRA `(.L_x_1926) ;  /* 0xfffffffc00f08947 */ /* 0x010fea000383ffff */
.L_x_1925:
[----:B------:R-:W-:Y:S05]  /*70d0*/  BSYNC B0 ;  /* 0x0000000000007941 */ /* 0x000fea0003800000 */
.L_x_1924:
[----:B------:R-:W-:Y:S05]  /*70e0*/  BRA `(.L_x_1927) ;  /* 0x0000003c005c7947 */ /* 0x000fea0003800000 */
.L_x_1923:
[----:B------:R-:W-:Y:S01]  /*70f0*/  ULOP3.LUT UP0, URZ, UR61, 0x1bf, URZ, 0xc0, !UPT ;  /* 0x000001bf3d3f7892 */ /* 0x000fe2000f80c03f */
[----:B-1---5:R-:W-:Y:S01]  /*7100*/  SHF.R.S32.HI R0, RZ, 0x1f, R106 ;  /* 0x0000001fff007819 */ /* 0x022fe2000001146a */
        /* <DEDUP_REMOVED lines=17> */
[----:B------:R-:W-:Y:S01]  /*7220*/  IMAD.U32 R4, RZ, RZ, UR4 ;  /* 0x00000004ff047e24 */ /* 0x000fe2000f8e00ff */
[----:B--2---:R1:W2:Y:S01]  /*7230*/  LDC.64 R14, c[0x4][R0] ;  /* 0x01000000000e7b82 */ /* 0x0042a20000000a00 */
[----:B------:R-:W-:Y:S01]  /*7240*/  IMAD.U32 R5, RZ, RZ, UR5 ;  /* 0x00000005ff057e24 */ /* 0x000fe2000f8e00ff */
[----:B------:R-:W-:Y:S01]  /*7250*/  ULDC.64 UR4, c[0x4][0x28] ;  /* 0x01000a0000047ab9 */ /* 0x000fe20000000a00 */
[----:B------:R-:W-:Y:S01]  /*7260*/  IMAD.U32 R6, RZ, RZ, UR6 ;  /* 0x00000006ff067e24 */ /* 0x000fe2000f8e00ff */
[----:B0-----:R-:W-:Y:S01]  /*7270*/  MOV R11, UR5 ;  /* 0x00000005000b7c02 */ /* 0x001fe20008000f00 */
[----:B------:R-:W-:Y:S02]  /*7280*/  IMAD.U32 R7, RZ, RZ, UR7 ;  /* 0x00000007ff077e24 */ /* 0x000fe4000f8e00ff */
[----:B------:R-:W-:-:S02]  /*7290*/  IMAD.U32 R10, RZ, RZ, UR4 ;  /* 0x00000004ff0a7e24 */ /* 0x000fc4000f8e00ff */
[----:B------:R-:W-:Y:S02]  /*72a0*/  IMAD.MOV.U32 R8, RZ, RZ, 0x70 ;  /* 0x00000070ff087424 */ /* 0x000fe400078e00ff */
[----:B------:R-:W-:Y:S02]  /*72b0*/  IMAD.MOV.U32 R12, RZ, RZ, 0x1 ;  /* 0x00000001ff0c7424 */ /* 0x000fe400078e00ff */
[----:B-1----:R-:W-:-:S07]  /*72c0*/  IMAD.MOV.U32 R13, RZ, RZ, RZ ;  /* 0x000000ffff0d7224 */ /* 0x002fce00078e00ff */
[----:B------:R-:W-:-:S07]  /*72d0*/  LEPC R20, `(.L_x_1928) ;  /* 0x000000001014794e */ /* 0x000fce0000000000 */
[----:B--2---:R-:W-:Y:S05]  /*72e0*/  CALL.ABS.NOINC R14 ;  /* 0x000000000e007343 */ /* 0x004fea0003c00000 */
.L_x_1928:
[----:B------:R-:W3:Y:S01]  /*72f0*/  LDL R50, [R1+0x2c] ;  /* 0x00002c0001327983 */ /* 0x000ee20000100800 */
[----:B0-----:R-:W0:Y:S01]  /*7300*/  LDC.64 R10, c[0x0][0x3d8] ;  /* 0x0000f600ff0a7b82 */ /* 0x001e220000000a00 */
[----:B------:R-:W-:Y:S02]  /*7310*/  ULDC.U8 UR4, c[0x0][0x3f0] ;  /* 0x0000fc0000047ab9 */ /* 0x000fe40000000000 */
[----:B------:R-:W4:Y:S05]  /*7320*/  LDL R20, [R1+0x34] ;  /* 0x0000340001147983 */ /* 0x000f2a0000100800 */
[----:B------:R-:W1:Y:S01]  /*7330*/  LDC.64 R12, c[0x0][0x3e8] ;  /* 0x0000fa00ff0c7b82 */ /* 0x000e620000000a00 */
[----:B------:R-:W-:Y:S01]  /*7340*/  ISETP.NE.AND P0, PT, RZ, UR4, PT ;  /* 0x00000004ff007c0c */ /* 0x000fe2000bf05270 */
[----:B------:R-:W-:Y:S01]  /*7350*/  BSSY B0, `(.L_x_1929) ;  /* 0x00003a8000007945 */ /* 0x000fe20003800000 */
[----:B---3--:R-:W-:Y:S01]  /*7360*/  SHF.R.S32.HI R3, RZ, 0x1f, R50 ;  /* 0x0000001fff037819 */ /* 0x008fe20000011432 */
[----:B0-----:R-:W-:-:S04]  /*7370*/  IMAD.WIDE.U32 R46, R50, R10, RZ ;  /* 0x0000000a322e7225 */ /* 0x001fc800078e00ff */
[C---:B------:R-:W-:Y:S02]  /*7380*/  IMAD R4, R3.reuse, R10, RZ ;  /* 0x0000000a03047224 */ /* 0x040fe400078e02ff */
[-C--:B-1----:R-:W-:Y:S02]  /*7390*/  IMAD R6, R3, R12.reuse, RZ ;  /* 0x0000000c03067224 */ /* 0x082fe400078e02ff */
[C---:B----4-:R-:W-:Y:S02]  /*73a0*/  IMAD R0, R50.reuse, -0xc0, R20 ;  /* 0xffffff4032007824 */ /* 0x050fe400078e0214 */
[----:B--2---:R-:W-:-:S04]  /*73b0*/  IMAD.WIDE.U32 R14, R50, R12, RZ ;  /* 0x0000000c320e7225 */ /* 0x004fc800078e00ff */
        /* <DEDUP_REMOVED lines=27> */
[-C--:B------:R-:W-:Y:S01]  /*7570*/  IMAD R0, R56, R10.reuse, RZ ;  /* 0x0000000a38007224 */ /* 0x080fe200078e02ff */
[----:B------:R-:W-:Y:S01]  /*7580*/  ULDC.64 UR6, c[0x0][0x3c8] ;  /* 0x0000f20000067ab9 */ /* 0x000fe20000000a00 */
[--C-:B------:R-:W-:Y:S01]  /*7590*/  IMAD.WIDE.U32 R6, R144, R10, R4.reuse ;  /* 0x0000000a90067225 */ /* 0x100fe200078e0004 */
[----:B------:R-:W-:Y:S01]  /*75a0*/  ULDC.64 UR8, c[0x0][0x3e0] ;  /* 0x0000f80000087ab9 */ /* 0x000fe20000000a00 */
[----:B------:R-:W-:Y:S02]  /*75b0*/  CS2R R40, SRZ ;  /* 0x0000000000287805 */ /* 0x000fe4000001ff00 */
[----:B------:R-:W-:Y:S01]  /*75c0*/  CS2R R42, SRZ ;  /* 0x00000000002a7805 */ /* 0x000fe2000001ff00 */
[-C--:B------:R-:W-:Y:S01]  /*75d0*/  IMAD R3, R56, R12.reuse, RZ ;  /* 0x0000000c38037224 */ /* 0x080fe200078e02ff */
[----:B------:R-:W-:Y:S01]  /*75e0*/  ULDC.64 UR10, c[0x0][0x208] ;  /* 0x00008200000a7ab9 */ /* 0x000fe20000000a00 */
[----:B------:R-:W-:Y:S01]  /*75f0*/  IMAD.WIDE.U32 R8, R144, R12, R4 ;  /* 0x0000000c90087225 */ /* 0x000fe200078e0004 */
[----:B------:R-:W-:-:S03]  /*7600*/  IADD3 R4, P1, R6, R44, RZ ;  /* 0x0000002c06047210 */ /* 0x000fc60007f3e0ff */
[----:B------:R-:W-:Y:S01]  /*7610*/  IMAD R0, R144, R11, R0 ;  /* 0x0000000b90007224 */ /* 0x000fe200078e0200 */
[----:B------:R-:W-:Y:S01]  /*7620*/  IADD3 R6, P2, R8, R106, RZ ;  /* 0x0000006a08067210 */ /* 0x000fe20007f5e0ff */
[----:B------:R-:W-:Y:S02]  /*7630*/  IMAD R3, R144, R13, R3 ;  /* 0x0000000d90037224 */ /* 0x000fe400078e0203 */
[C---:B------:R-:W-:Y:S01]  /*7640*/  VIADD R8, R18.reuse, 0x10 ;  /* 0x0000001012087836 */ /* 0x040fe20000000000 */
[----:B------:R-:W-:Y:S01]  /*7650*/  IADD3.X R5, R51, R0, R7, P1, !PT ;  /* 0x0000000033057210 */ /* 0x000fe20000ffe407 */
[----:B------:R-:W-:Y:S01]  /*7660*/  VIADD R0, R18, 0x8 ;  /* 0x0000000812007836 */ /* 0x000fe20000000000 */
[----:B------:R-:W-:Y:S01]  /*7670*/  IADD3.X R7, R49, R3, R9, P2, !PT ;  /* 0x0000000331077210 */ /* 0x000fe200017fe409 */
[----:B------:R-:W-:Y:S01]  /*7680*/  IMAD R3, R53, 0xc0, RZ ;  /* 0x000000c035037824 */ /* 0x000fe200078e02ff */
[----:B------:R-:W-:Y:S01]  /*7690*/  ISETP.GE.AND P3, PT, R8, UR4, PT ;  /* 0x0000000408007c0c */ /* 0x000fe2000bf66270 */
[----:B------:R-:W-:Y:S01]  /*76a0*/  IMAD.WIDE.U32 R46, R46, 0xc0, R4 ;  /* 0x000000c02e2e7825 */ /* 0x000fe200078e0004 */
[----:B------:R-:W-:-:S03]  /*76b0*/  ISETP.GE.AND P1, PT, R0, UR4, PT ;  /* 0x0000000400007c0c */ /* 0x000fc6000bf26270 */
[----:B------:R-:W-:Y:S01]  /*76c0*/  IMAD R5, R52, 0xc0, RZ ;  /* 0x000000c034057824 */ /* 0x000fe200078e02ff */
[----:B------:R-:W-:Y:S01]  /*76d0*/  LEA R4, P2, R46, UR6, 0x1 ;  /* 0x000000062e047c11 */ /* 0x000fe2000f8408ff */
[----:B------:R-:W-:-:S04]  /*76e0*/  IMAD.WIDE.U32 R14, R14, 0xc0, R6 ;  /* 0x000000c00e0e7825 */ /* 0x000fc800078e0006 */
[----:B------:R-:W-:Y:S01]  /*76f0*/  IMAD.IADD R5, R47, 0x1, R5 ;  /* 0x000000012f057824 */ /* 0x000fe200078e0205 */
[----:B------:R-:W-:Y:S01]  /*7700*/  LEA R6, P5, R14, UR8, 0x1 ;  /* 0x000000080e067c11 */ /* 0x000fe2000f8a08ff */
[----:B------:R-:W-:Y:S02]  /*7710*/  VIADD R0, R18, 0x18 ;  /* 0x0000001812007836 */ /* 0x000fe40000000000 */
[----:B------:R-:W-:Y:S01]  /*7720*/  IMAD.IADD R3, R15, 0x1, R3 ;  /* 0x000000010f037824 */ /* 0x000fe200078e0203 */
[----:B------:R-:W-:Y:S01]  /*7730*/  LEA.HI.X R5, R46, UR7, R5, 0x1, P2 ;  /* 0x000000072e057c11 */ /* 0x000fe200090f0c05 */
[----:B------:R-:W-:Y:S01]  /*7740*/  VIADD R8, R18, 0x20 ;  /* 0x0000002012087836 */ /* 0x000fe20000000000 */
        /* <DEDUP_REMOVED lines=27> */
.L_x_1932:
[----:B------:R-:W-:Y:S05]  /*7900*/  BSYNC B1 ;  /* 0x0000000000017941 */ /* 0x000fea0003800000 */
.L_x_1931:
        /* <DEDUP_REMOVED lines=11> */
[----:B-1----:R-:W-:Y:S02]  /*79c0*/  @P1 SHF.R.U32.HI R3, RZ, R5, R0 ;  /* 0x00000005ff031219 */ /* 0x002fe40000011600 */
[----:B------:R-:W-:Y:S02]  /*79d0*/  MOV R0, R42 ;  /* 0x0000002a00007202 */ /* 0x000fe40000000f00 */
        /* <DEDUP_REMOVED lines=22> */
[----:B------:R-:W-:Y:S02]  /*7b40*/  PRMT R44, R10, 0x7610, R44 ;  /* 0x000076100a2c7816 */ /* 0x000fe4000000002c */
[----:B--2---:R-:W-:Y:S01]  /*7b50*/  LEA.HI R5, R46, R46, RZ, 0x1 ;  /* 0x0000002e2e057211 */ /* 0x004fe200078f08ff */
[----:B------:R-:W-:Y:S06]  /*7b60*/  BRA.DIV UR4, `(.L_x_1933) ;  /* 0x000001b2048c7947 */ /* 0x000fec000b800000 */
.L_x_2117:
[----:B------:R-:W-:Y:S01]  /*7b70*/  UMOV UR4, 0xffffffff ;  /* 0xffffffff00047882 */ /* 0x000fe20000000000 */
[----:B------:R-:W-:Y:S02]  /*7b80*/  LOP3.LUT R5, R5, 0xfffffffe, RZ, 0xc0, !PT ;  /* 0xfffffffe05057812 */ /* 0x000fe400078ec0ff */
[----:B------:R-:W-:Y:S05]  /*7b90*/  BRA.DIV UR4, `(.L_x_1934) ;  /* 0x000001b204a47947 */ /* 0x000fea000b800000 */
.L_x_2120:
[----:B------:R-:W-:Y:S01]  /*7ba0*/  UMOV UR4, 0xffffffff ;  /* 0xffffffff00047882 */ /* 0x000fe20000000000 */
[----:B------:R-:W-:Y:S02]  /*7bb0*/  IMAD.IADD R5, R46, 0x1, -R5 ;  /* 0x000000012e057824 */ /* 0x000fe400078e0a05 */
[----:B------:R-:W-:Y:S05]  /*7bc0*/  BRA.DIV UR4, `(.L_x_1935) ;  /* 0x000001b204c07947 */ /* 0x000fea000b800000 */
.L_x_2123:
[----:B------:R-:W-:Y:S01]  /*7bd0*/  UMOV UR4, 0xffffffff ;  /* 0xffffffff00047882 */ /* 0x000fe20000000000 */
[----:B------:R-:W-:Y:S02]  /*7be0*/  SHF.L.U32 R3, R5, 0x1f, RZ ;  /* 0x0000001f05037819 */ /* 0x000fe400000006ff */
[----:B------:R-:W-:Y:S05]  /*7bf0*/  BRA.DIV UR4, `(.L_x_1936) ;  /* 0x000001b204dc7947 */ /* 0x000fea000b800000 */
.L_x_2126:
        /* <DEDUP_REMOVED lines=30> */
[----:B0-----:R-:W-:Y:S06]  /*7de0*/  @!P1 BRA `(.L_x_1938) ;  /* 0x000001b000889947 */ /* 0x001fec0003800000 */
.L_x_2127:
[----:B------:R-:W-:Y:S05]  /*7df0*/  BSYNC B1 ;  /* 0x0000000000017941 */ /* 0x000fea0003800000 */
.L_x_1937:
[----:B------:R-:W-:Y:S01]  /*7e00*/  PRMT R11, R0, 0x5410, R4 ;  /* 0x00005410000b7816 */ /* 0x000fe20000000004 */
[----:B------:R-:W-:Y:S06]  /*7e10*/  @P0 BRA `(.L_x_1939) ;  /* 0x0000002c00ec0947 */ /* 0x000fec0003800000 */
[----:B------:R-:W0:Y:S01]  /*7e20*/  LDL R47, [R1+0x64] ;  /* 0x00006400012f7983 */ /* 0x000e220000100800 */
[----:B------:R-:W1:Y:S03]  /*7e30*/  LDC R5, c[0x0][0x3d4] ;  /* 0x0000f500ff057b82 */ /* 0x000e660000000800 */
[----:B------:R-:W2:Y:S01]  /*7e40*/  LDL R7, [R1+0x88] ;  /* 0x0000880001077983 */ /* 0x000ea20000100800 */
[C---:B------:R-:W-:Y:S01]  /*7e50*/  VIADD R0, R18.reuse, 0x8 ;  /* 0x0000000812007836 */ /* 0x040fe20000000000 */
[----:B------:R-:W-:Y:S01]  /*7e60*/  BSSY B1, `(.L_x_1940) ;  /* 0x0000039000017945 */ /* 0x000fe20003800000 */
[C---:B------:R-:W-:Y:S02]  /*7e70*/  VIADD R4, R18.reuse, 0x10 ;  /* 0x0000001012047836 */ /* 0x040fe40000000000 */
[C---:B------:R-:W-:Y:S01]  /*7e80*/  VIADD R6, R18.reuse, 0x18 ;  /* 0x0000001812067836 */ /* 0x040fe20000000000 */
[----:B-1----:R-:W-:-:S02]  /*7e90*/  ISETP.GE.AND P6, PT, R18, R5, PT ;  /* 0x000000051200720c */ /* 0x002fc40003fc6270 */
[-C--:B------:R-:W-:Y:S01]  /*7ea0*/  ISETP.GE.AND P0, PT, R0, R5.reuse, PT ;  /* 0x000000050000720c */ /* 0x080fe20003f06270 */
[----:B------:R-:W-:Y:S01]  /*7eb0*/  VIADD R0, R18, 0x20 ;  /* 0x0000002012007836 */ /* 0x000fe20000000000 */
[-C--:B------:R-:W-:Y:S01]  /*7ec0*/  ISETP.GE.AND P1, PT, R4, R5.reuse, PT ;  /* 0x000000050400720c */ /* 0x080fe20003f26270 */
[----:B------:R-:W-:Y:S01]  /*7ed0*/  VIADD R4, R18, 0x28 ;  /* 0x0000002812047836 */ /* 0x000fe20000000000 */
[-C--:B------:R-:W-:Y:S02]  /*7ee0*/  ISETP.GE.AND P2, PT, R6, R5.reuse, PT ;  /* 0x000000050600720c */ /* 0x080fe40003f46270 */
[-C--:B------:R-:W-:Y:S02]  /*7ef0*/  ISETP.GE.AND P3, PT, R0, R5.reuse, PT ;  /* 0x000000050000720c */ /* 0x080fe40003f66270 */
[----:B------:R-:W-:Y:S01]  /*7f00*/  ISETP.GE.AND P4, PT, R4, R5, PT ;  /* 0x000000050400720c */ /* 0x000fe20003f86270 */
[----:B0-----:R-:W-:-:S04]  /*7f10*/  IMAD R3, R47, 0x2, R16 ;  /* 0x000000022f037824 */ /* 0x001fc800078e0210 */
[----:B------:R-:W-:Y:S01]  /*7f20*/  VIADD R0, R3, 0x20 ;  /* 0x0000002003007836 */ /* 0x000fe20000000000 */
[----:B--2---:R-:W-:Y:S01]  /*7f30*/  LOP3.LUT P5, RZ, R7, 0x2, RZ, 0xc0, !PT ;  /* 0x0000000207ff7812 */ /* 0x004fe200078ac0ff */
        /* <DEDUP_REMOVED lines=22> */
[--C-:B------:R-:W-:Y:S02]  /*80a0*/  HADD2.F32 R6, -RZ, R5.reuse.H0_H0 ;  /* 0x20000005ff067230 */ /* 0x100fe40000004100 */
        /* <DEDUP_REMOVED lines=20> */
.L_x_1941:
[----:B------:R-:W-:Y:S05]  /*81f0*/  BSYNC B1 ;  /* 0x0000000000017941 */ /* 0x000fea0003800000 */
.L_x_1940:
[----:B------:R-:W-:Y:S01]  /*8200*/  BSSY B1, `(.L_x_1942) ;  /* 0x000002d000017945 */ /* 0x000fe20003800000 */
[----:B------:R-:W-:-:S03]  /*8210*/  @P5 IADD3 R0, R3, -0x20, RZ ;  /* 0xffffffe003005810 */ /* 0x000fc60007ffe0ff */
[----:B------:R-:W-:Y:S05]  /*8220*/  @P0 BRA `(.L_x_1943) ;  /* 0x0000000000a80947 */ /* 0x000fea0003800000 */
[----:B0-----:R-:W0:Y:S01]  /*8230*/  LDS.128 R4, [R0+0xda00] ;  /* 0x00da000000047984 */ /* 0x001e220000000c00 */
[----:B------:R-:W-:Y:S01]  /*8240*/  SHF.R.U32.HI R41, RZ, 0x10, R37 ;  /* 0x00000010ff297819 */ /* 0x000fe20000011625 */
[----:B------:R-:W-:Y:S01]  /*8250*/  HADD2.F32 R42, -RZ, R56.H1_H1 ;  /* 0x30000038ff2a7230 */ /* 0x000fe20000004100 */
[--C-:B------:R-:W-:Y:S01]  /*8260*/  SHF.R.U32.HI R43, RZ, 0x10, R39.reuse ;  /* 0x00000010ff2b7819 */ /* 0x100fe20000011627 */
[----:B------:R-:W-:Y:S01]  /*8270*/  HADD2.F32 R40, -RZ, R57.H1_H1 ;  /* 0x30000039ff287230 */ /* 0x000fe20000004100 */
        /* <DEDUP_REMOVED lines=18> */
[----:B------:R-:W-:Y:S02]  /*83a0*/  HADD2.F32 R40, -RZ, R45.H1_H1 ;  /* 0x3000002dff287230 */ /* 0x000fe40000004100 */
        /* <DEDUP_REMOVED lines=18> */
.L_x_1943:
[----:B------:R-:W-:Y:S05]  /*84d0*/  BSYNC B1 ;  /* 0x0000000000017941 */ /* 0x000fea0003800000 */
.L_x_1942:
[----:B------:R-:W-:Y:S04]  /*84e0*/  BSSY B1, `(.L_x_1944) ;  /* 0x000002c000017945 */ /* 0x000fe80003800000 */
[----:B------:R-:W-:Y:S05]  /*84f0*/  @P1 BRA `(.L_x_1945) ;  /* 0x0000000000a81947 */ /* 0x000fea0003800000 */
[----:B01----:R-:W0:Y:S01]  /*8500*/  LDS.128 R4, [R3+0x10a00] ;  /* 0x010a000003047984 */ /* 0x003e220000000c00 */
[----:B------:R-:W-:Y:S01]  /*8510*/  SHF.R.U32.HI R38, RZ, 0x10, R35 ;  /* 0x00000010ff267819 */ /* 0x000fe20000011623 */
[----:B------:R-:W-:Y:S01]  /*8520*/  HADD2.F32 R36, -RZ, R58.H1_H1 ;  /* 0x3000003aff247230 */ /* 0x000fe20000004100 */
[----:B------:R-:W-:Y:S01]  /*8530*/  SHF.R.U32.HI R37, RZ, 0x10, R33 ;  /* 0x00000010ff257819 */ /* 0x000fe20000011621 */
[----:B------:R-:W-:Y:S01]  /*8540*/  HADD2.F32 R45, -RZ, R45.H0_H0 ;  /* 0x2000002dff2d7230 */ /* 0x000fe20000004100 */
[----:B------:R-:W-:Y:S01]  /*8550*/  SHF.R.U64 R41, R34, 0x10, R35 ;  /* 0x0000001022297819 */ /* 0x000fe20000001223 */
[----:B------:R-:W-:Y:S01]  /*8560*/  HADD2.F32 R38, -RZ, R38.H0_H0 ;  /* 0x20000026ff267230 */ /* 0x000fe20000004100 */
[----:B------:R-:W-:Y:S01]  /*8570*/  SHF.R.U64 R43, R32, 0x10, R33 ;  /* 0x00000010202b7819 */ /* 0x000fe20000001221 */
[----:B------:R-:W-:Y:S02]  /*8580*/  HADD2.F32 R37, -RZ, R37.H0_H0 ;  /* 0x20000025ff257230 */ /* 0x000fe40000004100 */
[----:B0-----:R-:W-:-:S02]  /*8590*/  HADD2.F32 R35, -RZ, R7.H1_H1 ;  /* 0x30000007ff237230 */ /* 0x001fc40000004100 */
[----:B------:R-:W-:Y:S02]  /*85a0*/  HADD2.F32 R34, -RZ, R7.H0_H0 ;  /* 0x20000007ff227230 */ /* 0x000fe40000004100 */
[--C-:B------:R-:W-:Y:S02]  /*85b0*/  HADD2.F32 R7, -RZ, R4.reuse.H0_H0 ;  /* 0x20000004ff077230 */ /* 0x100fe40000004100 */
[CC--:B------:R-:W-:Y:S01]  /*85c0*/  FMUL.FTZ R39, R35.reuse, R38.reuse ;  /* 0x0000002623277220 */ /* 0x0c0fe20000410000 */
[----:B------:R-:W-:Y:S01]  /*85d0*/  FMUL.FTZ R35, R35, R37 ;  /* 0x0000002523237220 */ /* 0x000fe20000410000 */
[----:B------:R-:W-:Y:S02]  /*85e0*/  HADD2.F32 R4, -RZ, R4.H1_H1 ;  /* 0x30000004ff047230 */ /* 0x000fe40000004100 */
[--C-:B------:R-:W-:Y:S02]  /*85f0*/  HADD2.F32 R32, -RZ, R6.reuse.H0_H0 ;  /* 0x20000006ff207230 */ /* 0x100fe40000004100 */
[----:B------:R-:W-:Y:S01]  /*8600*/  FFMA.FTZ R42, R34, R38, R35 ;  /* 0x00000026222a7223 */ /* 0x000fe20000010023 */
[----:B------:R-:W-:-:S02]  /*8610*/  HADD2.F32 R33, -RZ, R6.H1_H1 ;  /* 0x30000006ff217230 */ /* 0x000fc40000004100 */
[----:B------:R-:W-:Y:S01]  /*8620*/  FMUL.FTZ R40, R4, R45 ;  /* 0x0000002d04287220 */ /* 0x000fe20000410000 */
[--C-:B------:R-:W-:Y:S02]  /*8630*/  HADD2.F32 R35, -RZ, R44.reuse.H0_H0 ;  /* 0x2000002cff237230 */ /* 0x100fe40000004100 */
[----:B------:R-:W-:Y:S01]  /*8640*/  FFMA.FTZ R39, R34, R37, -R39 ;  /* 0x0000002522277223 */ /* 0x000fe20000010827 */
[--C-:B------:R-:W-:Y:S02]  /*8650*/  HADD2.F32 R6, -RZ, R5.reuse.H0_H0 ;  /* 0x20000005ff067230 */ /* 0x100fe40000004100 */
[-C--:B------:R-:W-:Y:S01]  /*8660*/  FMUL.FTZ R38, R4, R36.reuse ;  /* 0x0000002404267220 */ /* 0x080fe20000410000 */
[----:B------:R-:W-:Y:S02]  /*8670*/  HADD2.F32 R44, -RZ, R44.H1_H1 ;  /* 0x3000002cff2c7230 */ /* 0x000fe40000004100 */
[----:B------:R-:W-:Y:S01]  /*8680*/  FFMA.FTZ R40, R7, R36, -R40 ;  /* 0x0000002407287223 */ /* 0x000fe20000010828 */
[----:B------:R-:W-:-:S02]  /*8690*/  HADD2.F32 R5, -RZ, R5.H1_H1 ;  /* 0x30000005ff057230 */ /* 0x000fc40000004100 */
[----:B------:R-:W-:Y:S01]  /*86a0*/  FFMA.FTZ R45, R7, R45, R38 ;  /* 0x0000002d072d7223 */ /* 0x000fe20000010026 */
[----:B------:R-:W-:Y:S02]  /*86b0*/  HADD2.F32 R34, -RZ, R41.H0_H0 ;  /* 0x20000029ff227230 */ /* 0x000fe40000004100 */
[CC--:B------:R-:W-:Y:S01]  /*86c0*/  FMUL.FTZ R37, R33.reuse, R35.reuse ;  /* 0x0000002321257220 */ /* 0x0c0fe20000410000 */
[----:B------:R-:W-:Y:S02]  /*86d0*/  HADD2.F32 R4, -RZ, R43.H0_H0 ;  /* 0x2000002bff047230 */ /* 0x000fe40000004100 */
[----:B------:R-:W-:Y:S01]  /*86e0*/  FMUL.FTZ R36, R33, R44 ;  /* 0x0000002c21247220 */ /* 0x000fe20000410000 */
[C---:B------:R-:W-:Y:S01]  /*86f0*/  FMUL.FTZ R7, R5.reuse, R34 ;  /* 0x0000002205077220 */ /* 0x040fe20000410000 */
[C---:B------:R-:W-:Y:S01]  /*8700*/  FFMA.FTZ R37, R32.reuse, R44, -R37 ;  /* 0x0000002c20257223 */ /* 0x040fe20000010825 */
[-C--:B------:R-:W-:Y:S01]  /*8710*/  FMUL.FTZ R33, R5, R4.reuse ;  /* 0x0000000405217220 */ /* 0x080fe20000410000 */
[----:B------:R-:W-:Y:S01]  /*8720*/  FFMA.FTZ R36, R32, R35, R36 ;  /* 0x0000002320247223 */ /* 0x000fe20000010024 */
[----:B------:R-:W-:Y:S01]  /*8730*/  FFMA.FTZ R5, R6, R4, -R7 ;  /* 0x0000000406057223 */ /* 0x000fe20000010807 */
[----:B------:R-:W-:Y:S01]  /*8740*/  F2FP.F16.F32.PACK_AB R7, R42, R39 ;  /* 0x000000272a07723e */ /* 0x000fe200000000ff */
[----:B------:R-:W-:Y:S01]  /*8750*/  FFMA.FTZ R34, R6, R34, R33 ;  /* 0x0000002206227223 */ /* 0x000fe20000010021 */
[----:B------:R-:W-:-:S02]  /*8760*/  F2FP.F16.F32.PACK_AB R4, R45, R40 ;  /* 0x000000282d04723e */ /* 0x000fc400000000ff */
[----:B------:R-:W-:Y:S02]  /*8770*/  F2FP.F16.F32.PACK_AB R6, R36, R37 ;  /* 0x000000252406723e */ /* 0x000fe400000000ff */
[----:B------:R-:W-:-:S05]  /*8780*/  F2FP.F16.F32.PACK_AB R5, R34, R5 ;  /* 0x000000052205723e */ /* 0x000fca00000000ff */
[----:B------:R2:W-:Y:S02]  /*8790*/  STS.128 [R3+0x10a00], R4 ;  /* 0x010a000403007388 */ /* 0x0005e40000000c00 */
.L_x_1945:
[----:B------:R-:W-:Y:S05]  /*87a0*/  BSYNC B1 ;  /* 0x0000000000017941 */ /* 0x000fea0003800000 */
.L_x_1944:
        /* <DEDUP_REMOVED lines=44> */
.L_x_1947:
[----:B------:R-:W-:Y:S05]  /*8a70*/  BSYNC B1 ;  /* 0x0000000000017941 */ /* 0x000fea0003800000 */
.L_x_1946:
        /* <DEDUP_REMOVED lines=44> */
.L_x_1949:
[----:B------:R-:W-:Y:S05]  /*8d40*/  BSYNC B1 ;  /* 0x0000000000017941 */ /* 0x000fea0003800000 */
.L_x_1948:
        /* <DEDUP_REMOVED lines=44> */
.L_x_1930:
        /* <DEDUP_REMOVED lines=18> */
[----:B0-----:R-:W-:-:S13]  /*9130*/  ISETP.NE.AND P1, PT, R0, 0x1, PT ;  /* 0x000000010000780c */ /* 0x001fda0003f25270 */
[----:B------:R-:W0:Y:S08]  /*9140*/  @P1 LDC R0, c[0x0][0x42c] ;  /* 0x00010b00ff001b82 */ /* 0x000e300000000800 */
[----:B------:R-:W1:Y:S01]  /*9150*/  @P1 LDC R55, c[0x0][0x430] ;  /* 0x00010c00ff371b82 */ /* 0x000e620000000800 */
[----:B--2---:R-:W-:-:S04]  /*9160*/  IMAD R3, R3, 0xc0, R144 ;  /* 0x000000c003037824 */ /* 0x004fc800078e0290 */
[----:B0-----:R-:W-:Y:S01]  /*9170*/  @P1 IMAD.HI.U32 R0, R3, R0, RZ ;  /* 0x0000000003001227 */ /* 0x001fe200078e00ff */
[----:B-1----:R-:W-:Y:S06]  /*9180*/  @P0 BRA `(.L_x_1951) ;  /* 0x0000000000c80947 */ /* 0x002fec0003800000 */
[----:B------:R-:W-:Y:S01]  /*9190*/  SHF.R.S32.HI R9, RZ, 0x1f, R144 ;  /* 0x0000001fff097819 */ /* 0x000fe20000011490 */
[----:B------:R-:W-:Y:S01]  /*91a0*/  IMAD.MOV.U32 R4, RZ, RZ, R23 ;  /* 0x000000ffff047224 */ /* 0x000fe200078e0017 */
[----:B------:R-:W-:Y:S01]  /*91b0*/  ULDC.64 UR4, c[0x0][0x3c8] ;  /* 0x0000f20000047ab9 */ /* 0x000fe20000000a00 */
[----:B------:R-:W-:Y:S01]  /*91c0*/  IMAD.MOV.U32 R5, RZ, RZ, R54 ;  /* 0x000000ffff057224 */ /* 0x000fe200078e0036 */
[----:B------:R-:W-:Y:S01]  /*91d0*/  ULDC.64 UR6, c[0x0][0x3e0] ;  /* 0x0000f80000067ab9 */ /* 0x000fe20000000a00 */
[-C--:B------:R-:W-:Y:S01]  /*91e0*/  IMAD R8, R9, R10.reuse, RZ ;  /* 0x0000000a09087224 */ /* 0x080fe200078e02ff */
[----:B------:R-:W-:Y:S01]  /*91f0*/  CS2R R32, SRZ ;  /* 0x0000000000207805 */ /* 0x000fe2000001ff00 */
[----:B------:R-:W-:Y:S01]  /*9200*/  IMAD.WIDE.U32 R6, R144, R10, R4 ;  /* 0x0000000a90067225 */ /* 0x000fe200078e0004 */
[----:B------:R-:W-:Y:S02]  /*9210*/  CS2R R34, SRZ ;  /* 0x0000000000227805 */ /* 0x000fe4000001ff00 */
[----:B------:R-:W-:-:S02]  /*9220*/  CS2R R36, SRZ ;  /* 0x0000000000247805 */ /* 0x000fc4000001ff00 */
[----:B------:R-:W-:Y:S01]  /*9230*/  CS2R R38, SRZ ;  /* 0x0000000000267805 */ /* 0x000fe2000001ff00 */
[----:B------:R-:W-:Y:S01]  /*9240*/  IMAD R9, R9, R12, RZ ;  /* 0x0000000c09097224 */ /* 0x000fe200078e02ff */
[----:B------:R-:W-:Y:S01]  /*9250*/  IADD3 R44, P2, R6, R44, RZ ;  /* 0x0000002c062c7210 */ /* 0x000fe20007f5e0ff */
[C---:B------:R-:W-:Y:S01]  /*9260*/  IMAD.WIDE.U32 R4, R144.reuse, R12, R4 ;  /* 0x0000000c90047225 */ /* 0x040fe200078e0004 */
[----:B------:R-:W-:Y:S02]  /*9270*/  CS2R R40, SRZ ;  /* 0x0000000000287805 */ /* 0x000fe4000001ff00 */
[----:B------:R-:W-:Y:S02]  /*9280*/  CS2R R42, SRZ ;  /* 0x00000000002a7805 */ /* 0x000fe4000001ff00 */
[----:B------:R-:W-:Y:S01]  /*9290*/  CS2R R24, SRZ ;  /* 0x0000000000187805 */ /* 0x000fe2000001ff00 */
[----:B------:R-:W-:Y:S01]  /*92a0*/  IMAD R6, R144, R11, R8 ;  /* 0x0000000b90067224 */ /* 0x000fe200078e0208 */
[----:B------:R-:W-:Y:S01]  /*92b0*/  IADD3 R106, P3, R4, R106, RZ ;  /* 0x0000006a046a7210 */ /* 0x000fe20007f7e0ff */
[----:B------:R-:W-:Y:S01]  /*92c0*/  IMAD R9, R144, R13, R9 ;  /* 0x0000000d90097224 */ /* 0x000fe200078e0209 */
[----:B------:R-:W-:Y:S01]  /*92d0*/  CS2R R26, SRZ ;  /* 0x00000000001a7805 */ /* 0x000fe2000001ff00 */
[----:B------:R-:W-:Y:S01]  /*92e0*/  VIADD R57, R23, 0x10 ;  /* 0x0000001017397836 */ /* 0x000fe20000000000 */
[----:B------:R-:W-:Y:S01]  /*92f0*/  IADD3.X R45, R51, R7, R6, P2, !PT ;  /* 0x00000007332d7210 */ /* 0x000fe200017fe406 */
[----:B------:R-:W-:Y:S01]  /*9300*/  IMAD R7, R52, 0xc0, RZ ;  /* 0x000000c034077824 */ /* 0x000fe200078e02ff */
[----:B------:R-:W-:Y:S01]  /*9310*/  IADD3.X R107, R49, R5, R9, P3, !PT ;  /* 0x00000005316b7210 */ /* 0x000fe20001ffe409 */
[----:B------:R-:W-:Y:S01]  /*9320*/  IMAD R5, R53, 0xc0, RZ ;  /* 0x000000c035057824 */ /* 0x000fe200078e02ff */
[----:B------:R-:W-:Y:S01]  /*9330*/  CS2R R28, SRZ ;  /* 0x00000000001c7805 */ /* 0x000fe2000001ff00 */
[----:B------:R-:W-:Y:S01]  /*9340*/  IMAD.WIDE.U32 R46, R46, 0xc0, R44 ;  /* 0x000000c02e2e7825 */ /* 0x000fe200078e002c */
[----:B------:R-:W-:Y:S01]  /*9350*/  CS2R R30, SRZ ;  /* 0x00000000001e7805 */ /* 0x000fe2000001ff00 */
[----:B------:R-:W-:-:S02]  /*9360*/  ULDC.64 UR8, c[0x0][0x208] ;  /* 0x0000820000087ab9 */ /* 0x000fc40000000a00 */
[----:B------:R-:W-:Y:S01]  /*9370*/  IMAD.WIDE.U32 R14, R14, 0xc0, R106 ;  /* 0x000000c00e0e7825 */ /* 0x000fe200078e006a */
[----:B------:R-:W-:Y:S01]  /*9380*/  LEA R8, P2, R46, UR4, 0x1 ;  /* 0x000000042e087c11 */ /* 0x000fe2000f8408ff */
[----:B------:R-:W-:Y:S02]  /*9390*/  ULDC UR4, c[0x0][0x3d4] ;  /* 0x0000f50000047ab9 */ /* 0x000fe40000000800 */
[----:B------:R-:W-:Y:S01]  /*93a0*/  IMAD.IADD R7, R7, 0x1, R47 ;  /* 0x0000000107077824 */ /* 0x000fe200078e022f */
[----:B------:R-:W-:Y:S01]  /*93b0*/  LEA R20, P3, R14, UR6, 0x1 ;  /* 0x000000060e147c11 */ /* 0x000fe2000f8608ff */
[----:B------:R-:W-:Y:S02]  /*93c0*/  IMAD.IADD R5, R5, 0x1, R15 ;  /* 0x0000000105057824 */ /* 0x000fe400078e020f */
[----:B------:R-:W-:Y:S01]  /*93d0*/  VIADD R56, R23, 0x20 ;  /* 0x0000002017387836 */ /* 0x000fe20000000000 */
[----:B------:R-:W-:Y:S02]  /*93e0*/  LEA.HI.X R9, R46, UR5, R7, 0x1, P2 ;  /* 0x000000052e097c11 */ /* 0x000fe400090f0c07 */
[----:B------:R-:W-:-:S02]  /*93f0*/  CS2R R6, SRZ ;  /* 0x0000000000067805 */ /* 0x000fc4000001ff00 */
[----:B------:R-:W-:Y:S02]  /*9400*/  LEA.HI.X R21, R14, UR7, R5, 0x1, P3 ;  /* 0x000000070e157c11 */ /* 0x000fe400098f0c05 */
[----:B------:R-:W-:Y:S02]  /*9410*/  CS2R R4, SRZ ;  /* 0x0000000000047805 */ /* 0x000fe4000001ff00 */
[----:B------:R-:W-:Y:S02]  /*9420*/  ISETP.GE.AND P2, PT, R23, UR4, PT ;  /* 0x0000000417007c0c */ /* 0x000fe4000bf46270 */
[----:B------:R-:W-:Y:S02]  /*9430*/  ISETP.GE.AND P3, PT, R57, UR4, PT ;  /* 0x0000000439007c0c */ /* 0x000fe4000bf66270 */
[----:B------:R-:W-:-:S09]  /*9440*/  ISETP.GE.AND P4, PT, R56, UR4, PT ;  /* 0x0000000438007c0c */ /* 0x000fd2000bf86270 */
[----:B------:R0:W5:Y:S04]  /*9450*/  @!P2 LDG.E.128 R32, desc[UR8][R8.64] ;  /* 0x000000080820a981 */ /* 0x000168000c1e1d00 */
[----:B------:R0:W5:Y:S04]  /*9460*/  @!P3 LDG.E.128 R36, desc[UR8][R8.64+0x20] ;  /* 0x000020080824b981 */ /* 0x000168000c1e1d00 */
[----:B------:R0:W5:Y:S04]  /*9470*/  @!P4 LDG.E.128 R40, desc[UR8][R8.64+0x40] ;  /* 0x000040080828c981 */ /* 0x000168000c1e1d00 */
[----:B------:R0:W5:Y:S04]  /*9480*/  @!P2 LDG.E.128 R4, desc[UR8][R20.64] ;  /* 0x000000081404a981 */ /* 0x000168000c1e1d00 */
[----:B------:R0:W5:Y:S04]  /*9490*/  @!P3 LDG.E.128 R24, desc[UR8][R20.64+0x20] ;  /* 0x000020081418b981 */ /* 0x000168000c1e1d00 */
[----:B------:R0:W5:Y:S02]  /*94a0*/  @!P4 LDG.E.128 R28, desc[UR8][R20.64+0x40] ;  /* 0x00004008141cc981 */ /* 0x000164000c1e1d00 */
.L_x_1951:
[----:B------:R-:W-:Y:S05]  /*94b0*/  BSYNC B1 ;  /* 0x0000000000017941 */ /* 0x000fea0003800000 */
.L_x_1950:
[----:B0-----:R-:W2:Y:S01]  /*94c0*/  LDL R20, [R1+0x80] ;  /* 0x0000800001147983 */ /* 0x001ea20000100800 */
[----:B------:R-:W-:Y:S01]  /*94d0*/  @P1 SHF.R.U32.HI R3, RZ, R55, R0 ;  /* 0x00000037ff031219 */ /* 0x000fe20000011600 */
[----:B-----5:R-:W-:Y:S01]  /*94e0*/  IMAD.MOV.U32 R0, RZ, RZ, R4 ;  /* 0x000000ffff007224 */ /* 0x020fe200078e0004 */
[----:B------:R-:W-:Y:S01]  /*94f0*/  ULDC.64 UR4, c[0x0][0x3c8] ;  /* 0x0000f20000047ab9 */ /* 0x000fe20000000a00 */
[----:B------:R-:W-:Y:S01]  /*9500*/  IMAD.MOV.U32 R8, RZ, RZ, R5 ;  /* 0x000000ffff087224 */ /* 0x000fe200078e0005 */
[----:B------:R-:W-:Y:S01]  /*9510*/  SHF.R.S32.HI R9, RZ, 0x1f, R3 ;  /* 0x0000001fff097819 */ /* 0x000fe20000011403 */
[-C--:B------:R-:W-:Y:S01]  /*9520*/  IMAD.WIDE.U32 R50, R3, R10.reuse, R50 ;  /* 0x0000000a03327225 */ /* 0x080fe200078e0032 */
[----:B------:R-:W-:Y:S01]  /*9530*/  PRMT R57, R0, 0x7610, R57 ;  /* 0x0000761000397816 */ /* 0x000fe20000000039 */
[----:B------:R-:W-:Y:S01]  /*9540*/  ULDC.64 UR6, c[0x0][0x3e0] ;  /* 0x0000f80000067ab9 */ /* 0x000fe20000000a00 */
        /* <DEDUP_REMOVED lines=21> */
.L_x_2130:
[----:B------:R-:W-:Y:S01]  /*96a0*/  UMOV UR4, 0xffffffff ;  /* 0xffffffff00047882 */ /* 0x000fe20000000000 */
[----:B------:R-:W-:Y:S02]  /*96b0*/  LOP3.LUT R9, R9, 0xfffffffe, RZ, 0xc0, !PT ;  /* 0xfffffffe09097812 */ /* 0x000fe400078ec0ff */
[----:B------:R-:W-:Y:S05]  /*96c0*/  BRA.DIV UR4, `(.L_x_1953) ;  /* 0x0000019a04887947 */ /* 0x000fea000b800000 */
.L_x_2133:
[----:B------:R-:W-:Y:S01]  /*96d0*/  UMOV UR4, 0xffffffff ;  /* 0xffffffff00047882 */ /* 0x000fe20000000000 */
[----:B------:R-:W-:Y:S02]  /*96e0*/  IADD3 R9, R20, -R9, RZ ;  /* 0x8000000914097210 */ /* 0x000fe40007ffe0ff */
[----:B------:R-:W-:Y:S05]  /*96f0*/  BRA.DIV UR4, `(.L_x_1954) ;  /* 0x0000019a04a47947 */ /* 0x000fea000b800000 */
.L_x_2136:
[----:B------:R-:W-:Y:S01]  /*9700*/  UMOV UR4, 0xffffffff ;  /* 0xffffffff00047882 */ /* 0x000fe20000000000 */
[----:B------:R-:W-:Y:S02]  /*9710*/  SHF.L.U32 R3, R9, 0x1f, RZ ;  /* 0x0000001f09037819 */ /* 0x000fe400000006ff */
[----:B------:R-:W-:Y:S05]  /*9720*/  BRA.DIV UR4, `(.L_x_1955) ;  /* 0x0000019a04c07947 */ /* 0x000fea000b800000 */
.L_x_2139:
[----:B------:R-:W0:Y:S01]  /*9730*/  SYNCS.PHASECHK.TRANS64.TRYWAIT P1, [R16+URZ+0x31c00], R3 ;  /* 0x031c0003100075a7 */ /* 0x000e22000802017f */
[----:B------:R-:W-:Y:S01]  /*9740*/  IMAD.MOV.U32 R0, RZ, RZ, R26 ;  /* 0x000000ffff007224 */ /* 0x000fe200078e001a */
[----:B------:R-:W-:Y:S01]  /*9750*/  BSSY B1, `(.L_x_1956) ;  /* 0x000001e000017945 */ /* 0x000fe20003800000 */
[----:B------:R-:W-:Y:S02]  /*9760*/  IMAD.MOV.U32 R8, RZ, RZ, R27 ;  /* 0x000000ffff087224 */ /* 0x000fe400078e001b */
        /* <DEDUP_REMOVED lines=27> */
[----:B0-----:R-:W-:Y:S06]  /*9920*/  @!P1 BRA `(.L_x_1957) ;  /* 0x0000019800689947 */ /* 0x001fec0003800000 */
.L_x_2140:
[----:B------:R-:W-:Y:S05]  /*9930*/  BSYNC B1 ;  /* 0x0000000000017941 */ /* 0x000fea0003800000 */
.L_x_1956:
        /* <DEDUP_REMOVED lines=13> */
[----:B------:R-:W1:Y:S01]  /*9a10*/  S2R R9, SR_TID.X ;  /* 0x0000000000097919 */ /* 0x000e620000002100 */
[--C-:B------:R-:W-:Y:S01]  /*9a20*/  SHF.R.U64 R32, R32, 0x10, R33.reuse ;  /* 0x0000001020207819 */ /* 0x100fe20000001221 */
[----:B------:R-:W-:Y:S01]  /*9a30*/  HADD2.F32 R54, -RZ, R54.H0_H0 ;  /* 0x20000036ff367230 */ /* 0x000fe20000004100 */
[----:B------:R-:W-:Y:S01]  /*9a40*/  SHF.R.U32.HI R53, RZ, 0x10, R33 ;  /* 0x00000010ff357819 */ /* 0x000fe20000011621 */
[----:B------:R-:W-:Y:S01]  /*9a50*/  HADD2.F32 R56, -RZ, R56.H0_H0 ;  /* 0x20000038ff387230 */ /* 0x000fe20000004100 */
[--C-:B------:R-:W-:Y:S02]  /*9a60*/  SHF.R.U64 R63, R4, 0x10, R5.reuse ;  /* 0x00000010043f7819 */ /* 0x100fe40000001205 */
[----:B------:R-:W-:Y:S02]  /*9a70*/  SHF.R.U32.HI R55, RZ, 0x10, R5 ;  /* 0x00000010ff377819 */ /* 0x000fe40000011605 */
[--C-:B------:R-:W-:Y:S02]  /*9a80*/  SHF.R.U64 R65, R34, 0x10, R35.reuse ;  /* 0x0000001022417819 */ /* 0x100fe40000001223 */
[----:B------:R-:W-:Y:S01]  /*9a90*/  SHF.R.U32.HI R64, RZ, 0x10, R35 ;  /* 0x00000010ff407819 */ /* 0x000fe20000011623 */
[----:B------:R-:W-:Y:S01]  /*9aa0*/  HADD2.F32 R55, -RZ, R55.H0_H0 ;  /* 0x20000037ff377230 */ /* 0x000fe20000004100 */
[----:B------:R-:W-:-:S02]  /*9ab0*/  SHF.R.U32.HI R61, RZ, 0x10, R7 ;  /* 0x00000010ff3d7819 */ /* 0x000fc40000011607 */
[----:B------:R-:W-:Y:S01]  /*9ac0*/  SHF.R.U64 R62, R6, 0x10, R7 ;  /* 0x00000010063e7819 */ /* 0x000fe20000001207 */
[----:B-1----:R-:W-:-:S05]  /*9ad0*/  VIADD R9, R9, 0xffffff80 ;  /* 0xffffff8009097836 */ /* 0x002fca0000000000 */
[----:B0-----:R-:W-:-:S04]  /*9ae0*/  LEA.HI R3, R9, R9, RZ, 0x1 ;  /* 0x0000000909037211 */ /* 0x001fc800078f08ff */
[----:B------:R-:W-:-:S05]  /*9af0*/  LOP3.LUT R3, R3, 0xfffffffe, RZ, 0xc0, !PT ;  /* 0xfffffffe03037812 */ /* 0x000fca00078ec0ff */
[----:B------:R-:W-:Y:S01]  /*9b00*/  IMAD.IADD R3, R9, 0x1, -R3 ;  /* 0x0000000109037824 */ /* 0x000fe200078e0a03 */
[----:B-----5:R-:W-:-:S04]  /*9b10*/  LOP3.LUT R9, R69, 0x18, R23, 0xf8, !PT ;  /* 0x0000001845097812 */ /* 0x020fc800078ef817 */
[----:B------:R-:W-:Y:S02]  /*9b20*/  LEA.HI R3, R0, R3, RZ, 0x1d ;  /* 0x0000000300037211 */ /* 0x000fe400078fe8ff */
[----:B------:R-:W-:Y:S02]  /*9b30*/  LOP3.LUT R9, R9, R67, RZ, 0x3c, !PT ;  /* 0x0000004309097212 */ /* 0x000fe400078e3cff */
[----:B------:R-:W-:-:S03]  /*9b40*/  SHF.R.S32.HI R8, RZ, 0x1f, R3 ;  /* 0x0000001fff087819 */ /* 0x000fc60000011403 */
[----:B------:R-:W-:Y:S01]  /*9b50*/  IMAD.IADD R10, R68, 0x1, R9 ;  /* 0x00000001440a7824 */ /* 0x000fe200078e0209 */
[----:B------:R-:W-:Y:S01]  /*9b60*/  LEA.HI R8, R8, R3, RZ, 0x2 ;  /* 0x0000000308087211 */ /* 0x000fe200078f10ff */
[----:B------:R-:W-:-:S03]  /*9b70*/  IMAD.SHL.U32 R3, R3, 0x8, RZ ;  /* 0x0000000803037824 */ /* 0x000fc600078e00ff */
[----:B------:R-:W-:Y:S02]  /*9b80*/  SHF.R.S32.HI R9, RZ, 0x2, R8 ;  /* 0x00000002ff097819 */ /* 0x000fe40000011408 */
[----:B------:R-:W-:Y:S02]  /*9b90*/  LOP3.LUT R8, R69, 0x18, R3, 0xf8, !PT ;  /* 0x0000001845087812 */ /* 0x000fe400078ef803 */
[----:B------:R-:W-:Y:S01]  /*9ba0*/  LEA R3, R10, UR61, 0x1 ;  /* 0x0000003d0a037c11 */ /* 0x000fe2000f8e08ff */
[----:B------:R-:W-:Y:S01]  /*9bb0*/  IMAD R12, R9, 0x1800, R68 ;  /* 0x00001800090c7824 */ /* 0x000fe200078e0244 */
[----:B------:R-:W-:-:S03]  /*9bc0*/  LOP3.LUT R13, R8, R67, RZ, 0x3c, !PT ;  /* 0x00000043080d7212 */ /* 0x000fc600078e3cff */
[----:B------:R-:W0:Y:S02]  /*9bd0*/  LDS.128 R8, [R3] ;  /* 0x0000000003087984 */ /* 0x000e240000000c00 */
[----:B------:R-:W-:-:S04]  /*9be0*/  IMAD.IADD R13, R12, 0x1, R13 ;  /* 0x000000010c0d7824 */ /* 0x000fc800078e020d */
        /* <DEDUP_REMOVED lines=12> */
[-C--:B------:R-:W-:Y:S01]  /*9cb0*/  FMUL.FTZ R60, R33, R54.reuse ;  /* 0x00000036213c7220 */ /* 0x080fe20000410000 */
[----:B------:R-:W-:Y:S02]  /*9cc0*/  HADD2.F32 R33, -RZ, R53.H0_H0 ;  /* 0x20000035ff217230 */ /* 0x000fe40000004100 */
[----:B------:R-:W-:Y:S01]  /*9cd0*/  FFMA.FTZ R58, R5, R54, -R58 ;  /* 0x00000036053a7223 */ /* 0x000fe2000001083a */
[----:B------:R-:W-:-:S02]  /*9ce0*/  HADD2.F32 R53, -RZ, R57.H0_H0 ;  /* 0x20000039ff357230 */ /* 0x000fc40000004100 */
[----:B------:R-:W-:Y:S01]  /*9cf0*/  FFMA.FTZ R60, R5, R56, R60 ;  /* 0x00000038053c7223 */ /* 0x000fe2000001003c */
[----:B------:R-:W-:Y:S02]  /*9d00*/  HADD2.F32 R5, -RZ, R57.H1_H1 ;  /* 0x30000039ff057230 */ /* 0x000fe40000004100 */
[C---:B------:R-:W-:Y:S01]  /*9d10*/  FMUL.FTZ R54, R34.reuse, R55 ;  /* 0x0000003722367220 */ /* 0x040fe20000410000 */
[----:B------:R-:W-:Y:S01]  /*9d20*/  FMUL.FTZ R56, R34, R33 ;  /* 0x0000002122387220 */ /* 0x000fe20000410000 */
[C---:B------:R-:W-:Y:S01]  /*9d30*/  FMUL.FTZ R57, R13.reuse, R53 ;  /* 0x000000350d397220 */ /* 0x040fe20000410000 */
[----:B------:R-:W-:Y:S02]  /*9d40*/  HADD2.F32 R35, -RZ, R14.H0_H0 ;  /* 0x2000000eff237230 */ /* 0x000fe40000004100 */
[----:B------:R-:W-:Y:S01]  /*9d50*/  FMUL.FTZ R34, R13, R5 ;  /* 0x000000050d227220 */ /* 0x000fe20000410000 */
[----:B------:R-:W-:Y:S01]  /*9d60*/  FFMA.FTZ R59, R9, R33, -R54 ;  /* 0x00000021093b7223 */ /* 0x000fe20000010836 */
[----:B------:R-:W-:-:S02]  /*9d70*/  HADD2.F32 R33, -RZ, R52.H1_H1 ;  /* 0x30000034ff217230 */ /* 0x000fc40000004100 */
[C---:B------:R-:W-:Y:S01]  /*9d80*/  FFMA.FTZ R57, R4.reuse, R5, -R57 ;  /* 0x0000000504397223 */ /* 0x040fe20000010839 */
[----:B------:R-:W-:Y:S02]  /*9d90*/  HADD2.F32 R51, -RZ, R15.H0_H0 ;  /* 0x2000000fff337230 */ /* 0x000fe40000004100 */
[----:B------:R-:W-:Y:S01]  /*9da0*/  FFMA.FTZ R53, R4, R53, R34 ;  /* 0x0000003504357223 */ /* 0x000fe20000010022 */
[----:B------:R-:W-:Y:S02]  /*9db0*/  HADD2.F32 R5, -RZ, R66.H0_H0 ;  /* 0x20000042ff057230 */ /* 0x000fe40000004100 */
[----:B------:R-:W-:Y:S01]  /*9dc0*/  FFMA.FTZ R55, R9, R55, R56 ;  /* 0x0000003709377223 */ /* 0x000fe20000010038 */
[----:B------:R-:W-:Y:S02]  /*9dd0*/  HADD2.F32 R52, -RZ, R52.H0_H0 ;  /* 0x20000034ff347230 */ /* 0x000fe40000004100 */
[----:B------:R-:W-:Y:S01]  /*9de0*/  FMUL.FTZ R9, R35, R33 ;  /* 0x0000002123097220 */ /* 0x000fe20000410000 */
[----:B------:R-:W-:-:S02]  /*9df0*/  HADD2.F32 R4, -RZ, R66.H1_H1 ;  /* 0x30000042ff047230 */ /* 0x000fc40000004100 */
[-C--:B------:R-:W-:Y:S01]  /*9e00*/  FMUL.FTZ R13, R35, R5.reuse ;  /* 0x00000005230d7220 */ /* 0x080fe20000410000 */
[----:B------:R-:W-:Y:S02]  /*9e10*/  HADD2.F32 R15, -RZ, R15.H1_H1 ;  /* 0x3000000fff0f7230 */ /* 0x000fe40000004100 */
[C---:B------:R-:W-:Y:S01]  /*9e20*/  FMUL.FTZ R56, R51.reuse, R52 ;  /* 0x0000003433387220 */ /* 0x040fe20000410000 */
[----:B------:R-:W-:Y:S02]  /*9e30*/  HADD2.F32 R54, -RZ, R61.H0_H0 ;  /* 0x2000003dff367230 */ /* 0x000fe40000004100 */
[-C--:B------:R-:W-:Y:S01]  /*9e40*/  FMUL.FTZ R51, R51, R4.reuse ;  /* 0x0000000433337220 */ /* 0x080fe20000410000 */
[----:B------:R-:W-:Y:S02]  /*9e50*/  HADD2.F32 R34, -RZ, R64.H0_H0 ;  /* 0x20000040ff227230 */ /* 0x000fe40000004100 */
[C---:B------:R-:W-:Y:S01]  /*9e60*/  FFMA.FTZ R35, R6.reuse, R5, -R9 ;  /* 0x0000000506237223 */ /* 0x040fe20000010809 */
[----:B------:R-:W-:Y:S01]  /*9e70*/  FFMA.FTZ R33, R6, R33, R13 ;  /* 0x0000002106217223 */ /* 0x000fe2000001000d */
[----:B------:R-:W-:Y:S01]  /*9e80*/  FFMA.FTZ R56, R7, R4, -R56 ;  /* 0x0000000407387223 */ /* 0x000fe20000010838 */
[----:B------:R-:W-:-:S02]  /*9e90*/  HADD2.F32 R12, -RZ, R12.H1_H1 ;  /* 0x3000000cff0c7230 */ /* 0x000fc40000004100 */
[----:B------:R-:W-:Y:S01]  /*9ea0*/  FMUL.FTZ R6, R15, R54 ;  /* 0x000000360f067220 */ /* 0x000fe20000410000 */
[----:B------:R-:W-:Y:S02]  /*9eb0*/  HADD2.F32 R14, -RZ, R14.H1_H1 ;  /* 0x3000000eff0e7230 */ /* 0x000fe40000004100 */
[----:B------:R-:W-:Y:S01]  /*9ec0*/  FFMA.FTZ R51, R7, R52, R51 ;  /* 0x0000003407337223 */ /* 0x000fe20000010033 */
        /* <DEDUP_REMOVED lines=27> */
.L_x_1959:
[----:B------:R-:W-:Y:S05]  /*a080*/  BSYNC B1 ;  /* 0x0000000000017941 */ /* 0x000fea0003800000 */
.L_x_1958:
[----:B------:R-:W-:Y:S04]  /*a090*/  BSSY B1, `(.L_x_1960) ;  /* 0x000006a000017945 */ /* 0x000fe80003800000 */
[----:B------:R-:W-:Y:S05]  /*a0a0*/  @P1 BRA `(.L_x_1961) ;  /* 0x0000000400a01947 */ /* 0x000fea0003800000 */
[----:B01----:R-:W-:Y:S01]  /*a0b0*/  SHF.R.S32.HI R3, RZ, 0x1f, R71 ;  /* 0x0000001fff037819 */ /* 0x003fe20000011447 */
[--C-:B------:R-:W-:Y:S01]  /*a0c0*/  HADD2.F32 R32, -RZ, R50.reuse.H1_H1 ;  /* 0x30000032ff207230 */ /* 0x100fe20000004100 */
[----:B------:R-:W-:Y:S01]  /*a0d0*/  SHF.R.U32.HI R34, RZ, 0x10, R25 ;  /* 0x00000010ff227819 */ /* 0x000fe20000011619 */
[----:B------:R-:W-:Y:S01]  /*a0e0*/  HADD2.F32 R33, -RZ, R47.H1_H1 ;  /* 0x3000002fff217230 */ /* 0x000fe20000004100 */
[CC--:B------:R-:W-:Y:S01]  /*a0f0*/  LEA.HI R4, R3.reuse, R71.reuse, RZ, 0x3 ;  /* 0x0000004703047211 */ /* 0x0c0fe200078f18ff */
[----:B------:R-:W-:Y:S01]  /*a100*/  HADD2.F32 R50, -RZ, R50.H0_H0 ;  /* 0x20000032ff327230 */ /* 0x000fe20000004100 */
[----:B------:R-:W-:Y:S01]  /*a110*/  LEA.HI R5, R3, R71, RZ, 0x5 ;  /* 0x0000004703057211 */ /* 0x000fe200078f28ff */
[----:B------:R-:W-:Y:S01]  /*a120*/  HADD2.F32 R34, -RZ, R34.H0_H0 ;  /* 0x20000022ff227230 */ /* 0x000fe20000004100 */
        /* <DEDUP_REMOVED lines=15> */
[----:B------:R-:W-:Y:S02]  /*a220*/  LOP3.LUT R9, R4, R67, RZ, 0x3c, !PT ;  /* 0x0000004304097212 */ /* 0x000fe400078e3cff */
[--C-:B------:R-:W-:Y:S01]  /*a230*/  SHF.R.U32.HI R35, RZ, 0x10, R37.reuse ;  /* 0x00000010ff237819 */ /* 0x100fe20000011625 */
[----:B------:R-:W0:Y:S01]  /*a240*/  LDS.128 R4, [R3] ;  /* 0x0000000003047984 */ /* 0x000e220000000c00 */
[----:B------:R-:W-:Y:S01]  /*a250*/  SHF.R.U64 R54, R36, 0x10, R37 ;  /* 0x0000001024367819 */ /* 0x000fe20000001225 */
[----:B------:R-:W-:Y:S01]  /*a260*/  IMAD.IADD R9, R8, 0x1, R9 ;  /* 0x0000000108097824 */ /* 0x000fe200078e0209 */
[----:B------:R-:W-:-:S02]  /*a270*/  SHF.R.U64 R53, R38, 0x10, R39 ;  /* 0x0000001026357819 */ /* 0x000fc40000001227 */
[--C-:B------:R-:W-:Y:S01]  /*a280*/  SHF.R.U64 R51, R26, 0x10, R27.reuse ;  /* 0x000000101a337819 */ /* 0x100fe2000000121b */
[----:B------:R-:W-:Y:S01]  /*a290*/  IMAD R12, R9, 0x2, R16 ;  /* 0x00000002090c7824 */ /* 0x000fe200078e0210 */
[----:B------:R-:W-:Y:S02]  /*a2a0*/  SHF.R.U32.HI R37, RZ, 0x10, R27 ;  /* 0x00000010ff257819 */ /* 0x000fe4000001161b */
[----:B------:R-:W-:Y:S02]  /*a2b0*/  SHF.R.U32.HI R39, RZ, 0x10, R39 ;  /* 0x00000010ff277819 */ /* 0x000fe40000011627 */
[----:B------:R-:W1:Y:S01]  /*a2c0*/  LDS.128 R8, [R12+0xda00] ;  /* 0x00da00000c087984 */ /* 0x000e620000000c00 */
[--C-:B0-----:R-:W-:Y:S02]  /*a2d0*/  HADD2.F32 R13, -RZ, R5.reuse.H0_H0 ;  /* 0x20000005ff0d7230 */ /* 0x101fe40000004100 */
[----:B------:R-:W-:Y:S02]  /*a2e0*/  HADD2.F32 R14, -RZ, R5.H1_H1 ;  /* 0x30000005ff0e7230 */ /* 0x000fe40000004100 */
[----:B------:R-:W-:-:S02]  /*a2f0*/  HADD2.F32 R15, -RZ, R7.H0_H0 ;  /* 0x20000007ff0f7230 */ /* 0x000fc40000004100 */
[----:B------:R-:W-:Y:S02]  /*a300*/  HADD2.F32 R20, -RZ, R7.H1_H1 ;  /* 0x30000007ff147230 */ /* 0x000fe40000004100 */
[----:B------:R-:W-:Y:S02]  /*a310*/  HADD2.F32 R5, -RZ, R4.H0_H0 ;  /* 0x20000004ff057230 */ /* 0x000fe40000004100 */
[----:B------:R-:W-:Y:S02]  /*a320*/  HADD2.F32 R7, -RZ, R6.H0_H0 ;  /* 0x20000006ff077230 */ /* 0x000fe40000004100 */
[--C-:B-1----:R-:W-:Y:S02]  /*a330*/  HADD2.F32 R24, -RZ, R9.reuse.H0_H0 ;  /* 0x20000009ff187230 */ /* 0x102fe40000004100 */
[----:B------:R-:W-:Y:S02]  /*a340*/  HADD2.F32 R25, -RZ, R9.H1_H1 ;  /* 0x30000009ff197230 */ /* 0x000fe40000004100 */
[----:B------:R-:W-:-:S02]  /*a350*/  HADD2.F32 R26, -RZ, R11.H0_H0 ;  /* 0x2000000bff1a7230 */ /* 0x000fc40000004100 */
[CC--:B------:R-:W-:Y:S01]  /*a360*/  FMUL.FTZ R36, R24.reuse, R33.reuse ;  /* 0x0000002118247220 */ /* 0x0c0fe20000410000 */
[----:B------:R-:W-:Y:S01]  /*a370*/  FMUL.FTZ R38, R24, R32 ;  /* 0x0000002018267220 */ /* 0x000fe20000410000 */
[----:B------:R-:W-:Y:S02]  /*a380*/  HADD2.F32 R24, -RZ, R35.H0_H0 ;  /* 0x20000023ff187230 */ /* 0x000fe40000004100 */
[----:B------:R-:W-:Y:S01]  /*a390*/  FMUL.FTZ R35, R25, R34 ;  /* 0x0000002219237220 */ /* 0x000fe20000410000 */
[C---:B------:R-:W-:Y:S01]  /*a3a0*/  FFMA.FTZ R36, R13.reuse, R32, -R36 ;  /* 0x000000200d247223 */ /* 0x040fe20000010824 */
[----:B------:R-:W-:Y:S01]  /*a3b0*/  FFMA.FTZ R38, R13, R33, R38 ;  /* 0x000000210d267223 */ /* 0x000fe20000010026 */
[----:B------:R-:W-:Y:S02]  /*a3c0*/  HADD2.F32 R13, -RZ, R49.H0_H0 ;  /* 0x20000031ff0d7230 */ /* 0x000fe40000004100 */
[-C--:B------:R-:W-:Y:S01]  /*a3d0*/  FMUL.FTZ R33, R25, R24.reuse ;  /* 0x0000001819217220 */ /* 0x080fe20000410000 */
[----:B------:R-:W-:Y:S01]  /*a3e0*/  FFMA.FTZ R35, R14, R24, -R35 ;  /* 0x000000180e237223 */ /* 0x000fe20000010823 */
[----:B------:R-:W-:Y:S01]  /*a3f0*/  FMUL.FTZ R24, R26, R50 ;  /* 0x000000321a187220 */ /* 0x000fe20000410000 */
[----:B------:R-:W-:-:S02]  /*a400*/  HADD2.F32 R25, -RZ, R37.H0_H0 ;  /* 0x20000025ff197230 */ /* 0x000fc40000004100 */
[----:B------:R-:W-:Y:S01]  /*a410*/  FFMA.FTZ R33, R14, R34, R33 ;  /* 0x000000220e217223 */ /* 0x000fe20000010021 */
[----:B------:R-:W-:Y:S02]  /*a420*/  HADD2.F32 R27, -RZ, R11.H1_H1 ;  /* 0x3000000bff1b7230 */ /* 0x000fe40000004100 */
[-C--:B------:R-:W-:Y:S01]  /*a430*/  FMUL.FTZ R37, R26, R13.reuse ;  /* 0x0000000d1a257220 */ /* 0x080fe20000410000 */
[C---:B------:R-:W-:Y:S01]  /*a440*/  FFMA.FTZ R34, R15.reuse, R13, -R24 ;  /* 0x0000000d0f227223 */ /* 0x040fe20000010818 */
[----:B------:R-:W-:Y:S02]  /*a450*/  HADD2.F32 R9, -RZ, R8.H0_H0 ;  /* 0x20000008ff097230 */ /* 0x000fe40000004100 */
[----:B------:R-:W-:Y:S02]  /*a460*/  HADD2.F32 R13, -RZ, R39.H0_H0 ;  /* 0x20000027ff0d7230 */ /* 0x000fe40000004100 */
[----:B------:R-:W-:Y:S01]  /*a470*/  FFMA.FTZ R37, R15, R50, R37 ;  /* 0x000000320f257223 */ /* 0x000fe20000010025 */
[----:B------:R-:W-:-:S02]  /*a480*/  HADD2.F32 R26, -RZ, R47.H0_H0 ;  /* 0x2000002fff1a7230 */ /* 0x000fc40000004100 */
[C---:B------:R-:W-:Y:S01]  /*a490*/  FMUL.FTZ R15, R27.reuse, R25 ;  /* 0x000000191b0f7220 */ /* 0x040fe20000410000 */
[----:B------:R-:W-:Y:S02]  /*a4a0*/  HADD2.F32 R14, -RZ, R48.H1_H1 ;  /* 0x30000030ff0e7230 */ /* 0x000fe40000004100 */
[----:B------:R-:W-:Y:S01]  /*a4b0*/  FMUL.FTZ R27, R27, R13 ;  /* 0x0000000d1b1b7220 */ /* 0x000fe20000410000 */
[----:B------:R-:W-:Y:S02]  /*a4c0*/  HADD2.F32 R11, -RZ, R10.H0_H0 ;  /* 0x2000000aff0b7230 */ /* 0x000fe40000004100 */
[C---:B------:R-:W-:Y:S01]  /*a4d0*/  FMUL.FTZ R32, R9.reuse, R26 ;  /* 0x0000001a09207220 */ /* 0x040fe20000410000 */
[----:B------:R-:W-:Y:S02]  /*a4e0*/  HADD2.F32 R48, -RZ, R48.H0_H0 ;  /* 0x20000030ff307230 */ /* 0x000fe40000004100 */
[----:B------:R-:W-:Y:S01]  /*a4f0*/  FMUL.FTZ R9, R9, R14 ;  /* 0x0000000e09097220 */ /* 0x000fe20000410000 */
[----:B------:R-:W-:-:S02]  /*a500*/  HADD2.F32 R24, -RZ, R49.H1_H1 ;  /* 0x30000031ff187230 */ /* 0x000fc40000004100 */
[C---:B------:R-:W-:Y:S01]  /*a510*/  FFMA.FTZ R39, R20.reuse, R13, -R15 ;  /* 0x0000000d14277223 */ /* 0x040fe2000001080f */
[----:B------:R-:W-:Y:S01]  /*a520*/  FFMA.FTZ R50, R20, R25, R27 ;  /* 0x0000001914327223 */ /* 0x000fe2000001001b */
[----:B------:R-:W-:Y:S01]  /*a530*/  FFMA.FTZ R32, R5, R14, -R32 ;  /* 0x0000000e05207223 */ /* 0x000fe20000010820 */
[C---:B------:R-:W-:Y:S01]  /*a540*/  FMUL.FTZ R20, R11.reuse, R48 ;  /* 0x000000300b147220 */ /* 0x040fe20000410000 */
[----:B------:R-:W-:Y:S01]  /*a550*/  FMUL.FTZ R14, R11, R24 ;  /* 0x000000180b0e7220 */ /* 0x000fe20000410000 */
[----:B------:R-:W-:Y:S02]  /*a560*/  HADD2.F32 R8, -RZ, R8.H1_H1 ;  /* 0x30000008ff087230 */ /* 0x000fe40000004100 */
[----:B------:R-:W-:Y:S01]  /*a570*/  FFMA.FTZ R26, R5, R26, R9 ;  /* 0x0000001a051a7223 */ /* 0x000fe20000010009 */
[----:B------:R-:W-:Y:S02]  /*a580*/  HADD2.F32 R10, -RZ, R10.H1_H1 ;  /* 0x3000000aff0a7230 */ /* 0x000fe40000004100 */
[----:B------:R-:W-:Y:S01]  /*a590*/  FFMA.FTZ R20, R7, R24, -R20 ;  /* 0x0000001807147223 */ /* 0x000fe20000010814 */
[----:B------:R-:W-:-:S02]  /*a5a0*/  HADD2.F32 R11, -RZ, R52.H0_H0 ;  /* 0x20000034ff0b7230 */ /* 0x000fc40000004100 */
[----:B------:R-:W-:Y:S01]  /*a5b0*/  FFMA.FTZ R14, R7, R48, R14 ;  /* 0x00000030070e7223 */ /* 0x000fe2000001000e */
[----:B------:R-:W-:Y:S02]  /*a5c0*/  HADD2.F32 R13, -RZ, R51.H0_H0 ;  /* 0x20000033ff0d7230 */ /* 0x000fe40000004100 */
[----:B------:R-:W-:Y:S02]  /*a5d0*/  HADD2.F32 R5, -RZ, R54.H0_H0 ;  /* 0x20000036ff057230 */ /* 0x000fe40000004100 */
[----:B------:R-:W-:Y:S01]  /*a5e0*/  FMUL.FTZ R7, R8, R11 ;  /* 0x0000000b08077220 */ /* 0x000fe20000410000 */
[----:B------:R-:W-:Y:S02]  /*a5f0*/  HADD2.F32 R9, -RZ, R53.H0_H0 ;  /* 0x20000035ff097230 */ /* 0x000fe40000004100 */
[----:B------:R-:W-:Y:S01]  /*a600*/  FMUL.FTZ R27, R10, R13 ;  /* 0x0000000d0a1b7220 */ /* 0x000fe20000410000 */
[----:B------:R-:W-:Y:S02]  /*a610*/  HADD2.F32 R4, -RZ, R4.H1_H1 ;  /* 0x30000004ff047230 */ /* 0x000fe40000004100 */
[----:B------:R-:W-:Y:S01]  /*a620*/  FMUL.FTZ R8, R8, R5 ;  /* 0x0000000508087220 */ /* 0x000fe20000410000 */
[----:B------:R-:W-:-:S02]  /*a630*/  HADD2.F32 R6, -RZ, R6.H1_H1 ;  /* 0x30000006ff067230 */ /* 0x000fc40000004100 */
        /* <DEDUP_REMOVED lines=8> */
[----:B------:R-:W-:-:S02]  /*a6c0*/  F2FP.F16.F32.PACK_AB R6, R27, R20 ;  /* 0x000000141b06723e */ /* 0x000fc400000000ff */
[----:B------:R-:W-:Y:S02]  /*a6d0*/  F2FP.F16.F32.PACK_AB R9, R33, R38 ;  /* 0x000000262109723e */ /* 0x000fe400000000ff */
[----:B------:R-:W-:Y:S01]  /*a6e0*/  F2FP.F16.F32.PACK_AB R11, R50, R37 ;  /* 0x00000025320b723e */ /* 0x000fe200000000ff */
[----:B------:R2:W-:Y:S01]  /*a6f0*/  STS.128 [R3], R4 ;  /* 0x0000000403007388 */ /* 0x0005e20000000c00 */
[----:B------:R-:W-:Y:S02]  /*a700*/  F2FP.F16.F32.PACK_AB R8, R25, R26 ;  /* 0x0000001a1908723e */ /* 0x000fe400000000ff */
[----:B------:R-:W-:-:S05]  /*a710*/  F2FP.F16.F32.PACK_AB R10, R13, R14 ;  /* 0x0000000e0d0a723e */ /* 0x000fca00000000ff */
[----:B------:R2:W-:Y:S02]  /*a720*/  STS.128 [R12+0xda00], R8 ;  /* 0x00da00080c007388 */ /* 0x0005e40000000c00 */
.L_x_1961:
[----:B------:R-:W-:Y:S05]  /*a730*/  BSYNC B1 ;  /* 0x0000000000017941 */ /* 0x000fea0003800000 */
.L_x_1960:
[----:B------:R-:W-:Y:S05]  /*a740*/  @P2 BRA `(.L_x_1939) ;  /* 0x0000000400a02947 */ /* 0x000fea0003800000 */
[----:B012---:R-:W-:Y:S01]  /*a750*/  SHF.R.S32.HI R3, RZ, 0x1f, R70 ;  /* 0x0000001fff037819 */ /* 0x007fe20000011446 */
[----:B------:R-:W-:Y:S01]  /*a760*/  HADD2.F32 R26, -RZ, R45.H1_H1 ;  /* 0x3000002dff1a7230 */ /* 0x000fe20000004100 */
[----:B------:R-:W-:Y:S01]  /*a770*/  SHF.R.U64 R35, R28, 0x10, R29 ;  /* 0x000000101c237819 */ /* 0x000fe2000000121d */
[----:B------:R-:W-:Y:S01]  /*a780*/  HADD2.F32 R27, -RZ, R21.H1_H1 ;  /* 0x30000015ff1b7230 */ /* 0x000fe20000004100 */
[CC--:B------:R-:W-:Y:S01]  /*a790*/  LEA.HI R4, R3.reuse, R70.reuse, RZ, 0x3 ;  /* 0x0000004603047211 */ /* 0x0c0fe200078f18ff */
[----:B------:R-:W-:Y:S01]  /*a7a0*/  HADD2.F32 R45, -RZ, R45.H0_H0 ;  /* 0x2000002dff2d7230 */ /* 0x000fe20000004100 */
[----:B------:R-:W-:Y:S01]  /*a7b0*/  LEA.HI R3, R3, R70, RZ, 0x5 ;  /* 0x0000004603037211 */ /* 0x000fe200078f28ff */
[----:B------:R-:W-:Y:S01]  /*a7c0*/  HADD2.F32 R21, -RZ, R21.H0_H0 ;  /* 0x20000015ff157230 */ /* 0x000fe20000004100 */
[--C-:B------:R-:W-:Y:S02]  /*a7d0*/  SHF.R.S32.HI R5, RZ, 0x3, R4.reuse ;  /* 0x00000003ff057819 */ /* 0x100fe40000011404 */
[----:B-----5:R-:W-:-:S02]  /*a7e0*/  LOP3.LUT R4, R69, 0x18, R4, 0xf8, !PT ;  /* 0x0000001845047812 */ /* 0x020fc400078ef804 */
[----:B------:R-:W-:Y:S02]  /*a7f0*/  LEA.HI R0, R0, R5, RZ, 0x1d ;  /* 0x0000000500007211 */ /* 0x000fe400078fe8ff */
[----:B------:R-:W-:Y:S02]  /*a800*/  SHF.R.S32.HI R5, RZ, 0x5, R3 ;  /* 0x00000005ff057819 */ /* 0x000fe40000011403 */
[----:B------:R-:W-:Y:S02]  /*a810*/  SHF.R.S32.HI R3, RZ, 0x1f, R0 ;  /* 0x0000001fff037819 */ /* 0x000fe40000011400 */
[----:B------:R-:W-:Y:S01]  /*a820*/  LOP3.LUT R4, R4, R67, RZ, 0x3c, !PT ;  /* 0x0000004304047212 */ /* 0x000fe200078e3cff */
[----:B------:R-:W-:Y:S01]  /*a830*/  IMAD R5, R5, 0x1800, R68 ;  /* 0x0000180005057824 */ /* 0x000fe200078e0244 */
[----:B------:R-:W-:Y:S01]  /*a840*/  LEA.HI R3, R3, R0, RZ, 0x2 ;  /* 0x0000000003037211 */ /* 0x000fe200078f10ff */
[----:B------:R-:W-:Y:S01]  /*a850*/  IMAD.SHL.U32 R0, R0, 0x8, RZ ;  /* 0x0000000800007824 */ /* 0x000fe200078e00ff */
[----:B------:R-:W-:Y:S01]  /*a860*/  SHF.R.U32.HI R28, RZ, 0x10, R29 ;  /* 0x00000010ff1c7819 */ /* 0x000fe2000001161d */
[----:B------:R-:W-:Y:S01]  /*a870*/  IMAD.IADD R4, R5, 0x1, R4 ;  /* 0x0000000105047824 */ /* 0x000fe200078e0204 */
[----:B------:R-:W-:-:S02]  /*a880*/  SHF.R.S32.HI R3, RZ, 0x2, R3 ;  /* 0x00000002ff037819 */ /* 0x000fc40000011403 */
[----:B------:R-:W-:Y:S01]  /*a890*/  LOP3.LUT R0, R69, 0x18, R0, 0xf8, !PT ;  /* 0x0000001845007812 */ /* 0x000fe200078ef800 */
[----:B------:R-:W-:Y:S01]  /*a8a0*/  HADD2.F32 R28, -RZ, R28.H0_H0 ;  /* 0x2000001cff1c7230 */ /* 0x000fe20000004100 */
[----:B------:R-:W-:Y:S01]  /*a8b0*/  LEA R38, R4, UR61, 0x1 ;  /* 0x0000003d04267c11 */ /* 0x000fe2000f8e08ff */
[----:B------:R-:W-:Y:S01]  /*a8c0*/  IMAD R3, R3, 0x1800, R68 ;  /* 0x0000180003037824 */ /* 0x000fe200078e0244 */
[----:B------:R-:W-:Y:S02]  /*a8d0*/  LOP3.LUT R0, R0, R67, RZ, 0x3c, !PT ;  /* 0x0000004300007212 */ /* 0x000fe400078e3cff */
[--C-:B------:R-:W-:Y:S01]  /*a8e0*/  SHF.R.U64 R37, R40, 0x10, R41.reuse ;  /* 0x0000001028257819 */ /* 0x100fe20000001229 */
[----:B------:R-:W0:Y:S01]  /*a8f0*/  LDS.128 R4, [R38] ;  /* 0x0000000026047984 */ /* 0x000e220000000c00 */
[----:B------:R-:W-:Y:S01]  /*a900*/  SHF.R.U32.HI R40, RZ, 0x10, R41 ;  /* 0x00000010ff287819 */ /* 0x000fe20000011629 */
[----:B------:R-:W-:Y:S01]  /*a910*/  IMAD.IADD R3, R3, 0x1, R0 ;  /* 0x0000000103037824 */ /* 0x000fe200078e0200 */
[----:B------:R-:W-:-:S02]  /*a920*/  SHF.R.U64 R34, R30, 0x10, R31 ;  /* 0x000000101e227819 */ /* 0x000fc4000000121f */
[----:B------:R-:W-:Y:S02]  /*a930*/  SHF.R.U32.HI R33, RZ, 0x10, R31 ;  /* 0x00000010ff217819 */ /* 0x000fe4000001161f */
[----:B------:R-:W-:Y:S02]  /*a940*/  LEA R3, R3, R16, 0x1 ;  /* 0x0000001003037211 */ /* 0x000fe400078e08ff */
[--C-:B------:R-:W-:Y:S02]  /*a950*/  SHF.R.U64 R36, R42, 0x10, R43.reuse ;  /* 0x000000102a247819 */ /* 0x100fe4000000122b */
[----:B------:R-:W-:Y:S01]  /*a960*/  SHF.R.U32.HI R42, RZ, 0x10, R43 ;  /* 0x00000010ff2a7819 */ /* 0x000fe2000001162b */
[----:B------:R-:W1:Y:S01]  /*a970*/  LDS.128 R8, [R3+0xda00] ;  /* 0x00da000003087984 */ /* 0x000e620000000c00 */
[--C-:B0-----:R-:W-:Y:S02]  /*a980*/  HADD2.F32 R12, -RZ, R5.reuse.H0_H0 ;  /* 0x20000005ff0c7230 */ /* 0x101fe40000004100 */
[----:B------:R-:W-:-:S02]  /*a990*/  HADD2.F32 R5, -RZ, R5.H1_H1 ;  /* 0x30000005ff057230 */ /* 0x000fc40000004100 */
[--C-:B------:R-:W-:Y:S02]  /*a9a0*/  HADD2.F32 R13, -RZ, R7.reuse.H0_H0 ;  /* 0x20000007ff0d7230 */ /* 0x100fe40000004100 */
[----:B------:R-:W-:Y:S02]  /*a9b0*/  HADD2.F32 R14, -RZ, R7.H1_H1 ;  /* 0x30000007ff0e7230 */ /* 0x000fe40000004100 */
[----:B------:R-:W-:Y:S02]  /*a9c0*/  HADD2.F32 R0, -RZ, R4.H0_H0 ;  /* 0x20000004ff007230 */ /* 0x000fe40000004100 */
[----:B------:R-:W-:Y:S02]  /*a9d0*/  HADD2.F32 R7, -RZ, R6.H0_H0 ;  /* 0x20000006ff077230 */ /* 0x000fe40000004100 */
[--C-:B-1----:R-:W-:Y:S02]  /*a9e0*/  HADD2.F32 R15, -RZ, R9.reuse.H0_H0 ;  /* 0x20000009ff0f7230 */ /* 0x102fe40000004100 */
[----:B------:R-:W-:-:S02]  /*a9f0*/  HADD2.F32 R20, -RZ, R9.H1_H1 ;  /* 0x30000009ff147230 */ /* 0x000fc40000004100 */
[----:B------:R-:W-:Y:S02]  /*aa00*/  HADD2.F32 R24, -RZ, R11.H0_H0 ;  /* 0x2000000bff187230 */ /* 0x000fe40000004100 */
[CC--:B------:R-:W-:Y:S01]  /*aa10*/  FMUL.FTZ R29, R15.reuse, R27.reuse ;  /* 0x0000001b0f1d7220 */ /* 0x0c0fe20000410000 */
[----:B------:R-:W-:Y:S01]  /*aa20*/  FMUL.FTZ R31, R15, R26 ;  /* 0x0000001a0f1f7220 */ /* 0x000fe20000410000 */
[----:B------:R-:W-:Y:S02]  /*aa30*/  HADD2.F32 R15, -RZ, R40.H0_H0 ;  /* 0x20000028ff0f7230 */ /* 0x000fe40000004100 */
[----:B------:R-:W-:Y:S01]  /*aa40*/  FMUL.FTZ R30, R20, R28 ;  /* 0x0000001c141e7220 */ /* 0x000fe20000410000 */
[C---:B------:R-:W-:Y:S01]  /*aa50*/  FFMA.FTZ R29, R12.reuse, R26, -R29 ;  /* 0x0000001a0c1d7223 */ /* 0x040fe2000001081d */
[----:B------:R-:W-:Y:S01]  /*aa60*/  FFMA.FTZ R31, R12, R27, R31 ;  /* 0x0000001b0c1f7223 */ /* 0x000fe2000001001f */
[----:B------:R-:W-:Y:S02]  /*aa70*/  HADD2.F32 R26, -RZ, R44.H1_H1 ;  /* 0x3000002cff1a7230 */ /* 0x000fe40000004100 */
[----:B------:R-:W-:Y:S01]  /*aa80*/  FMUL.FTZ R20, R20, R15 ;  /* 0x0000000f14147220 */ /* 0x000fe20000410000 */
[----:B------:R-:W-:-:S02]  /*aa90*/  HADD2.F32 R12, -RZ, R46.H1_H1 ;  /* 0x3000002eff0c7230 */ /* 0x000fc40000004100 */
[C---:B------:R-:W-:Y:S01]  /*aaa0*/  FFMA.FTZ R30, R5.reuse, R15, -R30 ;  /* 0x0000000f051e7223 */ /* 0x040fe2000001081e */
[----:B------:R-:W-:Y:S02]  /*aab0*/  HADD2.F32 R25, -RZ, R11.H1_H1 ;  /* 0x3000000bff197230 */ /* 0x000fe40000004100 */
[C---:B------:R-:W-:Y:S01]  /*aac0*/  FMUL.FTZ R32, R24.reuse, R26 ;  /* 0x0000001a18207220 */ /* 0x040fe20000410000 */
[----:B------:R-:W-:Y:S02]  /*aad0*/  HADD2.F32 R15, -RZ, R33.H0_H0 ;  /* 0x20000021ff0f7230 */ /* 0x000fe40000004100 */
[----:B------:R-:W-:Y:S01]  /*aae0*/  FMUL.FTZ R27, R24, R12 ;  /* 0x0000000c181b7220 */ /* 0x000fe20000410000 */
[----:B------:R-:W-:Y:S01]  /*aaf0*/  FFMA.FTZ R20, R5, R28, R20 ;  /* 0x0000001c05147223 */ /* 0x000fe20000010014 */
[----:B------:R-:W-:Y:S02]  /*ab00*/  HADD2.F32 R5, -RZ, R42.H0_H0 ;  /* 0x2000002aff057230 */ /* 0x000fe40000004100 */
[C---:B------:R-:W-:Y:S01]  /*ab10*/  FFMA.FTZ R32, R13.reuse, R12, -R32 ;  /* 0x0000000c0d207223 */ /* 0x040fe20000010820 */
[----:B------:R-:W-:Y:S01]  /*ab20*/  FFMA.FTZ R27, R13, R26, R27 ;  /* 0x0000001a0d1b7223 */ /* 0x000fe2000001001b */
[----:B------:R-:W-:-:S02]  /*ab30*/  HADD2.F32 R9, -RZ, R8.H0_H0 ;  /* 0x20000008ff097230 */ /* 0x000fc40000004100 */
[C---:B------:R-:W-:Y:S01]  /*ab40*/  FMUL.FTZ R13, R25.reuse, R15 ;  /* 0x0000000f190d7220 */ /* 0x040fe20000410000 */
[-C--:B------:R-:W-:Y:S01]  /*ab50*/  FMUL.FTZ R33, R25, R5.reuse ;  /* 0x0000000519217220 */ /* 0x080fe20000410000 */
[----:B------:R-:W-:Y:S02]  /*ab60*/  HADD2.F32 R11, -RZ, R10.H0_H0 ;  /* 0x2000000aff0b7230 */ /* 0x000fe40000004100 */
[C---:B------:R-:W-:Y:S01]  /*ab70*/  FFMA.FTZ R25, R14.reuse, R5, -R13 ;  /* 0x000000050e197223 */ /* 0x040fe2000001080d */
[----:B------:R-:W-:Y:S02]  /*ab80*/  HADD2.F32 R44, -RZ, R44.H0_H0 ;  /* 0x2000002cff2c7230 */ /* 0x000fe40000004100 */
[C---:B------:R-:W-:Y:S01]  /*ab90*/  FMUL.FTZ R5, R9.reuse, R21 ;  /* 0x0000001509057220 */ /* 0x040fe20000410000 */
[----:B------:R-:W-:Y:S02]  /*aba0*/  HADD2.F32 R46, -RZ, R46.H0_H0 ;  /* 0x2000002eff2e7230 */ /* 0x000fe40000004100 */
[----:B------:R-:W-:Y:S01]  /*abb0*/  FMUL.FTZ R12, R9, R45 ;  /* 0x0000002d090c7220 */ /* 0x000fe20000410000 */
[----:B------:R-:W-:Y:S01]  /*abc0*/  FFMA.FTZ R24, R14, R15, R33 ;  /* 0x0000000f0e187223 */ /* 0x000fe20000010021 */
[C---:B------:R-:W-:Y:S01]  /*abd0*/  FFMA.FTZ R45, R0.reuse, R45, -R5 ;  /* 0x0000002d002d7223 */ /* 0x040fe20000010805 */
[C---:B------:R-:W-:Y:S01]  /*abe0*/  FMUL.FTZ R14, R11.reuse, R44 ;  /* 0x0000002c0b0e7220 */ /* 0x040fe20000410000 */
[----:B------:R-:W-:Y:S01]  /*abf0*/  FFMA.FTZ R12, R0, R21, R12 ;  /* 0x00000015000c7223 */ /* 0x000fe2000001000c */
[----:B------:R-:W-:Y:S01]  /*ac00*/  FMUL.FTZ R0, R11, R46 ;  /* 0x0000002e0b007220 */ /* 0x000fe20000410000 */
[----:B------:R-:W-:-:S02]  /*ac10*/  HADD2.F32 R8, -RZ, R8.H1_H1 ;  /* 0x30000008ff087230 */ /* 0x000fc40000004100 */
[C---:B------:R-:W-:Y:S01]  /*ac20*/  FFMA.FTZ R14, R7.reuse, R46, -R14 ;  /* 0x0000002e070e7223 */ /* 0x040fe2000001080e */
[----:B------:R-:W-:Y:S02]  /*ac30*/  HADD2.F32 R10, -RZ, R10.H1_H1 ;  /* 0x3000000aff0a7230 */ /* 0x000fe40000004100 */
[----:B------:R-:W-:Y:S01]  /*ac40*/  FFMA.FTZ R44, R7, R44, R0 ;  /* 0x0000002c072c7223 */ /* 0x000fe20000010000 */
[----:B------:R-:W-:Y:S02]  /*ac50*/  HADD2.F32 R11, -RZ, R35.H0_H0 ;  /* 0x20000023ff0b7230 */ /* 0x000fe40000004100 */
[----:B------:R-:W-:Y:S02]  /*ac60*/  HADD2.F32 R13, -RZ, R34.H0_H0 ;  /* 0x20000022ff0d7230 */ /* 0x000fe40000004100 */
        /* <DEDUP_REMOVED lines=22> */
.L_x_1939:
[----:B------:R-:W-:Y:S05]  /*add0*/  BSYNC B0 ;  /* 0x0000000000007941 */ /* 0x000fea0003800000 */
.L_x_1929:
        /* <DEDUP_REMOVED lines=8> */
.L_x_1927:
[----:B------:R-:W-:-:S06]  /*ae60*/  ULOP3.LUT UR4, UR60, 0x1, URZ, 0xfc, !UPT ;  /* 0x000000013c047892 */ /* 0x000fcc000f8efc3f */
[----:B0--3--:R-:W-:-:S05]  /*ae70*/  IMAD.U32 R0, RZ, RZ, UR4 ;  /* 0x00000004ff007e24 */ /* 0x009fca000f8e00ff */
[----:B------:R-:W-:-:S13]  /*ae80*/  ISETP.NE.AND P0, PT, R0, 0x3, PT ;  /* 0x000000030000780c */ /* 0x000fda0003f05270 */
[----:B------:R-:W-:Y:S05]  /*ae90*/  @!P0 BRA `(.L_x_1962) ;  /* 0x0000000000048947 */ /* 0x000fea0003800000 */
[----:B------:R-:W-:Y:S01]  /*aea0*/  BPT.TRAP 0x1 ;  /* 0x000000040000795c */ /* 0x000fe20000300000 */
.L_x_1962:
[----:B-12-4-:R-:W2:Y:S01]  /*aeb0*/  LDL R3, [R1+0x38] ;  /* 0x0000380001037983 */ /* 0x016ea20000100800 */
[----:B------:R-:W-:Y:S01]  /*aec0*/  IMAD R0, R22, 0x8, R16 ;  /* 0x0000000816007824 */ /* 0x000fe200078e0210 */
[----:B--2---:R-:W-:-:S04]  /*aed0*/  SHF.L.U32 R5, R3, 0x1f, RZ ;  /* 0x0000001f03057819 */ /* 0x004fc800000006ff */
[----:B------:R0:W1:Y:S01]  /*aee0*/  SYNCS.PHASECHK.TRANS64.TRYWAIT P1, [R0+URZ+0x31c30], R5 ;  /* 0x031c3005000075a7 */ /* 0x000062000802017f */
[----:B------:R-:W-:Y:S05]  /*aef0*/  @!P0 BRA `(.L_x_1963) ;  /* 0x0000000000048947 */ /* 0x000fea0003800000 */
[----:B------:R-:W-:Y:S01]  /*af00*/  BPT.TRAP 0x1 ;  /* 0x000000040000795c */ /* 0x000fe20000300000 */
.L_x_1963:
        /* <DEDUP_REMOVED lines=9> */
[----:B-1----:R-:W-:Y:S05]  /*afa0*/  @P1 BRA `(.L_x_1964) ;  /* 0x0000000000081947 */ /* 0x002fea0003800000 */
[----:B------:R-:W1:Y:S02]  /*afb0*/  SYNCS.PHASECHK.TRANS64.TRYWAIT P1, [R0+URZ+0x31c30], R5 ;  /* 0x031c3005000075a7 */ /* 0x000e64000802017f */
[----:B-1----:R-:W-:Y:S05]  /*afc0*/  @!P1 BRA `(.L_x_1965) ;  /* 0x0000018000d49947 */ /* 0x002fea0003800000 */
.L_x_1964:
[----:B------:R-:W3:Y:S01]  /*afd0*/  LDL R4, [R1+0x58] ;  /* 0x0000580001047983 */ /* 0x000ee20000100800 */
[----:B--2---:R-:W-:Y:S01]  /*afe0*/  LOP3.LUT R2, R3, 0x10000, RZ, 0xfc, !PT ;  /* 0x0001000003027812 */ /* 0x004fe200078efcff */
[----:B------:R-:W-:Y:S02]  /*aff0*/  IMAD.MOV.U32 R15, RZ, RZ, -0x7fffffe0 ;  /* 0x80000020ff0f7424 */ /* 0x000fe400078e00ff */
[----:B------:R-:W-:Y:S01]  /*b000*/  IMAD.MOV.U32 R3, RZ, RZ, -0x7fffffe0 ;  /* 0x80000020ff037424 */ /* 0x000fe200078e00ff */
[----:B------:R-:W-:Y:S05]  /*b010*/  WARPSYNC.ALL ;  /* 0x0000000000007948 */ /* 0x000fea0003800000 */
[----:B------:R-:W-:Y:S01]  /*b020*/  R2UR UR7, R15 ;  /* 0x000000000f0772ca */ /* 0x000fe200000e0000 */
[----:B------:R-:W2:Y:S01]  /*b030*/  LDL R101, [R1+0x40] ;  /* 0x0000400001657983 */ /* 0x000ea20000100800 */
[----:B------:R-:W-:-:S02]  /*b040*/  R2UR UR4, R2 ;  /* 0x00000000020472ca */ /* 0x000fc400000e0000 */
[C---:B------:R-:W-:Y:S01]  /*b050*/  R2UR UR5, R3.reuse ;  /* 0x00000000030572ca */ /* 0x040fe200000e0000 */
[----:B------:R-:W-:Y:S01]  /*b060*/  WARPGROUP.ARRIVE ;  /* 0x00000000000079c5 */ /* 0x000fe20000000000 */
[----:B01----:R-:W-:Y:S01]  /*b070*/  IMAD.MOV.U32 R5, RZ, RZ, -0x7fffffe0 ;  /* 0x80000020ff057424 */ /* 0x003fe200078e00ff */
[----:B------:R-:W4:Y:S01]  /*b080*/  LDL R100, [R1+0x68] ;  /* 0x0000680001647983 */ /* 0x000f220000100800 */
[----:B------:R-:W-:Y:S01]  /*b090*/  IMAD.MOV.U32 R7, RZ, RZ, -0x7fffffe0 ;  /* 0x80000020ff077424 */ /* 0x000fe200078e00ff */
[C---:B------:R-:W-:Y:S02]  /*b0a0*/  R2UR UR8, R2.reuse ;  /* 0x00000000020872ca */ /* 0x040fe400000e0000 */
[----:B------:R-:W-:Y:S01]  /*b0b0*/  R2UR UR9, R3 ;  /* 0x00000000030972ca */ /* 0x000fe200000e0000 */
[----:B------:R-:W4:Y:S01]  /*b0c0*/  LDL R103, [R1+0x34] ;  /* 0x0000340001677983 */ /* 0x000f220000100800 */
[----:B------:R-:W-:Y:S02]  /*b0d0*/  R2UR UR11, R7 ;  /* 0x00000000070b72ca */ /* 0x000fe400000e0000 */
[C---:B------:R-:W-:Y:S01]  /*b0e0*/  R2UR UR12, R2.reuse ;  /* 0x00000000020c72ca */ /* 0x040fe200000e0000 */
[----:B------:R-:W4:Y:S01]  /*b0f0*/  LDL R102, [R1+0x6c] ;  /* 0x00006c0001667983 */ /* 0x000f220000100800 */
[C---:B------:R-:W-:Y:S01]  /*b100*/  R2UR UR13, R3.reuse ;  /* 0x00000000030d72ca */ /* 0x040fe200000e0000 */
[----:B------:R-:W-:Y:S01]  /*b110*/  IMAD.MOV.U32 R9, RZ, RZ, -0x7fffffe0 ;  /* 0x80000020ff097424 */ /* 0x000fe200078e00ff */
[----:B------:R-:W-:Y:S01]  /*b120*/  R2UR UR16, R2 ;  /* 0x00000000021072ca */ /* 0x000fe200000e0000 */
[----:B------:R-:W4:Y:S01]  /*b130*/  LDL R99, [R1+0x2c] ;  /* 0x00002c0001637983 */ /* 0x000f220000100800 */
[----:B------:R-:W-:-:S02]  /*b140*/  R2UR UR17, R3 ;  /* 0x00000000031172ca */ /* 0x000fc400000e0000 */
[----:B------:R-:W-:Y:S01]  /*b150*/  R2UR UR19, R9 ;  /* 0x00000000091372ca */ /* 0x000fe200000e0000 */
[----:B---3--:R-:W-:-:S05]  /*b160*/  IMAD R14, R22, 0x6c0, R4 ;  /* 0x000006c0160e7824 */ /* 0x008fca00078e0204 */
        /* <DEDUP_REMOVED lines=64> */
[----:B------:R-:W-:Y:S02]  /*b570*/  IMAD.MOV.U32 R5, RZ, RZ, -0x7fffffe0 ;  /* 0x80000020ff057424 */ /* 0x000fe400078e00ff */
[----:B------:R-:W-:Y:S02]  /*b580*/  VIADD R12, R2, 0x2 ;  /* 0x00000002020c7836 */ /* 0x000fe40000000000 */
[----:B------:R-:W-:Y:S01]  /*b590*/  IMAD.MOV.U32 R13, RZ, RZ, -0x7fffffe0 ;  /* 0x80000020ff0d7424 */ /* 0x000fe200078e00ff */
[----:B------:R-:W-:Y:S02]  /*b5a0*/  R2UR UR38, R4 ;  /* 0x00000000042672ca */ /* 0x000fe400000e0000 */
[----:B------:R-:W-:-:S02]  /*b5b0*/  R2UR UR39, R5 ;  /* 0x00000000052772ca */ /* 0x000fc400000e0000 */
        /* <DEDUP_REMOVED lines=161> */
[----:B------:R-:W-:-:S03]  /*bfd0*/  IMAD.MOV.U32 R7, RZ, RZ, -0x7fffffe0 ;  /* 0x80000020ff077424 */ /* 0x000fc600078e00ff */
[----:B------:R-:W-:Y:S01]  /*bfe0*/  R2UR UR38, R6 ;  /* 0x00000000062672ca */ /* 0x000fe200000e0000 */
[----:B------:R-:W-:Y:S01]  /*bff0*/  VIADD R6, R2, 0x302 ;  /* 0x0000030202067836 */ /* 0x000fe20000000000 */
[----:B------:R-:W-:Y:S01]  /*c000*/  R2UR UR39, R7 ;  /* 0x00000000072772ca */ /* 0x000fe200000e0000 */
[----:B------:R-:W-:-:S03]  /*c010*/  IMAD.MOV.U32 R7, RZ, RZ, -0x7fffffe0 ;  /* 0x80000020ff077424 */ /* 0x000fc600078e00ff */
[----:B------:R-:W-:Y:S02]  /*c020*/  R2UR UR36, R6 ;  /* 0x00000000062472ca */ /* 0x000fe400000e0000 */
[----:B------:R-:W-:Y:S01]  /*c030*/  R2UR UR37, R7 ;  /* 0x00000000072572ca */ /* 0x000fe200000e0000 */
[----:B------:R-:W-:Y:S02]  /*c040*/  WARPGROUP.DEPBAR.LE gsb0, 0x0 ;  /* 0x00008000000079c5 */ /* 0x000fe40000010000 */
        /* <DEDUP_REMOVED lines=75> */
[----:B------:R-:W-:-:S04]  /*c500*/  MOV R11, 0x80000020 ;  /* 0x80000020000b7802 */ /* 0x000fc80000000f00 */
        /* <DEDUP_REMOVED lines=102> */
[----:B------:R-:W-:Y:S01]  /*cb70*/  R2UR UR8, R4 ;  /* 0x00000000040872ca */ /* 0x000fe200000e0000 */
[----:B------:R-:W-:Y:S01]  /*cb80*/  IMAD.MOV.U32 R21, RZ, RZ, -0x7fffffe0 ;  /* 0x80000020ff157424 */ /* 0x000fe200078e00ff */
[----:B------:R-:W-:Y:S01]  /*cb90*/  R2UR UR9, R5 ;  /* 0x00000000050972ca */ /* 0x000fe200000e0000 */
[----:B--2---:R-:W-:Y:S01]  /*cba0*/  IMAD R15, R108, -0x90, R101 ;  /* 0xffffff706c0f7824 */ /* 0x004fe200078e0265 */
[----:B------:R-:W-:Y:S01]  /*cbb0*/  R2UR UR10, R20 ;  /* 0x00000000140a72ca */ /* 0x000fe200000e0000 */
[----:B------:R-:W-:Y:S01]  /*cbc0*/  ULDC UR4, c[0x0][0x9d8] ;  /* 0x0002760000047ab9 */ /* 0x000fe20000000800 */
[----:B------:R-:W-:Y:S01]  /*cbd0*/  R2UR UR11, R21 ;  /* 0x00000000150b72ca */ /* 0x000fe200000e0000 */
[----:B------:R-:W-:Y:S01]  /*cbe0*/  ULDC UR5, c[0x0][0x988] ;  /* 0x0002620000057ab9 */ /* 0x000fe20000000800 */
[----:B------:R-:W-:-:S02]  /*cbf0*/  WARPGROUP.DEPBAR.LE gsb0, 0x0 ;  /* 0x00008000000079c5 */ /* 0x000fc40000010000 */
[----:B------:R-:W-:-:S09]  /*cc00*/  WARPGROUP.ARRIVE ;  /* 0x00000000000079c5 */ /* 0x000fd20000000000 */
        /* <DEDUP_REMOVED lines=37> */
[----:B------:R-:W-:Y:S01]  /*ce60*/  FMUL.FTZ R96, R88, UR4 ;  /* 0x0000000458607c20 */ /* 0x000fe20008410000 */
[----:B------:R-:W-:Y:S02]  /*ce70*/  VIADD R21, R15, 0x90 ;  /* 0x000000900f157836 */ /* 0x000fe40000000000 */
[----:B------:R-:W-:Y:S01]  /*ce80*/  FMUL.FTZ R88, R90, UR4 ;  /* 0x000000045a587c20 */ /* 0x000fe20008410000 */
[----:B------:R-:W-:Y:S01]  /*ce90*/  FMUL.FTZ R90, R91, UR4 ;  /* 0x000000045b5a7c20 */ /* 0x000fe20008410000 */
[----:B------:R-:W-:Y:S01]  /*cea0*/  FMUL.FTZ R91, R92, UR4 ;  /* 0x000000045c5b7c20 */ /* 0x000fe20008410000 */
[----:B------:R-:W-:Y:S01]  /*ceb0*/  FMUL.FTZ R118, R48, UR4 ;  /* 0x0000000430767c20 */ /* 0x000fe20008410000 */
[----:B------:R-:W-:Y:S01]  /*cec0*/  FMUL.FTZ R92, R94, UR4 ;  /* 0x000000045e5c7c20 */ /* 0x000fe20008410000 */
[----:B----4-:R-:W-:Y:S02]  /*ced0*/  IMAD R48, R100, -0x2, R21 ;  /* 0xfffffffe64307824 */ /* 0x010fe400078e0215 */
[----:B------:R-:W-:Y:S01]  /*cee0*/  FMUL.FTZ R94, R81, UR4 ;  /* 0x00000004515e7c20 */ /* 0x000fe20008410000 */
[----:B------:R-:W-:-:S02]  /*cef0*/  VIADD R20, R14, 0x642 ;  /* 0x000006420e147836 */ /* 0x000fc40000000000 */
[----:B------:R-:W-:Y:S01]  /*cf00*/  FMUL.FTZ R81, R82, UR4 ;  /* 0x0000000452517c20 */ /* 0x000fe20008410000 */
[----:B------:R-:W-:Y:S02]  /*cf10*/  IMAD.MOV.U32 R21, RZ, RZ, -0x7fffffe0 ;  /* 0x80000020ff157424 */ /* 0x000fe400078e00ff */
[----:B------:R-:W-:Y:S01]  /*cf20*/  FMUL.FTZ R82, R83, UR4 ;  /* 0x0000000453527c20 */ /* 0x000fe20008410000 */
[----:B------:R-:W-:Y:S01]  /*cf30*/  FMUL.FTZ R83, R84, UR4 ;  /* 0x0000000454537c20 */ /* 0x000fe20008410000 */
[----:B------:R-:W-:Y:S01]  /*cf40*/  FMUL.FTZ R84, R86, UR4 ;  /* 0x0000000456547c20 */ /* 0x000fe20008410000 */
[----:B------:R-:W-:Y:S01]  /*cf50*/  FMUL.FTZ R86, R87, UR4 ;  /* 0x0000000457567c20 */ /* 0x000fe20008410000 */
[----:B------:R-:W-:Y:S01]  /*cf60*/  R2UR UR10, R20 ;  /* 0x00000000140a72ca */ /* 0x000fe200000e0000 */
[----:B------:R-:W-:Y:S01]  /*cf70*/  FMUL.FTZ R87, R73, UR4 ;  /* 0x0000000449577c20 */ /* 0x000fe20008410000 */
[----:B------:R-:W-:Y:S02]  /*cf80*/  R2UR UR11, R21 ;  /* 0x00000000150b72ca */ /* 0x000fe400000e0000 */
[----:B------:R-:W-:-:S02]  /*cf90*/  R2UR UR8, R4 ;  /* 0x00000000040872ca */ /* 0x000fc400000e0000 */
        /* <DEDUP_REMOVED lines=16> */
[----:B------:R-:W-:Y:S01]  /*d0a0*/  IADD3 R98, -R103, 0x91, R15 ;  /* 0x0000009167627810 */ /* 0x000fe20007ffe10f */
[----:B------:R-:W0:Y:S01]  /*d0b0*/  MUFU.TANH R96, R96 ;  /* 0x0000006000607308 */ /* 0x000e220000002400 */
[----:B------:R-:W-:Y:S01]  /*d0c0*/  FMUL.FTZ R59, R60, UR4 ;  /* 0x000000043c3b7c20 */ /* 0x000fe20008410000 */
[----:B------:R-:W-:-:S02]  /*d0d0*/  WARPGROUP.DEPBAR.LE gsb0, 0x0 ;  /* 0x00008000000079c5 */ /* 0x000fc40000010000 */
[----:B------:R-:W-:-:S04]  /*d0e0*/  WARPGROUP.ARRIVE ;  /* 0x00000000000079c5 */ /* 0x000fc80000000000 */
[----:B------:R-:W1:Y:S01]  /*d0f0*/  MUFU.TANH R89, R89 ;  /* 0x0000005900597308 */ /* 0x000e620000002400 */
[----:B------:R-:W-:Y:S01]  /*d100*/  FMUL.FTZ R60, R61, UR4 ;  /* 0x000000043d3c7c20 */ /* 0x000fe20008410000 */
[----:B------:R-:W-:Y:S01]  /*d110*/  HGMMA.64x16x16.F32 R32, gdesc[UR8], R32, gsb0 ;  /* 0x00200000082079f0 */ /* 0x000fe20008000820 */
[----:B------:R-:W-:Y:S01]  /*d120*/  FMUL.FTZ R97, R93, UR4 ;  /* 0x000000045d617c20 */ /* 0x000fe20008410000 */
[----:B------:R-:W-:Y:S01]  /*d130*/  FMUL.FTZ R61, R62, UR4 ;  /* 0x000000043e3d7c20 */ /* 0x000fe20008410000 */
[----:B------:R-:W-:-:S03]  /*d140*/  FMUL.FTZ R62, R63, UR4 ;  /* 0x000000043f3e7c20 */ /* 0x000fc60008410000 */
[----:B------:R-:W2:Y:S01]  /*d150*/  MUFU.TANH R91, R91 ;  /* 0x0000005b005b7308 */ /* 0x000ea20000002400 */
[----:B------:R-:W-:Y:S02]  /*d160*/  IMAD R63, R99, 0xc0, R102 ;  /* 0x000000c0633f7824 */ /* 0x000fe400078e0266 */
[----:B------:R-:W-:Y:S02]  /*d170*/  IMAD R98, R100, -0x2, R98 ;  /* 0xfffffffe64627824 */ /* 0x000fe400078e0262 */
[----:B------:R-:W-:-:S03]  /*d180*/  FMUL.FTZ R80, R80, UR4 ;  /* 0x0000000450507c20 */ /* 0x000fc60008410000 */
[----:B------:R-:W3:Y:S01]  /*d190*/  MUFU.TANH R97, R97 ;  /* 0x0000006100617308 */ /* 0x000ee20000002400 */
[----:B------:R-:W-:Y:S01]  /*d1a0*/  VIADDMNMX R20, R63, R98, R48, PT ;  /* 0x000000623f147246 */ /* 0x000fe20003800130 */
[----:B------:R-:W-:-:S03]  /*d1b0*/  VIADD R14, R14, 0x682 ;  /* 0x000006820e0e7836 */ /* 0x000fc60000000000 */
[C---:B------:R-:W-:Y:S02]  /*d1c0*/  ISETP.GT.AND P1, PT, R20.reuse, RZ, PT ;  /* 0x000000ff1400720c */ /* 0x040fe40003f24270 */
[C---:B------:R-:W-:Y:S01]  /*d1d0*/  ISETP.GT.AND P2, PT, R20.reuse, 0x1, PT ;  /* 0x000000011400780c */ /* 0x040fe20003f44270 */
[----:B------:R-:W4:Y:S01]  /*d1e0*/  MUFU.TANH R80, R80 ;  /* 0x0000005000507308 */ /* 0x000f220000002400 */
[----:B------:R-:W-:Y:S01]  /*d1f0*/  ISETP.GT.AND P4, PT, R20, 0x8, PT ;  /* 0x000000081400780c */ /* 0x000fe20003f84270 */
[----:B------:R-:W-:Y:S01]  /*d200*/  FMUL.FTZ R85, R85, UR4 ;  /* 0x0000000455557c20 */ /* 0x000fe20008410000 */
[----:B0-----:R-:W-:Y:S02]  /*d210*/  FSEL R96, R96, -INF , P1 ;  /* 0xff80000060607808 */ /* 0x001fe40000800000 */
[----:B-1----:R-:W-:-:S03]  /*d220*/  FSEL R89, R89, -INF , P2 ;  /* 0xff80000059597808 */ /* 0x002fc60001000000 */
[----:B------:R-:W0:Y:S01]  /*d230*/  MUFU.TANH R94, R94 ;  /* 0x0000005e005e7308 */ /* 0x000e220000002400 */
[----:B------:R-:W-:Y:S01]  /*d240*/  R2UR UR14, R14 ;  /* 0x000000000e0e72ca */ /* 0x000fe200000e0000 */
[----:B------:R-:W-:Y:S01]  /*d250*/  FMUL.FTZ R21, R49, UR4 ;  /* 0x0000000431157c20 */ /* 0x000fe20008410000 */
[----:B------:R-:W-:Y:S01]  /*d260*/  FMUL.FTZ R14, R50, UR4 ;  /* 0x00000004320e7c20 */ /* 0x000fe20008410000 */
[----:B------:R-:W-:Y:S01]  /*d270*/  ISETP.GT.AND P5, PT, R20, 0x9, PT ;  /* 0x000000091400780c */ /* 0x000fe20003fa4270 */
[----:B------:R-:W-:Y:S01]  /*d280*/  FMUL.FTZ R72, R72, UR4 ;  /* 0x0000000448487c20 */ /* 0x000fe20008410000 */
[----:B--2---:R-:W-:Y:S02]  /*d290*/  FSEL R50, R91, -INF , P4 ;  /* 0xff8000005b327808 */ /* 0x004fe40002000000 */
[----:B------:R-:W1:Y:S01]  /*d2a0*/  MUFU.TANH R83, R83 ;  /* 0x0000005300537308 */ /* 0x000e620000002400 */
[----:B------:R-:W-:Y:S02]  /*d2b0*/  FMNMX.FTZ R49, R96, R89, !PT ;  /* 0x0000005960317209 */ /* 0x000fe40007810000 */
[----:B------:R-:W-:-:S02]  /*d2c0*/  ISETP.GT.AND P3, PT, R20, 0x10, PT ;  /* 0x000000101400780c */ /* 0x000fc40003f64270 */
[----:B---3--:R-:W-:Y:S02]  /*d2d0*/  FSEL R100, R97, -INF , P5 ;  /* 0xff80000061647808 */ /* 0x008fe40002800000 */
[----:B------:R-:W-:Y:S01]  /*d2e0*/  FMNMX.FTZ R49, R50, R49, !PT ;  /* 0x0000003132317209 */ /* 0x000fe20007810000 */
[----:B------:R-:W2:Y:S01]  /*d2f0*/  MUFU.TANH R85, R85 ;  /* 0x0000005500557308 */ /* 0x000ea20000002400 */
[----:B------:R-:W-:Y:S02]  /*d300*/  ISETP.GT.AND P1, PT, R20, 0x11, PT ;  /* 0x000000111400780c */ /* 0x000fe40003f24270 */
[----:B----4-:R-:W-:Y:S02]  /*d310*/  FSEL R80, R80, -INF , P3 ;  /* 0xff80000050507808 */ /* 0x010fe40001800000 */
[----:B------:R-:W-:-:S03]  /*d320*/  FMNMX.FTZ R49, R100, R49, !PT ;  /* 0x0000003164317209 */ /* 0x000fc60007810000 */
[----:B------:R-:W3:Y:S01]  /*d330*/  MUFU.TANH R72, R72 ;  /* 0x0000004800487308 */ /* 0x000ee20000002400 */
[----:B------:R-:W-:Y:S01]  /*d340*/  ISETP.GT.AND P2, PT, R20, 0x18, PT ;  /* 0x000000181400780c */ /* 0x000fe20003f44270 */
[----:B------:R-:W-:Y:S01]  /*d350*/  FMUL.FTZ R77, R77, UR4 ;  /* 0x000000044d4d7c20 */ /* 0x000fe20008410000 */
[----:B0-----:R-:W-:Y:S01]  /*d360*/  FSEL R94, R94, -INF , P1 ;  /* 0xff8000005e5e7808 */ /* 0x001fe20000800000 */
[----:B------:R-:W-:Y:S01]  /*d370*/  IMAD.MOV.U32 R15, RZ, RZ, -0x7fffffe0 ;  /* 0x80000020ff0f7424 */ /* 0x000fe200078e00ff */
[----:B------:R-:W-:-:S03]  /*d380*/  FMNMX.FTZ R49, R80, R49, !PT ;  /* 0x0000003150317209 */ /* 0x000fc60007810000 */
[----:B------:R-:W0:Y:S01]  /*d390*/  MUFU.TANH R87, R87 ;  /* 0x0000005700577308 */ /* 0x000e220000002400 */
[----:B------:R-:W-:Y:S01]  /*d3a0*/  FMUL.FTZ R120, R52, UR4 ;  /* 0x0000000434787c20 */ /* 0x000fe20008410000 */
[----:B------:R-:W-:Y:S01]  /*d3b0*/  ISETP.GT.AND P4, PT, R20, 0x19, PT ;  /* 0x000000191400780c */ /* 0x000fe20003f84270 */
[----:B------:R-:W-:Y:S01]  /*d3c0*/  FMUL.FTZ R64, R64, UR4 ;  /* 0x0000000440407c20 */ /* 0x000fe20008410000 */
[----:B-1----:R-:W-:Y:S02]  /*d3d0*/  FSEL R52, R83, -INF , P2 ;  /* 0xff80000053347808 */ /* 0x002fe40001000000 */
[----:B------:R-:W-:Y:S02]  /*d3e0*/  FMNMX.FTZ R49, R94, R49, !PT ;  /* 0x000000315e317209 */ /* 0x000fe40007810000 */
[----:B------:R-:W1:Y:S01]  /*d3f0*/  MUFU.TANH R75, R75 ;  /* 0x0000004b004b7308 */ /* 0x000e620000002400 */
[----:B------:R-:W-:Y:S01]  /*d400*/  R2UR UR15, R15 ;  /* 0x000000000f0f72ca */ /* 0x000fe200000e0000 */
[----:B------:R-:W-:Y:S01]  /*d410*/  FMUL.FTZ R15, R51, UR4 ;  /* 0x00000004330f7c20 */ /* 0x000fe20008410000 */
[----:B------:R-:W-:-:S02]  /*d420*/  ISETP.GT.AND P3, PT, R20, 0x20, PT ;  /* 0x000000201400780c */ /* 0x000fc40003f64270 */
[----:B--2---:R-:W-:Y:S02]  /*d430*/  FSEL R102, R85, -INF , P4 ;  /* 0xff80000055667808 */ /* 0x004fe40002000000 */
[----:B------:R-:W-:Y:S01]  /*d440*/  FMNMX.FTZ R51, R52, R49, !PT ;  /* 0x0000003134337209 */ /* 0x000fe20007810000 */
[----:B------:R-:W2:Y:S01]  /*d450*/  MUFU.TANH R77, R77 ;  /* 0x0000004d004d7308 */ /* 0x000ea20000002400 */
[----:B------:R-:W-:Y:S02]  /*d460*/  R2UR UR12, R4 ;  /* 0x00000000040c72ca */ /* 0x000fe400000e0000 */
[----:B------:R-:W-:Y:S02]  /*d470*/  R2UR UR13, R5 ;  /* 0x00000000050d72ca */ /* 0x000fe400000e0000 */
[----:B------:R-:W-:Y:S02]  /*d480*/  ISETP.GT.AND P1, PT, R20, 0x21, PT ;  /* 0x000000211400780c */ /* 0x000fe40003f24270 */
[----:B---3--:R-:W-:Y:S01]  /*d490*/  FSEL R72, R72, -INF , P3 ;  /* 0xff80000048487808 */ /* 0x008fe20001800000 */
[----:B------:R-:W3:Y:S01]  /*d4a0*/  MUFU.TANH R64, R64 ;  /* 0x0000004000407308 */ /* 0x000ee20000002400 */
[----:B------:R-:W-:Y:S01]  /*d4b0*/  FMNMX.FTZ R51, R102, R51, !PT ;  /* 0x0000003366337209 */ /* 0x000fe20007810000 */
[----:B------:R-:W-:Y:S01]  /*d4c0*/  FMUL.FTZ R49, R40, UR4 ;  /* 0x0000000428317c20 */ /* 0x000fe20008410000 */
[----:B------:R-:W-:-:S02]  /*d4d0*/  WARPGROUP.DEPBAR.LE gsb0, 0x0 ;  /* 0x00008000000079c5 */ /* 0x000fc40000010000 */
[----:B------:R-:W-:Y:S01]  /*d4e0*/  ISETP.GT.AND P2, PT, R20, 0x28, PT ;  /* 0x000000281400780c */ /* 0x000fe20003f44270 */
[----:B------:R-:W-:Y:S01]  /*d4f0*/  FMUL.FTZ R69, R69, UR4 ;  /* 0x0000000445457c20 */ /* 0x000fe20008410000 */
[----:B0-----:R-:W-:Y:S01]  /*d500*/  FSEL R40, R87, -INF , P1 ;  /* 0xff80000057287808 */ /* 0x001fe20000800000 */
[----:B------:R-:W0:Y:S01]  /*d510*/  MUFU.TANH R79, R79 ;  /* 0x0000004f004f7308 */ /* 0x000e220000002400 */
[----:B------:R-:W-:Y:S01]  /*d520*/  FMNMX.FTZ R51, R72, R51, !PT ;  /* 0x0000003348337209 */ /* 0x000fe20007810000 */
[----:B------:R-:W-:Y:S01]  /*d530*/  WARPGROUP.ARRIVE ;  /* 0x00000000000079c5 */ /* 0x000fe20000000000 */
[----:B------:R-:W-:Y:S02]  /*d540*/  ISETP.GT.AND P3, PT, R20, 0x29, PT ;  /* 0x000000291400780c */ /* 0x000fe40003f64270 */
[----:B-1----:R-:W-:Y:S02]  /*d550*/  FSEL R104, R75, -INF , P2 ;  /* 0xff8000004b687808 */ /* 0x002fe40001000000 */
[----:B------:R-:W-:Y:S01]  /*d560*/  FMNMX.FTZ R51, R40, R51, !PT ;  /* 0x0000003328337209 */ /* 0x000fe20007810000 */
[----:B------:R-:W1:Y:S01]  /*d570*/  MUFU.TANH R67, R67 ;  /* 0x0000004300437308 */ /* 0x000e620000002400 */
[----:B------:R-:W-:Y:S01]  /*d580*/  HGMMA.64x16x16.F32 R24, gdesc[UR12], R24, gsb0 ;  /* 0x002000000c1879f0 */ /* 0x000fe20008000818 */
[----:B------:R-:W-:Y:S01]  /*d590*/  ISETP.GT.AND P1, PT, R20, 0x30, PT ;  /* 0x000000301400780c */ /* 0x000fe20003f24270 */
[----:B------:R-:W-:Y:S01]  /*d5a0*/  FMUL.FTZ R57, R57, UR4 ;  /* 0x0000000439397c20 */ /* 0x000fe20008410000 */
[----:B--2---:R-:W-:-:S02]  /*d5b0*/  FSEL R106, R77, -INF , P3 ;  /* 0xff8000004d6a7808 */ /* 0x004fc40001800000 */
[----:B------:R-:W-:Y:S02]  /*d5c0*/  FMNMX.FTZ R51, R104, R51, !PT ;  /* 0x0000003368337209 */ /* 0x000fe40007810000 */
[----:B------:R-:W2:Y:S01]  /*d5d0*/  MUFU.TANH R69, R69 ;  /* 0x0000004500457308 */ /* 0x000ea20000002400 */
[----:B------:R-:W-:Y:S02]  /*d5e0*/  ISETP.GT.AND P2, PT, R20, 0x31, PT ;  /* 0x000000311400780c */ /* 0x000fe40003f44270 */
[----:B---3--:R-:W-:Y:S02]  /*d5f0*/  FSEL R64, R64, -INF , P1 ;  /* 0xff80000040407808 */ /* 0x008fe40000800000 */
[----:B------:R-:W-:-:S03]  /*d600*/  FMNMX.FTZ R51, R106, R51, !PT ;  /* 0x000000336a337209 */ /* 0x000fc60007810000 */
[----:B------:R-:W3:Y:S01]  /*d610*/  MUFU.TANH R71, R71 ;  /* 0x0000004700477308 */ /* 0x000ee20000002400 */
[----:B------:R-:W-:Y:S01]  /*d620*/  FMUL.FTZ R126, R44, UR4 ;  /* 0x000000042c7e7c20 */ /* 0x000fe20008410000 */
[----:B------:R-:W-:Y:S02]  /*d630*/  ISETP.GT.AND P1, PT, R20, 0x38, PT ;  /* 0x000000381400780c */ /* 0x000fe40003f24270 */
[----:B0-----:R-:W-:Y:S02]  /*d640*/  FSEL R44, R79, -INF , P2 ;  /* 0xff8000004f2c7808 */ /* 0x001fe40001000000 */
[----:B------:R-:W-:Y:S02]  /*d650*/  FMNMX.FTZ R51, R64, R51, !PT ;  /* 0x0000003340337209 */ /* 0x000fe40007810000 */
[----:B------:R-:W0:Y:S01]  /*d660*/  MUFU.TANH R57, R57 ;  /* 0x0000003900397308 */ /* 0x000e220000002400 */
[----:B------:R-:W-:Y:S02]  /*d670*/  ISETP.GT.AND P2, PT, R20, 0x39, PT ;  /* 0x000000391400780c */ /* 0x000fe40003f44270 */
[----:B-1----:R-:W-:-:S02]  /*d680*/  FSEL R110, R67, -INF , P1 ;  /* 0xff800000436e7808 */ /* 0x002fc40000800000 */
[----:B------:R-:W-:-:S03]  /*d690*/  FMNMX.FTZ R51, R44, R51, !PT ;  /* 0x000000332c337209 */ /* 0x000fc60007810000 */
[----:B------:R-:W1:Y:S01]  /*d6a0*/  MUFU.TANH R59, R59 ;  /* 0x0000003b003b7308 */ /* 0x000e620000002400 */
[----:B------:R-:W-:Y:S02]  /*d6b0*/  ISETP.GT.AND P1, PT, R20, 0x40, PT ;  /* 0x000000401400780c */ /* 0x000fe40003f24270 */
[----:B--2---:R-:W-:Y:S02]  /*d6c0*/  FSEL R112, R69, -INF , P2 ;  /* 0xff80000045707808 */ /* 0x004fe40001000000 */
[----:B------:R-:W-:-:S03]  /*d6d0*/  FMNMX.FTZ R51, R110, R51, !PT ;  /* 0x000000336e337209 */ /* 0x000fc60007810000 */
[----:B------:R-:W2:Y:S01]  /*d6e0*/  MUFU.TANH R60, R60 ;  /* 0x0000003c003c7308 */ /* 0x000ea20000002400 */
[----:B------:R-:W-:Y:S01]  /*d6f0*/  FMUL.FTZ R130, R32, UR4 ;  /* 0x0000000420827c20 */ /* 0x000fe20008410000 */
[----:B------:R-:W-:Y:S02]  /*d700*/  ISETP.GT.AND P2, PT, R20, 0x41, PT ;  /* 0x000000411400780c */ /* 0x000fe40003f44270 */
[----:B---3--:R-:W-:Y:S02]  /*d710*/  FSEL R32, R71, -INF , P1 ;  /* 0xff80000047207808 */ /* 0x008fe40000800000 */
[----:B------:R-:W-:Y:S02]  /*d720*/  FMNMX.FTZ R51, R112, R51, !PT ;  /* 0x0000003370337209 */ /* 0x000fe40007810000 */
[----:B------:R-:W3:Y:S01]  /*d730*/  MUFU.TANH R118, R118 ;  /* 0x0000007600767308 */ /* 0x000ee20000002400 */
[----:B------:R-:W-:Y:S01]  /*d740*/  ISETP.GT.AND P1, PT, R20, 0x48, PT ;  /* 0x000000481400780c */ /* 0x000fe20003f24270 */
[----:B------:R-:W-:Y:S01]  /*d750*/  FMUL.FTZ R122, R53, UR4 ;  /* 0x00000004357a7c20 */ /* 0x000fe20008410000 */
[----:B0-----:R-:W-:-:S02]  /*d760*/  FSEL R114, R57, -INF , P2 ;  /* 0xff80000039727808 */ /* 0x001fc40001000000 */
[----:B------:R-:W-:-:S03]  /*d770*/  FMNMX.FTZ R51, R32, R51, !PT ;  /* 0x0000003320337209 */ /* 0x000fc60007810000 */
[----:B------:R-:W0:Y:S01]  /*d780*/  MUFU.TANH R21, R21 ;  /* 0x0000001500157308 */ /* 0x000e220000002400 */
[----:B------:R-:W-:Y:S02]  /*d790*/  ISETP.GT.AND P2, PT, R20, 0x49, PT ;  /* 0x000000491400780c */ /* 0x000fe40003f44270 */
[----:B-1----:R-:W-:Y:S02]  /*d7a0*/  FSEL R116, R59, -INF , P1 ;  /* 0xff8000003b747808 */ /* 0x002fe40000800000 */
[----:B------:R-:W-:-:S03]  /*d7b0*/  FMNMX.FTZ R51, R114, R51, !PT ;  /* 0x0000003372337209 */ /* 0x000fc60007810000 */
[----:B------:R-:W1:Y:S01]  /*d7c0*/  MUFU.TANH R120, R120 ;  /* 0x0000007800787308 */ /* 0x000e620000002400 */
[----:B------:R-:W-:Y:S01]  /*d7d0*/  ISETP.GT.AND P1, PT, R20, 0x50, PT ;  /* 0x000000501400780c */ /* 0x000fe20003f24270 */
[----:B------:R-:W-:Y:S01]  /*d7e0*/  FMUL.FTZ R124, R41, UR4 ;  /* 0x00000004297c7c20 */ /* 0x000fe20008410000 */
[----:B--2---:R-:W-:Y:S02]  /*d7f0*/  FSEL R60, R60, -INF , P2 ;  /* 0xff8000003c3c7808 */ /* 0x004fe40001000000 */
[----:B------:R-:W-:-:S03]  /*d800*/  FMNMX.FTZ R51, R116, R51, !PT ;  /* 0x0000003374337209 */ /* 0x000fc60007810000 */
[----:B------:R-:W2:Y:S01]  /*d810*/  MUFU.TANH R122, R122 ;  /* 0x0000007a007a7308 */ /* 0x000ea20000002400 */
[----:B------:R-:W-:Y:S02]  /*d820*/  ISETP.GT.AND P2, PT, R20, 0x51, PT ;  /* 0x000000511400780c */ /* 0x000fe40003f44270 */
[----:B---3--:R-:W-:Y:S02]  /*d830*/  FSEL R118, R118, -INF , P1 ;  /* 0xff80000076767808 */ /* 0x008fe40000800000 */
[----:B------:R-:W-:-:S03]  /*d840*/  FMNMX.FTZ R51, R60, R51, !PT ;  /* 0x000000333c337209 */ /* 0x000fc60007810000 */
[----:B------:R-:W3:Y:S01]  /*d850*/  MUFU.TANH R49, R49 ;  /* 0x0000003100317308 */ /* 0x000ee20000002400 */
[----:B------:R-:W-:Y:S01]  /*d860*/  FMUL.FTZ R41, R36, UR4 ;  /* 0x0000000424297c20 */ /* 0x000fe20008410000 */
[----:B------:R-:W-:Y:S01]  /*d870*/  ISETP.GT.AND P1, PT, R20, 0x58, PT ;  /* 0x000000581400780c */ /* 0x000fe20003f24270 */
[----:B------:R-:W-:Y:S01]  /*d880*/  FMUL.FTZ R128, R45, UR4 ;  /* 0x000000042d807c20 */ /* 0x000fe20008410000 */
[----:B0-----:R-:W-:Y:S02]  /*d890*/  FSEL R36, R21, -INF , P2 ;  /* 0xff80000015247808 */ /* 0x001fe40001000000 */
[----:B------:R-:W-:Y:S02]  /*d8a0*/  FMNMX.FTZ R51, R118, R51, !PT ;  /* 0x0000003376337209 */ /* 0x000fe40007810000 */
[----:B------:R-:W0:Y:S01]  /*d8b0*/  MUFU.TANH R124, R124 ;  /* 0x0000007c007c7308 */ /* 0x000e220000002400 */
[----:B------:R-:W-:Y:S02]  /*d8c0*/  ISETP.GT.AND P2, PT, R20, 0x59, PT ;  /* 0x000000591400780c */ /* 0x000fe40003f44270 */
[----:B-1----:R-:W-:-:S02]  /*d8d0*/  FSEL R120, R120, -INF , P1 ;  /* 0xff80000078787808 */ /* 0x002fc40000800000 */
[----:B------:R-:W-:-:S03]  /*d8e0*/  FMNMX.FTZ R51, R36, R51, !PT ;  /* 0x0000003324337209 */ /* 0x000fc60007810000 */
[----:B------:R-:W1:Y:S01]  /*d8f0*/  MUFU.TANH R126, R126 ;  /* 0x0000007e007e7308 */ /* 0x000e620000002400 */
[----:B------:R-:W-:Y:S01]  /*d900*/  ISETP.GT.AND P1, PT, R20, 0x60, PT ;  /* 0x000000601400780c */ /* 0x000fe20003f24270 */
[----:B------:R-:W-:Y:S01]  /*d910*/  FMUL.FTZ R33, R33, UR4 ;  /* 0x0000000421217c20 */ /* 0x000fe20008410000 */
[----:B--2---:R-:W-:Y:S02]  /*d920*/  FSEL R122, R122, -INF , P2 ;  /* 0xff8000007a7a7808 */ /* 0x004fe40001000000 */
[----:B------:R-:W-:-:S03]  /*d930*/  FMNMX.FTZ R51, R120, R51, !PT ;  /* 0x0000003378337209 */ /* 0x000fc60007810000 */
[----:B------:R-:W2:Y:S01]  /*d940*/  MUFU.TANH R128, R128 ;  /* 0x0000008000807308 */ /* 0x000ea20000002400 */
[----:B------:R-:W-:Y:S02]  /*d950*/  WARPGROUP.DEPBAR.LE gsb0, 0x0 ;  /* 0x00008000000079c5 */ /* 0x000fe40000010000 */
[----:B------:R-:W-:Y:S01]  /*d960*/  FMUL.FTZ R21, R24, UR4 ;  /* 0x0000000418157c20 */ /* 0x000fe20008410000 */
[----:B------:R-:W-:Y:S02]  /*d970*/  ISETP.GT.AND P2, PT, R20, 0x61, PT ;  /* 0x000000611400780c */ /* 0x000fe40003f44270 */
[----:B---3--:R-:W-:Y:S02]  /*d980*/  FSEL R24, R49, -INF , P1 ;  /* 0xff80000031187808 */ /* 0x008fe40000800000 */
[----:B------:R-:W3:Y:S01]  /*d990*/  MUFU.TANH R130, R130 ;  /* 0x0000008200827308 */ /* 0x000ee20000002400 */
[----:B------:R-:W-:Y:S01]  /*d9a0*/  FMNMX.FTZ R51, R122, R51, !PT ;  /* 0x000000337a337209 */ /* 0x000fe20007810000 */
[----:B------:R-:W-:Y:S01]  /*d9b0*/  FMUL.FTZ R37, R37, UR4 ;  /* 0x0000000425257c20 */ /* 0x000fe20008410000 */
[----:B------:R-:W-:-:S02]  /*d9c0*/  ISETP.GT.AND P1, PT, R20, 0x68, PT ;  /* 0x000000681400780c */ /* 0x000fc40003f24270 */
[----:B0-----:R-:W-:Y:S02]  /*d9d0*/  FSEL R124, R124, -INF , P2 ;  /* 0xff8000007c7c7808 */ /* 0x001fe40001000000 */
[----:B------:R-:W-:Y:S01]  /*d9e0*/  FMNMX.FTZ R51, R24, R51, !PT ;  /* 0x0000003318337209 */ /* 0x000fe20007810000 */
[----:B------:R-:W0:Y:S01]  /*d9f0*/  MUFU.TANH R33, R33 ;  /* 0x0000002100217308 */ /* 0x000e220000002400 */
[----:B------:R-:W-:Y:S02]  /*da00*/  ISETP.GT.AND P2, PT, R20, 0x69, PT ;  /* 0x000000691400780c */ /* 0x000fe40003f44270 */
[----:B-1----:R-:W-:Y:S02]  /*da10*/  FSEL R126, R126, -INF , P1 ;  /* 0xff8000007e7e7808 */ /* 0x002fe40000800000 */
[----:B------:R-:W-:-:S03]  /*da20*/  FMNMX.FTZ R51, R124, R51, !PT ;  /* 0x000000337c337209 */ /* 0x000fc60007810000 */
[----:B------:R-:W1:Y:S01]  /*da30*/  MUFU.TANH R41, R41 ;  /* 0x0000002900297308 */ /* 0x000e620000002400 */
[----:B------:R-:W-:Y:S02]  /*da40*/  ISETP.GT.AND P1, PT, R20, 0x70, PT ;  /* 0x000000701400780c */ /* 0x000fe40003f24270 */
[----:B--2---:R-:W-:Y:S02]  /*da50*/  FSEL R128, R128, -INF , P2 ;  /* 0xff80000080807808 */ /* 0x004fe40001000000 */
[----:B------:R-:W-:-:S03]  /*da60*/  FMNMX.FTZ R51, R126, R51, !PT ;  /* 0x000000337e337209 */ /* 0x000fc60007810000 */
[----:B------:R-:W2:Y:S01]  /*da70*/  MUFU.TANH R37, R37 ;  /* 0x0000002500257308 */ /* 0x000ea20000002400 */
[----:B------:R-:W-:Y:S01]  /*da80*/  FMUL.FTZ R25, R25, UR4 ;  /* 0x0000000419197c20 */ /* 0x000fe20008410000 */
[----:B------:R-:W-:Y:S01]  /*da90*/  ISETP.GT.AND P2, PT, R20, 0x71, PT ;  /* 0x000000711400780c */ /* 0x000fe20003f44270 */
[----:B------:R-:W-:Y:S01]  /*daa0*/  FMUL.FTZ R45, R28, UR4 ;  /* 0x000000041c2d7c20 */ /* 0x000fe20008410000 */
[----:B---3--:R-:W-:Y:S02]  /*dab0*/  FSEL R130, R130, -INF , P1 ;  /* 0xff80000082827808 */ /* 0x008fe40000800000 */
[----:B------:R-:W-:Y:S02]  /*dac0*/  FMNMX.FTZ R51, R128, R51, !PT ;  /* 0x0000003380337209 */ /* 0x000fe40007810000 */
[----:B------:R-:W3:Y:S01]  /*dad0*/  MUFU.TANH R21, R21 ;  /* 0x0000001500157308 */ /* 0x000ee20000002400 */
[----:B------:R-:W-:Y:S02]  /*dae0*/  ISETP.GT.AND P1, PT, R20, 0x78, PT ;  /* 0x000000781400780c */ /* 0x000fe40003f24270 */
[----:B0-----:R-:W-:-:S02]  /*daf0*/  FSEL R28, R33, -INF , P2 ;  /* 0xff800000211c7808 */ /* 0x001fc40001000000 */
[----:B------:R-:W-:-:S03]  /*db00*/  FMNMX.FTZ R51, R130, R51, !PT ;  /* 0x0000003382337209 */ /* 0x000fc60007810000 */
[----:B------:R0:W4:Y:S01]  /*db10*/  MUFU.TANH R136, R25 ;  /* 0x0000001900887308 */ /* 0x0001220000002400 */
[----:B------:R-:W-:Y:S01]  /*db20*/  FMUL.FTZ R29, R29, UR4 ;  /* 0x000000041d1d7c20 */ /* 0x000fe20008410000 */
[----:B------:R-:W-:Y:S02]  /*db30*/  ISETP.GT.AND P2, PT, R20, 0x79, PT ;  /* 0x000000791400780c */ /* 0x000fe40003f44270 */
[----:B-1----:R-:W-:Y:S02]  /*db40*/  FSEL R132, R41, -INF , P1 ;  /* 0xff80000029847808 */ /* 0x002fe40000800000 */
[----:B------:R-:W-:Y:S02]  /*db50*/  FMNMX.FTZ R51, R28, R51, !PT ;  /* 0x000000331c337209 */ /* 0x000fe40007810000 */
[----:B------:R-:W1:Y:S01]  /*db60*/  MUFU.TANH R45, R45 ;  /* 0x0000002d002d7308 */ /* 0x000e620000002400 */
[----:B------:R-:W-:Y:S02]  /*db70*/  ISETP.GT.AND P1, PT, R20, 0x80, PT ;  /* 0x000000801400780c */ /* 0x000fe40003f24270 */
[----:B--2---:R-:W-:-:S02]  /*db80*/  FSEL R134, R37, -INF , P2 ;  /* 0xff80000025867808 */ /* 0x004fc40001000000 */
[----:B------:R-:W-:-:S03]  /*db90*/  FMNMX.FTZ R51, R132, R51, !PT ;  /* 0x0000003384337209 */ /* 0x000fc60007810000 */
[----:B------:R-:W2:Y:S01]  /*dba0*/  MUFU.TANH R140, R29 ;  /* 0x0000001d008c7308 */ /* 0x000ea20000002400 */
[----:B0-----:R-:W-:Y:S01]  /*dbb0*/  FMUL.FTZ R25, R54, UR4 ;  /* 0x0000000436197c20 */ /* 0x001fe20008410000 */
[----:B------:R-:W-:Y:S02]  /*dbc0*/  ISETP.GT.AND P2, PT, R20, 0x81, PT ;  /* 0x000000811400780c */ /* 0x000fe40003f44270 */
[----:B---3--:R-:W-:Y:S02]  /*dbd0*/  FSEL R54, R21, -INF , P1 ;  /* 0xff80000015367808 */ /* 0x008fe40000800000 */
[----:B------:R-:W-:Y:S02]  /*dbe0*/  FMNMX.FTZ R51, R134, R51, !PT ;  /* 0x0000003386337209 */ /* 0x000fe40007810000 */
[----:B------:R-:W-:Y:S02]  /*dbf0*/  ISETP.GT.AND P1, PT, R20, 0x88, PT ;  /* 0x000000881400780c */ /* 0x000fe40003f24270 */
[----:B----4-:R-:W-:-:S02]  /*dc00*/  FSEL R136, R136, -INF , P2 ;  /* 0xff80000088887808 */ /* 0x010fc40001000000 */
[----:B------:R-:W-:Y:S02]  /*dc10*/  FMNMX.FTZ R51, R54, R51, !PT ;  /* 0x0000003336337209 */ /* 0x000fe40007810000 */
[----:B------:R-:W-:Y:S02]  /*dc20*/  ISETP.GT.AND P2, PT, R20, 0x89, PT ;  /* 0x000000891400780c */ /* 0x000fe40003f44270 */
[----:B-1----:R-:W-:Y:S02]  /*dc30*/  FSEL R138, R45, -INF , P1 ;  /* 0xff8000002d8a7808 */ /* 0x002fe40000800000 */
[----:B------:R-:W-:Y:S02]  /*dc40*/  FMNMX.FTZ R51, R136, R51, !PT ;  /* 0x0000003388337209 */ /* 0x000fe40007810000 */
[----:B--2---:R-:W-:Y:S02]  /*dc50*/  FSEL R140, R140, -INF , P2 ;  /* 0xff8000008c8c7808 */ /* 0x004fe40001000000 */
[----:B------:R-:W-:-:S04]  /*dc60*/  FMNMX.FTZ R51, R138, R51, !PT ;  /* 0x000000338a337209 */ /* 0x000fc80007810000 */
[----:B------:R-:W-:-:S05]  /*dc70*/  FMNMX.FTZ R51, R140, R51, !PT ;  /* 0x000000338c337209 */ /* 0x000fca0007810000 */
[----:B------:R-:W0:Y:S02]  /*dc80*/  SHFL.BFLY PT, R20, R51, 0x2, 0x1f ;  /* 0x0c401f0033147f89 */ /* 0x000e2400000e0000 */
[----:B0-----:R-:W-:-:S05]  /*dc90*/  FMNMX.FTZ R21, R51, R20, !PT ;  /* 0x0000001433157209 */ /* 0x001fca0007810000 */
[----:B------:R-:W0:Y:S01]  /*dca0*/  SHFL.BFLY PT, R20, R21, 0x1, 0x1f ;  /* 0x0c201f0015147f89 */ /* 0x000e2200000e0000 */
[----:B------:R-:W-:Y:S01]  /*dcb0*/  FMUL.FTZ R37, R43, UR4 ;  /* 0x000000042b257c20 */ /* 0x000fe20008410000 */
[----:B------:R-:W-:Y:S01]  /*dcc0*/  FMUL.FTZ R43, R30, UR4 ;  /* 0x000000041e2b7c20 */ /* 0x000fe20008410000 */
[----:B------:R-:W1:Y:S01]  /*dcd0*/  MUFU.TANH R88, R88 ;  /* 0x0000005800587308 */ /* 0x000e620000002400 */
[----:B------:R-:W-:Y:S01]  /*dce0*/  FMUL.FTZ R93, R95, UR4 ;  /* 0x000000045f5d7c20 */ /* 0x000fe20008410000 */
[----:B------:R-:W-:Y:S01]  /*dcf0*/  FMUL.FTZ R45, R31, UR4 ;  /* 0x000000041f2d7c20 */ /* 0x000fe20008410000 */
[----:B------:R-:W-:-:S05]  /*dd00*/  IADD3 R63, R98, 0x8, R63 ;  /* 0x00000008623f7810 */ /* 0x000fca0007ffe03f */
[----:B------:R-:W2:Y:S01]  /*dd10*/  MUFU.TANH R90, R90 ;  /* 0x0000005a005a7308 */ /* 0x000ea20000002400 */
[----:B0-----:R-:W-:Y:S01]  /*dd20*/  FMNMX.FTZ R20, R21, R20, !PT ;  /* 0x0000001415147209 */ /* 0x001fe20007810000 */
[----:B------:R-:W-:-:S03]  /*dd30*/  IMAD.U32 R21, RZ, RZ, UR5 ;  /* 0x00000005ff157e24 */ /* 0x000fc6000f8e00ff */
[C---:B------:R-:W-:Y:S01]  /*dd40*/  FSETP.NEU.FTZ.AND P1, PT, R20.reuse, -INF , PT ;  /* 0xff8000001400780b */ /* 0x040fe20003f3d000 */
[----:B------:R-:W-:Y:S02]  /*dd50*/  FMUL.FTZ R30, R20, R21 ;  /* 0x00000015141e7220 */ /* 0x000fe40000410000 */
[----:B------:R-:W0:Y:S03]  /*dd60*/  MUFU.TANH R92, R92 ;  /* 0x0000005c005c7308 */ /* 0x000e260000002400 */
[----:B------:R-:W-:Y:S01]  /*dd70*/  FSEL R31, R30, RZ, P1 ;  /* 0x000000ff1e1f7208 */ /* 0x000fe20000800000 */
[----:B------:R-:W-:-:S04]  /*dd80*/  FMUL.FTZ R41, R46, UR4 ;  /* 0x000000042e297c20 */ /* 0x000fc80008410000 */
[----:B------:R-:W3:Y:S01]  /*dd90*/  MUFU.TANH R93, R93 ;  /* 0x0000005d005d7308 */ /* 0x000ee20000002400 */
[----:B------:R-:W-:Y:S01]  /*dda0*/  FFMA.FTZ R46, R50, R21, -R31 ;  /* 0x00000015322e7223 */ /* 0x000fe2000001081f */
[----:B------:R-:W-:-:S04]  /*ddb0*/  VIMNMX R50, R48, R63, PT ;  /* 0x0000003f30327248 */ /* 0x000fc80003fe0100 */
[C---:B------:R-:W-:Y:S02]  /*ddc0*/  ISETP.GT.AND P1, PT, R50.reuse, RZ, PT ;  /* 0x000000ff3200720c */ /* 0x040fe40003f24270 */
[----:B------:R-:W4:Y:S01]  /*ddd0*/  MUFU.TANH R81, R81 ;  /* 0x0000005100517308 */ /* 0x000f220000002400 */
[C---:B------:R-:W-:Y:S02]  /*dde0*/  ISETP.GT.AND P2, PT, R50.reuse, 0x1, PT ;  /* 0x000000013200780c */ /* 0x040fe40003f44270 */
[----:B------:R-:W-:Y:S02]  /*ddf0*/  ISETP.GT.AND P3, PT, R50, 0x8, PT ;  /* 0x000000083200780c */ /* 0x000fe40003f64270 */
[----:B-1----:R-:W-:Y:S02]  /*de00*/  FSEL R88, R88, -INF , P1 ;  /* 0xff80000058587808 */ /* 0x002fe40000800000 */
[----:B--2---:R-:W-:Y:S01]  /*de10*/  FSEL R90, R90, -INF , P2 ;  /* 0xff8000005a5a7808 */ /* 0x004fe20001000000 */
[----:B------:R-:W1:Y:S01]  /*de20*/  MUFU.TANH R82, R82 ;  /* 0x0000005200527308 */ /* 0x000e620000002400 */
[----:B------:R-:W-:-:S02]  /*de30*/  ISETP.GT.AND P1, PT, R50, 0x9, PT ;  /* 0x000000093200780c */ /* 0x000fc40003f24270 */
[----:B0-----:R-:W-:Y:S02]  /*de40*/  FSEL R92, R92, -INF , P3 ;  /* 0xff8000005c5c7808 */ /* 0x001fe40001800000 */
[----:B------:R-:W-:-:S03]  /*de50*/  FMNMX.FTZ R53, R88, R90, !PT ;  /* 0x0000005a58357209 */ /* 0x000fc60007810000 */
[----:B------:R-:W0:Y:S01]  /*de60*/  MUFU.TANH R84, R84 ;  /* 0x0000005400547308 */ /* 0x000e220000002400 */
[--C-:B------:R-:W-:Y:S01]  /*de70*/  FFMA.FTZ R48, R80, R21, -R31.reuse ;  /* 0x0000001550307223 */ /* 0x100fe2000001081f */
[----:B------:R-:W-:Y:S02]  /*de80*/  ISETP.GT.AND P2, PT, R50, 0x10, PT ;  /* 0x000000103200780c */ /* 0x000fe40003f44270 */
[----:B---3--:R-:W-:Y:S02]  /*de90*/  FSEL R80, R93, -INF , P1 ;  /* 0xff8000005d507808 */ /* 0x008fe40000800000 */
[----:B------:R-:W-:Y:S02]  /*dea0*/  FMNMX.FTZ R53, R92, R53, !PT ;  /* 0x000000355c357209 */ /* 0x000fe40007810000 */
[----:B------:R-:W2:Y:S01]  /*deb0*/  MUFU.TANH R86, R86 ;  /* 0x0000005600567308 */ /* 0x000ea20000002400 */
[----:B------:R-:W-:Y:S01]  /*dec0*/  FFMA.FTZ R51, R94, R21, -R31 ;  /* 0x000000155e337223 */ /* 0x000fe2000001081f */
[----:B------:R-:W-:-:S02]  /*ded0*/  ISETP.GT.AND P1, PT, R50, 0x11, PT ;  /* 0x000000113200780c */ /* 0x000fc40003f24270 */
[----:B----4-:R-:W-:Y:S02]  /*dee0*/  FSEL R94, R81, -INF , P2 ;  /* 0xff800000515e7808 */ /* 0x010fe40001000000 */
[----:B------:R-:W-:Y:S02]  /*def0*/  FMNMX.FTZ R53, R80, R53, !PT ;  /* 0x0000003550357209 */ /* 0x000fe40007810000 */
[----:B------:R-:W3:Y:S01]  /*df00*/  MUFU.TANH R73, R73 ;  /* 0x0000004900497308 */ /* 0x000ee20000002400 */
[----:B------:R-:W-:Y:S02]  /*df10*/  ISETP.GT.AND P2, PT, R50, 0x18, PT ;  /* 0x000000183200780c */ /* 0x000fe40003f44270 */
[----:B-1----:R-:W-:Y:S02]  /*df20*/  FSEL R82, R82, -INF , P1 ;  /* 0xff80000052527808 */ /* 0x002fe40000800000 */
[----:B------:R-:W-:-:S03]  /*df30*/  FMNMX.FTZ R53, R94, R53, !PT ;  /* 0x000000355e357209 */ /* 0x000fc60007810000 */
[----:B------:R-:W1:Y:S01]  /*df40*/  MUFU.TANH R74, R74 ;  /* 0x0000004a004a7308 */ /* 0x000e620000002400 */
[----:B------:R-:W-:Y:S01]  /*df50*/  FMUL.FTZ R29, R55, UR4 ;  /* 0x00000004371d7c20 */ /* 0x000fe20008410000 */
[----:B------:R-:W-:Y:S02]  /*df60*/  ISETP.GT.AND P1, PT, R50, 0x19, PT ;  /* 0x000000193200780c */ /* 0x000fe40003f24270 */
[----:B0-----:R-:W-:Y:S02]  /*df70*/  FSEL R84, R84, -INF , P2 ;  /* 0xff80000054547808 */ /* 0x001fe40001000000 */
[----:B------:R-:W-:Y:S02]  /*df80*/  FMNMX.FTZ R55, R82, R53, !PT ;  /* 0x0000003552377209 */ /* 0x000fe40007810000 */
[----:B------:R-:W0:Y:S01]  /*df90*/  MUFU.TANH R76, R76 ;  /* 0x0000004c004c7308 */ /* 0x000e220000002400 */
[----:B------:R-:W-:Y:S02]  /*dfa0*/  ISETP.GT.AND P2, PT, R50, 0x20, PT ;  /* 0x000000203200780c */ /* 0x000fe40003f44270 */
[----:B--2---:R-:W-:-:S02]  /*dfb0*/  FSEL R86, R86, -INF , P1 ;  /* 0xff80000056567808 */ /* 0x004fc40000800000 */
[----:B------:R-:W-:-:S03]  /*dfc0*/  FMNMX.FTZ R55, R84, R55, !PT ;  /* 0x0000003754377209 */ /* 0x000fc60007810000 */
[----:B------:R-:W2:Y:S01]  /*dfd0*/  MUFU.TANH R78, R78 ;  /* 0x0000004e004e7308 */ /* 0x000ea20000002400 */
[--C-:B------:R-:W-:Y:S01]  /*dfe0*/  FFMA.FTZ R30, R96, R21, -R31.reuse ;  /* 0x00000015601e7223 */ /* 0x100fe2000001081f */
[----:B------:R-:W-:Y:S02]  /*dff0*/  ISETP.GT.AND P1, PT, R50, 0x21, PT ;  /* 0x000000213200780c */ /* 0x000fe40003f24270 */
[----:B---3--:R-:W-:Y:S02]  /*e000*/  FSEL R96, R73, -INF , P2 ;  /* 0xff80000049607808 */ /* 0x008fe40001000000 */
[----:B------:R-:W-:Y:S02]  /*e010*/  FMNMX.FTZ R57, R86, R55, !PT ;  /* 0x0000003756397209 */ /* 0x000fe40007810000 */
[----:B------:R-:W3:Y:S01]  /*e020*/  MUFU.TANH R65, R65 ;  /* 0x0000004100417308 */ /* 0x000ee20000002400 */
[----:B------:R-:W-:Y:S01]  /*e030*/  FFMA.FTZ R59, R72, R21, -R31 ;  /* 0x00000015483b7223 */ /* 0x000fe2000001081f */
[----:B------:R-:W-:-:S02]  /*e040*/  ISETP.GT.AND P2, PT, R50, 0x28, PT ;  /* 0x000000283200780c */ /* 0x000fc40003f44270 */
[----:B-1----:R-:W-:Y:S02]  /*e050*/  FSEL R72, R74, -INF , P1 ;  /* 0xff8000004a487808 */ /* 0x002fe40000800000 */
[----:B------:R-:W-:Y:S02]  /*e060*/  FMNMX.FTZ R57, R96, R57, !PT ;  /* 0x0000003960397209 */ /* 0x000fe40007810000 */
[----:B------:R-:W1:Y:S01]  /*e070*/  MUFU.TANH R66, R66 ;  /* 0x0000004200427308 */ /* 0x000e620000002400 */
[----:B------:R-:W-:Y:S02]  /*e080*/  ISETP.GT.AND P1, PT, R50, 0x29, PT ;  /* 0x000000293200780c */ /* 0x000fe40003f24270 */
[----:B0-----:R-:W-:Y:S02]  /*e090*/  FSEL R76, R76, -INF , P2 ;  /* 0xff8000004c4c7808 */ /* 0x001fe40001000000 */
[----:B------:R-:W-:-:S03]  /*e0a0*/  FMNMX.FTZ R57, R72, R57, !PT ;  /* 0x0000003948397209 */ /* 0x000fc60007810000 */
[----:B------:R-:W0:Y:S01]  /*e0b0*/  MUFU.TANH R68, R68 ;  /* 0x0000004400447308 */ /* 0x000e220000002400 */
[----:B------:R-:W-:Y:S02]  /*e0c0*/  ISETP.GT.AND P2, PT, R50, 0x30, PT ;  /* 0x000000303200780c */ /* 0x000fe40003f44270 */
[----:B--2---:R-:W-:Y:S02]  /*e0d0*/  FSEL R78, R78, -INF , P1 ;  /* 0xff8000004e4e7808 */ /* 0x004fe40000800000 */
[----:B------:R-:W-:-:S03]  /*e0e0*/  FMNMX.FTZ R57, R76, R57, !PT ;  /* 0x000000394c397209 */ /* 0x000fc60007810000 */
[----:B------:R-:W2:Y:S01]  /*e0f0*/  MUFU.TANH R70, R70 ;  /* 0x0000004600467308 */ /* 0x000ea20000002400 */
[----:B------:R-:W-:Y:S02]  /*e100*/  ISETP.GT.AND P1, PT, R50, 0x31, PT ;  /* 0x000000313200780c */ /* 0x000fe40003f24270 */
[----:B---3--:R-:W-:Y:S01]  /*e110*/  FSEL R98, R65, -INF , P2 ;  /* 0xff80000041627808 */ /* 0x008fe20001000000 */
[----:B------:R-:W-:-:S04]  /*e120*/  FFMA.FTZ R49, R100, R21, -R31 ;  /* 0x0000001564317223 */ /* 0x000fc8000001081f */
[----:B------:R-:W-:Y:S01]  /*e130*/  MUFU.TANH R56, R56 ;  /* 0x0000003800387308 */ /* 0x000fe20000002400 */
[----:B------:R-:W-:Y:S02]  /*e140*/  ISETP.GT.AND P2, PT, R50, 0x38, PT ;  /* 0x000000383200780c */ /* 0x000fe40003f44270 */
[----:B-1----:R-:W-:-:S05]  /*e150*/  FSEL R100, R66, -INF , P1 ;  /* 0xff80000042647808 */ /* 0x002fca0000800000 */
[----:B------:R1:W-:Y:S01]  /*e160*/  MUFU.EX2 R55, R59 ;  /* 0x0000003b00377308 */ /* 0x0003e20000000800 */
[----:B------:R-:W-:Y:S02]  /*e170*/  ISETP.GT.AND P1, PT, R50, 0x39, PT ;  /* 0x000000393200780c */ /* 0x000fe40003f24270 */
[----:B-1----:R-:W-:-:S05]  /*e180*/  FMNMX.FTZ R59, R78, R57, !PT ;  /* 0x000000394e3b7209 */ /* 0x002fca0007810000 */
[----:B------:R-:W1:Y:S01]  /*e190*/  MUFU.TANH R58, R58 ;  /* 0x0000003a003a7308 */ /* 0x000e620000002400 */
[----:B------:R-:W-:Y:S02]  /*e1a0*/  FMNMX.FTZ R59, R98, R59, !PT ;  /* 0x0000003b623b7209 */ /* 0x000fe40007810000 */
[----:B0-----:R-:W-:-:S05]  /*e1b0*/  FSEL R68, R68, -INF , P2 ;  /* 0xff80000044447808 */ /* 0x001fca0001000000 */
[----:B------:R-:W0:Y:S01]  /*e1c0*/  MUFU.TANH R61, R61 ;  /* 0x0000003d003d7308 */ /* 0x000e220000002400 */
[----:B------:R-:W-:Y:S01]  /*e1d0*/  FMNMX.FTZ R59, R100, R59, !PT ;  /* 0x0000003b643b7209 */ /* 0x000fe20007810000 */
[----:B------:R-:W-:Y:S01]  /*e1e0*/  FFMA.FTZ R102, R102, R21, -R31 ;  /* 0x0000001566667223 */ /* 0x000fe2000001081f */
[----:B------:R-:W-:Y:S02]  /*e1f0*/  ISETP.GT.AND P2, PT, R50, 0x40, PT ;  /* 0x000000403200780c */ /* 0x000fe40003f44270 */
[----:B--2---:R-:W-:Y:S02]  /*e200*/  FSEL R70, R70, -INF , P1 ;  /* 0xff80000046467808 */ /* 0x004fe40000800000 */
[----:B------:R-:W-:Y:S01]  /*e210*/  FMNMX.FTZ R59, R68, R59, !PT ;  /* 0x0000003b443b7209 */ /* 0x000fe20007810000 */
[----:B------:R-:W2:Y:S01]  /*e220*/  MUFU.TANH R62, R62 ;  /* 0x0000003e003e7308 */ /* 0x000ea20000002400 */
[----:B------:R-:W-:Y:S02]  /*e230*/  ISETP.GT.AND P1, PT, R50, 0x41, PT ;  /* 0x000000413200780c */ /* 0x000fe40003f24270 */
[----:B------:R-:W-:-:S05]  /*e240*/  FMNMX.FTZ R59, R70, R59, !PT ;  /* 0x0000003b463b7209 */ /* 0x000fca0007810000 */
[----:B------:R-:W3:Y:S01]  /*e250*/  MUFU.TANH R14, R14 ;  /* 0x0000000e000e7308 */ /* 0x000ee20000002400 */
[----:B-1----:R-:W-:-:S07]  /*e260*/  FSEL R58, R58, -INF , P1 ;  /* 0xff8000003a3a7808 */ /* 0x002fce0000800000 */
[----:B------:R1:W-:Y:S01]  /*e270*/  MUFU.EX2 R53, R102 ;  /* 0x0000006600357308 */ /* 0x0003e20000000800 */
[----:B------:R-:W-:Y:S02]  /*e280*/  ISETP.GT.AND P1, PT, R50, 0x49, PT ;  /* 0x000000493200780c */ /* 0x000fe40003f24270 */
[----:B-1----:R-:W-:-:S05]  /*e290*/  FSEL R102, R56, -INF , P2 ;  /* 0xff80000038667808 */ /* 0x002fca0001000000 */
[----:B------:R-:W1:Y:S01]  /*e2a0*/  MUFU.TANH R15, R15 ;  /* 0x0000000f000f7308 */ /* 0x000e620000002400 */
[----:B------:R-:W-:Y:S02]  /*e2b0*/  ISETP.GT.AND P2, PT, R50, 0x48, PT ;  /* 0x000000483200780c */ /* 0x000fe40003f44270 */
[----:B------:R-:W-:Y:S01]  /*e2c0*/  FMNMX.FTZ R59, R102, R59, !PT ;  /* 0x0000003b663b7209 */ /* 0x000fe20007810000 */
[----:B------:R-:W-:Y:S01]  /*e2d0*/  FFMA.FTZ R56, R64, R21, -R31 ;  /* 0x0000001540387223 */ /* 0x000fe2000001081f */
[----:B0-----:R-:W-:Y:S01]  /*e2e0*/  FSEL R64, R61, -INF , P2 ;  /* 0xff8000003d407808 */ /* 0x001fe20001000000 */
[----:B------:R-:W-:Y:S01]  /*e2f0*/  FMUL.FTZ R33, R42, UR4 ;  /* 0x000000042a217c20 */ /* 0x000fe20008410000 */
[----:B------:R-:W-:Y:S01]  /*e300*/  FMNMX.FTZ R61, R58, R59, !PT ;  /* 0x0000003b3a3d7209 */ /* 0x000fe20007810000 */
[----:B------:R-:W0:Y:S01]  /*e310*/  MUFU.TANH R25, R25 ;  /* 0x0000001900197308 */ /* 0x000e220000002400 */
[----:B------:R-:W-:Y:S02]  /*e320*/  ISETP.GT.AND P2, PT, R50, 0x50, PT ;  /* 0x000000503200780c */ /* 0x000fe40003f44270 */
[----:B--2---:R-:W-:-:S02]  /*e330*/  FSEL R62, R62, -INF , P1 ;  /* 0xff8000003e3e7808 */ /* 0x004fc40000800000 */
[----:B------:R-:W-:-:S03]  /*e340*/  FMNMX.FTZ R61, R64, R61, !PT ;  /* 0x0000003d403d7209 */ /* 0x000fc60007810000 */
[----:B------:R-:W-:Y:S01]  /*e350*/  MUFU.TANH R29, R29 ;  /* 0x0000001d001d7308 */ /* 0x000fe20000002400 */
[--C-:B------:R-:W-:Y:S01]  /*e360*/  FFMA.FTZ R66, R106, R21, -R31.reuse ;  /* 0x000000156a427223 */ /* 0x100fe2000001081f */
[----:B------:R-:W-:Y:S02]  /*e370*/  ISETP.GT.AND P1, PT, R50, 0x51, PT ;  /* 0x000000513200780c */ /* 0x000fe40003f24270 */
[----:B---3--:R-:W-:Y:S02]  /*e380*/  FSEL R106, R14, -INF , P2 ;  /* 0xff8000000e6a7808 */ /* 0x008fe40001000000 */
[----:B------:R-:W-:Y:S02]  /*e390*/  FMNMX.FTZ R61, R62, R61, !PT ;  /* 0x0000003d3e3d7209 */ /* 0x000fe40007810000 */
[----:B------:R-:W2:Y:S01]  /*e3a0*/  MUFU.TANH R33, R33 ;  /* 0x0000002100217308 */ /* 0x000ea20000002400 */
[-CC-:B------:R-:W-:Y:S01]  /*e3b0*/  FFMA.FTZ R44, R44, R21.reuse, -R31.reuse ;  /* 0x000000152c2c7223 */ /* 0x180fe2000001081f */
[----:B------:R-:W-:Y:S01]  /*e3c0*/  FFMA.FTZ R14, R110, R21, -R31 ;  /* 0x000000156e0e7223 */ /* 0x000fe2000001081f */
[----:B------:R-:W-:Y:S01]  /*e3d0*/  ISETP.GT.AND P2, PT, R50, 0x58, PT ;  /* 0x000000583200780c */ /* 0x000fe20003f44270 */
[----:B------:R-:W-:Y:S01]  /*e3e0*/  FMUL.FTZ R42, R47, UR4 ;  /* 0x000000042f2a7c20 */ /* 0x000fe20008410000 */
[----:B-1----:R-:W-:-:S02]  /*e3f0*/  FSEL R110, R15, -INF , P1 ;  /* 0xff8000000f6e7808 */ /* 0x002fc40000800000 */
[----:B------:R-:W-:Y:S01]  /*e400*/  FMNMX.FTZ R61, R106, R61, !PT ;  /* 0x0000003d6a3d7209 */ /* 0x000fe20007810000 */
[----:B------:R-:W1:Y:S01]  /*e410*/  MUFU.TANH R37, R37 ;  /* 0x0000002500257308 */ /* 0x000e620000002400 */
[----:B------:R-:W-:Y:S01]  /*e420*/  FFMA.FTZ R104, R104, R21, -R31 ;  /* 0x0000001568687223 */ /* 0x000fe2000001081f */
[----:B------:R-:W-:Y:S01]  /*e430*/  ISETP.GT.AND P1, PT, R50, 0x59, PT ;  /* 0x000000593200780c */ /* 0x000fe20003f24270 */
[----:B------:R-:W-:Y:S01]  /*e440*/  FMUL.FTZ R34, R34, UR4 ;  /* 0x0000000422227c20 */ /* 0x000fe20008410000 */
[----:B------:R-:W-:-:S04]  /*e450*/  FMNMX.FTZ R61, R110, R61, !PT ;  /* 0x0000003d6e3d7209 */ /* 0x000fc80007810000 */
[----:B------:R-:W3:Y:S01]  /*e460*/  MUFU.TANH R41, R41 ;  /* 0x0000002900297308 */ /* 0x000ee20000002400 */
[----:B------:R-:W-:-:S07]  /*e470*/  FMUL.FTZ R35, R35, UR4 ;  /* 0x0000000423237c20 */ /* 0x000fce0008410000 */
[----:B------:R0:W-:Y:S01]  /*e480*/  MUFU.EX2 R59, R44 ;  /* 0x0000002c003b7308 */ /* 0x0001e20000000800 */
[----:B------:R-:W-:Y:S01]  /*e490*/  FFMA.FTZ R15, R112, R21, -R31 ;  /* 0x00000015700f7223 */ /* 0x000fe2000001081f */
[----:B0-----:R-:W-:-:S06]  /*e4a0*/  FSEL R44, R25, -INF , P2 ;  /* 0xff800000192c7808 */ /* 0x001fcc0001000000 */
[----:B------:R-:W0:Y:S01]  /*e4b0*/  MUFU.TANH R42, R42 ;  /* 0x0000002a002a7308 */ /* 0x000e220000002400 */
[----:B------:R-:W-:Y:S02]  /*e4c0*/  ISETP.GT.AND P2, PT, R50, 0x60, PT ;  /* 0x000000603200780c */ /* 0x000fe40003f44270 */
[----:B------:R-:W-:-:S05]  /*e4d0*/  FMNMX.FTZ R61, R44, R61, !PT ;  /* 0x0000003d2c3d7209 */ /* 0x000fca0007810000 */
[----:B------:R4:W-:Y:S01]  /*e4e0*/  MUFU.EX2 R57, R104 ;  /* 0x0000006800397308 */ /* 0x0009e20000000800 */
[----:B--2---:R-:W-:Y:S01]  /*e4f0*/  FSEL R112, R33, -INF , P2 ;  /* 0xff80000021707808 */ /* 0x004fe20001000000 */
[----:B------:R-:W-:Y:S01]  /*e500*/  FMUL.FTZ R38, R38, UR4 ;  /* 0x0000000426267c20 */ /* 0x000fe20008410000 */
[----:B----4-:R-:W-:-:S05]  /*e510*/  FSEL R104, R29, -INF , P1 ;  /* 0xff8000001d687808 */ /* 0x010fca0000800000 */
[----:B------:R-:W2:Y:S01]  /*e520*/  MUFU.TANH R34, R34 ;  /* 0x0000002200227308 */ /* 0x000ea20000002400 */
[----:B------:R-:W-:Y:S02]  /*e530*/  ISETP.GT.AND P1, PT, R50, 0x61, PT ;  /* 0x000000613200780c */ /* 0x000fe40003f24270 */
[----:B------:R-:W-:Y:S01]  /*e540*/  FMNMX.FTZ R61, R104, R61, !PT ;  /* 0x0000003d683d7209 */ /* 0x000fe20007810000 */
[----:B------:R-:W-:Y:S01]  /*e550*/  FFMA.FTZ R25, R32, R21, -R31 ;  /* 0x0000001520197223 */ /* 0x000fe2000001081f */
[----:B------:R-:W-:Y:S01]  /*e560*/  ISETP.GT.AND P2, PT, R50, 0x68, PT ;  /* 0x000000683200780c */ /* 0x000fe20003f44270 */
[----:B------:R-:W-:Y:S01]  /*e570*/  FMUL.FTZ R39, R39, UR4 ;  /* 0x0000000427277c20 */ /* 0x000fe20008410000 */
[----:B-1----:R-:W-:Y:S01]  /*e580*/  FSEL R32, R37, -INF , P1 ;  /* 0xff80000025207808 */ /* 0x002fe20000800000 */
[----:B------:R-:W1:Y:S01]  /*e590*/  MUFU.TANH R35, R35 ;  /* 0x0000002300237308 */ /* 0x000e620000002400 */
[----:B------:R-:W-:Y:S01]  /*e5a0*/  FMNMX.FTZ R61, R112, R61, !PT ;  /* 0x0000003d703d7209 */ /* 0x000fe20007810000 */
[----:B------:R-:W-:Y:S01]  /*e5b0*/  FMUL.FTZ R26, R26, UR4 ;  /* 0x000000041a1a7c20 */ /* 0x000fe20008410000 */
[----:B------:R-:W-:-:S02]  /*e5c0*/  ISETP.GT.AND P1, PT, R50, 0x69, PT ;  /* 0x000000693200780c */ /* 0x000fc40003f24270 */
[----:B---3--:R-:W-:Y:S02]  /*e5d0*/  FSEL R142, R41, -INF , P2 ;  /* 0xff800000298e7808 */ /* 0x008fe40001000000 */
[----:B------:R-:W-:Y:S01]  /*e5e0*/  FMNMX.FTZ R61, R32, R61, !PT ;  /* 0x0000003d203d7209 */ /* 0x000fe20007810000 */
[----:B------:R-:W3:Y:S01]  /*e5f0*/  MUFU.TANH R38, R38 ;  /* 0x0000002600267308 */ /* 0x000ee20000002400 */
[----:B------:R-:W-:Y:S01]  /*e600*/  ISETP.GT.AND P2, PT, R50, 0x70, PT ;  /* 0x000000703200780c */ /* 0x000fe20003f44270 */
[----:B------:R-:W-:Y:S01]  /*e610*/  FMUL.FTZ R27, R27, UR4 ;  /* 0x000000041b1b7c20 */ /* 0x000fe20008410000 */
        /* <DEDUP_REMOVED lines=8> */
[----:B-1----:R-:W-:Y:S02]  /*e6a0*/  FSEL R148, R35, -INF , P1 ;  /* 0xff80000023947808 */ /* 0x002fe40000800000 */
[----:B------:R-:W-:-:S03]  /*e6b0*/  FMNMX.FTZ R61, R34, R61, !PT ;  /* 0x0000003d223d7209 */ /* 0x000fc60007810000 */
[----:B------:R-:W1:Y:S01]  /*e6c0*/  MUFU.TANH R27, R27 ;  /* 0x0000001b001b7308 */ /* 0x000e620000002400 */
[----:B------:R-:W-:Y:S02]  /*e6d0*/  ISETP.GT.AND P1, PT, R50, 0x79, PT ;  /* 0x000000793200780c */ /* 0x000fe40003f24270 */
[----:B---3--:R-:W-:Y:S02]  /*e6e0*/  FSEL R150, R38, -INF , P2 ;  /* 0xff80000026967808 */ /* 0x008fe40001000000 */
[----:B------:R-:W-:-:S03]  /*e6f0*/  FMNMX.FTZ R61, R148, R61, !PT ;  /* 0x0000003d943d7209 */ /* 0x000fc60007810000 */
[----:B------:R-:W3:Y:S01]  /*e700*/  MUFU.TANH R43, R43 ;  /* 0x0000002b002b7308 */ /* 0x000ee20000002400 */
[----:B------:R-:W-:Y:S02]  /*e710*/  ISETP.GT.AND P2, PT, R50, 0x80, PT ;  /* 0x000000803200780c */ /* 0x000fe40003f44270 */
[----:B0-----:R-:W-:Y:S02]  /*e720*/  FSEL R152, R39, -INF , P1 ;  /* 0xff80000027987808 */ /* 0x001fe40000800000 */
[----:B------:R-:W-:-:S03]  /*e730*/  FMNMX.FTZ R61, R150, R61, !PT ;  /* 0x0000003d963d7209 */ /* 0x000fc60007810000 */
[----:B------:R-:W0:Y:S01]  /*e740*/  MUFU.TANH R45, R45 ;  /* 0x0000002d002d7308 */ /* 0x000e220000002400 */
[----:B------:R-:W-:Y:S02]  /*e750*/  ISETP.GT.AND P1, PT, R50, 0x81, PT ;  /* 0x000000813200780c */ /* 0x000fe40003f24270 */
[----:B--2---:R-:W-:Y:S02]  /*e760*/  FSEL R154, R26, -INF , P2 ;  /* 0xff8000001a9a7808 */ /* 0x004fe40001000000 */
[----:B------:R-:W-:Y:S02]  /*e770*/  FMNMX.FTZ R61, R152, R61, !PT ;  /* 0x0000003d983d7209 */ /* 0x000fe40007810000 */
[----:B------:R-:W-:Y:S02]  /*e780*/  ISETP.GT.AND P2, PT, R50, 0x88, PT ;  /* 0x000000883200780c */ /* 0x000fe40003f44270 */
[----:B-1----:R-:W-:Y:S02]  /*e790*/  FSEL R156, R27, -INF , P1 ;  /* 0xff8000001b9c7808 */ /* 0x002fe40000800000 */
[----:B------:R-:W-:-:S02]  /*e7a0*/  FMNMX.FTZ R61, R154, R61, !PT ;  /* 0x0000003d9a3d7209 */ /* 0x000fc40007810000 */
[----:B------:R-:W-:Y:S02]  /*e7b0*/  ISETP.GT.AND P1, PT, R50, 0x89, PT ;  /* 0x000000893200780c */ /* 0x000fe40003f24270 */
[----:B---3--:R-:W-:Y:S02]  /*e7c0*/  FSEL R29, R43, -INF , P2 ;  /* 0xff8000002b1d7808 */ /* 0x008fe40001000000 */
[----:B------:R-:W-:Y:S01]  /*e7d0*/  FMNMX.FTZ R26, R156, R61, !PT ;  /* 0x0000003d9c1a7209 */ /* 0x000fe20007810000 */
[----:B------:R1:W-:Y:S01]  /*e7e0*/  MUFU.EX2 R37, R25 ;  /* 0x0000001900257308 */ /* 0x0003e20000000800 */
[----:B------:R-:W-:Y:S01]  /*e7f0*/  FFMA.FTZ R69, R36, R21, -R31 ;  /* 0x0000001524457223 */ /* 0x000fe2000001081f */
[----:B0-----:R-:W-:Y:S02]  /*e800*/  FSEL R36, R45, -INF , P1 ;  /* 0xff8000002d247808 */ /* 0x001fe40000800000 */
[----:B-1----:R-:W-:-:S04]  /*e810*/  FMNMX.FTZ R25, R29, R26, !PT ;  /* 0x0000001a1d197209 */ /* 0x002fc80007810000 */
[----:B------:R-:W-:-:S05]  /*e820*/  FMNMX.FTZ R25, R36, R25, !PT ;  /* 0x0000001924197209 */ /* 0x000fca0007810000 */
[----:B------:R-:W0:Y:S01]  /*e830*/  SHFL.BFLY PT, R26, R25, 0x2, 0x1f ;  /* 0x0c401f00191a7f89 */ /* 0x000e2200000e0000 */
[----:B------:R-:W1:Y:S01]  /*e840*/  S2R R105, SR_TID.X ;  /* 0x0000000000697919 */ /* 0x000e620000002100 */
[----:B0-----:R-:W-:-:S05]  /*e850*/  FMNMX.FTZ R26, R25, R26, !PT ;  /* 0x0000001a191a7209 */ /* 0x001fca0007810000 */
[----:B------:R-:W0:Y:S01]  /*e860*/  SHFL.BFLY PT, R25, R26, 0x1, 0x1f ;  /* 0x0c201f001a197f89 */ /* 0x000e2200000e0000 */
        /* <DEDUP_REMOVED lines=13> */
[-CC-:B--2---:R-:W-:Y:S01]  /*e940*/  FFMA.FTZ R114, R122, R21.reuse, -R31.reuse ;  /* 0x000000157a727223 */ /* 0x184fe2000001081f */
[--C-:B------:R-:W-:Y:S01]  /*e950*/  FFMA.FTZ R65, R130, R21, -R31.reuse ;  /* 0x0000001582417223 */ /* 0x100fe2000001081f */
[----:B0-----:R-:W-:Y:S01]  /*e960*/  FMNMX.FTZ R74, R26, R25, !PT ;  /* 0x000000191a4a7209 */ /* 0x001fe20007810000 */
[----:B------:R-:W-:-:S03]  /*e970*/  FFMA.FTZ R120, R28, R21, -R31 ;  /* 0x000000151c787223 */ /* 0x000fc6000001081f */
[C---:B------:R-:W-:Y:S01]  /*e980*/  FSETP.NEU.FTZ.AND P1, PT, R74.reuse, -INF , PT ;  /* 0xff8000004a00780b */ /* 0x040fe20003f3d000 */
[-C--:B------:R-:W-:Y:S01]  /*e990*/  FMUL.FTZ R24, R74, R21.reuse ;  /* 0x000000154a187220 */ /* 0x080fe20000410000 */
[-CC-:B------:R-:W-:Y:S01]  /*e9a0*/  FFMA.FTZ R67, R132, R21.reuse, -R31.reuse ;  /* 0x0000001584437223 */ /* 0x180fe2000001081f */
[-CC-:B------:R-:W-:Y:S01]  /*e9b0*/  FFMA.FTZ R122, R134, R21.reuse, -R31.reuse ;  /* 0x00000015867a7223 */ /* 0x180fe2000001081f */
[-CC-:B------:R-:W-:Y:S01]  /*e9c0*/  FFMA.FTZ R54, R54, R21.reuse, -R31.reuse ;  /* 0x0000001536367223 */ /* 0x180fe2000001081f */
[-CC-:B------:R-:W-:Y:S01]  /*e9d0*/  FFMA.FTZ R71, R136, R21.reuse, -R31.reuse ;  /* 0x0000001588477223 */ /* 0x180fe2000001081f */
[-CC-:B------:R-:W-:Y:S01]  /*e9e0*/  FFMA.FTZ R43, R138, R21.reuse, -R31.reuse ;  /* 0x000000158a2b7223 */ /* 0x180fe2000001081f */
[----:B------:R-:W-:Y:S01]  /*e9f0*/  FFMA.FTZ R50, R140, R21, -R31 ;  /* 0x000000158c327223 */ /* 0x000fe2000001081f */
[----:B------:R-:W-:Y:S02]  /*ea00*/  FSEL R31, R24, RZ, P1 ;  /* 0x000000ff181f7208 */ /* 0x000fe40000800000 */
[----:B-1----:R-:W-:-:S03]  /*ea10*/  LOP3.LUT R95, R105, 0x7f, RZ, 0xc0, !PT ;  /* 0x0000007f695f7812 */ /* 0x002fc600078ec0ff */
[-CC-:B------:R-:W-:Y:S01]  /*ea20*/  FFMA.FTZ R25, R88, R21.reuse, -R31.reuse ;  /* 0x0000001558197223 */ /* 0x180fe2000001081f */
[-CC-:B------:R-:W-:Y:S01]  /*ea30*/  FFMA.FTZ R88, R90, R21.reuse, -R31.reuse ;  /* 0x000000155a587223 */ /* 0x180fe2000001081f */
[----:B------:R-:W-:Y:S01]  /*ea40*/  ISETP.NE.AND P1, PT, R95, RZ, PT ;  /* 0x000000ff5f00720c */ /* 0x000fe20003f25270 */
[-C--:B------:R-:W-:Y:S01]  /*ea50*/  FFMA.FTZ R27, R92, R21.reuse, -R31 ;  /* 0x000000155c1b7223 */ /* 0x080fe2000001081f */
[----:B------:R-:W-:Y:S01]  /*ea60*/  IMAD.IADD R24, R101, 0x1, -R103 ;  /* 0x0000000165187824 */ /* 0x000fe200078e0a67 */
[----:B------:R-:W-:Y:S01]  /*ea70*/  MUFU.EX2 R30, R30 ;  /* 0x0000001e001e7308 */ /* 0x000fe20000000800 */
[----:B------:R-:W-:Y:S02]  /*ea80*/  FFMA.FTZ R90, R80, R21, -R31 ;  /* 0x00000015505a7223 */ /* 0x000fe4000001081f */
[----:B------:R-:W-:-:S05]  /*ea90*/  IMAD R24, R99, 0xc0, R24 ;  /* 0x000000c063187824 */ /* 0x000fca00078e0218 */
[----:B------:R-:W0:Y:S01]  /*eaa0*/  MUFU.EX2 R47, R47 ;  /* 0x0000002f002f7308 */ /* 0x000e220000000800 */
[----:B------:R-:W-:Y:S01]  /*eab0*/  FFMA.FTZ R75, R94, R21, -R31 ;  /* 0x000000155e4b7223 */ /* 0x000fe2000001081f */
[----:B------:R-:W-:-:S06]  /*eac0*/  IMAD.HI R26, R24, 0x38e38e39, RZ ;  /* 0x38e38e39181a7827 */ /* 0x000fcc00078e02ff */
[----:B------:R-:W-:Y:S08]  /*ead0*/  MUFU.EX2 R25, R25 ;  /* 0x0000001900197308 */ /* 0x000ff00000000800 */
[----:B------:R-:W1:Y:S01]  /*eae0*/  MUFU.EX2 R88, R88 ;  /* 0x0000005800587308 */ /* 0x000e620000000800 */
[----:B------:R-:W-:-:S07]  /*eaf0*/  @!P1 VIADD R0, R0, 0x31c40 ;  /* 0x00031c4000009836 */ /* 0x000fce0000000000 */
[----:B------:R-:W2:Y:S01]  /*eb00*/  MUFU.EX2 R46, R46 ;  /* 0x0000002e002e7308 */ /* 0x000ea20000000800 */
[----:B------:R-:W-:-:S07]  /*eb10*/  FFMA.FTZ R82, R82, R21, -R31 ;  /* 0x0000001552527223 */ /* 0x000fce000001081f */
[----:B------:R-:W3:Y:S01]  /*eb20*/  MUFU.EX2 R27, R27 ;  /* 0x0000001b001b7308 */ /* 0x000ee20000000800 */
[----:B------:R-:W-:-:S07]  /*eb30*/  SHF.R.U32.HI R83, RZ, 0x1f, R26 ;  /* 0x0000001fff537819 */ /* 0x000fce000001161a */
[----:B------:R-:W4:Y:S01]  /*eb40*/  MUFU.EX2 R49, R49 ;  /* 0x0000003100317308 */ /* 0x000f220000000800 */
[----:B------:R-:W-:Y:S01]  /*eb50*/  FFMA.FTZ R28, R84, R21, -R31 ;  /* 0x00000015541c7223 */ /* 0x000fe2000001081f */
[----:B------:R-:W-:-:S06]  /*eb60*/  @!P1 PRMT R24, RZ, 0x654, R0 ;  /* 0x00000654ff189816 */ /* 0x000fcc0000000000 */
[----:B------:R-:W4:Y:S01]  /*eb70*/  MUFU.EX2 R90, R90 ;  /* 0x0000005a005a7308 */ /* 0x000f220000000800 */
[----:B------:R-:W-:Y:S01]  /*eb80*/  LEA.HI.SX32 R0, R26, R83, 0x1b ;  /* 0x000000531a007211 */ /* 0x000fe200078fdaff */
[----:B0-----:R-:W-:-:S06]  /*eb90*/  FADD.FTZ R83, R30, R47 ;  /* 0x0000002f1e537221 */ /* 0x001fcc0000010000 */
[----:B------:R-:W0:Y:S01]  /*eba0*/  MUFU.EX2 R48, R48 ;  /* 0x0000003000307308 */ /* 0x000e220000000800 */
[----:B-1----:R-:W-:Y:S01]  /*ebb0*/  FADD.FTZ R26, R25, R88 ;  /* 0x00000058191a7221 */ /* 0x002fe20000010000 */
[-CC-:B------:R-:W-:Y:S01]  /*ebc0*/  FFMA.FTZ R81, R86, R21.reuse, -R31.reuse ;  /* 0x0000001556517223 */ /* 0x180fe2000001081f */
[----:B------:R-:W-:-:S05]  /*ebd0*/  FFMA.FTZ R39, R64, R21, -R31 ;  /* 0x0000001540277223 */ /* 0x000fca000001081f */
[----:B------:R-:W1:Y:S01]  /*ebe0*/  MUFU.EX2 R75, R75 ;  /* 0x0000004b004b7308 */ /* 0x000e620000000800 */
[----:B--2---:R-:W-:Y:S01]  /*ebf0*/  FADD.FTZ R64, R46, R83 ;  /* 0x000000532e407221 */ /* 0x004fe20000010000 */
[----:B---3--:R-:W-:-:S06]  /*ec00*/  FADD.FTZ R83, R27, R26 ;  /* 0x0000001a1b537221 */ /* 0x008fcc0000010000 */
[----:B------:R-:W2:Y:S01]  /*ec10*/  MUFU.EX2 R51, R51 ;  /* 0x0000003300337308 */ /* 0x000ea20000000800 */
[----:B------:R-:W-:Y:S01]  /*ec20*/  FFMA.FTZ R73, R96, R21, -R31 ;  /* 0x0000001560497223 */ /* 0x000fe2000001081f */
[----:B------:R3:W-:Y:S06]  /*ec30*/  @!P1 SYNCS.ARRIVE.TRANS64.RED.A1T0 RZ, [R24+URZ], RZ ;  /* 0x000000ff18ff99a7 */ /* 0x0007ec000810043f */
[----:B------:R-:W2:Y:S01]  /*ec40*/  MUFU.EX2 R82, R82 ;  /* 0x0000005200527308 */ /* 0x000ea20000000800 */
[----:B----4-:R-:W-:Y:S01]  /*ec50*/  FADD.FTZ R85, R49, R64 ;  /* 0x0000004031557221 */ /* 0x010fe20000010000 */
[----:B---3--:R-:W-:-:S06]  /*ec60*/  F2FP.F16.F32.PACK_AB R24, R47, R30 ;  /* 0x0000001e2f18723e */ /* 0x008fcc00000000ff */
[----:B------:R-:W3:Y:S01]  /*ec70*/  MUFU.EX2 R52, R52 ;  /* 0x0000003400347308 */ /* 0x000ee20000000800 */
[----:B------:R-:W-:Y:S01]  /*ec80*/  FADD.FTZ R30, R90, R83 ;  /* 0x000000535a1e7221 */ /* 0x000fe20000010000 */
[----:B------:R-:W-:-:S06]  /*ec90*/  FFMA.FTZ R80, R72, R21, -R31 ;  /* 0x0000001548507223 */ /* 0x000fcc000001081f */
[----:B------:R-:W4:Y:S01]  /*eca0*/  MUFU.EX2 R28, R28 ;  /* 0x0000001c001c7308 */ /* 0x000f220000000800 */
[----:B0-----:R-:W-:Y:S01]  /*ecb0*/  FADD.FTZ R64, R48, R85 ;  /* 0x0000005530407221 */ /* 0x001fe20000010000 */
[----:B-1----:R-:W-:-:S06]  /*ecc0*/  FADD.FTZ R85, R75, R30 ;  /* 0x0000001e4b557221 */ /* 0x002fcc0000010000 */
[----:B------:R-:W0:Y:S01]  /*ecd0*/  MUFU.EX2 R81, R81 ;  /* 0x0000005100517308 */ /* 0x000e220000000800 */
[----:B------:R-:W-:Y:S01]  /*ece0*/  FFMA.FTZ R72, R76, R21, -R31 ;  /* 0x000000154c487223 */ /* 0x000fe2000001081f */
[----:B--2---:R-:W-:Y:S01]  /*ecf0*/  FADD.FTZ R87, R51, R64 ;  /* 0x0000004033577221 */ /* 0x004fe20000010000 */
[----:B------:R-:W-:-:S05]  /*ed00*/  FADD.FTZ R85, R82, R85 ;  /* 0x0000005552557221 */ /* 0x000fca0000010000 */
[----:B------:R-:W1:Y:S01]  /*ed10*/  MUFU.EX2 R73, R73 ;  /* 0x0000004900497308 */ /* 0x000e620000000800 */
[-CC-:B------:R-:W-:Y:S01]  /*ed20*/  FFMA.FTZ R79, R78, R21.reuse, -R31.reuse ;  /* 0x000000154e4f7223 */ /* 0x180fe2000001081f */
[----:B------:R-:W-:Y:S01]  /*ed30*/  FFMA.FTZ R83, R32, R21, -R31 ;  /* 0x0000001520537223 */ /* 0x000fe2000001081f */
[----:B---3--:R-:W-:-:S05]  /*ed40*/  FADD.FTZ R30, R52, R87 ;  /* 0x00000057341e7221 */ /* 0x008fca0000010000 */
[----:B------:R-:W2:Y:S01]  /*ed50*/  MUFU.EX2 R40, R40 ;  /* 0x0000002800287308 */ /* 0x000ea20000000800 */
[----:B----4-:R-:W-:Y:S01]  /*ed60*/  FADD.FTZ R32, R28, R85 ;  /* 0x000000551c207221 */ /* 0x010fe20000010000 */
[----:B------:R-:W-:-:S06]  /*ed70*/  FFMA.FTZ R33, R98, R21, -R31 ;  /* 0x0000001562217223 */ /* 0x000fcc000001081f */
[----:B------:R-:W3:Y:S01]  /*ed80*/  MUFU.EX2 R80, R80 ;  /* 0x0000005000507308 */ /* 0x000ee20000000800 */
[----:B------:R-:W-:Y:S01]  /*ed90*/  FADD.FTZ R30, R53, R30 ;  /* 0x0000001e351e7221 */ /* 0x000fe20000010000 */
[----:B0-----:R-:W-:-:S06]  /*eda0*/  FADD.FTZ R32, R81, R32 ;  /* 0x0000002051207221 */ /* 0x001fcc0000010000 */
[----:B------:R-:W0:Y:S01]  /*edb0*/  MUFU.EX2 R72, R72 ;  /* 0x0000004800487308 */ /* 0x000e220000000800 */
[----:B------:R-:W-:Y:S01]  /*edc0*/  FFMA.FTZ R76, R100, R21, -R31 ;  /* 0x00000015644c7223 */ /* 0x000fe2000001081f */
[----:B------:R-:W-:-:S06]  /*edd0*/  FADD.FTZ R85, R55, R30 ;  /* 0x0000001e37557221 */ /* 0x000fcc0000010000 */
[----:B------:R-:W4:Y:S01]  /*ede0*/  MUFU.EX2 R66, R66 ;  /* 0x0000004200427308 */ /* 0x000f220000000800 */
[----:B-1----:R-:W-:Y:S01]  /*edf0*/  FADD.FTZ R87, R73, R32 ;  /* 0x0000002049577221 */ /* 0x002fe20000010000 */
[----:B------:R-:W-:-:S06]  /*ee00*/  FFMA.FTZ R35, R68, R21, -R31 ;  /* 0x0000001544237223 */ /* 0x000fcc000001081f */
[----:B------:R-:W1:Y:S01]  /*ee10*/  MUFU.EX2 R79, R79 ;  /* 0x0000004f004f7308 */ /* 0x000e620000000800 */
[----:B--2---:R-:W-:Y:S01]  /*ee20*/  FADD.FTZ R30, R40, R85 ;  /* 0x00000055281e7221 */ /* 0x004fe20000010000 */
[----:B---3--:R-:W-:-:S06]  /*ee30*/  FADD.FTZ R87, R80, R87 ;  /* 0x0000005750577221 */ /* 0x008fcc0000010000 */
[----:B------:R-:W2:Y:S01]  /*ee40*/  MUFU.EX2 R56, R56 ;  /* 0x0000003800387308 */ /* 0x000ea20000000800 */
[----:B------:R-:W-:-:S07]  /*ee50*/  FFMA.FTZ R70, R70, R21, -R31 ;  /* 0x0000001546467223 */ /* 0x000fce000001081f */
[----:B------:R-:W3:Y:S01]  /*ee60*/  MUFU.EX2 R33, R33 ;  /* 0x0000002100217308 */ /* 0x000ee20000000800 */
[----:B------:R-:W-:Y:S01]  /*ee70*/  FADD.FTZ R85, R57, R30 ;  /* 0x0000001e39557221 */ /* 0x000fe20000010000 */
[----:B0-----:R-:W-:-:S06]  /*ee80*/  FADD.FTZ R30, R72, R87 ;  /* 0x00000057481e7221 */ /* 0x001fcc0000010000 */
[----:B------:R-:W0:Y:S01]  /*ee90*/  MUFU.EX2 R76, R76 ;  /* 0x0000004c004c7308 */ /* 0x000e220000000800 */
[----:B------:R-:W-:Y:S01]  /*eea0*/  FFMA.FTZ R68, R102, R21, -R31 ;  /* 0x0000001566447223 */ /* 0x000fe2000001081f */
[----:B----4-:R-:W-:-:S06]  /*eeb0*/  FADD.FTZ R85, R66, R85 ;  /* 0x0000005542557221 */ /* 0x010fcc0000010000 */
[----:B------:R-:W4:Y:S01]  /*eec0*/  MUFU.EX2 R14, R14 ;  /* 0x0000000e000e7308 */ /* 0x000f220000000800 */
[----:B-1----:R-:W-:Y:S01]  /*eed0*/  FADD.FTZ R30, R79, R30 ;  /* 0x0000001e4f1e7221 */ /* 0x002fe20000010000 */
[----:B------:R-:W-:-:S06]  /*eee0*/  FFMA.FTZ R77, R58, R21, -R31 ;  /* 0x000000153a4d7223 */ /* 0x000fcc000001081f */
[----:B------:R-:W1:Y:S01]  /*eef0*/  MUFU.EX2 R35, R35 ;  /* 0x0000002300237308 */ /* 0x000e620000000800 */
[----:B------:R-:W-:Y:S01]  /*ef00*/  FFMA.FTZ R78, R29, R21, -R31 ;  /* 0x000000151d4e7223 */ /* 0x000fe2000001081f */
[----:B--2---:R-:W-:-:S06]  /*ef10*/  FADD.FTZ R32, R56, R85 ;  /* 0x0000005538207221 */ /* 0x004fcc0000010000 */
[----:B------:R-:W2:Y:S01]  /*ef20*/  MUFU.EX2 R15, R15 ;  /* 0x0000000f000f7308 */ /* 0x000ea20000000800 */
[----:B---3--:R-:W-:Y:S01]  /*ef30*/  FADD.FTZ R29, R33, R30 ;  /* 0x0000001e211d7221 */ /* 0x008fe20000010000 */
[----:B------:R-:W-:-:S06]  /*ef40*/  FFMA.FTZ R58, R62, R21, -R31 ;  /* 0x000000153e3a7223 */ /* 0x000fcc000001081f */
[----:B------:R-:W3:Y:S01]  /*ef50*/  MUFU.EX2 R70, R70 ;  /* 0x0000004600467308 */ /* 0x000ee20000000800 */
[----:B------:R-:W-:Y:S01]  /*ef60*/  F2FP.F16.F32.PACK_AB R26, R49, R46 ;  /* 0x0000002e311a723e */ /* 0x000fe200000000ff */
[-CC-:B------:R-:W-:Y:S01]  /*ef70*/  FFMA.FTZ R62, R106, R21.reuse, -R31.reuse ;  /* 0x000000156a3e7223 */ /* 0x180fe2000001081f */
[-CC-:B------:R-:W-:Y:S01]  /*ef80*/  FFMA.FTZ R110, R110, R21.reuse, -R31.reuse ;  /* 0x000000156e6e7223 */ /* 0x180fe2000001081f */
[-CC-:B------:R-:W-:Y:S01]  /*ef90*/  FFMA.FTZ R44, R44, R21.reuse, -R31.reuse ;  /* 0x000000152c2c7223 */ /* 0x180fe2000001081f */
[----:B------:R-:W-:-:S03]  /*efa0*/  FFMA.FTZ R49, R104, R21, -R31 ;  /* 0x0000001568317223 */ /* 0x000fc6000001081f */
[----:B------:R-:W3:Y:S01]  /*efb0*/  MUFU.EX2 R68, R68 ;  /* 0x0000004400447308 */ /* 0x000ee20000000800 */
        /* <DEDUP_REMOVED lines=9> */
[----:B------:R-:W-:Y:S01]  /*f050*/  FFMA.FTZ R64, R36, R21, -R31 ;  /* 0x0000001524407223 */ /* 0x000fe2000001081f */
[----:B------:R-:W3:Y:S01]  /*f060*/  MUFU.EX2 R77, R77 ;  /* 0x0000004d004d7308 */ /* 0x000ee20000000800 */
[----:B------:R-:W-:Y:S01]  /*f070*/  FADD.FTZ R31, R59, R32 ;  /* 0x000000203b1f7221 */ /* 0x000fe20000010000 */
[----:B0-----:R-:W-:Y:S01]  /*f080*/  FADD.FTZ R30, R76, R29 ;  /* 0x0000001d4c1e7221 */ /* 0x001fe20000010000 */
[----:B------:R-:W-:-:S02]  /*f090*/  F2FP.F16.F32.PACK_AB R25, R88, R25 ;  /* 0x000000195819723e */ /* 0x000fc400000000ff */
[----:B----4-:R-:W-:Y:S01]  /*f0a0*/  FADD.FTZ R32, R14, R31 ;  /* 0x0000001f0e207221 */ /* 0x010fe20000010000 */
[----:B------:R-:W-:Y:S02]  /*f0b0*/  F2FP.F16.F32.PACK_AB R27, R90, R27 ;  /* 0x0000001b5a1b723e */ /* 0x000fe400000000ff */
[----:B------:R-:W0:Y:S01]  /*f0c0*/  MUFU.EX2 R41, R41 ;  /* 0x0000002900297308 */ /* 0x000e220000000800 */
[----:B-1----:R-:W-:Y:S01]  /*f0d0*/  FADD.FTZ R31, R35, R30 ;  /* 0x0000001e231f7221 */ /* 0x002fe20000010000 */
[----:B--2---:R-:W-:-:S06]  /*f0e0*/  FADD.FTZ R32, R15, R32 ;  /* 0x000000200f207221 */ /* 0x004fcc0000010000 */
[----:B------:R-:W1:Y:S01]  /*f0f0*/  MUFU.EX2 R39, R39 ;  /* 0x0000002700277308 */ /* 0x000e620000000800 */
[----:B---3--:R-:W-:Y:S01]  /*f100*/  FADD.FTZ R31, R70, R31 ;  /* 0x0000001f461f7221 */ /* 0x008fe20000010000 */
[----:B------:R2:W-:Y:S06]  /*f110*/  STSM.16.M88.4 [R17+0x24300], R24 ;  /* 0x0243001811007844 */ /* 0x0005ec0000000200 */
[----:B------:R-:W3:Y:S01]  /*f120*/  MUFU.EX2 R38, R38 ;  /* 0x0000002600267308 */ /* 0x000ee20000000800 */
[----:B------:R-:W-:-:S07]  /*f130*/  FADD.FTZ R36, R68, R31 ;  /* 0x0000001f44247221 */ /* 0x000fce0000010000 */
[----:B------:R-:W4:Y:S01]  /*f140*/  MUFU.EX2 R58, R58 ;  /* 0x0000003a003a7308 */ /* 0x000f220000000800 */
[----:B--2---:R-:W-:Y:S01]  /*f150*/  F2FP.F16.F32.PACK_AB R26, R53, R52 ;  /* 0x00000034351a723e */ /* 0x004fe200000000ff */
[----:B------:R-:W-:Y:S01]  /*f160*/  FADD.FTZ R53, R37, R32 ;  /* 0x0000002025357221 */ /* 0x000fe20000010000 */
[----:B------:R-:W-:-:S05]  /*f170*/  F2FP.F16.F32.PACK_AB R24, R51, R48 ;  /* 0x000000303318723e */ /* 0x000fca00000000ff */
[----:B------:R-:W-:Y:S01]  /*f180*/  MUFU.EX2 R60, R60 ;  /* 0x0000003c003c7308 */ /* 0x000fe20000000800 */
[----:B------:R-:W-:Y:S01]  /*f190*/  FADD.FTZ R48, R42, R53 ;  /* 0x000000352a307221 */ /* 0x000fe20000010000 */
[----:B------:R-:W-:-:S06]  /*f1a0*/  FADD.FTZ R36, R77, R36 ;  /* 0x000000244d247221 */ /* 0x000fcc0000010000 */
[----:B------:R-:W2:Y:S01]  /*f1b0*/  MUFU.EX2 R62, R62 ;  /* 0x0000003e003e7308 */ /* 0x000ea20000000800 */
[----:B------:R-:W-:Y:S02]  /*f1c0*/  F2FP.F16.F32.PACK_AB R27, R81, R28 ;  /* 0x0000001c511b723e */ /* 0x000fe400000000ff */
[----:B------:R-:W-:-:S05]  /*f1d0*/  F2FP.F16.F32.PACK_AB R28, R40, R55 ;  /* 0x00000037281c723e */ /* 0x000fca00000000ff */
[----:B------:R-:W-:Y:S01]  /*f1e0*/  MUFU.EX2 R69, R69 ;  /* 0x0000004500457308 */ /* 0x000fe20000000800 */
[----:B------:R-:W-:Y:S01]  /*f1f0*/  F2FP.F16.F32.PACK_AB R30, R66, R57 ;  /* 0x00000039421e723e */ /* 0x000fe200000000ff */
[----:B0-----:R-:W-:Y:S01]  /*f200*/  FADD.FTZ R55, R41, R48 ;  /* 0x0000003029377221 */ /* 0x001fe20000010000 */
[----:B-1----:R-:W-:-:S05]  /*f210*/  FADD.FTZ R57, R39, R36 ;  /* 0x0000002427397221 */ /* 0x002fca0000010000 */
[----:B------:R-:W0:Y:S01]  /*f220*/  MUFU.EX2 R47, R110 ;  /* 0x0000006e002f7308 */ /* 0x000e220000000800 */
[----:B---3--:R-:W-:Y:S01]  /*f230*/  FADD.FTZ R55, R38, R55 ;  /* 0x0000003726377221 */ /* 0x008fe20000010000 */
[----:B----4-:R-:W-:-:S06]  /*f240*/  FADD.FTZ R57, R58, R57 ;  /* 0x000000393a397221 */ /* 0x010fcc0000010000 */
[----:B------:R-:W1:Y:S08]  /*f250*/  MUFU.EX2 R45, R45 ;  /* 0x0000002d002d7308 */ /* 0x000e700000000800 */
[----:B------:R-:W3:Y:S01]  /*f260*/  MUFU.EX2 R44, R44 ;  /* 0x0000002c002c7308 */ /* 0x000ee20000000800 */
[----:B--2---:R-:W-:-:S07]  /*f270*/  FADD.FTZ R36, R62, R57 ;  /* 0x000000393e247221 */ /* 0x004fce0000010000 */
[----:B------:R-:W2:Y:S08]  /*f280*/  MUFU.EX2 R114, R114 ;  /* 0x0000007200727308 */ /* 0x000eb00000000800 */
[----:B------:R-:W4:Y:S08]  /*f290*/  MUFU.EX2 R49, R49 ;  /* 0x0000003100317308 */ /* 0x000f300000000800 */
[----:B------:R0:W-:Y:S01]  /*f2a0*/  MUFU.EX2 R40, R34 ;  /* 0x0000002200287308 */ /* 0x0001e20000000800 */
[----:B------:R-:W-:-:S07]  /*f2b0*/  F2FP.F16.F32.PACK_AB R25, R82, R75 ;  /* 0x0000004b5219723e */ /* 0x000fce00000000ff */
[----:B------:R-:W4:Y:S01]  /*f2c0*/  MUFU.EX2 R61, R61 ;  /* 0x0000003d003d7308 */ /* 0x000f220000000800 */
[----:B0-----:R-:W-:Y:S01]  /*f2d0*/  F2FP.F16.F32.PACK_AB R34, R15, R14 ;  /* 0x0000000e0f22723e */ /* 0x001fe200000000ff */
[----:B------:R-:W-:Y:S01]  /*f2e0*/  FADD.FTZ R14, R60, R55 ;  /* 0x000000373c0e7221 */ /* 0x000fe20000010000 */
[----:B------:R-:W-:-:S05]  /*f2f0*/  FADD.FTZ R55, R47, R36 ;  /* 0x000000242f377221 */ /* 0x000fca0000010000 */
[----:B------:R-:W0:Y:S01]  /*f300*/  MUFU.EX2 R46, R46 ;  /* 0x0000002e002e7308 */ /* 0x000e220000000800 */
[----:B------:R-:W-:-:S07]  /*f310*/  FADD.FTZ R14, R69, R14 ;  /* 0x0000000e450e7221 */ /* 0x000fce0000010000 */
[----:B------:R-:W0:Y:S01]  /*f320*/  MUFU.EX2 R116, R116 ;  /* 0x0000007400747308 */ /* 0x000e220000000800 */
[----:B-1----:R-:W-:Y:S01]  /*f330*/  FADD.FTZ R57, R45, R14 ;  /* 0x0000000e2d397221 */ /* 0x002fe20000010000 */
[----:B---3--:R-:W-:-:S06]  /*f340*/  FADD.FTZ R14, R44, R55 ;  /* 0x000000372c0e7221 */ /* 0x008fcc0000010000 */
[----:B------:R-:W1:Y:S01]  /*f350*/  MUFU.EX2 R83, R83 ;  /* 0x0000005300537308 */ /* 0x000e620000000800 */
[----:B------:R2:W-:Y:S07]  /*f360*/  STSM.16.M88.4 [R17+0x25b00], R24 ;  /* 0x025b001811007844 */ /* 0x0005ee0000000200 */
[----:B------:R-:W3:Y:S08]  /*f370*/  MUFU.EX2 R63, R63 ;  /* 0x0000003f003f7308 */ /* 0x000ef00000000800 */
[----:B------:R-:W3:Y:S01]  /*f380*/  MUFU.EX2 R84, R84 ;  /* 0x0000005400547308 */ /* 0x000ee20000000800 */
[----:B--2---:R-:W-:Y:S01]  /*f390*/  FADD.FTZ R24, R114, R57 ;  /* 0x0000003972187221 */ /* 0x004fe20000010000 */
[----:B----4-:R-:W-:-:S06]  /*f3a0*/  FADD.FTZ R25, R49, R14 ;  /* 0x0000000e31197221 */ /* 0x010fcc0000010000 */
[----:B------:R-:W2:Y:S01]  /*f3b0*/  MUFU.EX2 R118, R118 ;  /* 0x0000007600767308 */ /* 0x000ea20000000800 */
[----:B------:R-:W-:Y:S01]  /*f3c0*/  FADD.FTZ R27, R61, R24 ;  /* 0x000000183d1b7221 */ /* 0x000fe20000010000 */
[----:B0-----:R-:W-:-:S06]  /*f3d0*/  FADD.FTZ R14, R46, R25 ;  /* 0x000000192e0e7221 */ /* 0x001fcc0000010000 */
[----:B------:R-:W0:Y:S01]  /*f3e0*/  MUFU.EX2 R51, R146 ;  /* 0x0000009200337308 */ /* 0x000e220000000800 */
[----:B------:R-:W-:Y:S01]  /*f3f0*/  FADD.FTZ R24, R116, R27 ;  /* 0x0000001b74187221 */ /* 0x000fe20000010000 */
[----:B-1----:R-:W-:-:S06]  /*f400*/  FADD.FTZ R25, R83, R14 ;  /* 0x0000000e53197221 */ /* 0x002fcc0000010000 */
[----:B------:R-:W1:Y:S01]  /*f410*/  MUFU.EX2 R65, R65 ;  /* 0x0000004100417308 */ /* 0x000e620000000800 */
[----:B---3--:R-:W-:Y:S01]  /*f420*/  FADD.FTZ R27, R63, R24 ;  /* 0x000000183f1b7221 */ /* 0x008fe20000010000 */
[----:B------:R-:W-:-:S06]  /*f430*/  FADD.FTZ R14, R84, R25 ;  /* 0x00000019540e7221 */ /* 0x000fcc0000010000 */
[----:B------:R-:W3:Y:S08]  /*f440*/  MUFU.EX2 R120, R120 ;  /* 0x0000007800787308 */ /* 0x000ef00000000800 */
[----:B------:R-:W4:Y:S01]  /*f450*/  MUFU.EX2 R53, R148 ;  /* 0x0000009400357308 */ /* 0x000f220000000800 */
[----:B--2---:R-:W-:Y:S01]  /*f460*/  FADD.FTZ R24, R118, R27 ;  /* 0x0000001b76187221 */ /* 0x004fe20000010000 */
[----:B------:R-:W-:-:S06]  /*f470*/  F2FP.F16.F32.PACK_AB R29, R80, R73 ;  /* 0x00000049501d723e */ /* 0x000fcc00000000ff */
[----:B------:R-:W2:Y:S01]  /*f480*/  MUFU.EX2 R67, R67 ;  /* 0x0000004300437308 */ /* 0x000ea20000000800 */
[----:B------:R-:W-:Y:S01]  /*f490*/  F2FP.F16.F32.PACK_AB R31, R79, R72 ;  /* 0x000000484f1f723e */ /* 0x000fe200000000ff */
[----:B0-----:R-:W-:-:S06]  /*f4a0*/  FADD.FTZ R25, R51, R14 ;  /* 0x0000000e33197221 */ /* 0x001fcc0000010000 */
[----:B------:R-:W0:Y:S01]  /*f4b0*/  MUFU.EX2 R150, R150 ;  /* 0x0000009600967308 */ /* 0x000e220000000800 */
[----:B------:R-:W-:Y:S02]  /*f4c0*/  F2FP.F16.F32.PACK_AB R32, R59, R56 ;  /* 0x000000383b20723e */ /* 0x000fe400000000ff */
[----:B------:R-:W-:Y:S02]  /*f4d0*/  F2FP.F16.F32.PACK_AB R33, R76, R33 ;  /* 0x000000214c21723e */ /* 0x000fe400000000ff */
[----:B------:R-:W-:-:S03]  /*f4e0*/  F2FP.F16.F32.PACK_AB R35, R70, R35 ;  /* 0x000000234623723e */ /* 0x000fc600000000ff */
[----:B------:R-:W0:Y:S01]  /*f4f0*/  MUFU.EX2 R122, R122 ;  /* 0x0000007a007a7308 */ /* 0x000e220000000800 */
[----:B-1----:R-:W-:Y:S01]  /*f500*/  FADD.FTZ R27, R65, R24 ;  /* 0x00000018411b7221 */ /* 0x002fe20000010000 */
[----:B------:R-:W-:-:S06]  /*f510*/  FADD.FTZ R14, R40, R25 ;  /* 0x00000019280e7221 */ /* 0x000fcc0000010000 */
[----:B------:R-:W1:Y:S01]  /*f520*/  MUFU.EX2 R15, R152 ;  /* 0x00000098000f7308 */ /* 0x000e620000000800 */
[----:B------:R2:W-:Y:S01]  /*f530*/  STSM.16.M88.4 [R17+0x27300], R28 ;  /* 0x0273001c11007844 */ /* 0x0005e20000000200 */
[----:B---3--:R-:W-:-:S06]  /*f540*/  FADD.FTZ R26, R120, R27 ;  /* 0x0000001b781a7221 */ /* 0x008fcc0000010000 */
[----:B------:R-:W3:Y:S01]  /*f550*/  MUFU.EX2 R54, R54 ;  /* 0x0000003600367308 */ /* 0x000ee20000000800 */
[----:B------:R0:W-:Y:S01]  /*f560*/  STSM.16.M88.4 [R17+0x28b00], R32 ;  /* 0x028b002011007844 */ /* 0x0001e20000000200 */
[----:B------:R-:W-:Y:S01]  /*f570*/  F2FP.F16.F32.PACK_AB R36, R42, R37 ;  /* 0x000000252a24723e */ /* 0x000fe200000000ff */
[----:B----4-:R-:W-:-:S05]  /*f580*/  FADD.FTZ R27, R53, R14 ;  /* 0x0000000e351b7221 */ /* 0x010fca0000010000 */
[----:B------:R-:W4:Y:S01]  /*f590*/  MUFU.EX2 R154, R154 ;  /* 0x0000009a009a7308 */ /* 0x000f220000000800 */
[----:B------:R-:W-:Y:S02]  /*f5a0*/  F2FP.F16.F32.PACK_AB R38, R38, R41 ;  /* 0x000000292626723e */ /* 0x000fe400000000ff */
[----:B------:R-:W-:Y:S02]  /*f5b0*/  F2FP.F16.F32.PACK_AB R37, R77, R68 ;  /* 0x000000444d25723e */ /* 0x000fe400000000ff */
[----:B------:R-:W-:-:S03]  /*f5c0*/  F2FP.F16.F32.PACK_AB R39, R58, R39 ;  /* 0x000000273a27723e */ /* 0x000fc600000000ff */
[----:B------:R-:W4:Y:S01]  /*f5d0*/  MUFU.EX2 R71, R71 ;  /* 0x0000004700477308 */ /* 0x000f220000000800 */
[----:B--2---:R-:W-:Y:S01]  /*f5e0*/  F2FP.F16.F32.PACK_AB R28, R69, R60 ;  /* 0x0000003c451c723e */ /* 0x004fe200000000ff */
[----:B0-----:R-:W-:Y:S01]  /*f5f0*/  FADD.FTZ R35, R67, R26 ;  /* 0x0000001a43237221 */ /* 0x001fe20000010000 */
[----:B------:R-:W-:Y:S02]  /*f600*/  F2FP.F16.F32.PACK_AB R29, R47, R62 ;  /* 0x0000003e2f1d723e */ /* 0x000fe400000000ff */
[----:B------:R-:W-:-:S03]  /*f610*/  F2FP.F16.F32.PACK_AB R30, R114, R45 ;  /* 0x0000002d721e723e */ /* 0x000fc600000000ff */
[----:B------:R-:W0:Y:S01]  /*f620*/  MUFU.EX2 R33, R156 ;  /* 0x0000009c00217308 */ /* 0x000e220000000800 */
[----:B------:R-:W-:Y:S01]  /*f630*/  F2FP.F16.F32.PACK_AB R31, R49, R44 ;  /* 0x0000002c311f723e */ /* 0x000fe200000000ff */
[----:B------:R-:W-:Y:S01]  /*f640*/  FADD.FTZ R14, R150, R27 ;  /* 0x0000001b960e7221 */ /* 0x000fe20000010000 */
[----:B------:R-:W-:Y:S05]  /*f650*/  STSM.16.M88.4 [R17+0x2a300], R36 ;  /* 0x02a3002411007844 */ /* 0x000fea0000000200 */
[----:B------:R-:W-:Y:S01]  /*f660*/  MUFU.EX2 R43, R43 ;  /* 0x0000002b002b7308 */ /* 0x000fe20000000800 */
[----:B------:R1:W-:Y:S01]  /*f670*/  STSM.16.M88.4 [R17+0x2bb00], R28 ;  /* 0x02bb001c11007844 */ /* 0x0003e20000000200 */
[----:B------:R-:W-:-:S06]  /*f680*/  FADD.FTZ R35, R122, R35 ;  /* 0x000000237a237221 */ /* 0x000fcc0000010000 */
[----:B------:R-:W2:Y:S08]  /*f690*/  MUFU.EX2 R50, R50 ;  /* 0x0000003200327308 */ /* 0x000eb00000000800 */
[----:B------:R-:W-:Y:S01]  /*f6a0*/  MUFU.EX2 R78, R78 ;  /* 0x0000004e004e7308 */ /* 0x000fe20000000800 */
[----:B-1----:R-:W-:-:S07]  /*f6b0*/  FADD.FTZ R31, R15, R14 ;  /* 0x0000000e0f1f7221 */ /* 0x002fce0000010000 */
[----:B------:R-:W1:Y:S01]  /*f6c0*/  MUFU.EX2 R41, R64 ;  /* 0x0000004000297308 */ /* 0x000e620000000800 */
[----:B---3--:R-:W-:Y:S01]  /*f6d0*/  FADD.FTZ R14, R54, R35 ;  /* 0x00000023360e7221 */ /* 0x008fe20000010000 */
[----:B----4-:R-:W-:Y:S01]  /*f6e0*/  FADD.FTZ R34, R154, R31 ;  /* 0x0000001f9a227221 */ /* 0x010fe20000010000 */
[----:B------:R-:W-:Y:S02]  /*f6f0*/  F2FP.F16.F32.PACK_AB R31, R15, R150 ;  /* 0x000000960f1f723e */ /* 0x000fe400000000ff */
[----:B------:R-:W-:Y:S01]  /*f700*/  FADD.FTZ R14, R71, R14 ;  /* 0x0000000e470e7221 */ /* 0x000fe20000010000 */
[----:B------:R-:W-:Y:S01]  /*f710*/  F2FP.F16.F32.PACK_AB R24, R116, R61 ;  /* 0x0000003d7418723e */ /* 0x000fe200000000ff */
[----:B0-----:R-:W-:Y:S01]  /*f720*/  FADD.FTZ R15, R33, R34 ;  /* 0x00000022210f7221 */ /* 0x001fe20000010000 */
[----:B------:R-:W-:Y:S02]  /*f730*/  F2FP.F16.F32.PACK_AB R25, R83, R46 ;  /* 0x0000002e5319723e */ /* 0x000fe400000000ff */
[----:B------:R-:W-:-:S02]  /*f740*/  F2FP.F16.F32.PACK_AB R26, R118, R63 ;  /* 0x0000003f761a723e */ /* 0x000fc400000000ff */
[----:B------:R-:W-:Y:S02]  /*f750*/  F2FP.F16.F32.PACK_AB R27, R51, R84 ;  /* 0x00000054331b723e */ /* 0x000fe400000000ff */
[----:B------:R-:W-:Y:S02]  /*f760*/  F2FP.F16.F32.PACK_AB R28, R120, R65 ;  /* 0x00000041781c723e */ /* 0x000fe400000000ff */
[----:B------:R-:W-:Y:S02]  /*f770*/  F2FP.F16.F32.PACK_AB R29, R53, R40 ;  /* 0x00000028351d723e */ /* 0x000fe400000000ff */
[----:B------:R-:W-:Y:S02]  /*f780*/  F2FP.F16.F32.PACK_AB R30, R122, R67 ;  /* 0x000000437a1e723e */ /* 0x000fe400000000ff */
[----:B------:R-:W-:Y:S02]  /*f790*/  F2FP.F16.F32.PACK_AB R32, R71, R54 ;  /* 0x000000364720723e */ /* 0x000fe400000000ff */
[----:B------:R-:W-:-:S02]  /*f7a0*/  F2FP.F16.F32.PACK_AB R33, R33, R154 ;  /* 0x0000009a2121723e */ /* 0x000fc400000000ff */
[----:B--2---:R-:W-:Y:S01]  /*f7b0*/  F2FP.F16.F32.PACK_AB R34, R50, R43 ;  /* 0x0000002b3222723e */ /* 0x004fe200000000ff */
[----:B------:R-:W-:Y:S01]  /*f7c0*/  FADD.FTZ R43, R43, R14 ;  /* 0x0000000e2b2b7221 */ /* 0x000fe20000010000 */
[----:B-1----:R-:W-:Y:S01]  /*f7d0*/  F2FP.F16.F32.PACK_AB R35, R41, R78 ;  /* 0x0000004e2923723e */ /* 0x002fe200000000ff */
[----:B------:R-:W-:Y:S01]  /*f7e0*/  FADD.FTZ R78, R78, R15 ;  /* 0x0000000f4e4e7221 */ /* 0x000fe20000010000 */
[----:B------:R0:W-:Y:S01]  /*f7f0*/  STSM.16.M88.4 [R17+0x2d300], R24 ;  /* 0x02d3001811007844 */ /* 0x0001e20000000200 */
[----:B------:R-:W-:-:S03]  /*f800*/  VIADD R14, R108, 0xfffffffe ;  /* 0xfffffffe6c0e7836 */ /* 0x000fc60000000000 */
[----:B------:R1:W-:Y:S01]  /*f810*/  STSM.16.M88.4 [R17+0x2eb00], R28 ;  /* 0x02eb001c11007844 */ /* 0x0003e20000000200 */
[----:B------:R-:W-:-:S03]  /*f820*/  FADD.FTZ R15, R41, R78 ;  /* 0x0000004e290f7221 */ /* 0x000fc60000010000 */
[----:B------:R2:W-:Y:S01]  /*f830*/  STSM.16.M88.4 [R17+0x30300], R32 ;  /* 0x0303002011007844 */ /* 0x0005e20000000200 */
[----:B------:R-:W-:Y:S01]  /*f840*/  VIMNMX R0, RZ, R0, !PT ;  /* 0x00000000ff007248 */ /* 0x000fe20007fe0100 */
[----:B------:R3:W-:Y:S06]  /*f850*/  MEMBAR.ALL.CTA ;  /* 0x0000000000007992 */ /* 0x0007ec0000008000 */
[----:B---3--:R-:W3:Y:S01]  /*f860*/  FENCE.VIEW.ASYNC.S ;  /* 0x00000000000073c6 */ /* 0x008ee20000000000 */
[----:B0-----:R-:W-:-:S05]  /*f870*/  FADD.FTZ R24, R50, R43 ;  /* 0x0000002b32187221 */ /* 0x001fca0000010000 */
[----:B------:R0:W-:Y:S04]  /*f880*/  STL [R1+0x18], R24 ;  /* 0x0000181801007387 */ /* 0x0001e80000100800 */
[----:B------:R4:W-:Y:S04]  /*f890*/  STL [R1+0x3c], R15 ;  /* 0x00003c0f01007387 */ /* 0x0009e80000100800 */
[----:B------:R4:W-:Y:S04]  /*f8a0*/  STL [R1+0x20], R14 ;  /* 0x0000200e01007387 */ /* 0x0009e80000100800 */
[----:B------:R4:W-:Y:S01]  /*f8b0*/  STL [R1+0x30], R0 ;  /* 0x0000300001007387 */ /* 0x0009e20000100800 */
[----:B------:R-:W-:Y:S01]  /*f8c0*/  ISETP.GE.AND P2, PT, R14, R0, PT ;  /* 0x000000000e00720c */ /* 0x000fe20003f46270 */
[----:B------:R-:W-:-:S04]  /*f8d0*/  IMAD.MOV.U32 R71, RZ, RZ, RZ ;  /* 0x000000ffff477224 */ /* 0x000fc800078e00ff */
[--C-:B------:R-:W-:Y:S01]  /*f8e0*/  IMAD.MOV.U32 R70, RZ, RZ, R71.reuse ;  /* 0x000000ffff467224 */ /* 0x100fe200078e0047 */
[-C--:B------:R-:W-:Y:S01]  /*f8f0*/  MOV R64, R71.reuse ;  /* 0x0000004700407202 */ /* 0x080fe20000000f00 */
[--C-:B------:R-:W-:Y:S01]  /*f900*/  IMAD.MOV.U32 R69, RZ, RZ, R71.reuse ;  /* 0x000000ffff457224 */ /* 0x100fe200078e0047 */
[-C--:B------:R-:W-:Y:S01]  /*f910*/  MOV R47, R71.reuse ;  /* 0x00000047002f7202 */ /* 0x080fe20000000f00 */
[--C-:B------:R-:W-:Y:S01]  /*f920*/  IMAD.MOV.U32 R68, RZ, RZ, R71.reuse ;  /* 0x000000ffff447224 */ /* 0x100fe200078e0047 */
[----:B-1----:R-:W-:Y:S01]  /*f930*/  MOV R30, R71 ;  /* 0x00000047001e7202 */ /* 0x002fe20000000f00 */
        /* <DEDUP_REMOVED lines=30> */
[--C-:B--2---:R-:W-:Y:S02]  /*fb20*/  IMAD.MOV.U32 R35, RZ, RZ, R71.reuse ;  /* 0x000000ffff237224 */ /* 0x104fe400078e0047 */
        /* <DEDUP_REMOVED lines=9> */
[----:B0-----:R-:W-:Y:S01]  /*fbc0*/  IMAD.MOV.U32 R24, RZ, RZ, R71 ;  /* 0x000000ffff187224 */ /* 0x001fe200078e0047 */
[----:B---3--:R-:W-:Y:S01]  /*fbd0*/  NOP ;  /* 0x0000000000007918 */ /* 0x008fe20000000000 */
[----:B----4-:R-:W-:Y:S05]  /*fbe0*/  @!P2 BRA `(.L_x_1966) ;  /* 0x0000005c0048a947 */ /* 0x010fea0003800000 */
[----:B------:R0:W-:Y:S01]  /*fbf0*/  STL [R1+0x1c], R74 ;  /* 0x00001c4a01007387 */ /* 0x0001e20000100800 */
[----:B------:R-:W-:-:S03]  /*fc00*/  IMAD.MOV.U32 R0, RZ, RZ, R20 ;  /* 0x000000ffff007224 */ /* 0x000fc600078e0014 */
[----:B------:R0:W5:Y:S01]  /*fc10*/  LDL.LU R145, [R1+0x38] ;  /* 0x0000380001917983 */ /* 0x0001620000300800 */
        /* <DEDUP_REMOVED lines=24> */
[----:B0-----:R-:W-:-:S07]  /*fda0*/  CS2R R24, SRZ ;  /* 0x0000000000187805 */ /* 0x001fce000001ff00 */
.L_x_1976:
        /* <DEDUP_REMOVED lines=12> */
.L_x_1968:
[----:B------:R-:W-:Y:S01]  /*fe70*/  IMAD R20, R22, 0x8, R16 ;  /* 0x0000000816147824 */ /* 0x000fe200078e0210 */
[----:B0-----:R-:W-:-:S04]  /*fe80*/  SHF.L.U32 R21, R21, 0x1f, RZ ;  /* 0x0000001f15157819 */ /* 0x001fc800000006ff */
[----:B------:R0:W1:Y:S01]  /*fe90*/  SYNCS.PHASECHK.TRANS64.TRYWAIT P3, [R20+URZ+0x31c30], R21 ;  /* 0x031c3015140075a7 */ /* 0x000062000806017f */
[----:B------:R-:W-:Y:S05]  /*fea0*/  @!P0 BRA `(.L_x_1969) ;  /* 0x0000000000048947 */ /* 0x000fea0003800000 */
[----:B------:R-:W-:Y:S01]  /*feb0*/  BPT.TRAP 0x1 ;  /* 0x000000040000795c */ /* 0x000fe20000300000 */
.L_x_1969:
[----:B------:R-:W-:Y:S04]  /*fec0*/  BSSY B0, `(.L_x_1967) ;  /* 0x0000004000007945 */ /* 0x000fe80003800000 */
[----:B-1----:R-:W-:Y:S05]  /*fed0*/  @P3 BRA `(.L_x_1970) ;  /* 0x0000000000083947 */ /* 0x002fea0003800000 */
[----:B------:R-:W1:Y:S02]  /*fee0*/  SYNCS.PHASECHK.TRANS64.TRYWAIT P3, [R20+URZ+0x31c30], R21 ;  /* 0x031c3015140075a7 */ /* 0x000e64000806017f */
[----:B-1----:R-:W-:Y:S05]  /*fef0*/  @!P3 BRA `(.L_x_1971) ;  /* 0x00000134001cb947 */ /* 0x002fea0003800000 */
.L_x_1970:
[----:B------:R-:W-:Y:S05]  /*ff00*/  BSYNC B0 ;  /* 0x0000000000007941 */ /* 0x000fea0003800000 */
.L_x_1967:
[----:B01----:R-:W2:Y:S01]  /*ff10*/  LDL R20, [R1+0x58] ;  /* 0x0000580001147983 */ /* 0x003ea20000100800 */
[----:B------:R-:W-:Y:S05]  /*ff20*/  WARPSYNC.ALL ;  /* 0x0000000000007948 */ /* 0x000fea0003800000 */
[----:B------:R-:W0:Y:S01]  /*ff30*/  S2R R72, SR_TID.X ;  /* 0x0000000000487919 */ /* 0x000e220000002100 */
[----:B------:R-:W-:Y:S01]  /*ff40*/  IMAD.MOV.U32 R21, RZ, RZ, -0x7fffffe0 ;  /* 0x80000020ff157424 */ /* 0x000fe200078e00ff */
[C---:B------:R-:W-:Y:S01]  /*ff50*/  R2UR UR44, R2.reuse ;  /* 0x00000000022c72ca */ /* 0x040fe200000e0000 */
[----:B------:R-:W-:Y:S01]  /*ff60*/  IMAD.MOV.U32 R73, RZ, RZ, -0x7fffffe0 ;  /* 0x80000020ff497424 */ /* 0x000fe200078e00ff */
[----:B------:R-:W-:Y:S01]  /*ff70*/  R2UR UR45, R3 ;  /* 0x00000000032d72ca */ /* 0x000fe200000e0000 */
[----:B------:R-:W-:Y:S01]  /*ff80*/  IMAD.MOV.U32 R75, RZ, RZ, -0x7fffffe0 ;  /* 0x80000020ff4b7424 */ /* 0x000fe200078e00ff */
[----:B------:R-:W-:Y:S01]  /*ff90*/  R2UR UR47, R21 ;  /* 0x00000000152f72ca */ /* 0x000fe200000e0000 */
[----:B------:R-:W-:Y:S01]  /*ffa0*/  IMAD.MOV.U32 R79, RZ, RZ, -0x7fffffe0 ;  /* 0x80000020ff4f7424 */ /* 0x000fe200078e00ff */
[----:B------:R-:W-:Y:S01]  /*ffb0*/  R2UR UR51, R73 ;  /* 0x00000000493372ca */ /* 0x000fe200000e0000 */
[----:B------:R-:W-:Y:S01]  /*ffc0*/  STL [R1+0xb0], R24 ;  /* 0x0000b01801007387 */ /* 0x000fe20000100800 */
[----:B------:R-:W-:Y:S01]  /*ffd0*/  R2UR UR48, R2 ;  /* 0x00000000023072ca */ /* 0x000fe200000e0000 */
[----:B------:R-:W-:Y:S01]  /*ffe0*/  IMAD.MOV.U32 R147, RZ, RZ, -0x7fffffe0 ;  /* 0x80000020ff937424 */ /* 0x000fe200078e00ff */
[----:B------:R-:W-:Y:S01]  /*fff0*/  R2UR UR49, R3 ;  /* 0x00000000033172ca */ /* 0x000fe200000e0000 */
[----:B------:R-:W-:Y:S01]  /*10000*/  STL [R1+0xac], R23 ;  /* 0x0000ac1701007387 */ /* 0x000fe20000100800 */
[----:B------:R-:W-:-:S02]  /*10010*/  MOV R77, 0x80000020 ;  /* 0x80000020004d7802 */ /* 0x000fc40000000f00 */
[C---:B------:R-:W-:Y:S01]  /*10020*/  R2UR UR52, R2.reuse ;  /* 0x00000000023472ca */ /* 0x040fe200000e0000 */
[----:B------:R1:W-:Y:S01]  /*10030*/  STL [R1+0xa8], R19 ;  /* 0x0000a81301007387 */ /* 0x0003e20000100800 */
[----:B------:R-:W-:Y:S02]  /*10040*/  R2UR UR55, R77 ;  /* 0x000000004d3772ca */ /* 0x000fe400000e0000 */
[----:B------:R-:W-:Y:S01]  /*10050*/  R2UR UR53, R3 ;  /* 0x00000000033572ca */ /* 0x000fe200000e0000 */
[----:B------:R-:W-:Y:S01]  /*10060*/  STL [R1+0xa4], R18 ;  /* 0x0000a41201007387 */ /* 0x000fe20000100800 */
[----:B------:R-:W-:Y:S02]  /*10070*/  R2UR UR15, R75 ;  /* 0x000000004b0f72ca */ /* 0x000fe400000e0000 */
[----:B------:R-:W-:Y:S01]  /*10080*/  R2UR UR12, R2 ;  /* 0x00000000020c72ca */ /* 0x000fe200000e0000 */
[----:B------:R3:W-:Y:S01]  /*10090*/  STL [R1+0xa0], R17 ;  /* 0x0000a01101007387 */ /* 0x0007e20000100800 */
[----:B------:R-:W-:-:S02]  /*100a0*/  R2UR UR13, R3 ;  /* 0x00000000030d72ca */ /* 0x000fc400000e0000 */
[C---:B------:R-:W-:Y:S01]  /*100b0*/  R2UR UR5, R77.reuse ;  /* 0x000000004d0572ca */ /* 0x040fe200000e0000 */
[----:B------:R4:W-:Y:S01]  /*100c0*/  STL [R1+0x9c], R16 ;  /* 0x00009c1001007387 */ /* 0x0009e20000100800 */
[C---:B------:R-:W-:Y:S02]  /*100d0*/  R2UR UR19, R77.reuse ;  /* 0x000000004d1372ca */ /* 0x040fe400000e0000 */
[----:B0-----:R-:W-:Y:S01]  /*100e0*/  SHF.R.U32.HI R72, RZ, 0x7, R72 ;  /* 0x00000007ff487819 */ /* 0x001fe20000011648 */
[----:B------:R0:W-:Y:S01]  /*100f0*/  STL [R1+0x98], R15 ;  /* 0x0000980f01007387 */ /* 0x0001e20000100800 */
[C---:B------:R-:W-:Y:S02]  /*10100*/  R2UR UR35, R77.reuse ;  /* 0x000000004d2372ca */ /* 0x040fe400000e0000 */
[C---:B------:R-:W-:Y:S01]  /*10110*/  R2UR UR33, R77.reuse ;  /* 0x000000004d2172ca */ /* 0x040fe200000e0000 */
[----:B------:R-:W-:Y:S01]  /*10120*/  VIADD R78, R72, 0x8 ;  /* 0x00000008484e7836 */ /* 0x000fe20000000000 */
[----:B------:R-:W-:Y:S01]  /*10130*/  R2UR UR57, R77 ;  /* 0x000000004d3972ca */ /* 0x000fe200000e0000 */
[----:B------:R-:W-:Y:S01]  /*10140*/  IMAD.MOV.U32 R77, RZ, RZ, -0x7fffffe0 ;  /* 0x80000020ff4d7424 */ /* 0x000fe200078e00ff */
[C---:B------:R-:W-:Y:S01]  /*10150*/  R2UR UR11, R75.reuse ;  /* 0x000000004b0b72ca */ /* 0x040fe200000e0000 */
[----:B------:R0:W-:Y:S01]  /*10160*/  STL [R1+0x94], R14 ;  /* 0x0000940e01007387 */ /* 0x0001e20000100800 */
[----:B------:R-:W-:-:S02]  /*10170*/  R2UR UR27, R75 ;  /* 0x000000004b1b72ca */ /* 0x000fc400000e0000 */
[C---:B------:R-:W-:Y:S01]  /*10180*/  R2UR UR39, R75.reuse ;  /* 0x000000004b2772ca */ /* 0x040fe200000e0000 */
[----:B------:R3:W-:Y:S01]  /*10190*/  BAR.SYNC.DEFER_BLOCKING R78, 0x100 ;  /* 0x0004004e0000751d */ /* 0x0007e20000010000 */
[----:B------:R-:W-:Y:S01]  /*101a0*/  R2UR UR29, R75 ;  /* 0x000000004b1d72ca */ /* 0x000fe200000e0000 */
[----:B------:R-:W-:Y:S01]  /*101b0*/  IMAD.U32 R75, RZ, RZ, UR5 ;  /* 0x00000005ff4b7e24 */ /* 0x000fe2000f8e00ff */
[C---:B------:R-:W-:Y:S02]  /*101c0*/  R2UR UR5, R73.reuse ;  /* 0x00000000490572ca */ /* 0x040fe400000e0000 */
[C---:B------:R-:W-:Y:S02]  /*101d0*/  R2UR UR7, R73.reuse ;  /* 0x00000000490772ca */ /* 0x040fe400000e0000 */
[C---:B------:R-:W-:Y:S01]  /*101e0*/  R2UR UR23, R73.reuse ;  /* 0x00000000491772ca */ /* 0x040fe200000e0000 */
[----:B------:R0:W-:Y:S01]  /*101f0*/  STL [R1+0x90], R0 ;  /* 0x0000900001007387 */ /* 0x0001e20000100800 */
[----:B------:R-:W-:-:S02]  /*10200*/  R2UR UR31, R73 ;  /* 0x00000000491f72ca */ /* 0x000fc400000e0000 */
[C---:B------:R-:W-:Y:S02]  /*10210*/  R2UR UR25, R73.reuse ;  /* 0x00000000491972ca */ /* 0x040fe400000e0000 */
[C---:B------:R-:W-:Y:S02]  /*10220*/  R2UR UR21, R73.reuse ;  /* 0x00000000491572ca */ /* 0x040fe400000e0000 */
[----:B------:R-:W-:Y:S02]  /*10230*/  R2UR UR41, R73 ;  /* 0x00000000492972ca */ /* 0x000fe400000e0000 */
[----:B------:R-:W-:Y:S02]  /*10240*/  R2UR UR9, R79 ;  /* 0x000000004f0972ca */ /* 0x000fe400000e0000 */
[----:B------:R-:W-:Y:S02]  /*10250*/  R2UR UR16, R2 ;  /* 0x00000000021072ca */ /* 0x000fe400000e0000 */
[----:B------:R-:W-:-:S02]  /*10260*/  R2UR UR17, R3 ;  /* 0x00000000031172ca */ /* 0x000fc400000e0000 */
[C---:B------:R-:W-:Y:S01]  /*10270*/  R2UR UR37, R79.reuse ;  /* 0x000000004f2572ca */ /* 0x040fe200000e0000 */
[----:B------:R-:W-:Y:S01]  /*10280*/  WARPGROUP.ARRIVE ;  /* 0x00000000000079c5 */ /* 0x000fe20000000000 */
[----:B------:R-:W-:-:S13]  /*10290*/  R2UR UR43, R79 ;  /* 0x000000004f2b72ca */ /* 0x000fda00000e0000 */
[----:B-1----:R-:W-:Y:S01]  /*102a0*/  MOV R19, UR43 ;  /* 0x0000002b00137c02 */ /* 0x002fe20008000f00 */
[----:B------:R-:W-:Y:S01]  /*102b0*/  UMOV UR43, UR33 ;  /* 0x00000021002b7c82 */ /* 0x000fe20008000000 */
[----:B------:R-:W-:Y:S01]  /*102c0*/  R2UR UR33, R13 ;  /* 0x000000000d2172ca */ /* 0x000fe200000e0000 */
[----:B--2---:R-:W-:-:S04]  /*102d0*/  IMAD R20, R22, 0x6c0, R20 ;  /* 0x000006c016147824 */ /* 0x004fc800078e0214 */
[C---:B------:R-:W-:Y:S01]  /*102e0*/  VIADD R72, R20.reuse, 0x40 ;  /* 0x0000004014487836 */ /* 0x040fe20000000000 */
[C---:B------:R-:W-:Y:S01]  /*102f0*/  R2UR UR46, R20.reuse ;  /* 0x00000000142e72ca */ /* 0x040fe200000e0000 */
[C---:B------:R-:W-:Y:S02]  /*10300*/  VIADD R76, R20.reuse, 0x80 ;  /* 0x00000080144c7836 */ /* 0x040fe40000000000 */
[----:B------:R-:W-:Y:S01]  /*10310*/  VIADD R74, R20, 0xc0 ;  /* 0x000000c0144a7836 */ /* 0x000fe20000000000 */
[----:B------:R-:W-:Y:S01]  /*10320*/  R2UR UR50, R72 ;  /* 0x00000000483272ca */ /* 0x000fe200000e0000 */
        /* <DEDUP_REMOVED lines=8> */
[----:B------:R-:W-:Y:S01]  /*103b0*/  HGMMA.64x16x16.F32 R136, gdesc[UR44], RZ, !UPT, gsb0 ;  /* 0x002000002c8879f0 */ /* 0x000fe2000c0008ff */
        /* <DEDUP_REMOVED lines=20> */
[----:B---3--:R-:W-:Y:S01]  /*10500*/  VIADD R78, R20, 0x1c2 ;  /* 0x000001c2144e7836 */ /* 0x008fe20000000000 */
[----:B------:R-:W-:Y:S01]  /*10510*/  R2UR UR20, R72 ;  /* 0x00000000481472ca */ /* 0x000fe200000e0000 */
[----:B------:R-:W-:Y:S01]  /*10520*/  VIADD R146, R20, 0x382 ;  /* 0x0000038214927836 */ /* 0x000fe20000000000 */
[----:B------:R-:W-:Y:S01]  /*10530*/  R2UR UR56, R76 ;  /* 0x000000004c3872ca */ /* 0x000fe200000e0000 */
[C---:B------:R-:W-:Y:S01]  /*10540*/  VIADD R76, R20.reuse, 0x3c0 ;  /* 0x000003c0144c7836 */ /* 0x040fe20000000000 */
[----:B------:R-:W-:Y:S01]  /*10550*/  IADD3 R72, R20, 0x202, RZ ;  /* 0x0000020214487810 */ /* 0x000fe20007ffe0ff */
[----:B------:R-:W-:Y:S01]  /*10560*/  IMAD.U32 R74, RZ, RZ, UR4 ;  /* 0x00000004ff4a7e24 */ /* 0x000fe2000f8e00ff */
[----:B------:R-:W-:Y:S01]  /*10570*/  R2UR UR47, R73 ;  /* 0x00000000492f72ca */ /* 0x000fe200000e0000 */
[----:B------:R-:W-:Y:S01]  /*10580*/  IMAD.MOV.U32 R73, RZ, RZ, -0x7fffffe0 ;  /* 0x80000020ff497424 */ /* 0x000fe200078e00ff */
[----:B------:R-:W-:Y:S01]  /*10590*/  R2UR UR4, R72 ;  /* 0x00000000480472ca */ /* 0x000fe200000e0000 */
[----:B------:R-:W-:Y:S01]  /*105a0*/  VIADD R72, R20, 0x2c0 ;  /* 0x000002c014487836 */ /* 0x000fe20000000000 */
[----:B------:R-:W-:Y:S01]  /*105b0*/  R2UR UR8, R78 ;  /* 0x000000004e0872ca */ /* 0x000fe200000e0000 */
[----:B------:R-:W-:-:S03]  /*105c0*/  VIADD R78, R20, 0x280 ;  /* 0x00000280144e7836 */ /* 0x000fc60000000000 */
[----:B------:R-:W-:Y:S01]  /*105d0*/  R2UR UR40, R72 ;  /* 0x00000000482872ca */ /* 0x000fe200000e0000 */
[----:B------:R-:W-:Y:S01]  /*105e0*/  VIADD R72, R20, 0x380 ;  /* 0x0000038014487836 */ /* 0x000fe20000000000 */
[----:B------:R-:W-:Y:S01]  /*105f0*/  R2UR UR36, R78 ;  /* 0x000000004e2472ca */ /* 0x000fe200000e0000 */
[----:B------:R-:W-:Y:S02]  /*10600*/  VIADD R78, R20, 0x340 ;  /* 0x00000340144e7836 */ /* 0x000fe40000000000 */
[----:B------:R-:W-:Y:S01]  /*10610*/  MOV R17, UR47 ;  /* 0x0000002f00117c02 */ /* 0x000fe20008000f00 */
[----:B------:R-:W-:Y:S01]  /*10620*/  UMOV UR47, UR37 ;  /* 0x00000025002f7c82 */ /* 0x000fe20008000000 */
[----:B------:R-:W-:Y:S01]  /*10630*/  R2UR UR46, R72 ;  /* 0x00000000482e72ca */ /* 0x000fe200000e0000 */
[----:B------:R-:W-:Y:S01]  /*10640*/  VIADD R72, R20, 0x400 ;  /* 0x0000040014487836 */ /* 0x000fe20000000000 */
[----:B------:R-:W-:Y:S02]  /*10650*/  R2UR UR42, R78 ;  /* 0x000000004e2a72ca */ /* 0x000fe400000e0000 */
[----:B------:R-:W-:Y:S01]  /*10660*/  R2UR UR37, R13 ;  /* 0x000000000d2572ca */ /* 0x000fe200000e0000 */
[----:B------:R-:W-:-:S02]  /*10670*/  WARPGROUP.DEPBAR.LE gsb0, 0x0 ;  /* 0x00008000000079c5 */ /* 0x000fc40000010000 */
[----:B------:R-:W-:-:S06]  /*10680*/  WARPGROUP.ARRIVE ;  /* 0x00000000000079c5 */ /* 0x000fcc0000000000 */
[----:B----4-:R-:W-:Y:S01]  /*10690*/  MOV R16, UR46 ;  /* 0x0000002e00107c02 */ /* 0x010fe20008000f00 */
[----:B------:R-:W-:Y:S01]  /*106a0*/  UMOV UR46, UR36 ;  /* 0x00000024002e7c82 */ /* 0x000fe20008000000 */
[----:B------:R-:W-:Y:S01]  /*106b0*/  MOV R18, UR42 ;  /* 0x0000002a00127c02 */ /* 0x000fe20008000f00 */
[----:B------:R-:W-:Y:S01]  /*106c0*/  UMOV UR42, UR32 ;  /* 0x00000020002a7c82 */ /* 0x000fe20008000000 */
[----:B------:R-:W-:Y:S01]  /*106d0*/  HGMMA.64x16x16.F32 R128, gdesc[UR48], RZ, !UPT, gsb0 ;  /* 0x00200000308079f0 */ /* 0x000fe2000c0008ff */
[----:B------:R-:W-:Y:S01]  /*106e0*/  R2UR UR50, R76 ;  /* 0x000000004c3272ca */ /* 0x000fe200000e0000 */
[----:B------:R-:W-:Y:S01]  /*106f0*/  VIADD R76, R20, 0x440 ;  /* 0x00000440144c7836 */ /* 0x000fe20000000000 */
[----:B------:R-:W-:Y:S01]  /*10700*/  R2UR UR51, R77 ;  /* 0x000000004d3372ca */ /* 0x000fe200000e0000 */
[----:B------:R-:W-:Y:S01]  /*10710*/  IMAD.MOV.U32 R77, RZ, RZ, -0x7fffffe0 ;  /* 0x80000020ff4d7424 */ /* 0x000fe200078e00ff */
[----:B------:R-:W-:Y:S02]  /*10720*/  R2UR UR32, R12 ;  /* 0x000000000c2072ca */ /* 0x000fe400000e0000 */
[----:B------:R-:W-:Y:S01]  /*10730*/  R2UR UR58, R76 ;  /* 0x000000004c3a72ca */ /* 0x000fe200000e0000 */
[----:B------:R-:W-:Y:S01]  /*10740*/  VIADD R76, R20, 0x282 ;  /* 0x00000282144c7836 */ /* 0x000fe20000000000 */
[----:B------:R-:W-:Y:S01]  /*10750*/  R2UR UR59, R77 ;  /* 0x000000004d3b72ca */ /* 0x000fe200000e0000 */
[----:B------:R-:W-:Y:S01]  /*10760*/  IMAD.MOV.U32 R77, RZ, RZ, -0x7fffffe0 ;  /* 0x80000020ff4d7424 */ /* 0x000fe200078e00ff */
[----:B------:R-:W-:-:S02]  /*10770*/  R2UR UR36, R12 ;  /* 0x000000000c2472ca */ /* 0x000fc400000e0000 */
[----:B------:R-:W-:Y:S02]  /*10780*/  R2UR UR48, R12 ;  /* 0x000000000c3072ca */ /* 0x000fe400000e0000 */
[----:B------:R-:W-:Y:S01]  /*10790*/  MOV R151, UR50 ;  /* 0x0000003200977c02 */ /* 0x000fe20008000f00 */
[----:B------:R-:W-:Y:S01]  /*107a0*/  UMOV UR50, UR4 ;  /* 0x0000000400327c82 */ /* 0x000fe20008000000 */
[----:B------:R-:W-:Y:S01]  /*107b0*/  MOV R152, UR51 ;  /* 0x0000003300987c02 */ /* 0x000fe20008000f00 */
[----:B------:R-:W-:Y:S01]  /*107c0*/  UMOV UR51, UR5 ;  /* 0x0000000500337c82 */ /* 0x000fe20008000000 */
[----:B------:R-:W-:Y:S02]  /*107d0*/  R2UR UR4, R2 ;  /* 0x00000000020472ca */ /* 0x000fe400000e0000 */
[----:B------:R-:W-:Y:S02]  /*107e0*/  R2UR UR5, R3 ;  /* 0x00000000030572ca */ /* 0x000fe400000e0000 */
[----:B------:R-:W-:Y:S01]  /*107f0*/  MOV R21, UR51 ;  /* 0x0000003300157c02 */ /* 0x000fe20008000f00 */
[----:B------:R-:W-:Y:S01]  /*10800*/  UMOV UR51, UR29 ;  /* 0x0000001d00337c82 */ /* 0x000fe20008000000 */
[----:B------:R-:W-:Y:S01]  /*10810*/  MOV R148, UR50 ;  /* 0x0000003200947c02 */ /* 0x000fe20008000f00 */
[----:B------:R-:W-:Y:S01]  /*10820*/  UMOV UR50, UR28 ;  /* 0x0000001c00327c82 */ /* 0x000fe20008000000 */
[----:B------:R-:W-:-:S02]  /*10830*/  R2UR UR28, R12 ;  /* 0x000000000c1c72ca */ /* 0x000fc400000e0000 */
[C---:B------:R-:W-:Y:S02]  /*10840*/  R2UR UR29, R13.reuse ;  /* 0x000000000d1d72ca */ /* 0x040fe400000e0000 */
[----:B------:R-:W-:Y:S02]  /*10850*/  R2UR UR49, R13 ;  /* 0x000000000d3172ca */ /* 0x000fe400000e0000 */
[----:B0-----:R-:W-:Y:S01]  /*10860*/  MOV R15, UR59 ;  /* 0x0000003b000f7c02 */ /* 0x001fe20008000f00 */
[----:B------:R-:W-:Y:S01]  /*10870*/  UMOV UR59, UR41 ;  /* 0x00000029003b7c82 */ /* 0x000fe20008000000 */
[----:B------:R-:W-:Y:S01]  /*10880*/  MOV R14, UR58 ;  /* 0x0000003a000e7c02 */ /* 0x000fe20008000f00 */
[----:B------:R-:W-:Y:S01]  /*10890*/  UMOV UR58, UR40 ;  /* 0x00000028003a7c82 */ /* 0x000fe20008000000 */
        /* <DEDUP_REMOVED lines=23> */
[----:B------:R-:W-:Y:S03]  /*10a10*/  HGMMA.64x16x16.F32 R112, gdesc[UR12], RZ, !UPT, gsb0 ;  /* 0x002000000c7079f0 */ /* 0x000fe6000c0008ff */
[----:B------:R-:W-:Y:S02]  /*10a20*/  WARPGROUP.DEPBAR.LE gsb0, 0x0 ;  /* 0x00008000000079c5 */ /* 0x000fe40000010000 */
[----:B------:R-:W-:-:S06]  /*10a30*/  WARPGROUP.ARRIVE ;  /* 0x00000000000079c5 */ /* 0x000fcc0000000000 */
[----:B------:R-:W-:Y:S01]  /*10a40*/  HGMMA.64x16x16.F32 R104, gdesc[UR4], RZ, !UPT, gsb0 ;  /* 0x00200000046879f0 */ /* 0x000fe2000c0008ff */
[----:B------:R-:W-:Y:S02]  /*10a50*/  R2UR UR6, R72 ;  /* 0x00000000480672ca */ /* 0x000fe400000e0000 */
[----:B------:R-:W-:Y:S01]  /*10a60*/  R2UR UR7, R73 ;  /* 0x00000000490772ca */ /* 0x000fe200000e0000 */
[----:B------:R-:W-:Y:S01]  /*10a70*/  IMAD.MOV.U32 R73, RZ, RZ, -0x7fffffe0 ;  /* 0x80000020ff497424 */ /* 0x000fe200078e00ff */
[----:B------:R-:W-:Y:S02]  /*10a80*/  IADD3 R72, R20, 0x2c2, RZ ;  /* 0x000002c214487810 */ /* 0x000fe40007ffe0ff */
[----:B------:R-:W-:Y:S02]  /*10a90*/  R2UR UR4, R12 ;  /* 0x000000000c0472ca */ /* 0x000fe400000e0000 */
[----:B------:R-:W-:Y:S01]  /*10aa0*/  R2UR UR14, R72 ;  /* 0x00000000480e72ca */ /* 0x000fe200000e0000 */
[----:B------:R-:W-:Y:S01]  /*10ab0*/  VIADD R72, R20, 0x342 ;  /* 0x0000034214487836 */ /* 0x000fe20000000000 */
[----:B------:R-:W-:Y:S01]  /*10ac0*/  R2UR UR15, R73 ;  /* 0x00000000490f72ca */ /* 0x000fe200000e0000 */
[----:B------:R-:W-:Y:S01]  /*10ad0*/  IMAD.MOV.U32 R73, RZ, RZ, -0x7fffffe0 ;  /* 0x80000020ff497424 */ /* 0x000fe200078e00ff */
[----:B------:R-:W-:-:S02]  /*10ae0*/  R2UR UR5, R13 ;  /* 0x000000000d0572ca */ /* 0x000fc400000e0000 */
        /* <DEDUP_REMOVED lines=12> */
[----:B------:R-:W-:-:S07]  /*10bb0*/  R2UR UR9, R13 ;  /* 0x000000000d0972ca */ /* 0x000fce00000e0000 */
[----:B------:R-:W-:Y:S02]  /*10bc0*/  MOV R156, UR10 ;  /* 0x0000000a009c7c02 */ /* 0x000fe40008000f00 */
[----:B------:R-:W-:Y:S02]  /*10bd0*/  MOV R24, UR11 ;  /* 0x0000000b00187c02 */ /* 0x000fe40008000f00 */
[----:B------:R-:W-:Y:S01]  /*10be0*/  R2UR UR10, R74 ;  /* 0x000000004a0a72ca */ /* 0x000fe200000e0000 */
[----:B------:R-:W-:Y:S01]  /*10bf0*/  VIADD R74, R20, 0x302 ;  /* 0x00000302144a7836 */ /* 0x000fe20000000000 */
[----:B------:R-:W-:Y:S01]  /*10c00*/  R2UR UR11, R75 ;  /* 0x000000004b0b72ca */ /* 0x000fe200000e0000 */
[----:B------:R-:W-:Y:S01]  /*10c10*/  IMAD.MOV.U32 R75, RZ, RZ, -0x7fffffe0 ;  /* 0x80000020ff4b7424 */ /* 0x000fe200078e00ff */
[----:B------:R-:W-:Y:S02]  /*10c20*/  WARPGROUP.DEPBAR.LE gsb0, 0x0 ;  /* 0x00008000000079c5 */ /* 0x000fe40000010000 */
[----:B------:R-:W-:-:S06]  /*10c30*/  WARPGROUP.ARRIVE ;  /* 0x00000000000079c5 */ /* 0x000fcc0000000000 */
[----:B------:R-:W-:Y:S01]  /*10c40*/  HGMMA.64x16x16.F32 R88, gdesc[UR16], RZ, !UPT, gsb0 ;  /* 0x00200000105879f0 */ /* 0x000fe2000c0008ff */
[----:B------:R-:W-:Y:S02]  /*10c50*/  R2UR UR18, R74 ;  /* 0x000000004a1272ca */ /* 0x000fe400000e0000 */
[----:B------:R-:W-:Y:S01]  /*10c60*/  R2UR UR19, R75 ;  /* 0x000000004b1372ca */ /* 0x000fe200000e0000 */
        /* <DEDUP_REMOVED lines=8> */
[C---:B------:R-:W-:Y:S02]  /*10cf0*/  R2UR UR40, R8.reuse ;  /* 0x00000000082872ca */ /* 0x040fe400000e0000 */
[C---:B------:R-:W-:Y:S02]  /*10d00*/  R2UR UR41, R9.reuse ;  /* 0x00000000092972ca */ /* 0x040fe400000e0000 */
[----:B------:R-:W-:Y:S02]  /*10d10*/  R2UR UR44, R8 ;  /* 0x00000000082c72ca */ /* 0x000fe400000e0000 */
[----:B------:R-:W-:Y:S02]  /*10d20*/  R2UR UR45, R9 ;  /* 0x00000000092d72ca */ /* 0x000fe400000e0000 */
[----:B------:R-:W-:Y:S01]  /*10d30*/  R2UR UR26, R146 ;  /* 0x00000000921a72ca */ /* 0x000fe200000e0000 */
[----:B------:R-:W-:Y:S01]  /*10d40*/  VIADD R146, R20, 0x3c2 ;  /* 0x000003c214927836 */ /* 0x000fe20000000000 */
[----:B------:R-:W-:Y:S01]  /*10d50*/  R2UR UR27, R147 ;  /* 0x00000000931b72ca */ /* 0x000fe200000e0000 */
[----:B------:R-:W-:-:S10]  /*10d60*/  IMAD.MOV.U32 R147, RZ, RZ, -0x7fffffe0 ;  /* 0x80000020ff937424 */ /* 0x000fd400078e00ff */
[----:B------:R-:W-:Y:S01]  /*10d70*/  MOV R157, UR26 ;  /* 0x0000001a009d7c02 */ /* 0x000fe20008000f00 */
[----:B------:R-:W-:Y:S01]  /*10d80*/  UMOV UR26, UR56 ;  /* 0x00000038001a7c82 */ /* 0x000fe20008000000 */
[----:B------:R-:W-:Y:S01]  /*10d90*/  MOV R0, UR27 ;  /* 0x0000001b00007c02 */ /* 0x000fe20008000f00 */
[----:B------:R-:W-:Y:S01]  /*10da0*/  UMOV UR27, UR57 ;  /* 0x00000039001b7c82 */ /* 0x000fe20008000000 */
[----:B------:R-:W-:Y:S02]  /*10db0*/  WARPGROUP.DEPBAR.LE gsb0, 0x0 ;  /* 0x00008000000079c5 */ /* 0x000fe40000010000 */
[----:B------:R-:W-:-:S06]  /*10dc0*/  WARPGROUP.ARRIVE ;  /* 0x00000000000079c5 */ /* 0x000fcc0000000000 */
[----:B------:R-:W-:Y:S01]  /*10dd0*/  HGMMA.64x16x16.F32 R136, gdesc[UR28], R136, gsb0 ;  /* 0x002000001c8879f0 */ /* 0x000fe20008000888 */
[C---:B------:R-:W-:Y:S02]  /*10de0*/  R2UR UR56, R8.reuse ;  /* 0x00000000083872ca */ /* 0x040fe400000e0000 */
[C---:B------:R-:W-:Y:S02]  /*10df0*/  R2UR UR57, R9.reuse ;  /* 0x00000000093972ca */ /* 0x040fe400000e0000 */
        /* <DEDUP_REMOVED lines=9> */
[----:B------:R-:W-:Y:S01]  /*10e90*/  R2UR UR35, R147 ;  /* 0x00000000932372ca */ /* 0x000fe200000e0000 */
[----:B------:R-:W-:Y:S01]  /*10ea0*/  IMAD.MOV.U32 R147, RZ, RZ, -0x7fffffe0 ;  /* 0x80000020ff937424 */ /* 0x000fe200078e00ff */
[----:B------:R-:W-:Y:S01]  /*10eb0*/  R2UR UR34, R146 ;  /* 0x00000000922272ca */ /* 0x000fe200000e0000 */
[----:B------:R-:W-:Y:S01]  /*10ec0*/  VIADD R146, R20, 0x442 ;  /* 0x0000044214927836 */ /* 0x000fe20000000000 */
[----:B------:R-:W-:Y:S02]  /*10ed0*/  WARPGROUP.DEPBAR.LE gsb0, 0x0 ;  /* 0x00008000000079c5 */ /* 0x000fe40000010000 */
[----:B------:R-:W-:-:S06]  /*10ee0*/  WARPGROUP.ARRIVE ;  /* 0x00000000000079c5 */ /* 0x000fcc0000000000 */
[----:B------:R-:W-:Y:S01]  /*10ef0*/  HGMMA.64x16x16.F32 R120, gdesc[UR36], R120, gsb0 ;  /* 0x00200000247879f0 */ /* 0x000fe20008000878 */
[----:B------:R-:W-:Y:S02]  /*10f00*/  R2UR UR39, R147 ;  /* 0x00000000932772ca */ /* 0x000fe400000e0000 */
[----:B------:R-:W-:Y:S01]  /*10f10*/  R2UR UR38, R146 ;  /* 0x00000000922672ca */ /* 0x000fe200000e0000 */
[----:B------:R-:W-:Y:S02]  /*10f20*/  WARPGROUP.DEPBAR.LE gsb0, 0x0 ;  /* 0x00008000000079c5 */ /* 0x000fe40000010000 */
[----:B------:R-:W-:Y:S01]  /*10f30*/  WARPGROUP.ARRIVE ;  /* 0x00000000000079c5 */ /* 0x000fe20000000000 */
[----:B------:R-:W-:Y:S02]  /*10f40*/  IMAD.MOV.U32 R147, RZ, RZ, -0x7fffffe0 ;  /* 0x80000020ff937424 */ /* 0x000fe400078e00ff */
[----:B------:R-:W-:-:S03]  /*10f50*/  VIADD R146, R20, 0x480 ;  /* 0x0000048014927836 */ /* 0x000fc60000000000 */
[----:B------:R-:W-:Y:S01]  /*10f60*/  HGMMA.64x16x16.F32 R112, gdesc[UR52], R112, gsb0 ;  /* 0x00200000347079f0 */ /* 0x000fe20008000870 */
[----:B------:R-:W-:Y:S02]  /*10f70*/  R2UR UR55, R150 ;  /* 0x00000000963772ca */ /* 0x000fe400000e0000 */
[----:B------:R-:W-:Y:S02]  /*10f80*/  R2UR UR54, R149 ;  /* 0x00000000953672ca */ /* 0x000fe400000e0000 */
[----:B------:R-:W-:Y:S02]  /*10f90*/  R2UR UR52, R12 ;  /* 0x000000000c3472ca */ /* 0x000fe400000e0000 */
[----:B------:R-:W-:Y:S01]  /*10fa0*/  R2UR UR53, R13 ;  /* 0x000000000d3572ca */ /* 0x000fe200000e0000 */
[----:B------:R-:W-:Y:S02]  /*10fb0*/  WARPGROUP.DEPBAR.LE gsb0, 0x0 ;  /* 0x00008000000079c5 */ /* 0x000fe40000010000 */
[----:B------:R-:W-:-:S06]  /*10fc0*/  WARPGROUP.ARRIVE ;  /* 0x00000000000079c5 */ /* 0x000fcc0000000000 */
        /* <DEDUP_REMOVED lines=10> */
[----:B------:R-:W-:Y:S01]  /*11070*/  R2UR UR11, R24 ;  /* 0x00000000180b72ca */ /* 0x000fe200000e0000 */
[----:B------:R-:W-:Y:S02]  /*11080*/  WARPGROUP.DEPBAR.LE gsb0, 0x0 ;  /* 0x00008000000079c5 */ /* 0x000fe40000010000 */
[----:B------:R-:W-:Y:S01]  /*11090*/  WARPGROUP.ARRIVE ;  /* 0x00000000000079c5 */ /* 0x000fe20000000000 */
[----:B------:R-:W-:Y:S01]  /*110a0*/  IMAD.MOV.U32 R147, RZ, RZ, -0x7fffffe0 ;  /* 0x80000020ff937424 */ /* 0x000fe200078e00ff */
[----:B------:R-:W-:Y:S01]  /*110b0*/  IADD3 R146, R20, 0x4c0, RZ ;  /* 0x000004c014927810 */ /* 0x000fe20007ffe0ff */
[----:B------:R0:W5:Y:S01]  /*110c0*/  LDL.LU R24, [R1+0xb0] ;  /* 0x0000b00001187983 */ /* 0x0001620000300800 */
[----:B------:R-:W-:-:S02]  /*110d0*/  R2UR UR10, R156 ;  /* 0x000000009c0a72ca */ /* 0x000fc400000e0000 */
[----:B------:R-:W-:Y:S01]  /*110e0*/  HGMMA.64x16x16.F32 R88, gdesc[UR4], R88, gsb0 ;  /* 0x00200000045879f0 */ /* 0x000fe20008000858 */
[----:B------:R-:W-:Y:S02]  /*110f0*/  R2UR UR12, R146 ;  /* 0x00000000920c72ca */ /* 0x000fe400000e0000 */
[----:B------:R-:W-:Y:S02]  /*11100*/  R2UR UR13, R147 ;  /* 0x00000000930d72ca */ /* 0x000fe400000e0000 */
[----:B------:R-:W-:Y:S01]  /*11110*/  R2UR UR7, R23 ;  /* 0x00000000170772ca */ /* 0x000fe200000e0000 */
[----:B------:R-:W-:Y:S02]  /*11120*/  WARPGROUP.DEPBAR.LE gsb0, 0x0 ;  /* 0x00008000000079c5 */ /* 0x000fe40000010000 */
[----:B------:R-:W-:Y:S01]  /*11130*/  WARPGROUP.ARRIVE ;  /* 0x00000000000079c5 */ /* 0x000fe20000000000 */
[----:B------:R-:W-:Y:S01]  /*11140*/  VIADD R146, R20, 0x500 ;  /* 0x0000050014927836 */ /* 0x000fe20000000000 */
[----:B------:R-:W-:Y:S01]  /*11150*/  R2UR UR6, R155 ;  /* 0x000000009b0672ca */ /* 0x000fe200000e0000 */
[----:B------:R-:W-:Y:S01]  /*11160*/  IMAD.MOV.U32 R147, RZ, RZ, -0x7fffffe0 ;  /* 0x80000020ff937424 */ /* 0x000fe200078e00ff */
[----:B------:R-:W-:Y:S01]  /*11170*/  R2UR UR28, R6 ;  /* 0x00000000061c72ca */ /* 0x000fe200000e0000 */
[----:B------:R0:W5:Y:S01]  /*11180*/  LDL.LU R23, [R1+0xac] ;  /* 0x0000ac0001177983 */ /* 0x0001620000300800 */
[----:B------:R-:W-:Y:S01]  /*11190*/  HGMMA.64x16x16.F32 R80, gdesc[UR52], R80, gsb0 ;  /* 0x00200000345079f0 */ /* 0x000fe20008000850 */
[----:B------:R-:W-:-:S02]  /*111a0*/  R2UR UR55, R154 ;  /* 0x000000009a3772ca */ /* 0x000fc400000e0000 */
[----:B------:R-:W-:Y:S02]  /*111b0*/  R2UR UR54, R153 ;  /* 0x00000000993672ca */ /* 0x000fe400000e0000 */
[----:B------:R-:W-:Y:S01]  /*111c0*/  R2UR UR8, R146 ;  /* 0x00000000920872ca */ /* 0x000fe200000e0000 */
[----:B------:R-:W-:Y:S01]  /*111d0*/  VIADD R146, R20, 0x540 ;  /* 0x0000054014927836 */ /* 0x000fe20000000000 */
[----:B------:R-:W-:Y:S02]  /*111e0*/  R2UR UR52, R8 ;  /* 0x00000000083472ca */ /* 0x000fe400000e0000 */
[----:B------:R-:W-:Y:S02]  /*111f0*/  R2UR UR53, R9 ;  /* 0x00000000093572ca */ /* 0x000fe400000e0000 */
[----:B------:R-:W-:Y:S01]  /*11200*/  R2UR UR9, R147 ;  /* 0x00000000930972ca */ /* 0x000fe200000e0000 */
[----:B------:R-:W-:Y:S01]  /*11210*/  IMAD.MOV.U32 R147, RZ, RZ, -0x7fffffe0 ;  /* 0x80000020ff937424 */ /* 0x000fe200078e00ff */
[----:B------:R-:W-:-:S04]  /*11220*/  R2UR UR4, R146 ;  /* 0x00000000920472ca */ /* 0x000fc800000e0000 */
[----:B------:R-:W-:Y:S01]  /*11230*/  R2UR UR5, R147 ;  /* 0x00000000930572ca */ /* 0x000fe200000e0000 */
[----:B------:R-:W-:Y:S02]  /*11240*/  WARPGROUP.DEPBAR.LE gsb0, 0x0 ;  /* 0x00008000000079c5 */ /* 0x000fe40000010000 */
[----:B------:R-:W-:-:S06]  /*11250*/  WARPGROUP.ARRIVE ;  /* 0x00000000000079c5 */ /* 0x000fcc0000000000 */
[----:B------:R-:W-:Y:S01]  /*11260*/  HGMMA.64x16x16.F32 R72, gdesc[UR48], R72, gsb0 ;  /* 0x00200000304879f0 */ /* 0x000fe20008000848 */
[----:B------:R-:W-:Y:S02]  /*11270*/  R2UR UR51, R152 ;  /* 0x00000000983372ca */ /* 0x000fe400000e0000 */
[----:B------:R-:W-:Y:S01]  /*11280*/  R2UR UR50, R151 ;  /* 0x00000000973272ca */ /* 0x000fe200000e0000 */
[----:B------:R-:W-:Y:S02]  /*11290*/  WARPGROUP.DEPBAR.LE gsb0, 0x0 ;  /* 0x00008000000079c5 */ /* 0x000fe40000010000 */
[----:B------:R-:W-:-:S06]  /*112a0*/  WARPGROUP.ARRIVE ;  /* 0x00000000000079c5 */ /* 0x000fcc0000000000 */
[----:B------:R-:W-:Y:S01]  /*112b0*/  HGMMA.64x16x16.F32 R136, gdesc[UR40], R136, gsb0 ;  /* 0x00200000288879f0 */ /* 0x000fe20008000888 */
[----:B------:R-:W-:Y:S02]  /*112c0*/  R2UR UR43, R19 ;  /* 0x00000000132b72ca */ /* 0x000fe400000e0000 */
[----:B------:R-:W-:Y:S01]  /*112d0*/  R2UR UR42, R18 ;  /* 0x00000000122a72ca */ /* 0x000fe200000e0000 */
[----:B------:R-:W-:Y:S01]  /*112e0*/  VIADD R146, R20, 0x580 ;  /* 0x0000058014927836 */ /* 0x000fe20000000000 */
[C---:B------:R-:W-:Y:S01]  /*112f0*/  R2UR UR40, R8.reuse ;  /* 0x00000000082872ca */ /* 0x040fe200000e0000 */
[----:B------:R-:W-:Y:S01]  /*11300*/  IMAD.MOV.U32 R147, RZ, RZ, -0x7fffffe0 ;  /* 0x80000020ff937424 */ /* 0x000fe200078e00ff */
[----:B------:R-:W-:Y:S01]  /*11310*/  R2UR UR41, R9 ;  /* 0x00000000092972ca */ /* 0x000fe200000e0000 */
[----:B------:R0:W5:Y:S01]  /*11320*/  LDL.LU R19, [R1+0xa8] ;  /* 0x0000a80001137983 */ /* 0x0001620000300800 */
[----:B------:R-:W-:Y:S02]  /*11330*/  WARPGROUP.DEPBAR.LE gsb0, 0x0 ;  /* 0x00008000000079c5 */ /* 0x000fe40000010000 */
[----:B------:R-:W-:Y:S01]  /*11340*/  WARPGROUP.ARRIVE ;  /* 0x00000000000079c5 */ /* 0x000fe20000000000 */
[----:B------:R-:W-:Y:S01]  /*11350*/  R2UR UR48, R8 ;  /* 0x00000000083072ca */ /* 0x000fe200000e0000 */
[----:B------:R0:W5:Y:S04]  /*11360*/  LDL.LU R18, [R1+0xa4] ;  /* 0x0000a40001127983 */ /* 0x0001680000300800 */
[----:B------:R-:W-:Y:S03]  /*11370*/  HGMMA.64x16x16.F32 R128, gdesc[UR44], R128, gsb0 ;  /* 0x002000002c8079f0 */ /* 0x000fe60008000880 */
        /* <DEDUP_REMOVED lines=10> */
[----:B------:R-:W-:Y:S02]  /*11420*/  R2UR UR46, R16 ;  /* 0x00000000102e72ca */ /* 0x000fe400000e0000 */
[----:B------:R-:W-:Y:S02]  /*11430*/  R2UR UR44, R8 ;  /* 0x00000000082c72ca */ /* 0x000fe400000e0000 */
[C---:B------:R-:W-:Y:S02]  /*11440*/  R2UR UR45, R9.reuse ;  /* 0x00000000092d72ca */ /* 0x040fe400000e0000 */
[----:B------:R-:W-:Y:S02]  /*11450*/  R2UR UR49, R9 ;  /* 0x00000000093172ca */ /* 0x000fe400000e0000 */
[----:B------:R-:W-:-:S02]  /*11460*/  R2UR UR59, R15 ;  /* 0x000000000f3b72ca */ /* 0x000fc400000e0000 */
[----:B------:R-:W-:Y:S02]  /*11470*/  R2UR UR58, R14 ;  /* 0x000000000e3a72ca */ /* 0x000fe400000e0000 */
[----:B------:R-:W-:Y:S02]  /*11480*/  R2UR UR56, R8 ;  /* 0x00000000083872ca */ /* 0x000fe400000e0000 */
[----:B------:R-:W-:Y:S01]  /*11490*/  R2UR UR57, R9 ;  /* 0x00000000093972ca */ /* 0x000fe200000e0000 */
[----:B------:R-:W-:Y:S01]  /*114a0*/  UMOV UR40, UR16 ;  /* 0x0000001000287c82 */ /* 0x000fe20008000000 */
[----:B------:R-:W-:Y:S02]  /*114b0*/  WARPGROUP.DEPBAR.LE gsb0, 0x0 ;  /* 0x00008000000079c5 */ /* 0x000fe40000010000 */
[----:B------:R-:W-:Y:S01]  /*114c0*/  WARPGROUP.ARRIVE ;  /* 0x00000000000079c5 */ /* 0x000fe20000000000 */
[----:B------:R-:W-:Y:S01]  /*114d0*/  UMOV UR41, UR17 ;  /* 0x0000001100297c82 */ /* 0x000fe20008000000 */
[----:B------:R-:W-:Y:S01]  /*114e0*/  R2UR UR20, R146 ;  /* 0x00000000921472ca */ /* 0x000fe200000e0000 */
[----:B------:R0:W5:Y:S03]  /*114f0*/  LDL.LU R17, [R1+0xa0] ;  /* 0x0000a00001117983 */ /* 0x0001660000300800 */
[----:B------:R-:W-:Y:S01]  /*11500*/  HGMMA.64x16x16.F32 R96, gdesc[UR44], R96, gsb0 ;  /* 0x002000002c6079f0 */ /* 0x000fe20008000860 */
[----:B------:R-:W-:-:S02]  /*11510*/  R2UR UR16, R6 ;  /* 0x00000000061072ca */ /* 0x000fc400000e0000 */
[----:B------:R-:W-:Y:S02]  /*11520*/  R2UR UR17, R7 ;  /* 0x00000000071172ca */ /* 0x000fe400000e0000 */
[----:B------:R-:W-:Y:S02]  /*11530*/  R2UR UR21, R147 ;  /* 0x00000000931572ca */ /* 0x000fe400000e0000 */
[----:B------:R-:W-:Y:S02]  /*11540*/  R2UR UR27, R0 ;  /* 0x00000000001b72ca */ /* 0x000fe400000e0000 */
[----:B------:R-:W-:Y:S02]  /*11550*/  R2UR UR26, R157 ;  /* 0x000000009d1a72ca */ /* 0x000fe400000e0000 */
[----:B------:R-:W-:Y:S02]  /*11560*/  R2UR UR24, R6 ;  /* 0x00000000061872ca */ /* 0x000fe400000e0000 */
[----:B------:R-:W-:-:S02]  /*11570*/  R2UR UR25, R7 ;  /* 0x00000000071972ca */ /* 0x000fc400000e0000 */
[C---:B------:R-:W-:Y:S02]  /*11580*/  R2UR UR29, R7.reuse ;  /* 0x00000000071d72ca */ /* 0x040fe400000e0000 */
[C---:B------:R-:W-:Y:S02]  /*11590*/  R2UR UR32, R6.reuse ;  /* 0x00000000062072ca */ /* 0x040fe400000e0000 */
[C---:B------:R-:W-:Y:S02]  /*115a0*/  R2UR UR33, R7.reuse ;  /* 0x00000000072172ca */ /* 0x040fe400000e0000 */
[----:B------:R-:W-:Y:S02]  /*115b0*/  R2UR UR36, R6 ;  /* 0x00000000062472ca */ /* 0x000fe400000e0000 */
[----:B------:R-:W-:Y:S01]  /*115c0*/  R2UR UR37, R7 ;  /* 0x00000000072572ca */ /* 0x000fe200000e0000 */
[----:B------:R-:W-:Y:S01]  /*115d0*/  VIADD R146, R20, 0x5c0 ;  /* 0x000005c014927836 */ /* 0x000fe20000000000 */
[----:B------:R0:W5:Y:S01]  /*115e0*/  LDL.LU R16, [R1+0x9c] ;  /* 0x00009c0001107983 */ /* 0x0001620000300800 */
[----:B------:R-:W-:-:S02]  /*115f0*/  WARPGROUP.DEPBAR.LE gsb0, 0x0 ;  /* 0x00008000000079c5 */ /* 0x000fc40000010000 */
[----:B------:R-:W-:Y:S01]  /*11600*/  WARPGROUP.ARRIVE ;  /* 0x00000000000079c5 */ /* 0x000fe20000000000 */
[----:B------:R-:W-:Y:S01]  /*11610*/  UMOV UR44, UR12 ;  /* 0x0000000c002c7c82 */ /* 0x000fe20008000000 */
[----:B------:R-:W-:Y:S01]  /*11620*/  UMOV UR45, UR13 ;  /* 0x0000000d002d7c82 */ /* 0x000fe20008000000 */
[----:B------:R-:W-:Y:S01]  /*11630*/  IMAD.MOV.U32 R147, RZ, RZ, -0x7fffffe0 ;  /* 0x80000020ff937424 */ /* 0x000fe200078e00ff */
[----:B------:R0:W5:Y:S02]  /*11640*/  LDL.LU R15, [R1+0x98] ;  /* 0x00009800010f7983 */ /* 0x0001640000300800 */
[----:B------:R-:W-:Y:S01]  /*11650*/  HGMMA.64x16x16.F32 R88, gdesc[UR48], R88, gsb0 ;  /* 0x00200000305879f0 */ /* 0x000fe20008000858 */
[----:B------:R-:W-:Y:S01]  /*11660*/  R2UR UR12, R6 ;  /* 0x00000000060c72ca */ /* 0x000fe200000e0000 */
[----:B------:R0:W5:Y:S01]  /*11670*/  LDL.LU R14, [R1+0x94] ;  /* 0x00009400010e7983 */ /* 0x0001620000300800 */
[----:B------:R-:W-:Y:S01]  /*11680*/  UMOV UR48, UR8 ;  /* 0x0000000800307c82 */ /* 0x000fe20008000000 */
[----:B------:R-:W-:-:S02]  /*11690*/  WARPGROUP.DEPBAR.LE gsb0, 0x0 ;  /* 0x00008000000079c5 */ /* 0x000fc40000010000 */
[----:B------:R-:W-:Y:S01]  /*116a0*/  WARPGROUP.ARRIVE ;  /* 0x00000000000079c5 */ /* 0x000fe20000000000 */
[----:B------:R-:W-:Y:S01]  /*116b0*/  UMOV UR49, UR9 ;  /* 0x0000000900317c82 */ /* 0x000fe20008000000 */
[----:B------:R-:W-:Y:S01]  /*116c0*/  R2UR UR13, R7 ;  /* 0x00000000070d72ca */ /* 0x000fe200000e0000 */
[----:B------:R0:W5:Y:S03]  /*116d0*/  LDL.LU R0, [R1+0x90] ;  /* 0x0000900001007983 */ /* 0x0001660000300800 */
        /* <DEDUP_REMOVED lines=193> */
.L_x_1973:
[----:B------:R-:W-:Y:S01]  /*122f0*/  SHF.L.U32 R20, R145, 0x1f, RZ ;  /* 0x0000001f91147819 */ /* 0x000fe200000006ff */
[----:B-----5:R-:W-:-:S04]  /*12300*/  IMAD R21, R15, 0x8, R16 ;  /* 0x000000080f157824 */ /* 0x020fc800078e0210 */
[----:B------:R0:W1:Y:S01]  /*12310*/  SYNCS.PHASECHK.TRANS64.TRYWAIT P2, [R21+URZ+0x31c50], R20 ;  /* 0x031c5014150075a7 */ /* 0x000062000804017f */
[----:B------:R-:W-:Y:S05]  /*12320*/  @!P0 BRA `(.L_x_1974) ;  /* 0x0000000000048947 */ /* 0x000fea0003800000 */
[----:B------:R-:W-:Y:S01]  /*12330*/  BPT.TRAP 0x1 ;  /* 0x000000040000795c */ /* 0x000fe20000300000 */
.L_x_1974:
[----:B-1----:R-:W-:Y:S05]  /*12340*/  @P2 BRA `(.L_x_1972) ;  /* 0x0000000000082947 */ /* 0x002fea0003800000 */
[----:B------:R-:W1:Y:S02]  /*12350*/  SYNCS.PHASECHK.TRANS64.TRYWAIT P2, [R21+URZ+0x31c50], R20 ;  /* 0x031c5014150075a7 */ /* 0x000e64000804017f */
[----:B-1----:R-:W-:Y:S05]  /*12360*/  @!P2 BRA `(.L_x_1975) ;  /* 0x000001100014a947 */ /* 0x002fea0003800000 */
.L_x_1972:
[----:B------:R-:W-:Y:S05]  /*12370*/  WARPSYNC.ALL ;  /* 0x0000000000007948 */ /* 0x000fea0003800000 */
[----:B------:R-:W-:Y:S01]  /*12380*/  ULDC UR4, c[0x0][0x9d8] ;  /* 0x0002760000047ab9 */ /* 0x000fe20000000800 */
[----:B------:R-:W-:Y:S01]  /*12390*/  ULDC UR5, c[0x0][0x988] ;  /* 0x0002620000057ab9 */ /* 0x000fe20000000800 */
[----:B------:R-:W-:Y:S01]  /*123a0*/  FMUL.FTZ R138, R138, UR4 ;  /* 0x000000048a8a7c20 */ /* 0x000fe20008410000 */
[----:B------:R-:W-:Y:S01]  /*123b0*/  FMUL.FTZ R139, R139, UR4 ;  /* 0x000000048b8b7c20 */ /* 0x000fe20008410000 */
[----:B------:R-:W-:Y:S01]  /*123c0*/  FMUL.FTZ R131, R131, UR4 ;  /* 0x0000000483837c20 */ /* 0x000fe20008410000 */
[----:B------:R-:W-:Y:S01]  /*123d0*/  FMUL.FTZ R130, R130, UR4 ;  /* 0x0000000482827c20 */ /* 0x000fe20008410000 */
[----:B01----:R0:W1:Y:S01]  /*123e0*/  MUFU.TANH R20, R138 ;  /* 0x0000008a00147308 */ /* 0x0030620000002400 */
[----:B------:R-:W-:Y:S01]  /*123f0*/  FMUL.FTZ R21, R137, UR4 ;  /* 0x0000000489157c20 */ /* 0x000fe20008410000 */
[----:B------:R-:W-:Y:S01]  /*12400*/  FMUL.FTZ R122, R122, UR4 ;  /* 0x000000047a7a7c20 */ /* 0x000fe20008410000 */
[----:B------:R-:W-:Y:S01]  /*12410*/  FMUL.FTZ R137, R141, UR4 ;  /* 0x000000048d897c20 */ /* 0x000fe20008410000 */
        /* <DEDUP_REMOVED lines=11> */
[----:B0-----:R-:W-:Y:S01]  /*124d0*/  FMUL.FTZ R138, R140, UR4 ;  /* 0x000000048c8a7c20 */ /* 0x001fe20008410000 */
[----:B------:R0:W3:Y:S01]  /*124e0*/  MUFU.TANH R147, R131 ;  /* 0x0000008300937308 */ /* 0x0000e20000002400 */
[----:B-1----:R-:W-:-:S02]  /*124f0*/  IMAD.MOV.U32 R120, RZ, RZ, R20 ;  /* 0x000000ffff787224 */ /* 0x002fc400078e0014 */
[----:B------:R-:W-:Y:S01]  /*12500*/  FMUL.FTZ R123, R123, UR4 ;  /* 0x000000047b7b7c20 */ /* 0x000fe20008410000 */
[----:B------:R-:W-:Y:S01]  /*12510*/  FMUL.FTZ R126, R126, UR4 ;  /* 0x000000047e7e7c20 */ /* 0x000fe20008410000 */
[----:B------:R-:W-:Y:S01]  /*12520*/  FMUL.FTZ R128, R128, UR4 ;  /* 0x0000000480807c20 */ /* 0x000fe20008410000 */
[----:B------:R-:W-:Y:S01]  /*12530*/  FMUL.FTZ R129, R129, UR4 ;  /* 0x0000000481817c20 */ /* 0x000fe20008410000 */
[----:B------:R-:W-:Y:S01]  /*12540*/  FMUL.FTZ R156, R114, UR4 ;  /* 0x00000004729c7c20 */ /* 0x000fe20008410000 */
[----:B------:R-:W-:Y:S01]  /*12550*/  FMUL.FTZ R152, R106, UR4 ;  /* 0x000000046a987c20 */ /* 0x000fe20008410000 */
[----:B------:R1:W-:Y:S01]  /*12560*/  MUFU.TANH R148, R130 ;  /* 0x0000008200947308 */ /* 0x0003e20000002400 */
[----:B------:R-:W-:-:S07]  /*12570*/  FMUL.FTZ R154, R118, UR4 ;  /* 0x00000004769a7c20 */ /* 0x000fce0008410000 */
[----:B------:R-:W4:Y:S01]  /*12580*/  MUFU.TANH R149, R143 ;  /* 0x0000008f00957308 */ /* 0x000f220000002400 */
[----:B------:R-:W-:Y:S01]  /*12590*/  FMUL.FTZ R100, R91, UR4 ;  /* 0x000000045b647c20 */ /* 0x000fe20008410000 */
[----:B------:R-:W-:Y:S01]  /*125a0*/  FMUL.FTZ R119, R111, UR4 ;  /* 0x000000046f777c20 */ /* 0x000fe20008410000 */
[----:B------:R-:W4:Y:S01]  /*125b0*/  LDL R91, [R1+0x34] ;  /* 0x00003400015b7983 */ /* 0x000f220000100800 */
[----:B0-----:R-:W-:Y:S01]  /*125c0*/  FMUL.FTZ R131, R132, UR4 ;  /* 0x0000000484837c20 */ /* 0x001fe20008410000 */
[----:B------:R-:W-:Y:S01]  /*125d0*/  FMUL.FTZ R132, R105, UR4 ;  /* 0x0000000469847c20 */ /* 0x000fe20008410000 */
[----:B------:R-:W-:Y:S01]  /*125e0*/  FMUL.FTZ R105, R108, UR4 ;  /* 0x000000046c697c20 */ /* 0x000fe20008410000 */
[----:B-1----:R-:W-:Y:S01]  /*125f0*/  FMUL.FTZ R130, R133, UR4 ;  /* 0x0000000485827c20 */ /* 0x002fe20008410000 */
[----:B------:R0:W1:Y:S01]  /*12600*/  MUFU.TANH R20, R122 ;  /* 0x0000007a00147308 */ /* 0x0000620000002400 */
[----:B------:R-:W-:Y:S01]  /*12610*/  FMUL.FTZ R140, R121, UR4 ;  /* 0x00000004798c7c20 */ /* 0x000fe20008410000 */
[----:B------:R-:W-:Y:S01]  /*12620*/  FMUL.FTZ R139, R124, UR4 ;  /* 0x000000047c8b7c20 */ /* 0x000fe20008410000 */
[----:B------:R-:W-:Y:S01]  /*12630*/  FMUL.FTZ R121, R125, UR4 ;  /* 0x000000047d797c20 */ /* 0x000fe20008410000 */
[----:B------:R-:W-:Y:S01]  /*12640*/  FMUL.FTZ R133, R104, UR4 ;  /* 0x0000000468857c20 */ /* 0x000fe20008410000 */
[----:B------:R-:W-:Y:S01]  /*12650*/  FMUL.FTZ R104, R109, UR4 ;  /* 0x000000046d687c20 */ /* 0x000fe20008410000 */
[----:B------:R-:W-:Y:S01]  /*12660*/  FMUL.FTZ R106, R96, UR4 ;  /* 0x00000004606a7c20 */ /* 0x000fe20008410000 */
[----:B------:R-:W-:Y:S01]  /*12670*/  FMUL.FTZ R96, R97, UR4 ;  /* 0x0000000461607c20 */ /* 0x000fe20008410000 */
[----:B------:R1:W1:Y:S01]  /*12680*/  MUFU.TANH R145, R135 ;  /* 0x0000008700917308 */ /* 0x0002620000002400 */
[----:B0-----:R-:W-:Y:S01]  /*12690*/  FMUL.FTZ R122, R112, UR4 ;  /* 0x00000004707a7c20 */ /* 0x001fe20008410000 */
[----:B------:R-:W-:Y:S01]  /*126a0*/  FMUL.FTZ R112, R113, UR4 ;  /* 0x0000000471707c20 */ /* 0x000fe20008410000 */
[----:B--2---:R-:W-:-:S02]  /*126b0*/  IMAD.MOV.U32 R113, RZ, RZ, R151 ;  /* 0x000000ffff717224 */ /* 0x004fc400078e0097 */
[----:B------:R-:W-:Y:S01]  /*126c0*/  FMUL.FTZ R151, R107, UR4 ;  /* 0x000000046b977c20 */ /* 0x000fe20008410000 */
[----:B---3--:R-:W-:Y:S02]  /*126d0*/  IMAD.MOV.U32 R107, RZ, RZ, R147 ;  /* 0x000000ffff6b7224 */ /* 0x008fe400078e0093 */
[----:B------:R-:W-:Y:S01]  /*126e0*/  FMUL.FTZ R124, R89, UR4 ;  /* 0x00000004597c7c20 */ /* 0x000fe20008410000 */
[----:B------:R-:W2:Y:S01]  /*126f0*/  LDL R147, [R1+0x2c] ;  /* 0x00002c0001937983 */ /* 0x000ea20000100800 */
[----:B----4-:R-:W-:Y:S02]  /*12700*/  IMAD.MOV.U32 R115, RZ, RZ, R149 ;  /* 0x000000ffff737224 */ /* 0x010fe400078e0095 */
[----:B-1----:R-:W-:Y:S01]  /*12710*/  FMUL.FTZ R135, R116, UR4 ;  /* 0x0000000474877c20 */ /* 0x002fe20008410000 */
[----:B------:R-:W-:Y:S01]  /*12720*/  IMAD.MOV.U32 R116, RZ, RZ, R148 ;  /* 0x000000ffff747224 */ /* 0x000fe200078e0094 */
[----:B------:R-:W3:Y:S01]  /*12730*/  LDL R149, [R1+0x68] ;  /* 0x0000680001957983 */ /* 0x000ee20000100800 */
[----:B------:R-:W-:-:S02]  /*12740*/  IMAD.MOV.U32 R111, RZ, RZ, R20 ;  /* 0x000000ffff6f7224 */ /* 0x000fc400078e0014 */
[----:B------:R-:W-:Y:S01]  /*12750*/  FMUL.FTZ R20, R103, UR4 ;  /* 0x0000000467147c20 */ /* 0x000fe20008410000 */
[----:B------:R0:W1:Y:S01]  /*12760*/  MUFU.TANH R146, R134 ;  /* 0x0000008600927308 */ /* 0x0000620000002400 */
[----:B------:R-:W4:Y:S01]  /*12770*/  LDL R148, [R1+0x40] ;  /* 0x0000400001947983 */ /* 0x000f220000100800 */
[----:B------:R-:W-:Y:S01]  /*12780*/  FMUL.FTZ R118, R98, UR4 ;  /* 0x0000000462767c20 */ /* 0x000fe20008410000 */
[----:B------:R-:W-:Y:S02]  /*12790*/  IMAD.MOV.U32 R109, RZ, RZ, R145 ;  /* 0x000000ffff6d7224 */ /* 0x000fe400078e0091 */
[----:B------:R-:W-:Y:S01]  /*127a0*/  FMUL.FTZ R125, R88, UR4 ;  /* 0x00000004587d7c20 */ /* 0x000fe20008410000 */
[----:B------:R-:W3:Y:S02]  /*127b0*/  LDL R103, [R1+0x6c] ;  /* 0x00006c0001677983 */ /* 0x000ee40000100800 */
[----:B------:R-:W1:Y:S01]  /*127c0*/  MUFU.TANH R150, R142 ;  /* 0x0000008e00967308 */ /* 0x000e620000002400 */
[----:B0-----:R-:W-:Y:S01]  /*127d0*/  FMUL.FTZ R134, R117, UR4 ;  /* 0x0000000475867c20 */ /* 0x001fe20008410000 */
[----:B------:R-:W-:-:S06]  /*127e0*/  FMUL.FTZ R117, R99, UR4 ;  /* 0x0000000463757c20 */ /* 0x000fcc0008410000 */
[----:B------:R-:W0:Y:S01]  /*127f0*/  MUFU.TANH R143, R123 ;  /* 0x0000007b008f7308 */ /* 0x000e220000002400 */
[----:B-1----:R-:W-:Y:S02]  /*12800*/  IMAD.MOV.U32 R108, RZ, RZ, R146 ;  /* 0x000000ffff6c7224 */ /* 0x002fe400078e0092 */
[----:B------:R-:W-:-:S05]  /*12810*/  FMUL.FTZ R146, R72, UR4 ;  /* 0x0000000448927c20 */ /* 0x000fca0008410000 */
[----:B------:R-:W-:Y:S01]  /*12820*/  MUFU.TANH R136, R136 ;  /* 0x0000008800887308 */ /* 0x000fe20000002400 */
[----:B------:R-:W-:Y:S02]  /*12830*/  IMAD.MOV.U32 R114, RZ, RZ, R150 ;  /* 0x000000ffff727224 */ /* 0x000fe400078e0096 */
[----:B------:R-:W-:Y:S01]  /*12840*/  FMUL.FTZ R150, R110, UR4 ;  /* 0x000000046e967c20 */ /* 0x000fe20008410000 */
[----:B------:R-:W-:Y:S01]  /*12850*/  FMUL.FTZ R110, R102, UR4 ;  /* 0x00000004666e7c20 */ /* 0x000fe20008410000 */
[----:B------:R-:W-:-:S03]  /*12860*/  FMUL.FTZ R102, R90, UR4 ;  /* 0x000000045a667c20 */ /* 0x000fc60008410000 */
[----:B------:R-:W-:Y:S01]  /*12870*/  MUFU.TANH R21, R21 ;  /* 0x0000001500157308 */ /* 0x000fe20000002400 */
[----:B0-----:R-:W-:-:S07]  /*12880*/  IMAD.MOV.U32 R90, RZ, RZ, R143 ;  /* 0x000000ffff5a7224 */ /* 0x001fce00078e008f */
[----:B------:R-:W-:Y:S08]  /*12890*/  MUFU.TANH R138, R138 ;  /* 0x0000008a008a7308 */ /* 0x000ff00000002400 */
[----:B------:R-:W-:Y:S08]  /*128a0*/  MUFU.TANH R137, R137 ;  /* 0x0000008900897308 */ /* 0x000ff00000002400 */
[----:B------:R0:W1:Y:S08]  /*128b0*/  MUFU.TANH R142, R126 ;  /* 0x0000007e008e7308 */ /* 0x0000700000002400 */
[----:B------:R-:W3:Y:S01]  /*128c0*/  MUFU.TANH R128, R128 ;  /* 0x0000008000807308 */ /* 0x000ee20000002400 */
[----:B0-----:R-:W-:-:S07]  /*128d0*/  FMUL.FTZ R126, R101, UR4 ;  /* 0x00000004657e7c20 */ /* 0x001fce0008410000 */
[----:B------:R-:W0:Y:S08]  /*128e0*/  MUFU.TANH R129, R129 ;  /* 0x0000008100817308 */ /* 0x000e300000002400 */
[----:B------:R-:W0:Y:S08]  /*128f0*/  MUFU.TANH R131, R131 ;  /* 0x0000008300837308 */ /* 0x000e300000002400 */
[----:B------:R-:W0:Y:S01]  /*12900*/  MUFU.TANH R130, R130 ;  /* 0x0000008200827308 */ /* 0x000e220000002400 */
[----:B------:R-:W-:Y:S01]  /*12910*/  FMUL.FTZ R99, R94, UR4 ;  /* 0x000000045e637c20 */ /* 0x000fe20008410000 */
[----:B------:R-:W-:-:S06]  /*12920*/  FMUL.FTZ R143, R84, UR4 ;  /* 0x00000004548f7c20 */ /* 0x000fcc0008410000 */
[----:B------:R-:W0:Y:S01]  /*12930*/  MUFU.TANH R141, R141 ;  /* 0x0000008d008d7308 */ /* 0x000e220000002400 */
[----:B------:R-:W-:Y:S01]  /*12940*/  FMUL.FTZ R101, R86, UR4 ;  /* 0x0000000456657c20 */ /* 0x000fe20008410000 */
[----:B------:R-:W-:-:S06]  /*12950*/  IMAD.MOV.U32 R94, RZ, RZ, R116 ;  /* 0x000000ffff5e7224 */ /* 0x000fcc00078e0074 */
[----:B------:R-:W0:Y:S01]  /*12960*/  MUFU.TANH R140, R140 ;  /* 0x0000008c008c7308 */ /* 0x000e220000002400 */
[----:B-1----:R-:W-:-:S07]  /*12970*/  IMAD.MOV.U32 R97, RZ, RZ, R142 ;  /* 0x000000ffff617224 */ /* 0x002fce00078e008e */
[----:B------:R-:W1:Y:S08]  /*12980*/  MUFU.TANH R139, R139 ;  /* 0x0000008b008b7308 */ /* 0x000e700000002400 */
[----:B------:R-:W1:Y:S01]  /*12990*/  MUFU.TANH R121, R121 ;  /* 0x0000007900797308 */ /* 0x000e620000002400 */
[----:B------:R-:W-:Y:S01]  /*129a0*/  FMUL.FTZ R123, R92, UR4 ;  /* 0x000000045c7b7c20 */ /* 0x000fe20008410000 */
[----:B------:R-:W-:Y:S01]  /*129b0*/  FMUL.FTZ R89, R93, UR4 ;  /* 0x000000045d597c20 */ /* 0x000fe20008410000 */
[----:B------:R-:W-:-:S05]  /*129c0*/  FMUL.FTZ R98, R95, UR4 ;  /* 0x000000045f627c20 */ /* 0x000fca0008410000 */
[----:B------:R-:W1:Y:S01]  /*129d0*/  MUFU.TANH R122, R122 ;  /* 0x0000007a007a7308 */ /* 0x000e620000002400 */
[----:B------:R-:W-:Y:S01]  /*129e0*/  FMUL.FTZ R142, R81, UR4 ;  /* 0x00000004518e7c20 */ /* 0x000fe20008410000 */
[----:B------:R-:W-:-:S06]  /*129f0*/  IMAD.MOV.U32 R92, RZ, RZ, R109 ;  /* 0x000000ffff5c7224 */ /* 0x000fcc00078e006d */
[----:B------:R-:W1:Y:S01]  /*12a00*/  MUFU.TANH R112, R112 ;  /* 0x0000007000707308 */ /* 0x000e620000002400 */
[----:B------:R-:W-:-:S07]  /*12a10*/  IMAD.MOV.U32 R93, RZ, RZ, R108 ;  /* 0x000000ffff5d7224 */ /* 0x000fce00078e006c */
[----:B------:R-:W1:Y:S01]  /*12a20*/  MUFU.TANH R135, R135 ;  /* 0x0000008700877308 */ /* 0x000e620000002400 */
[----:B------:R-:W-:-:S07]  /*12a30*/  IMAD.MOV.U32 R109, RZ, RZ, R115 ;  /* 0x000000ffff6d7224 */ /* 0x000fce00078e0073 */
[----:B------:R-:W1:Y:S01]  /*12a40*/  MUFU.TANH R134, R134 ;  /* 0x0000008600867308 */ /* 0x000e620000002400 */
[----:B------:R-:W-:Y:S02]  /*12a50*/  IMAD.MOV.U32 R95, RZ, RZ, R114 ;  /* 0x000000ffff5f7224 */ /* 0x000fe400078e0072 */
[----:B------:R-:W-:Y:S02]  /*12a60*/  IMAD.MOV.U32 R108, RZ, RZ, R113 ;  /* 0x000000ffff6c7224 */ /* 0x000fe400078e0071 */
[----:B------:R-:W-:-:S03]  /*12a70*/  IMAD.MOV.U32 R81, RZ, RZ, R120 ;  /* 0x000000ffff517224 */ /* 0x000fc600078e0078 */
[----:B------:R-:W1:Y:S08]  /*12a80*/  MUFU.TANH R133, R133 ;  /* 0x0000008500857308 */ /* 0x000e700000002400 */
[----:B------:R-:W1:Y:S08]  /*12a90*/  MUFU.TANH R132, R132 ;  /* 0x0000008400847308 */ /* 0x000e700000002400 */
[----:B------:R-:W1:Y:S08]  /*12aa0*/  MUFU.TANH R105, R105 ;  /* 0x0000006900697308 */ /* 0x000e700000002400 */
[----:B------:R-:W1:Y:S01]  /*12ab0*/  MUFU.TANH R104, R104 ;  /* 0x0000006800687308 */ /* 0x000e620000002400 */
[----:B------:R-:W-:Y:S01]  /*12ac0*/  FMUL.FTZ R80, R80, UR4 ;  /* 0x0000000450507c20 */ /* 0x000fe20008410000 */
[----:B------:R-:W-:-:S06]  /*12ad0*/  FMUL.FTZ R145, R85, UR4 ;  /* 0x0000000455917c20 */ /* 0x000fcc0008410000 */
        /* <DEDUP_REMOVED lines=8> */
[----:B------:R-:W-:Y:S08]  /*12b60*/  MUFU.TANH R155, R155 ;  /* 0x0000009b009b7308 */ /* 0x000ff00000002400 */
[----:B------:R-:W-:Y:S01]  /*12b70*/  MUFU.TANH R154, R154 ;  /* 0x0000009a009a7308 */ /* 0x000fe20000002400 */
[----:B------:R-:W-:-:S07]  /*12b80*/  FMUL.FTZ R88, R82, UR4 ;  /* 0x0000000452587c20 */ /* 0x000fce0008410000 */
[----:B------:R-:W-:Y:S08]  /*12b90*/  MUFU.TANH R157, R157 ;  /* 0x0000009d009d7308 */ /* 0x000ff00000002400 */
[----:B------:R-:W-:Y:S08]  /*12ba0*/  MUFU.TANH R153, R153 ;  /* 0x0000009900997308 */ /* 0x000ff00000002400 */
[----:B------:R-:W-:Y:S01]  /*12bb0*/  MUFU.TANH R119, R119 ;  /* 0x0000007700777308 */ /* 0x000fe20000002400 */
[----:B--2---:R-:W-:-:S07]  /*12bc0*/  IMAD R72, R147, 0xc0, RZ ;  /* 0x000000c093487824 */ /* 0x004fce00078e02ff */
[----:B------:R-:W-:Y:S01]  /*12bd0*/  MUFU.TANH R146, R146 ;  /* 0x0000009200927308 */ /* 0x000fe20000002400 */
[----:B-----5:R-:W-:-:S05]  /*12be0*/  IMAD R72, R14, -0x90, R72 ;  /* 0xffffff700e487824 */ /* 0x020fca00078e0248 */
[----:B----4-:R-:W-:Y:S02]  /*12bf0*/  IADD3 R72, R72, 0x1, R148 ;  /* 0x0000000148487810 */ /* 0x010fe40007ffe094 */
[----:B------:R-:W-:Y:S03]  /*12c00*/  MUFU.TANH R20, R20 ;  /* 0x0000001400147308 */ /* 0x000fe60000002400 */
[----:B------:R-:W-:-:S04]  /*12c10*/  IMAD.IADD R72, R72, 0x1, -R91 ;  /* 0x0000000148487824 */ /* 0x000fc800078e0a5b */
[----:B---3--:R-:W-:Y:S01]  /*12c20*/  IMAD R72, R149, -0x2, R72 ;  /* 0xfffffffe95487824 */ /* 0x008fe200078e0248 */
[----:B------:R-:W-:Y:S03]  /*12c30*/  MUFU.TANH R150, R150 ;  /* 0x0000009600967308 */ /* 0x000fe60000002400 */
[----:B------:R-:W-:Y:S01]  /*12c40*/  IMAD.IADD R103, R103, 0x1, R72 ;  /* 0x0000000167677824 */ /* 0x000fe200078e0248 */
[----:B------:R-:W-:-:S04]  /*12c50*/  MOV R91, R111 ;  /* 0x0000006f005b7202 */ /* 0x000fc80000000f00 */
[C---:B------:R-:W-:Y:S01]  /*12c60*/  ISETP.GT.AND P2, PT, R103.reuse, RZ, PT ;  /* 0x000000ff6700720c */ /* 0x040fe20003f44270 */
[----:B------:R-:W-:Y:S01]  /*12c70*/  MUFU.TANH R156, R156 ;  /* 0x0000009c009c7308 */ /* 0x000fe20000002400 */
[C---:B------:R-:W-:Y:S02]  /*12c80*/  ISETP.GT.AND P3, PT, R103.reuse, 0x1, PT ;  /* 0x000000016700780c */ /* 0x040fe40003f64270 */
[C---:B------:R-:W-:Y:S02]  /*12c90*/  ISETP.GT.AND P4, PT, R103.reuse, 0x8, PT ;  /* 0x000000086700780c */ /* 0x040fe40003f84270 */
[----:B------:R-:W-:Y:S02]  /*12ca0*/  ISETP.GT.AND P5, PT, R103, 0x9, PT ;  /* 0x000000096700780c */ /* 0x000fe40003fa4270 */
[----:B------:R-:W-:Y:S01]  /*12cb0*/  FSEL R111, R136, -INF , P2 ;  /* 0xff800000886f7808 */ /* 0x000fe20001000000 */
[----:B------:R-:W-:Y:S01]  /*12cc0*/  MUFU.TANH R110, R110 ;  /* 0x0000006e006e7308 */ /* 0x000fe20000002400 */
[----:B------:R-:W-:-:S02]  /*12cd0*/  FSEL R84, R21, -INF , P3 ;  /* 0xff80000015547808 */ /* 0x000fc40001800000 */
[----:B------:R-:W-:Y:S02]  /*12ce0*/  FSEL R86, R138, -INF , P4 ;  /* 0xff8000008a567808 */ /* 0x000fe40002000000 */
[----:B------:R-:W-:Y:S02]  /*12cf0*/  FSEL R116, R137, -INF , P5 ;  /* 0xff80000089747808 */ /* 0x000fe40002800000 */
[C---:B------:R-:W-:Y:S01]  /*12d00*/  ISETP.GT.AND P2, PT, R103.reuse, 0x10, PT ;  /* 0x000000106700780c */ /* 0x040fe20003f44270 */
[----:B------:R-:W-:Y:S01]  /*12d10*/  MUFU.TANH R152, R152 ;  /* 0x0000009800987308 */ /* 0x000fe20000002400 */
[C---:B------:R-:W-:Y:S02]  /*12d20*/  ISETP.GT.AND P3, PT, R103.reuse, 0x11, PT ;  /* 0x000000116700780c */ /* 0x040fe40003f64270 */
[C---:B------:R-:W-:Y:S02]  /*12d30*/  ISETP.GT.AND P4, PT, R103.reuse, 0x18, PT ;  /* 0x000000186700780c */ /* 0x040fe40003f84270 */
[----:B------:R-:W-:-:S02]  /*12d40*/  ISETP.GT.AND P5, PT, R103, 0x19, PT ;  /* 0x000000196700780c */ /* 0x000fc40003fa4270 */
[----:B------:R-:W-:Y:S01]  /*12d50*/  FSEL R120, R128, -INF , P2 ;  /* 0xff80000080787808 */ /* 0x000fe20001000000 */
[----:B------:R-:W-:Y:S01]  /*12d60*/  MUFU.TANH R151, R151 ;  /* 0x0000009700977308 */ /* 0x000fe20000002400 */
[----:B0-----:R-:W-:Y:S02]  /*12d70*/  FSEL R113, R129, -INF , P3 ;  /* 0xff80000081717808 */ /* 0x001fe40001800000 */
[----:B------:R-:W-:Y:S02]  /*12d80*/  FSEL R114, R131, -INF , P4 ;  /* 0xff80000083727808 */ /* 0x000fe40002000000 */
[----:B------:R-:W-:Y:S02]  /*12d90*/  FSEL R115, R130, -INF , P5 ;  /* 0xff80000082737808 */ /* 0x000fe40002800000 */
[C---:B------:R-:W-:Y:S01]  /*12da0*/  ISETP.GT.AND P2, PT, R103.reuse, 0x20, PT ;  /* 0x000000206700780c */ /* 0x040fe20003f44270 */
[----:B------:R-:W-:Y:S01]  /*12db0*/  MUFU.TANH R118, R118 ;  /* 0x0000007600767308 */ /* 0x000fe20000002400 */
[----:B------:R-:W-:-:S02]  /*12dc0*/  ISETP.GT.AND P3, PT, R103, 0x21, PT ;  /* 0x000000216700780c */ /* 0x000fc40003f64270 */
[C---:B------:R-:W-:Y:S02]  /*12dd0*/  ISETP.GT.AND P4, PT, R103.reuse, 0x28, PT ;  /* 0x000000286700780c */ /* 0x040fe40003f84270 */
[----:B------:R-:W-:Y:S02]  /*12de0*/  ISETP.GT.AND P5, PT, R103, 0x29, PT ;  /* 0x000000296700780c */ /* 0x000fe40003fa4270 */
[----:B------:R-:W-:Y:S01]  /*12df0*/  FSEL R141, R141, -INF , P2 ;  /* 0xff8000008d8d7808 */ /* 0x000fe20001000000 */
[----:B------:R-:W-:Y:S01]  /*12e00*/  MUFU.TANH R117, R117 ;  /* 0x0000007500757308 */ /* 0x000fe20000002400 */
[----:B------:R-:W-:Y:S02]  /*12e10*/  FSEL R140, R140, -INF , P3 ;  /* 0xff8000008c8c7808 */ /* 0x000fe40001800000 */
[----:B-1----:R-:W-:Y:S02]  /*12e20*/  FSEL R139, R139, -INF , P4 ;  /* 0xff8000008b8b7808 */ /* 0x002fe40002000000 */
[----:B------:R-:W-:-:S02]  /*12e30*/  FSEL R138, R121, -INF , P5 ;  /* 0xff800000798a7808 */ /* 0x000fc40002800000 */
[C---:B------:R-:W-:Y:S02]  /*12e40*/  ISETP.GT.AND P2, PT, R103.reuse, 0x30, PT ;  /* 0x000000306700780c */ /* 0x040fe40003f44270 */
[C---:B------:R-:W-:Y:S02]  /*12e50*/  ISETP.GT.AND P3, PT, R103.reuse, 0x31, PT ;  /* 0x000000316700780c */ /* 0x040fe40003f64270 */
[C---:B------:R-:W-:Y:S02]  /*12e60*/  ISETP.GT.AND P4, PT, R103.reuse, 0x38, PT ;  /* 0x000000386700780c */ /* 0x040fe40003f84270 */
[----:B------:R-:W-:Y:S02]  /*12e70*/  ISETP.GT.AND P5, PT, R103, 0x39, PT ;  /* 0x000000396700780c */ /* 0x000fe40003fa4270 */
[----:B------:R-:W-:Y:S02]  /*12e80*/  FSEL R137, R122, -INF , P2 ;  /* 0xff8000007a897808 */ /* 0x000fe40001000000 */
[----:B------:R-:W-:-:S02]  /*12e90*/  FSEL R136, R112, -INF , P3 ;  /* 0xff80000070887808 */ /* 0x000fc40001800000 */
[----:B------:R-:W-:Y:S02]  /*12ea0*/  FSEL R135, R135, -INF , P4 ;  /* 0xff80000087877808 */ /* 0x000fe40002000000 */
[----:B------:R-:W-:Y:S02]  /*12eb0*/  FSEL R134, R134, -INF , P5 ;  /* 0xff80000086867808 */ /* 0x000fe40002800000 */
[C---:B------:R-:W-:Y:S02]  /*12ec0*/  ISETP.GT.AND P2, PT, R103.reuse, 0x40, PT ;  /* 0x000000406700780c */ /* 0x040fe40003f44270 */
[C---:B------:R-:W-:Y:S02]  /*12ed0*/  ISETP.GT.AND P3, PT, R103.reuse, 0x41, PT ;  /* 0x000000416700780c */ /* 0x040fe40003f64270 */
[C---:B------:R-:W-:Y:S02]  /*12ee0*/  ISETP.GT.AND P4, PT, R103.reuse, 0x48, PT ;  /* 0x000000486700780c */ /* 0x040fe40003f84270 */
[----:B------:R-:W-:Y:S01]  /*12ef0*/  ISETP.GT.AND P5, PT, R103, 0x49, PT ;  /* 0x000000496700780c */ /* 0x000fe20003fa4270 */
[----:B------:R-:W0:Y:S01]  /*12f00*/  MUFU.TANH R80, R80 ;  /* 0x0000005000507308 */ /* 0x000e220000002400 */
[----:B------:R-:W-:Y:S01]  /*12f10*/  FMUL.FTZ R147, R73, UR4 ;  /* 0x0000000449937c20 */ /* 0x000fe20008410000 */
[----:B------:R-:W-:Y:S01]  /*12f20*/  FMUL.FTZ R148, R76, UR4 ;  /* 0x000000044c947c20 */ /* 0x000fe20008410000 */
[----:B------:R-:W-:-:S02]  /*12f30*/  FSEL R133, R133, -INF , P2 ;  /* 0xff80000085857808 */ /* 0x000fc40001000000 */
[----:B------:R-:W-:-:S03]  /*12f40*/  FSEL R132, R132, -INF , P3 ;  /* 0xff80000084847808 */ /* 0x000fc60001800000 */
[----:B------:R-:W1:Y:S01]  /*12f50*/  MUFU.TANH R142, R142 ;  /* 0x0000008e008e7308 */ /* 0x000e620000002400 */
[----:B------:R-:W-:Y:S02]  /*12f60*/  FSEL R131, R105, -INF , P4 ;  /* 0xff80000069837808 */ /* 0x000fe40002000000 */
[----:B------:R-:W-:Y:S02]  /*12f70*/  FSEL R130, R104, -INF , P5 ;  /* 0xff80000068827808 */ /* 0x000fe40002800000 */
[----:B------:R-:W-:-:S03]  /*12f80*/  ISETP.GT.AND P2, PT, R103, 0x50, PT ;  /* 0x000000506700780c */ /* 0x000fc60003f44270 */
[----:B------:R-:W2:Y:S01]  /*12f90*/  MUFU.TANH R143, R143 ;  /* 0x0000008f008f7308 */ /* 0x000ea20000002400 */
[C---:B------:R-:W-:Y:S02]  /*12fa0*/  ISETP.GT.AND P3, PT, R103.reuse, 0x51, PT ;  /* 0x000000516700780c */ /* 0x040fe40003f64270 */
[C---:B------:R-:W-:Y:S02]  /*12fb0*/  ISETP.GT.AND P4, PT, R103.reuse, 0x58, PT ;  /* 0x000000586700780c */ /* 0x040fe40003f84270 */
[----:B------:R-:W-:-:S03]  /*12fc0*/  ISETP.GT.AND P5, PT, R103, 0x59, PT ;  /* 0x000000596700780c */ /* 0x000fc60003fa4270 */
[----:B------:R-:W3:Y:S01]  /*12fd0*/  MUFU.TANH R145, R145 ;  /* 0x0000009100917308 */ /* 0x000ee20000002400 */
[----:B------:R-:W-:Y:S02]  /*12fe0*/  FSEL R129, R106, -INF , P2 ;  /* 0xff8000006a817808 */ /* 0x000fe40001000000 */
[----:B------:R-:W-:Y:S02]  /*12ff0*/  FSEL R128, R96, -INF , P3 ;  /* 0xff80000060807808 */ /* 0x000fe40001800000 */
[----:B------:R-:W-:Y:S02]  /*13000*/  FSEL R127, R127, -INF , P4 ;  /* 0xff8000007f7f7808 */ /* 0x000fe40002000000 */
[----:B------:R-:W-:Y:S01]  /*13010*/  FSEL R126, R126, -INF , P5 ;  /* 0xff8000007e7e7808 */ /* 0x000fe20002800000 */
[----:B------:R-:W4:Y:S01]  /*13020*/  MUFU.TANH R147, R147 ;  /* 0x0000009300937308 */ /* 0x000f220000002400 */
[----:B------:R-:W-:Y:S01]  /*13030*/  ISETP.GT.AND P2, PT, R103, 0x60, PT ;  /* 0x000000606700780c */ /* 0x000fe20003f44270 */
[----:B------:R-:W-:Y:S01]  /*13040*/  FMUL.FTZ R149, R77, UR4 ;  /* 0x000000044d957c20 */ /* 0x000fe20008410000 */
[----:B------:R-:W-:-:S02]  /*13050*/  ISETP.GT.AND P3, PT, R103, 0x61, PT ;  /* 0x000000616700780c */ /* 0x000fc40003f64270 */
[C---:B------:R-:W-:Y:S02]  /*13060*/  ISETP.GT.AND P4, PT, R103.reuse, 0x68, PT ;  /* 0x000000686700780c */ /* 0x040fe40003f84270 */
[----:B------:R-:W-:Y:S01]  /*13070*/  ISETP.GT.AND P5, PT, R103, 0x69, PT ;  /* 0x000000696700780c */ /* 0x000fe20003fa4270 */
[----:B------:R-:W4:Y:S01]  /*13080*/  MUFU.TANH R148, R148 ;  /* 0x0000009400947308 */ /* 0x000f220000002400 */
[----:B------:R-:W-:Y:S02]  /*13090*/  FSEL R125, R125, -INF , P2 ;  /* 0xff8000007d7d7808 */ /* 0x000fe40001000000 */
[----:B------:R-:W-:Y:S02]  /*130a0*/  FSEL R124, R124, -INF , P3 ;  /* 0xff8000007c7c7808 */ /* 0x000fe40001800000 */
[----:B------:R-:W-:Y:S02]  /*130b0*/  FSEL R123, R123, -INF , P4 ;  /* 0xff8000007b7b7808 */ /* 0x000fe40002000000 */
[----:B------:R-:W-:-:S02]  /*130c0*/  FSEL R122, R89, -INF , P5 ;  /* 0xff800000597a7808 */ /* 0x000fc40002800000 */
[C---:B------:R-:W-:Y:S02]  /*130d0*/  ISETP.GT.AND P2, PT, R103.reuse, 0x70, PT ;  /* 0x000000706700780c */ /* 0x040fe40003f44270 */
[C---:B------:R-:W-:Y:S02]  /*130e0*/  ISETP.GT.AND P3, PT, R103.reuse, 0x71, PT ;  /* 0x000000716700780c */ /* 0x040fe40003f64270 */
[C---:B------:R-:W-:Y:S02]  /*130f0*/  ISETP.GT.AND P4, PT, R103.reuse, 0x78, PT ;  /* 0x000000786700780c */ /* 0x040fe40003f84270 */
[----:B------:R-:W-:Y:S01]  /*13100*/  ISETP.GT.AND P5, PT, R103, 0x79, PT ;  /* 0x000000796700780c */ /* 0x000fe20003fa4270 */
[----:B------:R-:W4:Y:S01]  /*13110*/  MUFU.TANH R149, R149 ;  /* 0x0000009500957308 */ /* 0x000f220000002400 */
[----:B0-----:R-:W-:Y:S02]  /*13120*/  FSEL R121, R80, -INF , P2 ;  /* 0xff80000050797808 */ /* 0x001fe40001000000 */
[----:B-1----:R-:W-:-:S02]  /*13130*/  FSEL R142, R142, -INF , P3 ;  /* 0xff8000008e8e7808 */ /* 0x002fc40001800000 */
[----:B--2---:R-:W-:Y:S02]  /*13140*/  FSEL R143, R143, -INF , P4 ;  /* 0xff8000008f8f7808 */ /* 0x004fe40002000000 */
[----:B---3--:R-:W-:Y:S02]  /*13150*/  FSEL R145, R145, -INF , P5 ;  /* 0xff80000091917808 */ /* 0x008fe40002800000 */
[C---:B------:R-:W-:Y:S02]  /*13160*/  ISETP.GT.AND P2, PT, R103.reuse, 0x80, PT ;  /* 0x000000806700780c */ /* 0x040fe40003f44270 */
[C---:B------:R-:W-:Y:S02]  /*13170*/  ISETP.GT.AND P3, PT, R103.reuse, 0x81, PT ;  /* 0x000000816700780c */ /* 0x040fe40003f64270 */
[C---:B------:R-:W-:Y:S02]  /*13180*/  ISETP.GT.AND P4, PT, R103.reuse, 0x88, PT ;  /* 0x000000886700780c */ /* 0x040fe40003f84270 */
[C---:B------:R-:W-:Y:S01]  /*13190*/  ISETP.GT.AND P5, PT, R103.reuse, 0x89, PT ;  /* 0x000000896700780c */ /* 0x040fe20003fa4270 */
[----:B------:R-:W-:Y:S01]  /*131a0*/  VIADD R103, R103, 0x8 ;  /* 0x0000000867677836 */ /* 0x000fe20000000000 */
[----:B----4-:R-:W-:-:S02]  /*131b0*/  FSEL R147, R147, -INF , P3 ;  /* 0xff80000093937808 */ /* 0x010fc40001800000 */
[----:B------:R-:W-:Y:S02]  /*131c0*/  FSEL R148, R148, -INF , P4 ;  /* 0xff80000094947808 */ /* 0x000fe40002000000 */
[C---:B------:R-:W-:Y:S02]  /*131d0*/  ISETP.GT.AND P3, PT, R103.reuse, 0x1, PT ;  /* 0x000000016700780c */ /* 0x040fe40003f64270 */
[C---:B------:R-:W-:Y:S02]  /*131e0*/  ISETP.GT.AND P4, PT, R103.reuse, 0x8, PT ;  /* 0x000000086700780c */ /* 0x040fe40003f84270 */
[----:B------:R-:W-:Y:S02]  /*131f0*/  FSEL R108, R108, -INF , P3 ;  /* 0xff8000006c6c7808 */ /* 0x000fe40001800000 */
[----:B------:R-:W-:Y:S02]  /*13200*/  ISETP.GT.AND P3, PT, R103, 0x11, PT ;  /* 0x000000116700780c */ /* 0x000fe40003f64270 */
[----:B------:R-:W-:-:S02]  /*13210*/  FSEL R85, R95, -INF , P4 ;  /* 0xff8000005f557808 */ /* 0x000fc40002000000 */
[----:B------:R-:W-:Y:S02]  /*13220*/  ISETP.GT.AND P4, PT, R103, 0x18, PT ;  /* 0x000000186700780c */ /* 0x000fe40003f84270 */
[----:B------:R-:W-:Y:S02]  /*13230*/  FSEL R149, R149, -INF , P5 ;  /* 0xff80000095957808 */ /* 0x000fe40002800000 */
[----:B------:R-:W-:Y:S02]  /*13240*/  ISETP.GT.AND P5, PT, R103, 0x9, PT ;  /* 0x000000096700780c */ /* 0x000fe40003fa4270 */
[----:B------:R-:W-:Y:S02]  /*13250*/  FSEL R107, R107, -INF , P3 ;  /* 0xff8000006b6b7808 */ /* 0x000fe40001800000 */
[----:B------:R-:W-:Y:S02]  /*13260*/  ISETP.GT.AND P3, PT, R103, 0x21, PT ;  /* 0x000000216700780c */ /* 0x000fe40003f64270 */
[----:B------:R-:W-:-:S02]  /*13270*/  FSEL R105, R93, -INF , P4 ;  /* 0xff8000005d697808 */ /* 0x000fc40002000000 */
[----:B------:R-:W-:Y:S02]  /*13280*/  ISETP.GT.AND P4, PT, R103, 0x28, PT ;  /* 0x000000286700780c */ /* 0x000fe40003f84270 */
[----:B------:R-:W-:Y:S02]  /*13290*/  FSEL R109, R109, -INF , P5 ;  /* 0xff8000006d6d7808 */ /* 0x000fe40002800000 */
[C---:B------:R-:W-:Y:S02]  /*132a0*/  ISETP.GT.AND P5, PT, R103.reuse, 0x19, PT ;  /* 0x000000196700780c */ /* 0x040fe40003fa4270 */
[----:B------:R-:W-:Y:S02]  /*132b0*/  FSEL R93, R90, -INF , P3 ;  /* 0xff8000005a5d7808 */ /* 0x000fe40001800000 */
[----:B------:R-:W-:Y:S02]  /*132c0*/  ISETP.GT.AND P3, PT, R103, 0x31, PT ;  /* 0x000000316700780c */ /* 0x000fe40003f64270 */
[----:B------:R-:W-:-:S02]  /*132d0*/  FSEL R82, R97, -INF , P4 ;  /* 0xff80000061527808 */ /* 0x000fc40002000000 */
[----:B------:R-:W-:Y:S02]  /*132e0*/  ISETP.GT.AND P4, PT, R103, 0x38, PT ;  /* 0x000000386700780c */ /* 0x000fe40003f84270 */
[----:B------:R-:W-:Y:S02]  /*132f0*/  FSEL R104, R92, -INF , P5 ;  /* 0xff8000005c687808 */ /* 0x000fe40002800000 */
[----:B------:R-:W-:Y:S02]  /*13300*/  FSEL R92, R155, -INF , P3 ;  /* 0xff8000009b5c7808 */ /* 0x000fe40001800000 */
[----:B------:R-:W2:Y:S01]  /*13310*/  LDL.LU R155, [R1+0x1c] ;  /* 0x00001c00019b7983 */ /* 0x000ea20000300800 */
[----:B------:R-:W-:-:S03]  /*13320*/  FSEL R90, R154, -INF , P4 ;  /* 0xff8000009a5a7808 */ /* 0x000fc60002000000 */
[----:B------:R-:W3:Y:S01]  /*13330*/  LDL.LU R154, [R1+0x18] ;  /* 0x00001800019a7983 */ /* 0x000ee20000300800 */
[----:B------:R-:W-:Y:S02]  /*13340*/  FSEL R146, R146, -INF , P2 ;  /* 0xff80000092927808 */ /* 0x000fe40001000000 */
[----:B------:R-:W-:-:S04]  /*13350*/  ISETP.GT.AND P2, PT, R103, RZ, PT ;  /* 0x000000ff6700720c */ /* 0x000fc80003f44270 */
[----:B------:R-:W-:Y:S02]  /*13360*/  FSEL R112, R81, -INF , P2 ;  /* 0xff80000051707808 */ /* 0x000fe40001000000 */
[C---:B------:R-:W-:Y:S02]  /*13370*/  ISETP.GT.AND P2, PT, R103.reuse, 0x10, PT ;  /* 0x000000106700780c */ /* 0x040fe40003f44270 */
[C---:B------:R-:W-:Y:S02]  /*13380*/  ISETP.GT.AND P5, PT, R103.reuse, 0x29, PT ;  /* 0x000000296700780c */ /* 0x040fe40003fa4270 */
[----:B------:R-:W-:Y:S02]  /*13390*/  FSEL R106, R94, -INF , P2 ;  /* 0xff8000005e6a7808 */ /* 0x000fe40001000000 */
[----:B------:R-:W-:-:S04]  /*133a0*/  ISETP.GT.AND P2, PT, R103, 0x20, PT ;  /* 0x000000206700780c */ /* 0x000fc80003f44270 */
[----:B------:R-:W-:Y:S02]  /*133b0*/  FSEL R96, R91, -INF , P2 ;  /* 0xff8000005b607808 */ /* 0x000fe40001000000 */
[----:B------:R-:W-:Y:S02]  /*133c0*/  FSEL R91, R157, -INF , P5 ;  /* 0xff8000009d5b7808 */ /* 0x000fe40002800000 */
[----:B------:R-:W-:-:S04]  /*133d0*/  ISETP.GT.AND P5, PT, R103, 0x39, PT ;  /* 0x000000396700780c */ /* 0x000fc80003fa4270 */
[----:B------:R-:W-:Y:S02]  /*133e0*/  FSEL R72, R153, -INF , P5 ;  /* 0xff80000099487808 */ /* 0x000fe40002800000 */
[----:B------:R-:W-:-:S04]  /*133f0*/  ISETP.GT.AND P5, PT, R103, 0x49, PT ;  /* 0x000000496700780c */ /* 0x000fc80003fa4270 */
[----:B------:R-:W-:Y:S02]  /*13400*/  FSEL R97, R119, -INF , P5 ;  /* 0xff80000077617808 */ /* 0x000fe40002800000 */
[----:B------:R-:W-:-:S04]  /*13410*/  ISETP.GT.AND P5, PT, R103, 0x59, PT ;  /* 0x000000596700780c */ /* 0x000fc80003fa4270 */
[----:B------:R-:W-:Y:S02]  /*13420*/  FSEL R94, R20, -INF , P5 ;  /* 0xff800000145e7808 */ /* 0x000fe40002800000 */
        /* <DEDUP_REMOVED lines=36> */
[----:B------:R-:W0:Y:S01]  /*13670*/  SHFL.BFLY PT, R21, R20, 0x2, 0x1f ;  /* 0x0c401f0014157f89 */ /* 0x000e2200000e0000 */
[----:B------:R-:W-:-:S04]  /*13680*/  ISETP.GT.AND P4, PT, R103, 0x48, PT ;  /* 0x000000486700780c */ /* 0x000fc80003f84270 */
[----:B------:R-:W-:Y:S02]  /*13690*/  FSEL R76, R150, -INF , P4 ;  /* 0xff800000964c7808 */ /* 0x000fe40002000000 */
[----:B------:R-:W4:Y:S01]  /*136a0*/  LDL R150, [R1+0x5c] ;  /* 0x00005c0001967983 */ /* 0x000f220000100800 */
[----:B0-----:R-:W-:-:S05]  /*136b0*/  FMNMX.FTZ R20, R20, R21, !PT ;  /* 0x0000001514147209 */ /* 0x001fca0007810000 */
[----:B------:R-:W0:Y:S01]  /*136c0*/  SHFL.BFLY PT, R21, R20, 0x1, 0x1f ;  /* 0x0c201f0014157f89 */ /* 0x000e2200000e0000 */
[----:B------:R-:W-:Y:S01]  /*136d0*/  ISETP.GT.AND P2, PT, R103, 0x30, PT ;  /* 0x000000306700780c */ /* 0x000fe20003f44270 */
[----:B------:R-:W-:Y:S01]  /*136e0*/  FMUL.FTZ R83, R83, UR4 ;  /* 0x0000000453537c20 */ /* 0x000fe20008410000 */
[----:B------:R-:W-:Y:S01]  /*136f0*/  ISETP.GT.AND P4, PT, R103, 0x58, PT ;  /* 0x000000586700780c */ /* 0x000fe20003f84270 */
[----:B------:R-:W1:Y:S01]  /*13700*/  MUFU.TANH R102, R102 ;  /* 0x0000006600667308 */ /* 0x000e620000002400 */
[----:B------:R-:W-:Y:S01]  /*13710*/  FMUL.FTZ R87, R87, UR4 ;  /* 0x0000000457577c20 */ /* 0x000fe20008410000 */
[----:B------:R-:W-:Y:S02]  /*13720*/  FSEL R89, R156, -INF , P2 ;  /* 0xff8000009c597808 */ /* 0x000fe40001000000 */
[----:B0-----:R-:W-:-:S04]  /*13730*/  FMNMX.FTZ R20, R20, R21, !PT ;  /* 0x0000001514147209 */ /* 0x001fc80007810000 */
[----:B------:R-:W-:-:S04]  /*13740*/  FSETP.NEU.FTZ.AND P6, PT, R20, -INF , PT ;  /* 0xff8000001400780b */ /* 0x000fc80003fdd000 */
[----:B------:R-:W-:Y:S01]  /*13750*/  FSEL R21, R20, RZ, P6 ;  /* 0x000000ff14157208 */ /* 0x000fe20003000000 */
[----:B------:R-:W0:Y:S04]  /*13760*/  MUFU.TANH R100, R100 ;  /* 0x0000006400647308 */ /* 0x000e280000002400 */
[----:B------:R-:W-:Y:S01]  /*13770*/  FADD.FTZ R0, -R21, R0 ;  /* 0x0000000015007221 */ /* 0x000fe20000010100 */
[----:B------:R-:W-:Y:S01]  /*13780*/  IMAD.U32 R21, RZ, RZ, UR5 ;  /* 0x00000005ff157e24 */ /* 0x000fe2000f8e00ff */
[----:B------:R-:W-:Y:S02]  /*13790*/  FSEL R73, R110, -INF , P4 ;  /* 0xff8000006e497808 */ /* 0x000fe40002000000 */
[----:B------:R-:W0:Y:S01]  /*137a0*/  MUFU.TANH R99, R99 ;  /* 0x0000006300637308 */ /* 0x000e220000002400 */
[C---:B------:R-:W-:Y:S01]  /*137b0*/  ISETP.GT.AND P2, PT, R103.reuse, 0x40, PT ;  /* 0x000000406700780c */ /* 0x040fe20003f44270 */
[----:B------:R-:W-:Y:S01]  /*137c0*/  FMUL.FTZ R110, R20, R21 ;  /* 0x00000015146e7220 */ /* 0x000fe20000410000 */
[----:B------:R-:W-:-:S02]  /*137d0*/  ISETP.GT.AND P3, PT, R103, 0x41, PT ;  /* 0x000000416700780c */ /* 0x000fc40003f64270 */
[----:B------:R-:W-:-:S03]  /*137e0*/  FSEL R81, R152, -INF , P2 ;  /* 0xff80000098517808 */ /* 0x000fc60001000000 */
[----:B------:R-:W0:Y:S01]  /*137f0*/  MUFU.TANH R98, R98 ;  /* 0x0000006200627308 */ /* 0x000e220000002400 */
[----:B------:R-:W-:Y:S02]  /*13800*/  FSEL R80, R151, -INF , P3 ;  /* 0xff80000097507808 */ /* 0x000fe40001800000 */
[C---:B------:R-:W-:Y:S02]  /*13810*/  ISETP.GT.AND P2, PT, R103.reuse, 0x50, PT ;  /* 0x000000506700780c */ /* 0x040fe40003f44270 */
[----:B------:R-:W-:-:S03]  /*13820*/  ISETP.GT.AND P3, PT, R103, 0x51, PT ;  /* 0x000000516700780c */ /* 0x000fc60003f64270 */
[----:B------:R-:W2:Y:S01]  /*13830*/  MUFU.TANH R88, R88 ;  /* 0x0000005800587308 */ /* 0x000ea20000002400 */
[----:B------:R-:W-:-:S07]  /*13840*/  FSEL R110, R110, RZ, P6 ;  /* 0x000000ff6e6e7208 */ /* 0x000fce0003000000 */
[----:B------:R-:W2:Y:S01]  /*13850*/  MUFU.TANH R83, R83 ;  /* 0x0000005300537308 */ /* 0x000ea20000002400 */
[----:B------:R-:W-:-:S07]  /*13860*/  FSEL R77, R118, -INF , P2 ;  /* 0xff800000764d7808 */ /* 0x000fce0001000000 */
[----:B------:R-:W3:Y:S01]  /*13870*/  MUFU.TANH R101, R101 ;  /* 0x0000006500657308 */ /* 0x000ee20000002400 */
[----:B------:R-:W-:Y:S01]  /*13880*/  FSEL R95, R117, -INF , P3 ;  /* 0xff800000755f7808 */ /* 0x000fe20001800000 */
[----:B------:R-:W-:-:S06]  /*13890*/  FFMA.FTZ R111, R111, R21, -R110 ;  /* 0x000000156f6f7223 */ /* 0x000fcc000001086e */
[----:B------:R-:W3:Y:S01]  /*138a0*/  MUFU.TANH R87, R87 ;  /* 0x0000005700577308 */ /* 0x000ee20000002400 */
[C---:B------:R-:W-:Y:S01]  /*138b0*/  ISETP.GT.AND P2, PT, R103.reuse, 0x60, PT ;  /* 0x000000606700780c */ /* 0x040fe20003f44270 */
[-C--:B------:R-:W-:Y:S01]  /*138c0*/  FMUL.FTZ R0, R0, R21.reuse ;  /* 0x0000001500007220 */ /* 0x080fe20000410000 */
[C---:B------:R-:W-:Y:S02]  /*138d0*/  ISETP.GT.AND P3, PT, R103.reuse, 0x61, PT ;  /* 0x000000616700780c */ /* 0x040fe40003f64270 */
[----:B------:R-:W-:Y:S01]  /*138e0*/  ISETP.GT.AND P4, PT, R103, 0x68, PT ;  /* 0x000000686700780c */ /* 0x000fe20003f84270 */
[----:B------:R-:W-:Y:S01]  /*138f0*/  FFMA.FTZ R84, R84, R21, -R110 ;  /* 0x0000001554547223 */ /* 0x000fe2000001086e */
[----:B-1----:R-:W-:Y:S02]  /*13900*/  FSEL R102, R102, -INF , P2 ;  /* 0xff80000066667808 */ /* 0x002fe40001000000 */
[----:B0-----:R-:W-:Y:S02]  /*13910*/  FSEL R100, R100, -INF , P3 ;  /* 0xff80000064647808 */ /* 0x001fe40001800000 */
[----:B------:R-:W-:Y:S01]  /*13920*/  FSEL R99, R99, -INF , P4 ;  /* 0xff80000063637808 */ /* 0x000fe20002000000 */
[----:B------:R-:W-:Y:S01]  /*13930*/  MUFU.EX2 R111, R111 ;  /* 0x0000006f006f7308 */ /* 0x000fe20000000800 */
[----:B------:R-:W-:-:S02]  /*13940*/  ISETP.GT.AND P5, PT, R103, 0x69, PT ;  /* 0x000000696700780c */ /* 0x000fc40003fa4270 */
[C---:B------:R-:W-:Y:S02]  /*13950*/  ISETP.GT.AND P2, PT, R103.reuse, 0x70, PT ;  /* 0x000000706700780c */ /* 0x040fe40003f44270 */
[C---:B------:R-:W-:Y:S02]  /*13960*/  ISETP.GT.AND P3, PT, R103.reuse, 0x71, PT ;  /* 0x000000716700780c */ /* 0x040fe40003f64270 */
[C---:B------:R-:W-:Y:S01]  /*13970*/  ISETP.GT.AND P4, PT, R103.reuse, 0x78, PT ;  /* 0x000000786700780c */ /* 0x040fe20003f84270 */
[----:B------:R-:W0:Y:S01]  /*13980*/  MUFU.EX2 R0, R0 ;  /* 0x0000000000007308 */ /* 0x000e220000000800 */
[----:B------:R-:W-:Y:S01]  /*13990*/  ISETP.GT.AND P6, PT, R103, 0x79, PT ;  /* 0x000000796700780c */ /* 0x000fe20003fc4270 */
[----:B------:R-:W-:Y:S01]  /*139a0*/  FFMA.FTZ R86, R86, R21, -R110 ;  /* 0x0000001556567223 */ /* 0x000fe2000001086e */
[----:B------:R-:W-:Y:S02]  /*139b0*/  FSEL R98, R98, -INF , P5 ;  /* 0xff80000062627808 */ /* 0x000fe40002800000 */
[----:B--2---:R-:W-:-:S02]  /*139c0*/  FSEL R88, R88, -INF , P2 ;  /* 0xff80000058587808 */ /* 0x004fc40001000000 */
[----:B------:R-:W-:Y:S01]  /*139d0*/  FSEL R83, R83, -INF , P3 ;  /* 0xff80000053537808 */ /* 0x000fe20001800000 */
[----:B------:R-:W1:Y:S01]  /*139e0*/  MUFU.EX2 R84, R84 ;  /* 0x0000005400547308 */ /* 0x000e620000000800 */
[----:B---3--:R-:W-:Y:S02]  /*139f0*/  FSEL R101, R101, -INF , P4 ;  /* 0xff80000065657808 */ /* 0x008fe40002000000 */
[C---:B------:R-:W-:Y:S02]  /*13a00*/  ISETP.GT.AND P2, PT, R103.reuse, 0x80, PT ;  /* 0x000000806700780c */ /* 0x040fe40003f44270 */
[C---:B------:R-:W-:Y:S02]  /*13a10*/  ISETP.GT.AND P3, PT, R103.reuse, 0x81, PT ;  /* 0x000000816700780c */ /* 0x040fe40003f64270 */
[C---:B------:R-:W-:Y:S02]  /*13a20*/  ISETP.GT.AND P4, PT, R103.reuse, 0x88, PT ;  /* 0x000000886700780c */ /* 0x040fe40003f84270 */
[----:B------:R-:W-:-:S02]  /*13a30*/  ISETP.GT.AND P5, PT, R103, 0x89, PT ;  /* 0x000000896700780c */ /* 0x000fc40003fa4270 */
[----:B------:R-:W-:Y:S01]  /*13a40*/  FSEL R103, R87, -INF , P6 ;  /* 0xff80000057677808 */ /* 0x000fe20003000000 */
[-CC-:B------:R-:W-:Y:S01]  /*13a50*/  FFMA.FTZ R87, R116, R21.reuse, -R110.reuse ;  /* 0x0000001574577223 */ /* 0x180fe2000001086e */
[----:B------:R-:W2:Y:S01]  /*13a60*/  MUFU.EX2 R86, R86 ;  /* 0x0000005600567308 */ /* 0x000ea20000000800 */
[-CC-:B------:R-:W-:Y:S01]  /*13a70*/  FFMA.FTZ R120, R120, R21.reuse, -R110.reuse ;  /* 0x0000001578787223 */ /* 0x180fe2000001086e */
[-CC-:B------:R-:W-:Y:S01]  /*13a80*/  FFMA.FTZ R113, R113, R21.reuse, -R110.reuse ;  /* 0x0000001571717223 */ /* 0x180fe2000001086e */
[-CC-:B------:R-:W-:Y:S01]  /*13a90*/  FFMA.FTZ R114, R114, R21.reuse, -R110.reuse ;  /* 0x0000001572727223 */ /* 0x180fe2000001086e */
[----:B------:R-:W-:-:S04]  /*13aa0*/  FFMA.FTZ R115, R115, R21, -R110 ;  /* 0x0000001573737223 */ /* 0x000fc8000001086e */
        /* <DEDUP_REMOVED lines=29> */
[----:B0-----:R-:W-:-:S04]  /*13c80*/  FFMA.FTZ R110, R0, R154, R111 ;  /* 0x0000009a006e7223 */ /* 0x001fc8000001006f */
[----:B-1----:R-:W-:-:S04]  /*13c90*/  FADD.FTZ R110, R84, R110 ;  /* 0x0000006e546e7221 */ /* 0x002fc80000010000 */
[----:B--2---:R-:W-:Y:S01]  /*13ca0*/  FADD.FTZ R110, R86, R110 ;  /* 0x0000006e566e7221 */ /* 0x004fe20000010000 */
[----:B---3--:R-:W-:-:S03]  /*13cb0*/  F2FP.F16.F32.PACK_AB R86, R87, R86 ;  /* 0x000000565756723e */ /* 0x008fc600000000ff */
[----:B------:R-:W-:Y:S01]  /*13cc0*/  FADD.FTZ R116, R87, R110 ;  /* 0x0000006e57747221 */ /* 0x000fe20000010000 */
        /* <DEDUP_REMOVED lines=25> */
[----:B------:R-:W-:-:S03]  /*13e60*/  FMUL.FTZ R74, R74, UR4 ;  /* 0x000000044a4a7c20 */ /* 0x000fc60008410000 */
[----:B------:R-:W-:Y:S01]  /*13e70*/  FMNMX.FTZ R87, R100, R87, !PT ;  /* 0x0000005764577209 */ /* 0x000fe20007810000 */
[----:B------:R-:W-:-:S03]  /*13e80*/  FMUL.FTZ R117, R75, UR4 ;  /* 0x000000044b757c20 */ /* 0x000fc60008410000 */
[----:B------:R-:W-:Y:S01]  /*13e90*/  FMNMX.FTZ R87, R99, R87, !PT ;  /* 0x0000005763577209 */ /* 0x000fe20007810000 */
[----:B------:R-:W0:Y:S01]  /*13ea0*/  MUFU.TANH R74, R74 ;  /* 0x0000004a004a7308 */ /* 0x000e220000002400 */
[----:B------:R-:W-:Y:S02]  /*13eb0*/  FMUL.FTZ R118, R78, UR4 ;  /* 0x000000044e767c20 */ /* 0x000fe40008410000 */
[----:B------:R-:W-:Y:S01]  /*13ec0*/  FMNMX.FTZ R87, R98, R87, !PT ;  /* 0x0000005762577209 */ /* 0x000fe20007810000 */
[----:B------:R-:W-:-:S03]  /*13ed0*/  FMUL.FTZ R119, R79, UR4 ;  /* 0x000000044f777c20 */ /* 0x000fc60008410000 */
[----:B------:R-:W-:Y:S01]  /*13ee0*/  FMNMX.FTZ R87, R88, R87, !PT ;  /* 0x0000005758577209 */ /* 0x000fe20007810000 */
[----:B------:R-:W1:Y:S03]  /*13ef0*/  MUFU.TANH R117, R117 ;  /* 0x0000007500757308 */ /* 0x000e660000002400 */
[----:B------:R-:W-:-:S05]  /*13f00*/  FMNMX.FTZ R87, R83, R87, !PT ;  /* 0x0000005753577209 */ /* 0x000fca0007810000 */
[----:B------:R-:W2:Y:S01]  /*13f10*/  MUFU.TANH R118, R118 ;  /* 0x0000007600767308 */ /* 0x000ea20000002400 */
[----:B------:R-:W-:Y:S02]  /*13f20*/  FMNMX.FTZ R87, R101, R87, !PT ;  /* 0x0000005765577209 */ /* 0x000fe40007810000 */
[----:B0-----:R-:W-:-:S05]  /*13f30*/  FSEL R75, R74, -INF , P2 ;  /* 0xff8000004a4b7808 */ /* 0x001fca0001000000 */
[----:B------:R-:W0:Y:S01]  /*13f40*/  MUFU.TANH R119, R119 ;  /* 0x0000007700777308 */ /* 0x000e220000002400 */
[----:B------:R-:W-:Y:S02]  /*13f50*/  FMNMX.FTZ R87, R103, R87, !PT ;  /* 0x0000005767577209 */ /* 0x000fe40007810000 */
[----:B-1----:R-:W-:Y:S02]  /*13f60*/  FSEL R117, R117, -INF , P3 ;  /* 0xff80000075757808 */ /* 0x002fe40001800000 */
[----:B------:R-:W-:Y:S02]  /*13f70*/  FMNMX.FTZ R87, R75, R87, !PT ;  /* 0x000000574b577209 */ /* 0x000fe40007810000 */
[----:B--2---:R-:W-:Y:S02]  /*13f80*/  FSEL R118, R118, -INF , P4 ;  /* 0xff80000076767808 */ /* 0x004fe40002000000 */
[----:B------:R-:W-:-:S04]  /*13f90*/  FMNMX.FTZ R87, R117, R87, !PT ;  /* 0x0000005775577209 */ /* 0x000fc80007810000 */
[----:B------:R-:W-:Y:S02]  /*13fa0*/  FMNMX.FTZ R74, R118, R87, !PT ;  /* 0x00000057764a7209 */ /* 0x000fe40007810000 */
[----:B0-----:R-:W-:-:S04]  /*13fb0*/  FSEL R119, R119, -INF , P5 ;  /* 0xff80000077777808 */ /* 0x001fc80002800000 */
[----:B------:R-:W-:-:S05]  /*13fc0*/  FMNMX.FTZ R74, R119, R74, !PT ;  /* 0x0000004a774a7209 */ /* 0x000fca0007810000 */
[----:B------:R-:W0:Y:S02]  /*13fd0*/  SHFL.BFLY PT, R78, R74, 0x2, 0x1f ;  /* 0x0c401f004a4e7f89 */ /* 0x000e2400000e0000 */
[----:B0-----:R-:W-:-:S05]  /*13fe0*/  FMNMX.FTZ R74, R74, R78, !PT ;  /* 0x0000004e4a4a7209 */ /* 0x001fca0007810000 */
[----:B------:R-:W0:Y:S02]  /*13ff0*/  SHFL.BFLY PT, R78, R74, 0x1, 0x1f ;  /* 0x0c201f004a4e7f89 */ /* 0x000e2400000e0000 */
[----:B0-----:R-:W-:Y:S02]  /*14000*/  FMNMX.FTZ R74, R74, R78, !PT ;  /* 0x0000004e4a4a7209 */ /* 0x001fe40007810000 */
[----:B----4-:R-:W-:Y:S01]  /*14010*/  LOP3.LUT R78, R150, 0x10000, RZ, 0xfc, !PT ;  /* 0x00010000964e7812 */ /* 0x010fe200078efcff */
[----:B------:R-:W-:Y:S01]  /*14020*/  IMAD.MOV.U32 R79, RZ, RZ, -0x3ffffff0 ;  /* 0xc0000010ff4f7424 */ /* 0x000fe200078e00ff */
[----:B------:R-:W-:Y:S01]  /*14030*/  WARPGROUP.ARRIVE ;  /* 0x00000000000079c5 */ /* 0x000fe20000000000 */
[----:B------:R-:W-:Y:S01]  /*14040*/  F2FP.F16.F32.PACK_AB R84, R84, R111 ;  /* 0x0000006f5454723e */ /* 0x000fe200000000ff */
[----:B------:R-:W2:Y:S01]  /*14050*/  LDL.LU R150, [R1+0x3c] ;  /* 0x00003c0001967983 */ /* 0x000ea20000300800 */
[----:B------:R-:W-:-:S05]  /*14060*/  VIADD R110, R78, 0x180 ;  /* 0x000001804e6e7836 */ /* 0x000fca0000000000 */
[----:B------:R-:W-:Y:S01]  /*14070*/  R2UR UR8, R110 ;  /* 0x000000006e0872ca */ /* 0x000fe200000e0000 */
[----:B------:R-:W-:-:S05]  /*14080*/  VIADD R110, R78, 0x300 ;  /* 0x000003004e6e7836 */ /* 0x000fca0000000000 */
[----:B------:R-:W-:Y:S01]  /*14090*/  R2UR UR12, R110 ;  /* 0x000000006e0c72ca */ /* 0x000fe200000e0000 */
[----:B------:R-:W-:-:S05]  /*140a0*/  VIADD R110, R78, 0x480 ;  /* 0x000004804e6e7836 */ /* 0x000fca0000000000 */
[----:B------:R-:W-:Y:S01]  /*140b0*/  R2UR UR16, R110 ;  /* 0x000000006e1072ca */ /* 0x000fe200000e0000 */
[----:B------:R-:W-:-:S05]  /*140c0*/  VIADD R110, R78, 0x600 ;  /* 0x000006004e6e7836 */ /* 0x000fca0000000000 */
[----:B------:R-:W-:Y:S02]  /*140d0*/  R2UR UR20, R110 ;  /* 0x000000006e1472ca */ /* 0x000fe400000e0000 */
[----:B------:R-:W-:-:S04]  /*140e0*/  IADD3 R110, R78, 0x780, RZ ;  /* 0x000007804e6e7810 */ /* 0x000fc80007ffe0ff */
[----:B------:R-:W-:Y:S01]  /*140f0*/  R2UR UR24, R110 ;  /* 0x000000006e1872ca */ /* 0x000fe200000e0000 */
[C---:B------:R-:W-:Y:S01]  /*14100*/  VIADD R110, R78.reuse, 0x900 ;  /* 0x000009004e6e7836 */ /* 0x040fe20000000000 */
[----:B------:R-:W-:-:S04]  /*14110*/  R2UR UR4, R78 ;  /* 0x000000004e0472ca */ /* 0x000fc800000e0000 */
[----:B------:R-:W-:Y:S01]  /*14120*/  R2UR UR28, R110 ;  /* 0x000000006e1c72ca */ /* 0x000fe200000e0000 */
[C---:B------:R-:W-:Y:S02]  /*14130*/  VIADD R110, R78.reuse, 0xa80 ;  /* 0x00000a804e6e7836 */ /* 0x040fe40000000000 */
[----:B------:R-:W-:-:S05]  /*14140*/  VIADD R78, R78, 0xc00 ;  /* 0x00000c004e4e7836 */ /* 0x000fca0000000000 */
[----:B------:R-:W-:Y:S01]  /*14150*/  R2UR UR36, R78 ;  /* 0x000000004e2472ca */ /* 0x000fe200000e0000 */
[----:B------:R-:W-:-:S05]  /*14160*/  VIADD R78, R16, 0x200 ;  /* 0x00000200104e7836 */ /* 0x000fca0000000000 */
[----:B------:R-:W-:-:S04]  /*14170*/  SHF.R.U32.HI R78, RZ, 0x4, R78 ;  /* 0x00000004ff4e7819 */ /* 0x000fc8000001164e */
[----:B------:R-:W-:-:S04]  /*14180*/  LOP3.LUT R78, R78, 0x3fff, RZ, 0xc0, !PT ;  /* 0x00003fff4e4e7812 */ /* 0x000fc800078ec0ff */
[----:B------:R-:W-:Y:S02]  /*14190*/  LOP3.LUT R78, R78, 0x2400000, RZ, 0xfc, !PT ;  /* 0x024000004e4e7812 */ /* 0x000fe400078efcff */
[C---:B------:R-:W-:Y:S02]  /*141a0*/  R2UR UR5, R79.reuse ;  /* 0x000000004f0572ca */ /* 0x040fe400000e0000 */
[----:B------:R-:W-:Y:S01]  /*141b0*/  R2UR UR37, R79 ;  /* 0x000000004f2572ca */ /* 0x000fe200000e0000 */
[----:B------:R-:W-:Y:S02]  /*141c0*/  IMAD R78, R15, 0x6c0, R78 ;  /* 0x000006c00f4e7824 */ /* 0x000fe400078e024e */
[----:B------:R-:W-:-:S03]  /*141d0*/  IMAD.MOV.U32 R79, RZ, RZ, -0x7fffffe0 ;  /* 0x80000020ff4f7424 */ /* 0x000fc600078e00ff */
[----:B------:R-:W-:Y:S02]  /*141e0*/  R2UR UR6, R78 ;  /* 0x000000004e0672ca */ /* 0x000fe400000e0000 */
[----:B------:R-:W-:-:S13]  /*141f0*/  R2UR UR7, R79 ;  /* 0x000000004f0772ca */ /* 0x000fda00000e0000 */
[----:B------:R-:W-:Y:S01]  /*14200*/  HGMMA.64x96x16.F32 R24, gdesc[UR4].tnspB, R24, gsb0 ;  /* 0x41600000041879f0 */ /* 0x000fe20008000818 */
[----:B------:R-:W-:Y:S01]  /*14210*/  IMAD.MOV.U32 R111, RZ, RZ, -0x3ffffff0 ;  /* 0xc0000010ff6f7424 */ /* 0x000fe200078e00ff */
[----:B------:R-:W-:Y:S01]  /*14220*/  R2UR UR32, R110 ;  /* 0x000000006e2072ca */ /* 0x000fe200000e0000 */
[----:B------:R-:W-:-:S03]  /*14230*/  VIADD R110, R78, 0x40 ;  /* 0x000000404e6e7836 */ /* 0x000fc60000000000 */
[C---:B------:R-:W-:Y:S02]  /*14240*/  R2UR UR9, R111.reuse ;  /* 0x000000006f0972ca */ /* 0x040fe400000e0000 */
[C---:B------:R-:W-:Y:S02]  /*14250*/  R2UR UR13, R111.reuse ;  /* 0x000000006f0d72ca */ /* 0x040fe400000e0000 */
[C---:B------:R-:W-:Y:S02]  /*14260*/  R2UR UR17, R111.reuse ;  /* 0x000000006f1172ca */ /* 0x040fe400000e0000 */
[C---:B------:R-:W-:Y:S02]  /*14270*/  R2UR UR21, R111.reuse ;  /* 0x000000006f1572ca */ /* 0x040fe400000e0000 */
[C---:B------:R-:W-:Y:S02]  /*14280*/  R2UR UR25, R111.reuse ;  /* 0x000000006f1972ca */ /* 0x040fe400000e0000 */
[----:B------:R-:W-:-:S02]  /*14290*/  R2UR UR29, R111 ;  /* 0x000000006f1d72ca */ /* 0x000fc400000e0000 */
[----:B------:R-:W-:Y:S01]  /*142a0*/  R2UR UR33, R111 ;  /* 0x000000006f2172ca */ /* 0x000fe200000e0000 */
[----:B------:R-:W-:Y:S01]  /*142b0*/  IMAD.MOV.U32 R111, RZ, RZ, -0x7fffffe0 ;  /* 0x80000020ff6f7424 */ /* 0x000fe200078e00ff */
[----:B------:R-:W-:-:S04]  /*142c0*/  R2UR UR10, R110 ;  /* 0x000000006e0a72ca */ /* 0x000fc800000e0000 */
[----:B------:R-:W-:Y:S01]  /*142d0*/  R2UR UR11, R111 ;  /* 0x000000006f0b72ca */ /* 0x000fe200000e0000 */
[----:B------:R-:W-:Y:S02]  /*142e0*/  WARPGROUP.DEPBAR.LE gsb0, 0x0 ;  /* 0x00008000000079c5 */ /* 0x000fe40000010000 */
[----:B------:R-:W-:-:S10]  /*142f0*/  WARPGROUP.ARRIVE ;  /* 0x00000000000079c5 */ /* 0x000fd40000000000 */
[----:B------:R-:W-:Y:S01]  /*14300*/  HGMMA.64x96x16.F32 R24, gdesc[UR8].tnspB, R24, gsb0 ;  /* 0x41600000081879f0 */ /* 0x000fe20008000818 */
[----:B------:R-:W-:Y:S02]  /*14310*/  VIADD R110, R78, 0x80 ;  /* 0x000000804e6e7836 */ /* 0x000fe40000000000 */
[----:B------:R-:W-:-:S03]  /*14320*/  IMAD.MOV.U32 R111, RZ, RZ, -0x7fffffe0 ;  /* 0x80000020ff6f7424 */ /* 0x000fc600078e00ff */
[----:B------:R-:W-:Y:S02]  /*14330*/  R2UR UR14, R110 ;  /* 0x000000006e0e72ca */ /* 0x000fe400000e0000 */
[----:B------:R-:W-:Y:S01]  /*14340*/  R2UR UR15, R111 ;  /* 0x000000006f0f72ca */ /* 0x000fe200000e0000 */
[----:B------:R-:W-:Y:S02]  /*14350*/  VIADD R110, R78, 0xc0 ;  /* 0x000000c04e6e7836 */ /* 0x000fe40000000000 */
[----:B------:R-:W-:Y:S01]  /*14360*/  IMAD.MOV.U32 R111, RZ, RZ, -0x7fffffe0 ;  /* 0x80000020ff6f7424 */ /* 0x000fe200078e00ff */
[----:B------:R-:W-:Y:S02]  /*14370*/  WARPGROUP.DEPBAR.LE gsb0, 0x0 ;  /* 0x00008000000079c5 */ /* 0x000fe40000010000 */
[----:B------:R-:W-:-:S07]  /*14380*/  WARPGROUP.ARRIVE ;  /* 0x00000000000079c5 */ /* 0x000fce0000000000 */
[----:B------:R-:W-:Y:S01]  /*14390*/  HGMMA.64x96x16.F32 R24, gdesc[UR12].tnspB, R24, gsb0 ;  /* 0x416000000c1879f0 */ /* 0x000fe20008000818 */
[----:B------:R-:W-:Y:S02]  /*143a0*/  R2UR UR18, R110 ;  /* 0x000000006e1272ca */ /* 0x000fe400000e0000 */
[----:B------:R-:W-:Y:S01]  /*143b0*/  R2UR UR19, R111 ;  /* 0x000000006f1372ca */ /* 0x000fe200000e0000 */
[----:B------:R-:W-:Y:S02]  /*143c0*/  VIADD R110, R78, 0x100 ;  /* 0x000001004e6e7836 */ /* 0x000fe40000000000 */
[----:B------:R-:W-:-:S03]  /*143d0*/  IMAD.MOV.U32 R111, RZ, RZ, -0x7fffffe0 ;  /* 0x80000020ff6f7424 */ /* 0x000fc600078e00ff */
[----:B------:R-:W-:Y:S01]  /*143e0*/  R2UR UR22, R110 ;  /* 0x000000006e1672ca */ /* 0x000fe200000e0000 */
[----:B------:R-:W-:Y:S02]  /*143f0*/  WARPGROUP.DEPBAR.LE gsb0, 0x0 ;  /* 0x00008000000079c5 */ /* 0x000fe40000010000 */
[----:B------:R-:W-:-:S06]  /*14400*/  WARPGROUP.ARRIVE ;  /* 0x00000000000079c5 */ /* 0x000fcc0000000000 */
        /* <DEDUP_REMOVED lines=9> */
[----:B------:R-:W-:Y:S01]  /*144a0*/  IMAD.MOV.U32 R111, RZ, RZ, -0x7fffffe0 ;  /* 0x80000020ff6f7424 */ /* 0x000fe200078e00ff */
[----:B------:R-:W-:-:S04]  /*144b0*/  IADD3 R110, R78, 0x180, RZ ;  /* 0x000001804e6e7810 */ /* 0x000fc80007ffe0ff */
        /* <DEDUP_REMOVED lines=19> */
[C---:B------:R-:W-:Y:S01]  /*145f0*/  FMUL.FTZ R78, R74.reuse, R21 ;  /* 0x000000154a4e7220 */ /* 0x040fe20000410000 */
[----:B------:R-:W-:-:S04]  /*14600*/  FSETP.NEU.FTZ.AND P3, PT, R74, -INF , PT ;  /* 0xff8000004a00780b */ /* 0x000fc80003f7d000 */
[----:B------:R-:W-:-:S05]  /*14610*/  FSEL R78, R78, RZ, P3 ;  /* 0x000000ff4e4e7208 */ /* 0x000fca0001800000 */
[----:B------:R-:W-:Y:S02]  /*14620*/  FFMA.FTZ R79, R112, R21, -R78 ;  /* 0x00000015704f7223 */ /* 0x000fe4000001084e */
[----:B------:R0:W-:Y:S02]  /*14630*/  MUFU.EX2 R112, R143 ;  /* 0x0000008f00707308 */ /* 0x0001e40000000800 */
[----:B0-----:R-:W3:Y:S01]  /*14640*/  LDL R143, [R1+0x30] ;  /* 0x00003000018f7983 */ /* 0x001ee20000100800 */
[----:B------:R-:W0:Y:S01]  /*14650*/  S2R R154, SR_TID.X ;  /* 0x00000000009a7919 */ /* 0x000e220000002100 */
[----:B------:R-:W-:Y:S02]  /*14660*/  WARPGROUP.DEPBAR.LE gsb0, 0x0 ;  /* 0x00008000000079c5 */ /* 0x000fe40000010000 */
[----:B------:R-:W-:-:S06]  /*14670*/  WARPGROUP.ARRIVE ;  /* 0x00000000000079c5 */ /* 0x000fcc0000000000 */
[----:B------:R-:W-:Y:S01]  /*14680*/  HGMMA.64x96x16.F32 R24, gdesc[UR36].tnspB, R24, gsb0 ;  /* 0x41600000241879f0 */ /* 0x000fe20008000818 */
[----:B0-----:R-:W-:Y:S02]  /*14690*/  SHF.R.U32.HI R87, RZ, 0x7, R154 ;  /* 0x00000007ff577819 */ /* 0x001fe4000001169a */
[----:B------:R-:W-:-:S03]  /*146a0*/  ISETP.GE.U32.AND P2, PT, R154, 0x180, PT ;  /* 0x000001809a00780c */ /* 0x000fc60003f46070 */
[----:B------:R-:W-:Y:S02]  /*146b0*/  VIADD R87, R87, 0x9 ;  /* 0x0000000957577836 */ /* 0x000fe40000000000 */
[-CC-:B------:R-:W-:Y:S01]  /*146c0*/  FFMA.FTZ R108, R108, R21.reuse, -R78.reuse ;  /* 0x000000156c6c7223 */ /* 0x180fe2000001084e */
[-CC-:B------:R-:W-:Y:S01]  /*146d0*/  FFMA.FTZ R110, R85, R21.reuse, -R78.reuse ;  /* 0x00000015556e7223 */ /* 0x180fe2000001084e */
[----:B------:R-:W-:Y:S01]  /*146e0*/  FFMA.FTZ R109, R109, R21, -R78 ;  /* 0x000000156d6d7223 */ /* 0x000fe2000001084e */
[----:B------:R-:W-:Y:S01]  /*146f0*/  SEL R85, R87, 0x9, !P2 ;  /* 0x0000000957557807 */ /* 0x000fe20005000000 */
[----:B------:R-:W-:Y:S08]  /*14700*/  MUFU.EX2 R79, R79 ;  /* 0x0000004f004f7308 */ /* 0x000ff00000000800 */
[----:B------:R-:W-:Y:S08]  /*14710*/  MUFU.EX2 R108, R108 ;  /* 0x0000006c006c7308 */ /* 0x000ff00000000800 */
[----:B------:R-:W-:Y:S08]  /*14720*/  MUFU.EX2 R110, R110 ;  /* 0x0000006e006e7308 */ /* 0x000ff00000000800 */
[----:B------:R-:W0:Y:S02]  /*14730*/  MUFU.EX2 R109, R109 ;  /* 0x0000006d006d7308 */ /* 0x000e240000000800 */
[----:B0-----:R-:W-:Y:S01]  /*14740*/  F2FP.F16.F32.PACK_AB R87, R109, R110 ;  /* 0x0000006e6d57723e */ /* 0x001fe200000000ff */
[----:B------:R-:W-:-:S02]  /*14750*/  WARPGROUP.DEPBAR.LE gsb0, 0x0 ;  /* 0x00008000000079c5 */ /* 0x000fc40000010000 */
[----:B------:R0:W-:Y:S06]  /*14760*/  BAR.ARV R85, 0x100 ;  /* 0x000400550000751d */ /* 0x0001ec0000002000 */
[--C-:B0-----:R-:W-:Y:S02]  /*14770*/  @!P1 IMAD R85, R15, 0x8, R16.reuse ;  /* 0x000000080f559824 */ /* 0x101fe400078e0210 */
[----:B------:R-:W-:Y:S02]  /*14780*/  @!P1 IMAD R15, R22, 0x8, R16 ;  /* 0x00000008160f9824 */ /* 0x000fe400078e0210 */
[----:B------:R-:W-:-:S02]  /*14790*/  @!P1 VIADD R85, R85, 0x31c60 ;  /* 0x00031c6055559836 */ /* 0x000fc40000000000 */
[----:B------:R-:W-:-:S03]  /*147a0*/  @!P1 VIADD R15, R15, 0x31c40 ;  /* 0x00031c400f0f9836 */ /* 0x000fc60000000000 */
[----:B------:R-:W-:Y:S02]  /*147b0*/  @!P1 PRMT R85, RZ, 0x654, R85 ;  /* 0x00000654ff559816 */ /* 0x000fe40000000055 */
[----:B------:R-:W-:-:S04]  /*147c0*/  @!P1 PRMT R15, RZ, 0x654, R15 ;  /* 0x00000654ff0f9816 */ /* 0x000fc8000000000f */
[----:B------:R-:W-:Y:S01]  /*147d0*/  @!P1 SYNCS.ARRIVE.TRANS64.RED.A1T0 RZ, [R15+URZ], RZ ;  /* 0x000000ff0fff99a7 */ /* 0x000fe2000810043f */
[----:B------:R0:W-:Y:S02]  /*147e0*/  @!P1 SYNCS.ARRIVE.TRANS64.RED.A1T0 RZ, [R85+URZ], RZ ;  /* 0x000000ff55ff99a7 */ /* 0x0001e4000810043f */
[----:B0-----:R-:W-:-:S05]  /*147f0*/  F2FP.F16.F32.PACK_AB R85, R108, R79 ;  /* 0x0000004f6c55723e */ /* 0x001fca00000000ff */
[----:B------:R0:W-:Y:S01]  /*14800*/  STSM.16.M88.4 [R17+0x24300], R84 ;  /* 0x0243005411007844 */ /* 0x0001e20000000200 */
[-CC-:B------:R-:W-:Y:S01]  /*14810*/  FFMA.FTZ R15, R106, R21.reuse, -R78.reuse ;  /* 0x000000156a0f7223 */ /* 0x180fe2000001084e */
[----:B0-----:R-:W0:Y:S01]  /*14820*/  MUFU.EX2 R84, R120 ;  /* 0x0000007800547308 */ /* 0x001e220000000800 */
[----:B------:R-:W-:Y:S01]  /*14830*/  FFMA.FTZ R106, R107, R21, -R78 ;  /* 0x000000156b6a7223 */ /* 0x000fe2000001084e */
[----:B0-----:R-:W-:-:S06]  /*14840*/  FADD.FTZ R107, R84, R116 ;  /* 0x00000074546b7221 */ /* 0x001fcc0000010000 */
[----:B------:R0:W-:Y:S02]  /*14850*/  MUFU.EX2 R116, R128 ;  /* 0x0000008000747308 */ /* 0x0001e40000000800 */
[----:B0-----:R-:W-:Y:S01]  /*14860*/  FFMA.FTZ R128, R82, R21, -R78 ;  /* 0x0000001552807223 */ /* 0x001fe2000001084e */
[----:B------:R-:W-:-:S05]  /*14870*/  FSEL R82, R74, RZ, P3 ;  /* 0x000000ff4a527208 */ /* 0x000fca0001800000 */
[----:B------:R-:W-:-:S04]  /*14880*/  FADD.FTZ R82, -R82, R155 ;  /* 0x0000009b52527221 */ /* 0x000fc80000010100 */
[----:B------:R-:W-:-:S06]  /*14890*/  FMUL.FTZ R82, R82, R21 ;  /* 0x0000001552527220 */ /* 0x000fcc0000410000 */
[----:B------:R-:W2:Y:S01]  /*148a0*/  MUFU.EX2 R82, R82 ;  /* 0x0000005200527308 */ /* 0x000ea20000000800 */
[----:B------:R-:W-:-:S07]  /*148b0*/  FFMA.FTZ R105, R105, R21, -R78 ;  /* 0x0000001569697223 */ /* 0x000fce000001084e */
[----:B------:R-:W0:Y:S01]  /*148c0*/  MUFU.EX2 R113, R113 ;  /* 0x0000007100717308 */ /* 0x000e220000000800 */
[----:B------:R-:W-:-:S07]  /*148d0*/  FFMA.FTZ R104, R104, R21, -R78 ;  /* 0x0000001568687223 */ /* 0x000fce000001084e */
[----:B------:R-:W1:Y:S01]  /*148e0*/  MUFU.EX2 R15, R15 ;  /* 0x0000000f000f7308 */ /* 0x000e620000000800 */
[----:B--2---:R-:W-:-:S04]  /*148f0*/  FFMA.FTZ R79, R82, R150, R79 ;  /* 0x00000096524f7223 */ /* 0x004fc8000001004f */
[----:B------:R-:W-:-:S03]  /*14900*/  FADD.FTZ R79, R108, R79 ;  /* 0x0000004f6c4f7221 */ /* 0x000fc60000010000 */
[----:B------:R-:W2:Y:S01]  /*14910*/  MUFU.EX2 R114, R114 ;  /* 0x0000007200727308 */ /* 0x000ea20000000800 */
[----:B------:R-:W-:Y:S01]  /*14920*/  FADD.FTZ R79, R110, R79 ;  /* 0x0000004f6e4f7221 */ /* 0x000fe20000010000 */
[----:B------:R-:W-:-:S06]  /*14930*/  FFMA.FTZ R96, R96, R21, -R78 ;  /* 0x0000001560607223 */ /* 0x000fcc000001084e */
[----:B------:R-:W4:Y:S01]  /*14940*/  MUFU.EX2 R106, R106 ;  /* 0x0000006a006a7308 */ /* 0x000f220000000800 */
[----:B------:R-:W-:-:S07]  /*14950*/  FADD.FTZ R79, R109, R79 ;  /* 0x0000004f6d4f7221 */ /* 0x000fce0000010000 */
[----:B------:R-:W4:Y:S01]  /*14960*/  MUFU.EX2 R115, R115 ;  /* 0x0000007300737308 */ /* 0x000f220000000800 */
[----:B------:R-:W-:-:S07]  /*14970*/  FFMA.FTZ R93, R93, R21, -R78 ;  /* 0x000000155d5d7223 */ /* 0x000fce000001084e */
[----:B------:R-:W4:Y:S01]  /*14980*/  MUFU.EX2 R105, R105 ;  /* 0x0000006900697308 */ /* 0x000f220000000800 */
[----:B0-----:R-:W-:Y:S01]  /*14990*/  FADD.FTZ R107, R113, R107 ;  /* 0x0000006b716b7221 */ /* 0x001fe20000010000 */
[----:B-1----:R-:W-:-:S06]  /*149a0*/  FADD.FTZ R79, R15, R79 ;  /* 0x0000004f0f4f7221 */ /* 0x002fcc0000010000 */
[----:B------:R-:W0:Y:S08]  /*149b0*/  MUFU.EX2 R141, R141 ;  /* 0x0000008d008d7308 */ /* 0x000e300000000800 */
[----:B------:R-:W1:Y:S01]  /*149c0*/  MUFU.EX2 R104, R104 ;  /* 0x0000006800687308 */ /* 0x000e620000000800 */
[----:B--2---:R-:W-:Y:S01]  /*149d0*/  FADD.FTZ R107, R114, R107 ;  /* 0x0000006b726b7221 */ /* 0x004fe20000010000 */
[----:B----4-:R-:W-:-:S06]  /*149e0*/  FADD.FTZ R79, R106, R79 ;  /* 0x0000004f6a4f7221 */ /* 0x010fcc0000010000 */
[----:B------:R-:W2:Y:S01]  /*149f0*/  MUFU.EX2 R140, R140 ;  /* 0x0000008c008c7308 */ /* 0x000ea20000000800 */
[----:B------:R-:W-:-:S07]  /*14a00*/  FFMA.FTZ R91, R91, R21, -R78 ;  /* 0x000000155b5b7223 */ /* 0x000fce000001084e */
[----:B------:R-:W4:Y:S01]  /*14a10*/  MUFU.EX2 R96, R96 ;  /* 0x0000006000607308 */ /* 0x000f220000000800 */
[----:B------:R-:W-:Y:S01]  /*14a20*/  F2FP.F16.F32.PACK_AB R84, R113, R84 ;  /* 0x000000547154723e */ /* 0x000fe200000000ff */
[----:B------:R-:W-:-:S06]  /*14a30*/  FADD.FTZ R107, R115, R107 ;  /* 0x0000006b736b7221 */ /* 0x000fcc0000010000 */
[----:B------:R-:W3:Y:S01]  /*14a40*/  MUFU.EX2 R139, R139 ;  /* 0x0000008b008b7308 */ /* 0x000ee20000000800 */
[----:B------:R-:W-:Y:S01]  /*14a50*/  FADD.FTZ R79, R105, R79 ;  /* 0x0000004f694f7221 */ /* 0x000fe20000010000 */
[----:B------:R-:W-:-:S06]  /*14a60*/  FFMA.FTZ R89, R89, R21, -R78 ;  /* 0x0000001559597223 */ /* 0x000fcc000001084e */
[----:B------:R-:W3:Y:S01]  /*14a70*/  MUFU.EX2 R93, R93 ;  /* 0x0000005d005d7308 */ /* 0x000ee20000000800 */
[----:B0-----:R-:W-:-:S07]  /*14a80*/  FADD.FTZ R107, R141, R107 ;  /* 0x0000006b8d6b7221 */ /* 0x001fce0000010000 */
[----:B------:R-:W0:Y:S01]  /*14a90*/  MUFU.EX2 R138, R138 ;  /* 0x0000008a008a7308 */ /* 0x000e220000000800 */
[----:B------:R-:W-:-:S07]  /*14aa0*/  FFMA.FTZ R92, R92, R21, -R78 ;  /* 0x000000155c5c7223 */ /* 0x000fce000001084e */
[----:B------:R-:W0:Y:S08]  /*14ab0*/  MUFU.EX2 R128, R128 ;  /* 0x0000008000807308 */ /* 0x000e300000000800 */
[----:B------:R1:W-:Y:S01]  /*14ac0*/  MUFU.EX2 R113, R142 ;  /* 0x0000008e00717308 */ /* 0x0003e20000000800 */
[----:B------:R-:W-:-:S07]  /*14ad0*/  F2FP.F16.F32.PACK_AB R85, R106, R15 ;  /* 0x0000000f6a55723e */ /* 0x000fce00000000ff */
[----:B------:R-:W0:Y:S01]  /*14ae0*/  MUFU.EX2 R137, R137 ;  /* 0x0000008900897308 */ /* 0x000e220000000800 */
[-CC-:B-1----:R-:W-:Y:S01]  /*14af0*/  FFMA.FTZ R142, R72, R21.reuse, -R78.reuse ;  /* 0x00000015488e7223 */ /* 0x182fe2000001084e */
[-CC-:B------:R-:W-:Y:S01]  /*14b00*/  FFMA.FTZ R72, R81, R21.reuse, -R78.reuse ;  /* 0x0000001551487223 */ /* 0x180fe2000001084e */
[----:B------:R-:W-:Y:S01]  /*14b10*/  FFMA.FTZ R81, R76, R21, -R78 ;  /* 0x000000154c517223 */ /* 0x000fe2000001084e */
[----:B------:R-:W-:-:S04]  /*14b20*/  FADD.FTZ R76, R104, R79 ;  /* 0x0000004f684c7221 */ /* 0x000fc80000010000 */
[----:B------:R-:W1:Y:S01]  /*14b30*/  MUFU.EX2 R91, R91 ;  /* 0x0000005b005b7308 */ /* 0x000e620000000800 */
[----:B--2---:R-:W-:Y:S01]  /*14b40*/  FADD.FTZ R79, R140, R107 ;  /* 0x0000006b8c4f7221 */ /* 0x004fe20000010000 */
[----:B----4-:R-:W-:Y:S01]  /*14b50*/  FADD.FTZ R76, R96, R76 ;  /* 0x0000004c604c7221 */ /* 0x010fe20000010000 */
[-CC-:B------:R-:W-:Y:S01]  /*14b60*/  FFMA.FTZ R90, R90, R21.reuse, -R78.reuse ;  /* 0x000000155a5a7223 */ /* 0x180fe2000001084e */
[----:B------:R-:W-:-:S04]  /*14b70*/  FFMA.FTZ R106, R94, R21, -R78 ;  /* 0x000000155e6a7223 */ /* 0x000fc8000001084e */
[----:B------:R-:W2:Y:S01]  /*14b80*/  MUFU.EX2 R120, R136 ;  /* 0x0000008800787308 */ /* 0x000ea20000000800 */
[----:B---3--:R-:W-:Y:S01]  /*14b90*/  FADD.FTZ R79, R139, R79 ;  /* 0x0000004f8b4f7221 */ /* 0x008fe20000010000 */
[----:B------:R-:W-:Y:S01]  /*14ba0*/  FFMA.FTZ R94, R100, R21, -R78 ;  /* 0x00000015645e7223 */ /* 0x000fe2000001084e */
[----:B------:R-:W-:-:S05]  /*14bb0*/  FADD.FTZ R100, R93, R76 ;  /* 0x0000004c5d647221 */ /* 0x000fca0000010000 */
[----:B------:R-:W-:Y:S01]  /*14bc0*/  MUFU.EX2 R89, R89 ;  /* 0x0000005900597308 */ /* 0x000fe20000000800 */
[----:B0-----:R-:W-:Y:S01]  /*14bd0*/  FADD.FTZ R79, R138, R79 ;  /* 0x0000004f8a4f7221 */ /* 0x001fe20000010000 */
[----:B------:R-:W-:-:S06]  /*14be0*/  FADD.FTZ R100, R128, R100 ;  /* 0x0000006480647221 */ /* 0x000fcc0000010000 */
[----:B------:R-:W0:Y:S01]  /*14bf0*/  MUFU.EX2 R135, R135 ;  /* 0x0000008700877308 */ /* 0x000e220000000800 */
[----:B------:R-:W-:-:S07]  /*14c00*/  FFMA.FTZ R108, R77, R21, -R78 ;  /* 0x000000154d6c7223 */ /* 0x000fce000001084e */
[----:B------:R-:W-:Y:S01]  /*14c10*/  MUFU.EX2 R92, R92 ;  /* 0x0000005c005c7308 */ /* 0x000fe20000000800 */
[-CC-:B------:R-:W-:Y:S01]  /*14c20*/  FFMA.FTZ R76, R98, R21.reuse, -R78.reuse ;  /* 0x00000015624c7223 */ /* 0x180fe2000001084e */
[----:B------:R-:W-:Y:S01]  /*14c30*/  FFMA.FTZ R77, R99, R21, -R78 ;  /* 0x00000015634d7223 */ /* 0x000fe2000001084e */
[----:B------:R-:W-:-:S05]  /*14c40*/  FADD.FTZ R79, R137, R79 ;  /* 0x0000004f894f7221 */ /* 0x000fca0000010000 */
[----:B------:R-:W3:Y:S01]  /*14c50*/  MUFU.EX2 R134, R134 ;  /* 0x0000008600867308 */ /* 0x000ee20000000800 */
[----:B------:R-:W-:Y:S01]  /*14c60*/  FFMA.FTZ R98, R88, R21, -R78 ;  /* 0x0000001558627223 */ /* 0x000fe2000001084e */
[----:B-1----:R-:W-:-:S06]  /*14c70*/  FADD.FTZ R88, R91, R100 ;  /* 0x000000645b587221 */ /* 0x002fcc0000010000 */
[----:B------:R-:W1:Y:S01]  /*14c80*/  MUFU.EX2 R90, R90 ;  /* 0x0000005a005a7308 */ /* 0x000e620000000800 */
[-CC-:B------:R-:W-:Y:S01]  /*14c90*/  FFMA.FTZ R80, R80, R21.reuse, -R78.reuse ;  /* 0x0000001550507223 */ /* 0x180fe2000001084e */
[----:B------:R-:W-:Y:S01]  /*14ca0*/  FFMA.FTZ R99, R83, R21, -R78 ;  /* 0x0000001553637223 */ /* 0x000fe2000001084e */
[----:B--2---:R-:W-:-:S05]  /*14cb0*/  FADD.FTZ R79, R120, R79 ;  /* 0x0000004f784f7221 */ /* 0x004fca0000010000 */
[----:B------:R-:W2:Y:S08]  /*14cc0*/  MUFU.EX2 R133, R133 ;  /* 0x0000008500857308 */ /* 0x000eb00000000800 */
[----:B------:R-:W4:Y:S01]  /*14cd0*/  MUFU.EX2 R142, R142 ;  /* 0x0000008e008e7308 */ /* 0x000f220000000800 */
[----:B0-----:R-:W-:-:S07]  /*14ce0*/  FADD.FTZ R79, R135, R79 ;  /* 0x0000004f874f7221 */ /* 0x001fce0000010000 */
[----:B------:R-:W0:Y:S01]  /*14cf0*/  MUFU.EX2 R132, R132 ;  /* 0x0000008400847308 */ /* 0x000e220000000800 */
[----:B------:R-:W-:-:S07]  /*14d00*/  FFMA.FTZ R97, R97, R21, -R78 ;  /* 0x0000001561617223 */ /* 0x000fce000001084e */
[----:B------:R-:W0:Y:S08]  /*14d10*/  MUFU.EX2 R72, R72 ;  /* 0x0000004800487308 */ /* 0x000e300000000800 */
[----:B------:R1:W-:Y:S01]  /*14d20*/  MUFU.EX2 R83, R77 ;  /* 0x0000004d00537308 */ /* 0x0003e20000000800 */
[----:B---3--:R-:W-:Y:S01]  /*14d30*/  FADD.FTZ R79, R134, R79 ;  /* 0x0000004f864f7221 */ /* 0x008fe20000010000 */
[----:B-1----:R-:W-:-:S06]  /*14d40*/  FADD.FTZ R77, R89, R88 ;  /* 0x00000058594d7221 */ /* 0x002fcc0000010000 */
[----:B------:R-:W1:Y:S01]  /*14d50*/  MUFU.EX2 R131, R131 ;  /* 0x0000008300837308 */ /* 0x000e620000000800 */
[----:B------:R-:W-:-:S07]  /*14d60*/  FADD.FTZ R77, R92, R77 ;  /* 0x0000004d5c4d7221 */ /* 0x000fce0000010000 */
[----:B------:R-:W3:Y:S01]  /*14d70*/  MUFU.EX2 R80, R80 ;  /* 0x0000005000507308 */ /* 0x000ee20000000800 */
[----:B------:R-:W-:Y:S01]  /*14d80*/  FADD.FTZ R77, R90, R77 ;  /* 0x0000004d5a4d7221 */ /* 0x000fe20000010000 */
[----:B--2---:R-:W-:-:S06]  /*14d90*/  FADD.FTZ R79, R133, R79 ;  /* 0x0000004f854f7221 */ /* 0x004fcc0000010000 */
[----:B------:R-:W2:Y:S01]  /*14da0*/  MUFU.EX2 R130, R130 ;  /* 0x0000008200827308 */ /* 0x000ea20000000800 */
[----:B----4-:R-:W-:Y:S01]  /*14db0*/  FADD.FTZ R77, R142, R77 ;  /* 0x0000004d8e4d7221 */ /* 0x010fe20000010000 */
[----:B------:R-:W-:-:S06]  /*14dc0*/  FFMA.FTZ R95, R95, R21, -R78 ;  /* 0x000000155f5f7223 */ /* 0x000fcc000001084e */
[----:B------:R-:W4:Y:S01]  /*14dd0*/  MUFU.EX2 R81, R81 ;  /* 0x0000005100517308 */ /* 0x000f220000000800 */
[----:B0-----:R-:W-:Y:S01]  /*14de0*/  FADD.FTZ R79, R132, R79 ;  /* 0x0000004f844f7221 */ /* 0x001fe20000010000 */
[----:B------:R-:W-:-:S06]  /*14df0*/  FADD.FTZ R77, R72, R77 ;  /* 0x0000004d484d7221 */ /* 0x000fcc0000010000 */
[----:B------:R-:W0:Y:S01]  /*14e00*/  MUFU.EX2 R129, R129 ;  /* 0x0000008100817308 */ /* 0x000e220000000800 */
[----:B------:R-:W-:-:S07]  /*14e10*/  FFMA.FTZ R15, R73, R21, -R78 ;  /* 0x00000015490f7223 */ /* 0x000fce000001084e */
[----:B------:R-:W0:Y:S01]  /*14e20*/  MUFU.EX2 R97, R97 ;  /* 0x0000006100617308 */ /* 0x000e220000000800 */
[----:B-1----:R-:W-:Y:S01]  /*14e30*/  FADD.FTZ R79, R131, R79 ;  /* 0x0000004f834f7221 */ /* 0x002fe20000010000 */
[----:B---3--:R-:W-:-:S06]  /*14e40*/  FADD.FTZ R77, R80, R77 ;  /* 0x0000004d504d7221 */ /* 0x008fcc0000010000 */
[----:B------:R-:W1:Y:S01]  /*14e50*/  MUFU.EX2 R108, R108 ;  /* 0x0000006c006c7308 */ /* 0x000e620000000800 */
[----:B--2---:R-:W-:Y:S01]  /*14e60*/  FADD.FTZ R79, R130, R79 ;  /* 0x0000004f824f7221 */ /* 0x004fe20000010000 */
[----:B----4-:R-:W-:-:S06]  /*14e70*/  FADD.FTZ R77, R81, R77 ;  /* 0x0000004d514d7221 */ /* 0x010fcc0000010000 */
[----:B------:R-:W2:Y:S01]  /*14e80*/  MUFU.EX2 R127, R127 ;  /* 0x0000007f007f7308 */ /* 0x000ea20000000800 */
[----:B------:R-:W-:-:S07]  /*14e90*/  FFMA.FTZ R73, R102, R21, -R78 ;  /* 0x0000001566497223 */ /* 0x000fce000001084e */
[----:B------:R-:W3:Y:S01]  /*14ea0*/  MUFU.EX2 R95, R95 ;  /* 0x0000005f005f7308 */ /* 0x000ee20000000800 */
[----:B------:R-:W-:Y:S01]  /*14eb0*/  F2FP.F16.F32.PACK_AB R138, R138, R139 ;  /* 0x0000008b8a8a723e */ /* 0x000fe200000000ff */
[----:B0-----:R-:W-:Y:S01]  /*14ec0*/  FADD.FTZ R79, R129, R79 ;  /* 0x0000004f814f7221 */ /* 0x001fe20000010000 */
[----:B------:R-:W-:-:S05]  /*14ed0*/  F2FP.F16.F32.PACK_AB R139, R91, R128 ;  /* 0x000000805b8b723e */ /* 0x000fca00000000ff */
[----:B------:R-:W0:Y:S01]  /*14ee0*/  MUFU.EX2 R126, R126 ;  /* 0x0000007e007e7308 */ /* 0x000e220000000800 */
[----:B------:R-:W-:-:S07]  /*14ef0*/  FADD.FTZ R91, R97, R77 ;  /* 0x0000004d615b7221 */ /* 0x000fce0000010000 */
[----:B------:R-:W4:Y:S01]  /*14f00*/  MUFU.EX2 R15, R15 ;  /* 0x0000000f000f7308 */ /* 0x000f220000000800 */
[----:B------:R-:W-:Y:S01]  /*14f10*/  FADD.FTZ R79, R116, R79 ;  /* 0x0000004f744f7221 */ /* 0x000fe20000010000 */
[----:B------:R-:W-:-:S06]  /*14f20*/  F2FP.F16.F32.PACK_AB R77, R92, R89 ;  /* 0x000000595c4d723e */ /* 0x000fcc00000000ff */
[----:B------:R-:W4:Y:S01]  /*14f30*/  MUFU.EX2 R125, R125 ;  /* 0x0000007d007d7308 */ /* 0x000f220000000800 */
[----:B-1----:R-:W-:-:S07]  /*14f40*/  FADD.FTZ R92, R108, R91 ;  /* 0x0000005b6c5c7221 */ /* 0x002fce0000010000 */
[----:B------:R-:W1:Y:S01]  /*14f50*/  MUFU.EX2 R106, R106 ;  /* 0x0000006a006a7308 */ /* 0x000e620000000800 */
[----:B--2---:R-:W-:Y:S01]  /*14f60*/  FADD.FTZ R89, R127, R79 ;  /* 0x0000004f7f597221 */ /* 0x004fe20000010000 */
[----:B---3--:R-:W-:-:S06]  /*14f70*/  FADD.FTZ R92, R95, R92 ;  /* 0x0000005c5f5c7221 */ /* 0x008fcc0000010000 */
[----:B------:R-:W2:Y:S01]  /*14f80*/  MUFU.EX2 R124, R124 ;  /* 0x0000007c007c7308 */ /* 0x000ea20000000800 */
[----:B------:R-:W-:-:S07]  /*14f90*/  F2FP.F16.F32.PACK_AB R79, R142, R90 ;  /* 0x0000005a8e4f723e */ /* 0x000fce00000000ff */
[----:B------:R-:W3:Y:S01]  /*14fa0*/  MUFU.EX2 R73, R73 ;  /* 0x0000004900497308 */ /* 0x000ee20000000800 */
[----:B0-----:R-:W-:Y:S01]  /*14fb0*/  FADD.FTZ R90, R126, R89 ;  /* 0x000000597e5a7221 */ /* 0x001fe20000010000 */
[----:B------:R-:W-:-:S06]  /*14fc0*/  FFMA.FTZ R88, R75, R21, -R78 ;  /* 0x000000154b587223 */ /* 0x000fcc000001084e */
[----:B------:R-:W0:Y:S01]  /*14fd0*/  MUFU.EX2 R123, R123 ;  /* 0x0000007b007b7308 */ /* 0x000e220000000800 */
[----:B----4-:R-:W-:-:S07]  /*14fe0*/  FADD.FTZ R89, R15, R92 ;  /* 0x0000005c0f597221 */ /* 0x010fce0000010000 */
[----:B------:R-:W-:Y:S01]  /*14ff0*/  MUFU.EX2 R94, R94 ;  /* 0x0000005e005e7308 */ /* 0x000fe20000000800 */
[----:B------:R-:W-:Y:S01]  /*15000*/  F2FP.F16.F32.PACK_AB R86, R115, R114 ;  /* 0x000000727356723e */ /* 0x000fe200000000ff */
[----:B------:R-:W-:Y:S01]  /*15010*/  FFMA.FTZ R101, R101, R21, -R78 ;  /* 0x0000001565657223 */ /* 0x000fe2000001084e */
[----:B------:R-:W-:-:S05]  /*15020*/  F2FP.F16.F32.PACK_AB R87, R104, R105 ;  /* 0x000000696857723e */ /* 0x000fca00000000ff */
[----:B------:R-:W4:Y:S01]  /*15030*/  MUFU.EX2 R122, R122 ;  /* 0x0000007a007a7308 */ /* 0x000f220000000800 */
[-CC-:B------:R-:W-:Y:S01]  /*15040*/  FFMA.FTZ R103, R103, R21.reuse, -R78.reuse ;  /* 0x0000001567677223 */ /* 0x180fe2000001084e */
[-CC-:B------:R-:W-:Y:S01]  /*15050*/  FFMA.FTZ R117, R117, R21.reuse, -R78.reuse ;  /* 0x0000001575757223 */ /* 0x180fe2000001084e */
[-CC-:B------:R-:W-:Y:S01]  /*15060*/  FFMA.FTZ R118, R118, R21.reuse, -R78.reuse ;  /* 0x0000001576767223 */ /* 0x180fe2000001084e */
[----:B------:R-:W-:Y:S01]  /*15070*/  FFMA.FTZ R119, R119, R21, -R78 ;  /* 0x0000001577777223 */ /* 0x000fe2000001084e */
[----:B------:R-:W-:Y:S01]  /*15080*/  F2FP.F16.F32.PACK_AB R136, R140, R141 ;  /* 0x0000008d8c88723e */ /* 0x000fe200000000ff */
[----:B------:R-:W-:Y:S02]  /*15090*/  FADD.FTZ R91, R125, R90 ;  /* 0x0000005a7d5b7221 */ /* 0x000fe40000010000 */
[----:B------:R2:W-:Y:S01]  /*150a0*/  MUFU.EX2 R75, R76 ;  /* 0x0000004c004b7308 */ /* 0x0005e20000000800 */
[----:B------:R-:W-:Y:S01]  /*150b0*/  F2FP.F16.F32.PACK_AB R78, R134, R135 ;  /* 0x00000087864e723e */ /* 0x000fe200000000ff */
[----:B-1----:R-:W-:Y:S01]  /*150c0*/  FADD.FTZ R90, R106, R89 ;  /* 0x000000596a5a7221 */ /* 0x002fe20000010000 */
[----:B------:R-:W-:Y:S05]  /*150d0*/  STSM.16.M88.4 [R17+0x25b00], R84 ;  /* 0x025b005411007844 */ /* 0x000fea0000000200 */
[----:B------:R-:W1:Y:S01]  /*150e0*/  MUFU.EX2 R121, R121 ;  /* 0x0000007900797308 */ /* 0x000e620000000800 */
[----:B--2---:R-:W-:-:S02]  /*150f0*/  F2FP.F16.F32.PACK_AB R76, R120, R137 ;  /* 0x00000089784c723e */ /* 0x004fc400000000ff */
[----:B------:R-:W-:Y:S01]  /*15100*/  F2FP.F16.F32.PACK_AB R137, R93, R96 ;  /* 0x000000605d89723e */ /* 0x000fe200000000ff */
[----:B------:R-:W-:Y:S01]  /*15110*/  FADD.FTZ R92, R124, R91 ;  /* 0x0000005b7c5c7221 */ /* 0x000fe20000010000 */
[----:B---3--:R-:W-:-:S03]  /*15120*/  FADD.FTZ R91, R73, R90 ;  /* 0x0000005a495b7221 */ /* 0x008fc60000010000 */
[----:B------:R-:W2:Y:S01]  /*15130*/  MUFU.EX2 R98, R98 ;  /* 0x0000006200627308 */ /* 0x000ea20000000800 */
[----:B------:R-:W-:Y:S01]  /*15140*/  STSM.16.M88.4 [R17+0x27300], R136 ;  /* 0x0273008811007844 */ /* 0x000fe20000000200 */
[----:B0-----:R-:W-:-:S03]  /*15150*/  FADD.FTZ R93, R123, R92 ;  /* 0x0000005c7b5d7221 */ /* 0x001fc60000010000 */
[----:B------:R0:W-:Y:S03]  /*15160*/  STSM.16.M88.4 [R17+0x28b00], R76 ;  /* 0x028b004c11007844 */ /* 0x0001e60000000200 */
[----:B------:R-:W3:Y:S01]  /*15170*/  MUFU.EX2 R99, R99 ;  /* 0x0000006300637308 */ /* 0x000ee20000000800 */
[----:B----4-:R-:W-:-:S07]  /*15180*/  FADD.FTZ R90, R122, R93 ;  /* 0x0000005d7a5a7221 */ /* 0x010fce0000010000 */
[----:B------:R-:W-:Y:S01]  /*15190*/  MUFU.EX2 R111, R145 ;  /* 0x00000091006f7308 */ /* 0x000fe20000000800 */
[----:B0-----:R-:W-:Y:S02]  /*151a0*/  F2FP.F16.F32.PACK_AB R76, R116, R129 ;  /* 0x00000081744c723e */ /* 0x001fe400000000ff */
[----:B------:R-:W-:Y:S01]  /*151b0*/  F2FP.F16.F32.PACK_AB R129, R80, R72 ;  /* 0x000000485081723e */ /* 0x000fe200000000ff */
[----:B------:R-:W-:-:S04]  /*151c0*/  FADD.FTZ R80, R94, R91 ;  /* 0x0000005b5e507221 */ /* 0x000fc80000010000 */
[----:B------:R-:W0:Y:S01]  /*151d0*/  MUFU.EX2 R101, R101 ;  /* 0x0000006500657308 */ /* 0x000e220000000800 */
[----:B------:R-:W-:Y:S01]  /*151e0*/  FADD.FTZ R80, R83, R80 ;  /* 0x0000005053507221 */ /* 0x000fe20000010000 */
[----:B-1----:R-:W-:Y:S01]  /*151f0*/  FADD.FTZ R90, R121, R90 ;  /* 0x0000005a795a7221 */ /* 0x002fe20000010000 */
[----:B------:R-:W-:-:S05]  /*15200*/  F2FP.F16.F32.PACK_AB R79, R106, R15 ;  /* 0x0000000f6a4f723e */ /* 0x000fca00000000ff */
[----:B------:R-:W1:Y:S01]  /*15210*/  MUFU.EX2 R87, R146 ;  /* 0x0000009200577308 */ /* 0x000e620000000800 */
[----:B------:R-:W-:Y:S01]  /*15220*/  FADD.FTZ R15, R75, R80 ;  /* 0x000000504b0f7221 */ /* 0x000fe20000010000 */
[----:B------:R-:W-:Y:S02]  /*15230*/  F2FP.F16.F32.PACK_AB R130, R130, R131 ;  /* 0x000000838282723e */ /* 0x000fe400000000ff */
[----:B------:R-:W-:-:S04]  /*15240*/  F2FP.F16.F32.PACK_AB R131, R97, R81 ;  /* 0x000000516183723e */ /* 0x000fc800000000ff */
[----:B------:R-:W4:Y:S01]  /*15250*/  MUFU.EX2 R103, R103 ;  /* 0x0000006700677308 */ /* 0x000f220000000800 */
[----:B------:R-:W-:Y:S01]  /*15260*/  FADD.FTZ R81, R113, R90 ;  /* 0x0000005a71517221 */ /* 0x000fe20000010000 */
[----:B--2---:R-:W-:-:S06]  /*15270*/  FADD.FTZ R80, R98, R15 ;  /* 0x0000000f62507221 */ /* 0x004fcc0000010000 */
[----:B------:R-:W2:Y:S01]  /*15280*/  MUFU.EX2 R86, R147 ;  /* 0x0000009300567308 */ /* 0x000ea20000000800 */
[----:B---3--:R-:W-:-:S07]  /*15290*/  FADD.FTZ R80, R99, R80 ;  /* 0x0000005063507221 */ /* 0x008fce0000010000 */
[----:B------:R3:W2:Y:S01]  /*152a0*/  MUFU.EX2 R89, R88 ;  /* 0x0000005800597308 */ /* 0x0006a20000000800 */
[----:B0-----:R-:W-:-:S07]  /*152b0*/  FADD.FTZ R80, R101, R80 ;  /* 0x0000005065507221 */ /* 0x001fce0000010000 */
[----:B------:R-:W0:Y:S01]  /*152c0*/  MUFU.EX2 R72, R117 ;  /* 0x0000007500487308 */ /* 0x000e220000000800 */
[----:B---3--:R-:W-:-:S04]  /*152d0*/  FADD.FTZ R88, R112, R81 ;  /* 0x0000005170587221 */ /* 0x008fc80000010000 */
[----:B------:R-:W-:-:S03]  /*152e0*/  FADD.FTZ R88, R111, R88 ;  /* 0x000000586f587221 */ /* 0x000fc60000010000 */
[----:B------:R-:W-:Y:S01]  /*152f0*/  MUFU.EX2 R84, R148 ;  /* 0x0000009400547308 */ /* 0x000fe20000000800 */
[----:B-1----:R-:W-:-:S07]  /*15300*/  FADD.FTZ R15, R87, R88 ;  /* 0x00000058570f7221 */ /* 0x002fce0000010000 */
[----:B------:R-:W1:Y:S01]  /*15310*/  MUFU.EX2 R85, R149 ;  /* 0x0000009500557308 */ /* 0x000e620000000800 */
[----:B----4-:R-:W-:-:S07]  /*15320*/  FADD.FTZ R80, R103, R80 ;  /* 0x0000005067507221 */ /* 0x010fce0000010000 */
[----:B------:R-:W-:Y:S08]  /*15330*/  MUFU.EX2 R118, R118 ;  /* 0x0000007600767308 */ /* 0x000ff00000000800 */
[----:B------:R-:W3:Y:S01]  /*15340*/  MUFU.EX2 R119, R119 ;  /* 0x0000007700777308 */ /* 0x000ee20000000800 */
[----:B------:R-:W-:Y:S01]  /*15350*/  F2FP.F16.F32.PACK_AB R128, R132, R133 ;  /* 0x000000858480723e */ /* 0x000fe200000000ff */
[----:B--2---:R-:W-:Y:S01]  /*15360*/  FADD.FTZ R81, R86, R15 ;  /* 0x0000000f56517221 */ /* 0x004fe20000010000 */
[----:B------:R-:W-:Y:S01]  /*15370*/  F2FP.F16.F32.PACK_AB R78, R126, R127 ;  /* 0x0000007f7e4e723e */ /* 0x000fe200000000ff */
[----:B------:R-:W-:Y:S01]  /*15380*/  FADD.FTZ R15, R89, R80 ;  /* 0x00000050590f7221 */ /* 0x000fe20000010000 */
[----:B------:R-:W-:Y:S01]  /*15390*/  F2FP.F16.F32.PACK_AB R77, R95, R108 ;  /* 0x0000006c5f4d723e */ /* 0x000fe200000000ff */
[----:B------:R-:W-:Y:S01]  /*153a0*/  STSM.16.M88.4 [R17+0x2a300], R128 ;  /* 0x02a3008011007844 */ /* 0x000fe20000000200 */
[----:B------:R-:W-:Y:S01]  /*153b0*/  F2FP.F16.F32.PACK_AB R124, R124, R125 ;  /* 0x0000007d7c7c723e */ /* 0x000fe200000000ff */
[----:B0-----:R-:W-:Y:S01]  /*153c0*/  FADD.FTZ R15, R72, R15 ;  /* 0x0000000f480f7221 */ /* 0x001fe20000010000 */
[----:B------:R-:W-:Y:S01]  /*153d0*/  F2FP.F16.F32.PACK_AB R126, R122, R123 ;  /* 0x0000007b7a7e723e */ /* 0x000fe200000000ff */
[----:B------:R0:W-:Y:S01]  /*153e0*/  STSM.16.M88.4 [R17+0x2bb00], R76 ;  /* 0x02bb004c11007844 */ /* 0x0001e20000000200 */
[----:B------:R-:W-:-:S02]  /*153f0*/  F2FP.F16.F32.PACK_AB R125, R94, R73 ;  /* 0x000000495e7d723e */ /* 0x000fc400000000ff */
[----:B------:R-:W-:Y:S02]  /*15400*/  F2FP.F16.F32.PACK_AB R127, R75, R83 ;  /* 0x000000534b7f723e */ /* 0x000fe400000000ff */
[----:B------:R-:W-:Y:S02]  /*15410*/  F2FP.F16.F32.PACK_AB R88, R86, R87 ;  /* 0x000000575658723e */ /* 0x000fe400000000ff */
[----:B------:R-:W-:Y:S02]  /*15420*/  F2FP.F16.F32.PACK_AB R89, R72, R89 ;  /* 0x000000594859723e */ /* 0x000fe400000000ff */
[----:B-1----:R-:W-:Y:S01]  /*15430*/  F2FP.F16.F32.PACK_AB R90, R85, R84 ;  /* 0x00000054555a723e */ /* 0x002fe200000000ff */
[----:B------:R-:W-:Y:S01]  /*15440*/  FADD.FTZ R84, R84, R81 ;  /* 0x0000005154547221 */ /* 0x000fe20000010000 */
[----:B---3--:R-:W-:Y:S01]  /*15450*/  F2FP.F16.F32.PACK_AB R91, R119, R118 ;  /* 0x00000076775b723e */ /* 0x008fe200000000ff */
[----:B------:R-:W-:Y:S01]  /*15460*/  FADD.FTZ R15, R118, R15 ;  /* 0x0000000f760f7221 */ /* 0x000fe20000010000 */
[----:B0-----:R-:W-:-:S02]  /*15470*/  F2FP.F16.F32.PACK_AB R76, R113, R121 ;  /* 0x00000079714c723e */ /* 0x001fc400000000ff */
[----:B------:R-:W-:Y:S02]  /*15480*/  F2FP.F16.F32.PACK_AB R78, R111, R112 ;  /* 0x000000706f4e723e */ /* 0x000fe400000000ff */
[----:B------:R-:W-:Y:S02]  /*15490*/  F2FP.F16.F32.PACK_AB R77, R99, R98 ;  /* 0x00000062634d723e */ /* 0x000fe400000000ff */
[----:B------:R-:W-:Y:S01]  /*154a0*/  F2FP.F16.F32.PACK_AB R79, R103, R101 ;  /* 0x00000065674f723e */ /* 0x000fe200000000ff */
[----:B------:R-:W-:Y:S01]  /*154b0*/  STSM.16.M88.4 [R17+0x2d300], R124 ;  /* 0x02d3007c11007844 */ /* 0x000fe20000000200 */
[----:B------:R-:W-:Y:S01]  /*154c0*/  FADD.FTZ R72, R85, R84 ;  /* 0x0000005455487221 */ /* 0x000fe20000010000 */
[----:B------:R-:W-:Y:S02]  /*154d0*/  FADD.FTZ R15, R119, R15 ;  /* 0x0000000f770f7221 */ /* 0x000fe40000010000 */
[----:B------:R-:W-:Y:S04]  /*154e0*/  STSM.16.M88.4 [R17+0x2eb00], R76 ;  /* 0x02eb004c11007844 */ /* 0x000fe80000000200 */
[----:B------:R-:W-:Y:S01]  /*154f0*/  STSM.16.M88.4 [R17+0x30300], R88 ;  /* 0x0303005811007844 */ /* 0x000fe20000000200 */
[----:B------:R-:W-:Y:S01]  /*15500*/  @!PT LDS RZ, [RZ] ;  /* 0x00000000fffff984 */ /* 0x000fe20000000800 */
[----:B------:R-:W-:Y:S01]  /*15510*/  @!PT LDS RZ, [RZ] ;  /* 0x00000000fffff984 */ /* 0x000fe20000000800 */
[----:B------:R-:W-:Y:S01]  /*15520*/  @!PT LDS RZ, [RZ] ;  /* 0x00000000fffff984 */ /* 0x000fe20000000800 */
[----:B------:R-:W-:Y:S01]  /*15530*/  @!PT LDS RZ, [RZ] ;  /* 0x00000000fffff984 */ /* 0x000fe20000000800 */
[----:B------:R0:W-:Y:S06]  /*15540*/  MEMBAR.ALL.CTA ;  /* 0x0000000000007992 */ /* 0x0001ec0000008000 */
[----:B0-----:R-:W0:Y:S04]  /*15550*/  FENCE.VIEW.ASYNC.S ;  /* 0x00000000000073c6 */ /* 0x001e280000000000 */
[----:B------:R-:W-:Y:S04]  /*15560*/  STL [R1+0x18], R72 ;  /* 0x0000184801007387 */ /* 0x000fe80000100800 */
[----:B------:R1:W-:Y:S04]  /*15570*/  STL [R1+0x3c], R15 ;  /* 0x00003c0f01007387 */ /* 0x0003e80000100800 */
[----:B------:R2:W5:Y:S04]  /*15580*/  LDL R145, [R1+0x38] ;  /* 0x0000380001917983 */ /* 0x0005680000100800 */
[----:B------:R2:W-:Y:S01]  /*15590*/  STL [R1+0x1c], R74 ;  /* 0x00001c4a01007387 */ /* 0x0005e20000100800 */
[----:B------:R-:W-:Y:S01]  /*155a0*/  ISETP.GT.AND P2, PT, R14, R143, PT ;  /* 0x0000008f0e00720c */ /* 0x000fe20003f44270 */
        /* <DEDUP_REMOVED lines=49> */
[----:B-1----:R-:W-:-:S02]  /*158c0*/  IMAD.MOV.U32 R15, RZ, RZ, R22 ;  /* 0x000000ffff0f7224 */ /* 0x002fc400078e0016 */
[----:B------:R-:W-:Y:S01]  /*158d0*/  IMAD.MOV.U32 R0, RZ, RZ, R20 ;  /* 0x000000ffff007224 */ /* 0x000fe200078e0014 */
[----:B0-----:R-:W-:Y:S01]  /*158e0*/  NOP ;  /* 0x0000000000007918 */ /* 0x001fe20000000000 */
[----:B--2---:R-:W-:Y:S05]  /*158f0*/  @P2 BRA `(.L_x_1976) ;  /* 0xffffffa4002c2947 */ /* 0x004fea000383ffff */
[----:B------:R0:W-:Y:S02]  /*15900*/  STL [R1+0x20], R14 ;  /* 0x0000200e01007387 */ /* 0x0001e40000100800 */
.L_x_1966:
[----:B------:R-:W2:Y:S02]  /*15910*/  LDL R0, [R1+0x20] ;  /* 0x0000200001007983 */ /* 0x000ea40000100800 */
[----:B--2---:R-:W-:-:S13]  /*15920*/  ISETP.GE.AND P2, PT, R0, RZ, PT ;  /* 0x000000ff0000720c */ /* 0x004fda0003f46270 */
[----:B------:R-:W-:Y:S05]  /*15930*/  @!P2 BRA `(.L_x_1977) ;  /* 0x000000500068a947 */ /* 0x000fea0003800000 */
[----:B------:R1:W-:Y:S01]  /*15940*/  STL [R1+0x14], R74 ;  /* 0x0000144a01007387 */ /* 0x0003e20000100800 */
[----:B------:R-:W-:-:S03]  /*15950*/  IMAD.MOV.U32 R0, RZ, RZ, R20 ;  /* 0x000000ffff007224 */ /* 0x000fc600078e0014 */
[----:B0-----:R1:W5:Y:S01]  /*15960*/  LDL.LU R14, [R1+0x38] ;  /* 0x00003800010e7983 */ /* 0x0013620000300800 */
[----:B------:R-:W-:-:S07]  /*15970*/  IMAD.MOV.U32 R15, RZ, RZ, R22 ;  /* 0x000000ffff0f7224 */ /* 0x000fce00078e0016 */
.L_x_1987:
[----:B--2---:R-:W2:Y:S01]  /*15980*/  LDL R20, [R1+0x54] ;  /* 0x0000540001147983 */ /* 0x004ea20000100800 */
[----:B------:R-:W-:Y:S01]  /*15990*/  IADD3 R22, R15, 0x1, RZ ;  /* 0x000000010f167810 */ /* 0x000fe20007ffe0ff */
[----:B------:R-:W-:Y:S05]  /*159a0*/  YIELD ;  /* 0x0000000000007946 */ /* 0x000fea0003800000 */
[----:B------:R-:W-:-:S04]  /*159b0*/  ISETP.NE.AND P3, PT, R22, 0x2, PT ;  /* 0x000000021600780c */ /* 0x000fc80003f65270 */
[----:B------:R-:W-:Y:S02]  /*159c0*/  SEL R21, RZ, 0x1, P3 ;  /* 0x00000001ff157807 */ /* 0x000fe40001800000 */
[----:B------:R-:W-:Y:S02]  /*159d0*/  SEL R22, R22, RZ, P3 ;  /* 0x000000ff16167207 */ /* 0x000fe40001800000 */
[----:B-----5:R-:W-:-:S05]  /*159e0*/  LOP3.LUT R21, R14, R21, RZ, 0x3c, !PT ;  /* 0x000000150e157212 */ /* 0x020fca00078e3cff */
[----:B------:R0:W-:Y:S01]  /*159f0*/  STL [R1+0x38], R21 ;  /* 0x0000381501007387 */ /* 0x0001e20000100800 */
[----:B--2---:R-:W-:-:S13]  /*15a00*/  ISETP.NE.AND P2, PT, R20, RZ, PT ;  /* 0x000000ff1400720c */ /* 0x004fda0003f45270 */
[----:B0-----:R-:W-:Y:S05]  /*15a10*/  @P2 BRA `(.L_x_1978) ;  /* 0x0000000000302947 */ /* 0x001fea0003800000 */
[----:B------:R-:W-:Y:S05]  /*15a20*/  @!P0 BRA `(.L_x_1979) ;  /* 0x0000000000048947 */ /* 0x000fea0003800000 */
[----:B------:R-:W-:Y:S01]  /*15a30*/  BPT.TRAP 0x1 ;  /* 0x000000040000795c */ /* 0x000fe20000300000 */
.L_x_1979:
[----:B------:R-:W-:Y:S01]  /*15a40*/  IMAD R20, R22, 0x8, R16 ;  /* 0x0000000816147824 */ /* 0x000fe200078e0210 */
[----:B------:R-:W-:-:S04]  /*15a50*/  SHF.L.U32 R21, R21, 0x1f, RZ ;  /* 0x0000001f15157819 */ /* 0x000fc800000006ff */
[----:B------:R0:W2:Y:S01]  /*15a60*/  SYNCS.PHASECHK.TRANS64.TRYWAIT P3, [R20+URZ+0x31c30], R21 ;  /* 0x031c3015140075a7 */ /* 0x0000a2000806017f */
[----:B------:R-:W-:Y:S05]  /*15a70*/  @!P0 BRA `(.L_x_1980) ;  /* 0x0000000000048947 */ /* 0x000fea0003800000 */
[----:B------:R-:W-:Y:S01]  /*15a80*/  BPT.TRAP 0x1 ;  /* 0x000000040000795c */ /* 0x000fe20000300000 */
.L_x_1980:
[----:B------:R-:W-:Y:S04]  /*15a90*/  BSSY B0, `(.L_x_1978) ;  /* 0x0000004000007945 */ /* 0x000fe80003800000 */
[----:B--2---:R-:W-:Y:S05]  /*15aa0*/  @P3 BRA `(.L_x_1981) ;  /* 0x0000000000083947 */ /* 0x004fea0003800000 */
[----:B------:R-:W2:Y:S02]  /*15ab0*/  SYNCS.PHASECHK.TRANS64.TRYWAIT P3, [R20+URZ+0x31c30], R21 ;  /* 0x031c3015140075a7 */ /* 0x000ea4000806017f */
[----:B--2---:R-:W-:Y:S05]  /*15ac0*/  @!P3 BRA `(.L_x_1982) ;  /* 0x000000d80050b947 */ /* 0x004fea0003800000 */
.L_x_1981:
[----:B------:R-:W-:Y:S05]  /*15ad0*/  BSYNC B0 ;  /* 0x0000000000007941 */ /* 0x000fea0003800000 */
.L_x_1978:
[----:B0-2---:R-:W2:Y:S01]  /*15ae0*/  LDL R20, [R1+0x58] ;  /* 0x0000580001147983 */ /* 0x005ea20000100800 */
        /* <DEDUP_REMOVED lines=14> */
[----:B------:R3:W-:Y:S01]  /*15bd0*/  STL [R1+0xa8], R19 ;  /* 0x0000a81301007387 */ /* 0x0007e20000100800 */
[----:B------:R-:W-:Y:S01]  /*15be0*/  R2UR UR55, R75 ;  /* 0x000000004b3772ca */ /* 0x000fe200000e0000 */
[----:B------:R-:W-:Y:S01]  /*15bf0*/  IMAD.MOV.U32 R147, RZ, RZ, -0x7fffffe0 ;  /* 0x80000020ff937424 */ /* 0x000fe200078e00ff */
[----:B------:R-:W-:Y:S01]  /*15c00*/  R2UR UR52, R2 ;  /* 0x00000000023472ca */ /* 0x000fe200000e0000 */
[----:B------:R-:W-:Y:S01]  /*15c10*/  STL [R1+0xa4], R18 ;  /* 0x0000a41201007387 */ /* 0x000fe20000100800 */
[----:B------:R-:W-:-:S02]  /*15c20*/  R2UR UR53, R3 ;  /* 0x00000000033572ca */ /* 0x000fc400000e0000 */
[----:B------:R-:W-:Y:S01]  /*15c30*/  R2UR UR15, R77 ;  /* 0x000000004d0f72ca */ /* 0x000fe200000e0000 */
[----:B------:R4:W-:Y:S01]  /*15c40*/  STL [R1+0xa0], R17 ;  /* 0x0000a01101007387 */ /* 0x0009e20000100800 */
[----:B------:R-:W-:Y:S02]  /*15c50*/  R2UR UR12, R2 ;  /* 0x00000000020c72ca */ /* 0x000fe400000e0000 */
[----:B------:R-:W-:Y:S01]  /*15c60*/  R2UR UR13, R3 ;  /* 0x00000000030d72ca */ /* 0x000fe200000e0000 */
[----:B------:R4:W-:Y:S01]  /*15c70*/  STL [R1+0x9c], R16 ;  /* 0x00009c1001007387 */ /* 0x0009e20000100800 */
[C---:B------:R-:W-:Y:S02]  /*15c80*/  R2UR UR5, R77.reuse ;  /* 0x000000004d0572ca */ /* 0x040fe400000e0000 */
[C---:B------:R-:W-:Y:S01]  /*15c90*/  R2UR UR19, R77.reuse ;  /* 0x000000004d1372ca */ /* 0x040fe200000e0000 */
[----:B------:R4:W-:Y:S01]  /*15ca0*/  STL [R1+0x98], R15 ;  /* 0x0000980f01007387 */ /* 0x0009e20000100800 */
[----:B------:R-:W-:-:S02]  /*15cb0*/  R2UR UR35, R77 ;  /* 0x000000004d2372ca */ /* 0x000fc400000e0000 */
        /* <DEDUP_REMOVED lines=16> */
[C---:B------:R-:W-:Y:S02]  /*15dc0*/  R2UR UR23, R73.reuse ;  /* 0x00000000491772ca */ /* 0x040fe400000e0000 */
[----:B------:R-:W-:-:S02]  /*15dd0*/  R2UR UR31, R73 ;  /* 0x00000000491f72ca */ /* 0x000fc400000e0000 */
[C---:B------:R-:W-:Y:S02]  /*15de0*/  R2UR UR25, R73.reuse ;  /* 0x00000000491972ca */ /* 0x040fe400000e0000 */
[C---:B------:R-:W-:Y:S02]  /*15df0*/  R2UR UR21, R73.reuse ;  /* 0x00000000491572ca */ /* 0x040fe400000e0000 */
[----:B------:R-:W-:Y:S02]  /*15e00*/  R2UR UR41, R73 ;  /* 0x00000000492972ca */ /* 0x000fe400000e0000 */
[----:B------:R-:W-:Y:S02]  /*15e10*/  R2UR UR16, R2 ;  /* 0x00000000021072ca */ /* 0x000fe400000e0000 */
[----:B------:R-:W-:Y:S02]  /*15e20*/  R2UR UR17, R3 ;  /* 0x00000000031172ca */ /* 0x000fe400000e0000 */
[----:B------:R-:W-:-:S02]  /*15e30*/  R2UR UR33, R79 ;  /* 0x000000004f2172ca */ /* 0x000fc400000e0000 */
[----:B------:R-:W-:Y:S01]  /*15e40*/  R2UR UR43, R79 ;  /* 0x000000004f2b72ca */ /* 0x000fe200000e0000 */
[----:B------:R-:W-:-:S12]  /*15e50*/  WARPGROUP.ARRIVE ;  /* 0x00000000000079c5 */ /* 0x000fd80000000000 */
[----:B---3--:R-:W-:Y:S01]  /*15e60*/  MOV R19, UR43 ;  /* 0x0000002b00137c02 */ /* 0x008fe20008000f00 */
[----:B------:R-:W-:Y:S01]  /*15e70*/  UMOV UR43, UR33 ;  /* 0x00000021002b7c82 */ /* 0x000fe20008000000 */
[----:B------:R-:W-:Y:S01]  /*15e80*/  R2UR UR33, R13 ;  /* 0x000000000d2172ca */ /* 0x000fe200000e0000 */
[----:B--2---:R-:W-:-:S04]  /*15e90*/  IMAD R20, R22, 0x6c0, R20 ;  /* 0x000006c016147824 */ /* 0x004fc800078e0214 */
[C---:B------:R-:W-:Y:S01]  /*15ea0*/  VIADD R72, R20.reuse, 0x40 ;  /* 0x0000004014487836 */ /* 0x040fe20000000000 */
[C---:B------:R-:W-:Y:S01]  /*15eb0*/  R2UR UR46, R20.reuse ;  /* 0x00000000142e72ca */ /* 0x040fe200000e0000 */
[C---:B-1----:R-:W-:Y:S02]  /*15ec0*/  VIADD R74, R20.reuse, 0x80 ;  /* 0x00000080144a7836 */ /* 0x042fe40000000000 */
        /* <DEDUP_REMOVED lines=11> */
[----:B------:R-:W-:Y:S01]  /*15f80*/  R2UR UR18, R76 ;  /* 0x000000004c1272ca */ /* 0x000fe200000e0000 */
[C---:B------:R-:W-:Y:S01]  /*15f90*/  VIADD R74, R20.reuse, 0x200 ;  /* 0x00000200144a7836 */ /* 0x040fe20000000000 */
[C---:B------:R-:W-:Y:S01]  /*15fa0*/  IADD3 R76, R20.reuse, 0x42, RZ ;  /* 0x00000042144c7810 */ /* 0x040fe20007ffe0ff */
[----:B----4-:R-:W-:Y:S01]  /*15fb0*/  VIADD R78, R20, 0x240 ;  /* 0x00000240144e7836 */ /* 0x010fe20000000000 */
        /* <DEDUP_REMOVED lines=23> */
[----:B------:R-:W-:Y:S01]  /*16130*/  IMAD.U32 R74, RZ, RZ, UR4 ;  /* 0x00000004ff4a7e24 */ /* 0x000fe2000f8e00ff */
[----:B------:R-:W-:Y:S01]  /*16140*/  R2UR UR4, R72 ;  /* 0x00000000480472ca */ /* 0x000fe200000e0000 */
[----:B------:R-:W-:Y:S01]  /*16150*/  VIADD R72, R20, 0x2c0 ;  /* 0x000002c014487836 */ /* 0x000fe20000000000 */
[----:B------:R-:W-:Y:S01]  /*16160*/  R2UR UR56, R76 ;  /* 0x000000004c3872ca */ /* 0x000fe200000e0000 */
[----:B------:R-:W-:Y:S01]  /*16170*/  VIADD R76, R20, 0x3c0 ;  /* 0x000003c0144c7836 */ /* 0x000fe20000000000 */
[----:B------:R-:W-:Y:S01]  /*16180*/  R2UR UR32, R78 ;  /* 0x000000004e2072ca */ /* 0x000fe200000e0000 */
[----:B------:R-:W-:Y:S01]  /*16190*/  IMAD.MOV.U32 R73, RZ, RZ, -0x7fffffe0 ;  /* 0x80000020ff497424 */ /* 0x000fe200078e00ff */
[----:B------:R-:W-:Y:S01]  /*161a0*/  R2UR UR40, R72 ;  /* 0x00000000482872ca */ /* 0x000fe200000e0000 */
[C---:B------:R-:W-:Y:S01]  /*161b0*/  VIADD R78, R20.reuse, 0x340 ;  /* 0x00000340144e7836 */ /* 0x040fe20000000000 */
[----:B------:R-:W-:-:S03]  /*161c0*/  IADD3 R72, R20, 0x380, RZ ;  /* 0x0000038014487810 */ /* 0x000fc60007ffe0ff */
[----:B------:R-:W-:Y:S01]  /*161d0*/  MOV R17, UR47 ;  /* 0x0000002f00117c02 */ /* 0x000fe20008000f00 */
[----:B------:R-:W-:Y:S01]  /*161e0*/  UMOV UR47, UR37 ;  /* 0x00000025002f7c82 */ /* 0x000fe20008000000 */
[----:B------:R-:W-:Y:S01]  /*161f0*/  R2UR UR46, R72 ;  /* 0x00000000482e72ca */ /* 0x000fe200000e0000 */
[----:B------:R-:W-:Y:S01]  /*16200*/  VIADD R72, R20, 0x400 ;  /* 0x0000040014487836 */ /* 0x000fe20000000000 */
[----:B------:R-:W-:Y:S02]  /*16210*/  R2UR UR42, R78 ;  /* 0x000000004e2a72ca */ /* 0x000fe400000e0000 */
[----:B------:R-:W-:Y:S01]  /*16220*/  R2UR UR37, R13 ;  /* 0x000000000d2572ca */ /* 0x000fe200000e0000 */
[----:B------:R-:W-:Y:S02]  /*16230*/  WARPGROUP.DEPBAR.LE gsb0, 0x0 ;  /* 0x00008000000079c5 */ /* 0x000fe40000010000 */
[----:B------:R-:W-:-:S06]  /*16240*/  WARPGROUP.ARRIVE ;  /* 0x00000000000079c5 */ /* 0x000fcc0000000000 */
[----:B------:R-:W-:Y:S01]  /*16250*/  MOV R16, UR46 ;  /* 0x0000002e00107c02 */ /* 0x000fe20008000f00 */
[----:B------:R-:W-:Y:S01]  /*16260*/  UMOV UR46, UR36 ;  /* 0x00000024002e7c82 */ /* 0x000fe20008000000 */
[----:B------:R-:W-:Y:S01]  /*16270*/  MOV R18, UR42 ;  /* 0x0000002a00127c02 */ /* 0x000fe20008000f00 */
[----:B------:R-:W-:Y:S01]  /*16280*/  UMOV UR42, UR32 ;  /* 0x00000020002a7c82 */ /* 0x000fe20008000000 */
[----:B------:R-:W-:Y:S01]  /*16290*/  R2UR UR32, R12 ;  /* 0x000000000c2072ca */ /* 0x000fe200000e0000 */
[----:B------:R-:W-:Y:S01]  /*162a0*/  HGMMA.64x16x16.F32 R128, gdesc[UR48], RZ, !UPT, gsb0 ;  /* 0x00200000308079f0 */ /* 0x000fe2000c0008ff */
[----:B------:R-:W-:Y:S01]  /*162b0*/  R2UR UR50, R76 ;  /* 0x000000004c3272ca */ /* 0x000fe200000e0000 */
[----:B------:R-:W-:Y:S01]  /*162c0*/  VIADD R76, R20, 0x440 ;  /* 0x00000440144c7836 */ /* 0x000fe20000000000 */
[----:B------:R-:W-:Y:S01]  /*162d0*/  R2UR UR51, R77 ;  /* 0x000000004d3372ca */ /* 0x000fe200000e0000 */
[----:B------:R-:W-:Y:S01]  /*162e0*/  IMAD.MOV.U32 R77, RZ, RZ, -0x7fffffe0 ;  /* 0x80000020ff4d7424 */ /* 0x000fe200078e00ff */
[----:B------:R-:W-:-:S02]  /*162f0*/  R2UR UR36, R12 ;  /* 0x000000000c2472ca */ /* 0x000fc400000e0000 */
[----:B------:R-:W-:Y:S01]  /*16300*/  R2UR UR58, R76 ;  /* 0x000000004c3a72ca */ /* 0x000fe200000e0000 */
[----:B------:R-:W-:Y:S01]  /*16310*/  VIADD R76, R20, 0x282 ;  /* 0x00000282144c7836 */ /* 0x000fe20000000000 */
[----:B------:R-:W-:Y:S01]  /*16320*/  R2UR UR59, R77 ;  /* 0x000000004d3b72ca */ /* 0x000fe200000e0000 */
[----:B------:R-:W-:Y:S01]  /*16330*/  IMAD.MOV.U32 R77, RZ, RZ, -0x7fffffe0 ;  /* 0x80000020ff4d7424 */ /* 0x000fe200078e00ff */
[----:B------:R-:W-:Y:S02]  /*16340*/  R2UR UR48, R12 ;  /* 0x000000000c3072ca */ /* 0x000fe400000e0000 */
[----:B------:R-:W-:Y:S02]  /*16350*/  R2UR UR49, R13 ;  /* 0x000000000d3172ca */ /* 0x000fe400000e0000 */
[----:B------:R-:W-:Y:S01]  /*16360*/  MOV R150, UR50 ;  /* 0x0000003200967c02 */ /* 0x000fe20008000f00 */
[----:B------:R-:W-:Y:S01]  /*16370*/  UMOV UR50, UR4 ;  /* 0x0000000400327c82 */ /* 0x000fe20008000000 */
[----:B------:R-:W-:Y:S01]  /*16380*/  MOV R151, UR51 ;  /* 0x0000003300977c02 */ /* 0x000fe20008000f00 */
[----:B------:R-:W-:Y:S01]  /*16390*/  UMOV UR51, UR5 ;  /* 0x0000000500337c82 */ /* 0x000fe20008000000 */
        /* <DEDUP_REMOVED lines=10> */
[----:B0-----:R-:W-:Y:S01]  /*16440*/  MOV R14, UR58 ;  /* 0x0000003a000e7c02 */ /* 0x001fe20008000f00 */
[----:B------:R-:W-:Y:S01]  /*16450*/  UMOV UR58, UR40 ;  /* 0x00000028003a7c82 */ /* 0x000fe20008000000 */
[----:B------:R-:W-:-:S02]  /*16460*/  WARPGROUP.DEPBAR.LE gsb0, 0x0 ;  /* 0x00008000000079c5 */ /* 0x000fc40000010000 */
        /* <DEDUP_REMOVED lines=33> */
[----:B------:R-:W-:Y:S02]  /*16680*/  R2UR UR15, R73 ;  /* 0x00000000490f72ca */ /* 0x000fe400000e0000 */
[----:B------:R-:W-:-:S02]  /*16690*/  MOV R73, 0x80000020 ;  /* 0x8000002000497802 */ /* 0x000fc40000000f00 */
[----:B------:R-:W-:Y:S02]  /*166a0*/  R2UR UR5, R13 ;  /* 0x000000000d0572ca */ /* 0x000fe400000e0000 */
        /* <DEDUP_REMOVED lines=52> */
[----:B------:R-:W-:Y:S01]  /*169f0*/  VIADD R146, R20, 0x402 ;  /* 0x0000040214927836 */ /* 0x000fe20000000000 */
[----:B------:R-:W-:Y:S01]  /*16a00*/  R2UR UR31, R147 ;  /* 0x00000000931f72ca */ /* 0x000fe200000e0000 */
[----:B------:R-:W-:Y:S01]  /*16a10*/  IMAD.MOV.U32 R147, RZ, RZ, -0x7fffffe0 ;  /* 0x80000020ff937424 */ /* 0x000fe200078e00ff */
[----:B------:R-:W-:-:S02]  /*16a20*/  WARPGROUP.DEPBAR.LE gsb0, 0x0 ;  /* 0x00008000000079c5 */ /* 0x000fc40000010000 */
[----:B------:R-:W-:-:S06]  /*16a30*/  WARPGROUP.ARRIVE ;  /* 0x00000000000079c5 */ /* 0x000fcc0000000000 */
[----:B------:R-:W-:Y:S01]  /*16a40*/  HGMMA.64x16x16.F32 R128, gdesc[UR32], R128, gsb0 ;  /* 0x00200000208079f0 */ /* 0x000fe20008000880 */
[----:B------:R-:W-:Y:S01]  /*16a50*/  R2UR UR34, R146 ;  /* 0x00000000922272ca */ /* 0x000fe200000e0000 */
[----:B------:R-:W-:Y:S01]  /*16a60*/  VIADD R146, R20, 0x442 ;  /* 0x0000044214927836 */ /* 0x000fe20000000000 */
[----:B------:R-:W-:Y:S01]  /*16a70*/  R2UR UR35, R147 ;  /* 0x00000000932372ca */ /* 0x000fe200000e0000 */
[----:B------:R-:W-:Y:S01]  /*16a80*/  IMAD.MOV.U32 R147, RZ, RZ, -0x7fffffe0 ;  /* 0x80000020ff937424 */ /* 0x000fe200078e00ff */
[----:B------:R-:W-:Y:S02]  /*16a90*/  WARPGROUP.DEPBAR.LE gsb0, 0x0 ;  /* 0x00008000000079c5 */ /* 0x000fe40000010000 */
[----:B------:R-:W-:-:S06]  /*16aa0*/  WARPGROUP.ARRIVE ;  /* 0x00000000000079c5 */ /* 0x000fcc0000000000 */
[----:B------:R-:W-:Y:S01]  /*16ab0*/  HGMMA.64x16x16.F32 R120, gdesc[UR36], R120, gsb0 ;  /* 0x00200000247879f0 */ /* 0x000fe20008000878 */
[----:B------:R-:W-:Y:S01]  /*16ac0*/  R2UR UR38, R146 ;  /* 0x00000000922672ca */ /* 0x000fe200000e0000 */
[----:B------:R-:W-:Y:S01]  /*16ad0*/  VIADD R146, R20, 0x480 ;  /* 0x0000048014927836 */ /* 0x000fe20000000000 */
        /* <DEDUP_REMOVED lines=18> */
[----:B------:R-:W-:Y:S01]  /*16c00*/  IMAD.MOV.U32 R147, RZ, RZ, -0x7fffffe0 ;  /* 0x80000020ff937424 */ /* 0x000fe200078e00ff */
[----:B------:R-:W-:Y:S02]  /*16c10*/  R2UR UR16, R146 ;  /* 0x00000000921072ca */ /* 0x000fe400000e0000 */
[----:B------:R-:W-:Y:S01]  /*16c20*/  R2UR UR11, R23 ;  /* 0x00000000170b72ca */ /* 0x000fe200000e0000 */
[----:B------:R-:W-:Y:S02]  /*16c30*/  WARPGROUP.DEPBAR.LE gsb0, 0x0 ;  /* 0x00008000000079c5 */ /* 0x000fe40000010000 */
[----:B------:R-:W-:Y:S01]  /*16c40*/  WARPGROUP.ARRIVE ;  /* 0x00000000000079c5 */ /* 0x000fe20000000000 */
[----:B------:R-:W-:Y:S01]  /*16c50*/  R2UR UR17, R147 ;  /* 0x00000000931172ca */ /* 0x000fe200000e0000 */
[----:B------:R-:W-:Y:S01]  /*16c60*/  VIADD R146, R20, 0x4c0 ;  /* 0x000004c014927836 */ /* 0x000fe20000000000 */
[----:B------:R-:W-:Y:S01]  /*16c70*/  R2UR UR10, R156 ;  /* 0x000000009c0a72ca */ /* 0x000fe200000e0000 */
[----:B------:R0:W5:Y:S01]  /*16c80*/  LDL.LU R23, [R1+0xac] ;  /* 0x0000ac0001177983 */ /* 0x0001620000300800 */
[----:B------:R-:W-:Y:S01]  /*16c90*/  IMAD.MOV.U32 R147, RZ, RZ, -0x7fffffe0 ;  /* 0x80000020ff937424 */ /* 0x000fe200078e00ff */
[----:B------:R-:W-:Y:S01]  /*16ca0*/  HGMMA.64x16x16.F32 R88, gdesc[UR4], R88, gsb0 ;  /* 0x00200000045879f0 */ /* 0x000fe20008000858 */
[----:B------:R-:W-:Y:S01]  /*16cb0*/  R2UR UR12, R146 ;  /* 0x00000000920c72ca */ /* 0x000fe200000e0000 */
[----:B------:R-:W-:Y:S01]  /*16cc0*/  VIADD R146, R20, 0x500 ;  /* 0x0000050014927836 */ /* 0x000fe20000000000 */
[----:B------:R-:W-:-:S02]  /*16cd0*/  R2UR UR7, R155 ;  /* 0x000000009b0772ca */ /* 0x000fc400000e0000 */
[----:B------:R-:W-:Y:S01]  /*16ce0*/  R2UR UR13, R147 ;  /* 0x00000000930d72ca */ /* 0x000fe200000e0000 */
[----:B------:R-:W-:Y:S01]  /*16cf0*/  IMAD.MOV.U32 R147, RZ, RZ, -0x7fffffe0 ;  /* 0x80000020ff937424 */ /* 0x000fe200078e00ff */
[----:B------:R-:W-:Y:S01]  /*16d00*/  R2UR UR8, R146 ;  /* 0x00000000920872ca */ /* 0x000fe200000e0000 */
[----:B------:R-:W-:Y:S01]  /*16d10*/  VIADD R146, R20, 0x540 ;  /* 0x0000054014927836 */ /* 0x000fe20000000000 */
[----:B------:R-:W-:Y:S02]  /*16d20*/  R2UR UR6, R154 ;  /* 0x000000009a0672ca */ /* 0x000fe400000e0000 */
[----:B------:R-:W-:Y:S02]  /*16d30*/  R2UR UR9, R147 ;  /* 0x00000000930972ca */ /* 0x000fe400000e0000 */
[----:B------:R-:W-:Y:S02]  /*16d40*/  MOV R147, 0x80000020 ;  /* 0x8000002000937802 */ /* 0x000fe40000000f00 */
[----:B------:R-:W-:-:S02]  /*16d50*/  R2UR UR4, R146 ;  /* 0x00000000920472ca */ /* 0x000fc400000e0000 */
        /* <DEDUP_REMOVED lines=37> */
[C---:B------:R-:W-:Y:S02]  /*16fb0*/  R2UR UR44, R8.reuse ;  /* 0x00000000082c72ca */ /* 0x040fe400000e0000 */
[C---:B------:R-:W-:Y:S02]  /*16fc0*/  R2UR UR45, R9.reuse ;  /* 0x00000000092d72ca */ /* 0x040fe400000e0000 */
[----:B------:R-:W-:Y:S02]  /*16fd0*/  R2UR UR49, R9 ;  /* 0x00000000093172ca */ /* 0x000fe400000e0000 */
[----:B------:R-:W-:-:S02]  /*16fe0*/  R2UR UR52, R8 ;  /* 0x00000000083472ca */ /* 0x000fc400000e0000 */
[----:B------:R-:W-:Y:S02]  /*16ff0*/  R2UR UR53, R9 ;  /* 0x00000000093572ca */ /* 0x000fe400000e0000 */
[----:B------:R-:W-:Y:S02]  /*17000*/  R2UR UR59, R15 ;  /* 0x000000000f3b72ca */ /* 0x000fe400000e0000 */
[----:B------:R-:W-:Y:S02]  /*17010*/  R2UR UR58, R14 ;  /* 0x000000000e3a72ca */ /* 0x000fe400000e0000 */
[----:B------:R-:W-:Y:S02]  /*17020*/  R2UR UR56, R8 ;  /* 0x00000000083872ca */ /* 0x000fe400000e0000 */
[----:B------:R-:W-:Y:S01]  /*17030*/  R2UR UR57, R9 ;  /* 0x00000000093972ca */ /* 0x000fe200000e0000 */
[----:B------:R-:W-:Y:S01]  /*17040*/  UMOV UR40, UR16 ;  /* 0x0000001000287c82 */ /* 0x000fe20008000000 */
[----:B------:R-:W-:-:S02]  /*17050*/  WARPGROUP.DEPBAR.LE gsb0, 0x0 ;  /* 0x00008000000079c5 */ /* 0x000fc40000010000 */
[----:B------:R-:W-:Y:S01]  /*17060*/  WARPGROUP.ARRIVE ;  /* 0x00000000000079c5 */ /* 0x000fe20000000000 */
[----:B------:R-:W-:Y:S01]  /*17070*/  UMOV UR41, UR17 ;  /* 0x0000001100297c82 */ /* 0x000fe20008000000 */
[----:B------:R-:W-:Y:S01]  /*17080*/  R2UR UR20, R146 ;  /* 0x00000000921472ca */ /* 0x000fe200000e0000 */
[----:B------:R0:W5:Y:S03]  /*17090*/  LDL.LU R17, [R1+0xa0] ;  /* 0x0000a00001117983 */ /* 0x0001660000300800 */
[----:B------:R-:W-:Y:S01]  /*170a0*/  HGMMA.64x16x16.F32 R96, gdesc[UR44], R96, gsb0 ;  /* 0x002000002c6079f0 */ /* 0x000fe20008000860 */
[----:B------:R-:W-:Y:S02]  /*170b0*/  R2UR UR16, R6 ;  /* 0x00000000061072ca */ /* 0x000fe400000e0000 */
[----:B------:R-:W-:Y:S02]  /*170c0*/  R2UR UR17, R7 ;  /* 0x00000000071172ca */ /* 0x000fe400000e0000 */
[----:B------:R-:W-:-:S02]  /*170d0*/  R2UR UR21, R147 ;  /* 0x00000000931572ca */ /* 0x000fc400000e0000 */
[----:B------:R-:W-:Y:S02]  /*170e0*/  R2UR UR27, R0 ;  /* 0x00000000001b72ca */ /* 0x000fe400000e0000 */
[----:B------:R-:W-:Y:S02]  /*170f0*/  R2UR UR26, R157 ;  /* 0x000000009d1a72ca */ /* 0x000fe400000e0000 */
[C---:B------:R-:W-:Y:S02]  /*17100*/  R2UR UR24, R6.reuse ;  /* 0x00000000061872ca */ /* 0x040fe400000e0000 */
[C---:B------:R-:W-:Y:S02]  /*17110*/  R2UR UR25, R7.reuse ;  /* 0x00000000071972ca */ /* 0x040fe400000e0000 */
[----:B------:R-:W-:Y:S02]  /*17120*/  R2UR UR28, R6 ;  /* 0x00000000061c72ca */ /* 0x000fe400000e0000 */
[----:B------:R-:W-:-:S02]  /*17130*/  R2UR UR29, R7 ;  /* 0x00000000071d72ca */ /* 0x000fc400000e0000 */
[C---:B------:R-:W-:Y:S02]  /*17140*/  R2UR UR32, R6.reuse ;  /* 0x00000000062072ca */ /* 0x040fe400000e0000 */
[C---:B------:R-:W-:Y:S02]  /*17150*/  R2UR UR33, R7.reuse ;  /* 0x00000000072172ca */ /* 0x040fe400000e0000 */
[----:B------:R-:W-:Y:S02]  /*17160*/  R2UR UR36, R6 ;  /* 0x00000000062472ca */ /* 0x000fe400000e0000 */
[----:B------:R-:W-:Y:S01]  /*17170*/  R2UR UR37, R7 ;  /* 0x00000000072572ca */ /* 0x000fe200000e0000 */
[----:B------:R-:W-:Y:S01]  /*17180*/  VIADD R146, R20, 0x5c0 ;  /* 0x000005c014927836 */ /* 0x000fe20000000000 */
[----:B------:R0:W5:Y:S01]  /*17190*/  LDL.LU R16, [R1+0x9c] ;  /* 0x00009c0001107983 */ /* 0x0001620000300800 */
[----:B------:R-:W-:Y:S02]  /*171a0*/  WARPGROUP.DEPBAR.LE gsb0, 0x0 ;  /* 0x00008000000079c5 */ /* 0x000fe40000010000 */
        /* <DEDUP_REMOVED lines=207> */
.L_x_1984:
[----:B-----5:R-:W-:Y:S01]  /*17ea0*/  SHF.L.U32 R14, R14, 0x1f, RZ ;  /* 0x0000001f0e0e7819 */ /* 0x020fe200000006ff */
[----:B------:R-:W-:-:S04]  /*17eb0*/  IMAD R20, R15, 0x8, R16 ;  /* 0x000000080f147824 */ /* 0x000fc800078e0210 */
[----:B------:R0:W1:Y:S01]  /*17ec0*/  SYNCS.PHASECHK.TRANS64.TRYWAIT P2, [R20+URZ+0x31c50], R14 ;  /* 0x031c500e140075a7 */ /* 0x000062000804017f */
[----:B------:R-:W-:Y:S05]  /*17ed0*/  @!P0 BRA `(.L_x_1985) ;  /* 0x0000000000048947 */ /* 0x000fea0003800000 */
[----:B------:R-:W-:Y:S01]  /*17ee0*/  BPT.TRAP 0x1 ;  /* 0x000000040000795c */ /* 0x000fe20000300000 */
.L_x_1985:
[----:B-1----:R-:W-:Y:S05]  /*17ef0*/  @P2 BRA `(.L_x_1983) ;  /* 0x0000000000082947 */ /* 0x002fea0003800000 */
[----:B------:R-:W1:Y:S02]  /*17f00*/  SYNCS.PHASECHK.TRANS64.TRYWAIT P2, [R20+URZ+0x31c50], R14 ;  /* 0x031c500e140075a7 */ /* 0x000e64000804017f */
[----:B-1----:R-:W-:Y:S05]  /*17f10*/  @!P2 BRA `(.L_x_1986) ;  /* 0x000000b40050a947 */ /* 0x002fea0003800000 */
.L_x_1983:
[----:B------:R-:W-:Y:S05]  /*17f20*/  WARPSYNC.ALL ;  /* 0x0000000000007948 */ /* 0x000fea0003800000 */
[----:B------:R-:W-:Y:S01]  /*17f30*/  ULDC UR4, c[0x0][0x9d8] ;  /* 0x0002760000047ab9 */ /* 0x000fe20000000800 */
[----:B------:R-:W-:Y:S01]  /*17f40*/  STL [R1+0x98], R4 ;  /* 0x0000980401007387 */ /* 0x000fe20000100800 */
        /* <DEDUP_REMOVED lines=9> */
[----:B------:R-:W-:Y:S01]  /*17fe0*/  STL [R1+0x94], R3 ;  /* 0x0000940301007387 */ /* 0x000fe20000100800 */
[----:B------:R-:W-:Y:S01]  /*17ff0*/  FMUL.FTZ R137, R120, UR4 ;  /* 0x0000000478897c20 */ /* 0x000fe20008410000 */
[----:B------:R-:W-:Y:S01]  /*18000*/  FMUL.FTZ R129, R121, UR4 ;  /* 0x0000000479817c20 */ /* 0x000fe20008410000 */
[----:B------:R-:W-:Y:S01]  /*18010*/  FMUL.FTZ R128, R124, UR4 ;  /* 0x000000047c807c20 */ /* 0x000fe20008410000 */
[----:B------:R3:W-:Y:S01]  /*18020*/  STL [R1+0x90], R2 ;  /* 0x0000900201007387 */ /* 0x0007e20000100800 */
[----:B------:R-:W4:Y:S01]  /*18030*/  MUFU.TANH R155, R155 ;  /* 0x0000009b009b7308 */ /* 0x000f220000002400 */
[----:B01---5:R-:W-:Y:S01]  /*18040*/  FMUL.FTZ R14, R125, UR4 ;  /* 0x000000047d0e7c20 */ /* 0x023fe20008410000 */
[----:B------:R-:W-:Y:S01]  /*18050*/  FMUL.FTZ R112, R112, UR4 ;  /* 0x0000000470707c20 */ /* 0x000fe20008410000 */
[----:B------:R-:W-:Y:S01]  /*18060*/  FMUL.FTZ R125, R113, UR4 ;  /* 0x00000004717d7c20 */ /* 0x000fe20008410000 */
[----:B------:R-:W-:Y:S01]  /*18070*/  FMUL.FTZ R113, R116, UR4 ;  /* 0x0000000474717c20 */ /* 0x000fe20008410000 */
[----:B------:R-:W-:Y:S01]  /*18080*/  FMUL.FTZ R116, R117, UR4 ;  /* 0x0000000475747c20 */ /* 0x000fe20008410000 */
[----:B------:R-:W-:Y:S01]  /*18090*/  FMUL.FTZ R104, R104, UR4 ;  /* 0x0000000468687c20 */ /* 0x000fe20008410000 */
[----:B------:R-:W-:Y:S01]  /*180a0*/  FMUL.FTZ R105, R105, UR4 ;  /* 0x0000000469697c20 */ /* 0x000fe20008410000 */
[----:B------:R-:W0:Y:S01]  /*180b0*/  MUFU.TANH R146, R146 ;  /* 0x0000009200927308 */ /* 0x000e220000002400 */
[----:B--2---:R-:W-:Y:S01]  /*180c0*/  FMNMX.FTZ R20, R156, R0, !PT ;  /* 0x000000009c147209 */ /* 0x004fe20007810000 */
[----:B------:R-:W-:Y:S01]  /*180d0*/  FMUL.FTZ R108, R108, UR4 ;  /* 0x000000046c6c7c20 */ /* 0x000fe20008410000 */
[----:B------:R-:W-:Y:S01]  /*180e0*/  FMUL.FTZ R109, R109, UR4 ;  /* 0x000000046d6d7c20 */ /* 0x000fe20008410000 */
[----:B------:R-:W-:Y:S01]  /*180f0*/  FMUL.FTZ R96, R96, UR4 ;  /* 0x0000000460607c20 */ /* 0x000fe20008410000 */
[----:B------:R-:W-:Y:S01]  /*18100*/  FMUL.FTZ R117, R97, UR4 ;  /* 0x0000000461757c20 */ /* 0x000fe20008410000 */
[----:B------:R-:W-:Y:S01]  /*18110*/  FMUL.FTZ R100, R100, UR4 ;  /* 0x0000000464647c20 */ /* 0x000fe20008410000 */
[----:B------:R-:W-:Y:S01]  /*18120*/  FMUL.FTZ R101, R101, UR4 ;  /* 0x0000000465657c20 */ /* 0x000fe20008410000 */
[----:B------:R-:W1:Y:S01]  /*18130*/  MUFU.TANH R145, R145 ;  /* 0x0000009100917308 */ /* 0x000e620000002400 */
[----:B----4-:R-:W-:Y:S01]  /*18140*/  FMNMX.FTZ R20, R155, R20, !PT ;  /* 0x000000149b147209 */ /* 0x010fe20007810000 */
        /* <DEDUP_REMOVED lines=17> */
[----:B------:R-:W-:Y:S01]  /*18260*/  ULDC UR5, c[0x0][0x988] ;  /* 0x0002620000057ab9 */ /* 0x000fe20000000800 */
[----:B------:R-:W-:Y:S01]  /*18270*/  FMUL.FTZ R123, R123, UR4 ;  /* 0x000000047b7b7c20 */ /* 0x000fe20008410000 */
[----:B------:R-:W-:Y:S01]  /*18280*/  FMUL.FTZ R139, R139, UR4 ;  /* 0x000000048b8b7c20 */ /* 0x000fe20008410000 */
[----:B------:R-:W-:Y:S01]  /*18290*/  FMUL.FTZ R115, R115, UR4 ;  /* 0x0000000473737c20 */ /* 0x000fe20008410000 */
[----:B------:R-:W-:Y:S01]  /*182a0*/  FMUL.FTZ R130, R130, UR4 ;  /* 0x0000000482827c20 */ /* 0x000fe20008410000 */
[----:B---3--:R1:W3:Y:S01]  /*182b0*/  MUFU.TANH R2, R138 ;  /* 0x0000008a00027308 */ /* 0x0082e20000002400 */
        /* <DEDUP_REMOVED lines=8> */
[----:B-1----:R-:W-:Y:S01]  /*18340*/  FMUL.FTZ R138, R133, UR4 ;  /* 0x00000004858a7c20 */ /* 0x002fe20008410000 */
[----:B0-----:R-:W-:Y:S01]  /*18350*/  FMNMX.FTZ R20, R140, R20, !PT ;  /* 0x000000148c147209 */ /* 0x001fe20007810000 */
[----:B------:R-:W-:Y:S01]  /*18360*/  FMUL.FTZ R122, R122, UR4 ;  /* 0x000000047a7a7c20 */ /* 0x000fe20008410000 */
[----:B------:R-:W-:-:S04]  /*18370*/  FMUL.FTZ R135, R135, UR4 ;  /* 0x0000000487877c20 */ /* 0x000fc80008410000 */
[----:B------:R-:W0:Y:S01]  /*18380*/  MUFU.TANH R138, R138 ;  /* 0x0000008a008a7308 */ /* 0x000e220000002400 */
[----:B---3--:R-:W-:Y:S07]  /*18390*/  STL [R1+0x40], R2 ;  /* 0x0000400201007387 */ /* 0x008fee0000100800 */
        /* <DEDUP_REMOVED lines=58> */
[----:B------:R0:W-:Y:S01]  /*18740*/  MUFU.TANH R81, R123 ;  /* 0x0000007b00517308 */ /* 0x0001e20000002400 */
[----:B-1----:R-:W-:-:S05]  /*18750*/  FMNMX.FTZ R20, R148, R20, !PT ;  /* 0x0000001494147209 */ /* 0x002fca0007810000 */
[----:B------:R-:W1:Y:S02]  /*18760*/  SHFL.BFLY PT, R21, R20, 0x2, 0x1f ;  /* 0x0c401f0014157f89 */ /* 0x000e6400000e0000 */
[----:B------:R3:W-:Y:S02]  /*18770*/  MUFU.TANH R97, R115 ;  /* 0x0000007300617308 */ /* 0x0007e40000002400 */
[----:B0-----:R-:W4:Y:S06]  /*18780*/  LDL.LU R123, [R1+0x40] ;  /* 0x00004000017b7983 */ /* 0x001f2c0000300800 */
[----:B------:R-:W-:Y:S08]  /*18790*/  MUFU.TANH R4, R139 ;  /* 0x0000008b00047308 */ /* 0x000ff00000002400 */
[----:B------:R0:W-:Y:S01]  /*187a0*/  MUFU.TANH R139, R130 ;  /* 0x00000082008b7308 */ /* 0x0001e20000002400 */
[----:B-1----:R-:W-:-:S07]  /*187b0*/  FMNMX.FTZ R20, R20, R21, !PT ;  /* 0x0000001514147209 */ /* 0x002fce0007810000 */
[----:B------:R-:W1:Y:S01]  /*187c0*/  MUFU.TANH R93, R127 ;  /* 0x0000007f005d7308 */ /* 0x000e620000002400 */
[----:B------:R-:W2:Y:S07]  /*187d0*/  SHFL.BFLY PT, R21, R20, 0x1, 0x1f ;  /* 0x0c201f0014157f89 */ /* 0x000eae00000e0000 */
[----:B------:R1:W-:Y:S08]  /*187e0*/  MUFU.TANH R92, R114 ;  /* 0x00000072005c7308 */ /* 0x0003f00000002400 */
[----:B------:R-:W-:Y:S08]  /*187f0*/  MUFU.TANH R3, R142 ;  /* 0x0000008e00037308 */ /* 0x000ff00000002400 */
[----:B------:R-:W-:Y:S01]  /*18800*/  MUFU.TANH R89, R131 ;  /* 0x0000008300597308 */ /* 0x000fe20000002400 */
[----:B--2---:R-:W-:Y:S01]  /*18810*/  FMNMX.FTZ R20, R20, R21, !PT ;  /* 0x0000001514147209 */ /* 0x004fe20007810000 */
[----:B------:R-:W-:-:S04]  /*18820*/  IMAD.U32 R21, RZ, RZ, UR5 ;  /* 0x00000005ff157e24 */ /* 0x000fc8000f8e00ff */
[CC--:B------:R-:W-:Y:S02]  /*18830*/  FMUL.FTZ R154, R20.reuse, R21.reuse ;  /* 0x00000015149a7220 */ /* 0x0c0fe40000410000 */
[----:B------:R-:W-:Y:S02]  /*18840*/  MUFU.TANH R2, R143 ;  /* 0x0000008f00027308 */ /* 0x000fe40000002400 */
[-CC-:B---3--:R-:W-:Y:S01]  /*18850*/  FFMA.FTZ R115, R155, R21.reuse, -R154.reuse ;  /* 0x000000159b737223 */ /* 0x188fe2000001089a */
[-C--:B0-----:R-:W-:Y:S01]  /*18860*/  FFMA.FTZ R130, R137, R21.reuse, -R154 ;  /* 0x0000001589827223 */ /* 0x081fe2000001089a */
[----:B------:R-:W4:Y:S01]  /*18870*/  LDL.LU R155, [R1+0x14] ;  /* 0x00001400019b7983 */ /* 0x000f220000300800 */
[----:B------:R-:W-:Y:S02]  /*18880*/  IMAD.MOV.U32 R137, RZ, RZ, R80 ;  /* 0x000000ffff897224 */ /* 0x000fe400078e0050 */
[-C--:B------:R-:W-:Y:S01]  /*18890*/  FFMA.FTZ R80, R105, R21.reuse, -R154 ;  /* 0x0000001569507223 */ /* 0x080fe2000001089a */
[----:B------:R0:W2:Y:S01]  /*188a0*/  MUFU.TANH R85, R134 ;  /* 0x0000008600557308 */ /* 0x0000a20000002400 */
[----:B------:R-:W3:Y:S01]  /*188b0*/  LDL.LU R105, [R1+0x18] ;  /* 0x0000180001697983 */ /* 0x000ee20000300800 */
[----:B------:R-:W-:Y:S01]  /*188c0*/  FADD.FTZ R0, -R20, R0 ;  /* 0x0000000014007221 */ /* 0x000fe20000010100 */
[----:B-1----:R-:W-:-:S03]  /*188d0*/  FFMA.FTZ R114, R156, R21, -R154 ;  /* 0x000000159c727223 */ /* 0x002fc6000001089a */
[-C--:B------:R-:W-:Y:S01]  /*188e0*/  FMUL.FTZ R0, R0, R21.reuse ;  /* 0x0000001500007220 */ /* 0x080fe20000410000 */
[-CC-:B------:R-:W-:Y:S01]  /*188f0*/  FFMA.FTZ R73, R104, R21.reuse, -R154.reuse ;  /* 0x0000001568497223 */ /* 0x180fe2000001089a */
[----:B------:R-:W-:Y:S01]  /*18900*/  MUFU.TANH R122, R122 ;  /* 0x0000007a007a7308 */ /* 0x000fe20000002400 */
[-CC-:B------:R-:W-:Y:S01]  /*18910*/  FFMA.FTZ R146, R146, R21.reuse, -R154.reuse ;  /* 0x0000001592927223 */ /* 0x180fe2000001089a */
[----:B------:R-:W-:-:S06]  /*18920*/  FFMA.FTZ R72, R117, R21, -R154 ;  /* 0x0000001575487223 */ /* 0x000fcc000001089a */
[----:B------:R-:W-:Y:S01]  /*18930*/  MUFU.EX2 R0, R0 ;  /* 0x0000000000007308 */ /* 0x000fe20000000800 */
[----:B------:R-:W-:-:S07]  /*18940*/  FMUL.FTZ R117, R106, UR4 ;  /* 0x000000046a757c20 */ /* 0x000fce0008410000 */
[----:B------:R-:W-:Y:S01]  /*18950*/  MUFU.EX2 R104, R114 ;  /* 0x0000007200687308 */ /* 0x000fe20000000800 */
[-CC-:B------:R-:W-:Y:S01]  /*18960*/  FFMA.FTZ R145, R145, R21.reuse, -R154.reuse ;  /* 0x0000001591917223 */ /* 0x180fe2000001089a */
[----:B------:R-:W-:-:S06]  /*18970*/  FFMA.FTZ R126, R112, R21, -R154 ;  /* 0x00000015707e7223 */ /* 0x000fcc000001089a */
[----:B------:R-:W-:Y:S01]  /*18980*/  MUFU.EX2 R115, R115 ;  /* 0x0000007300737308 */ /* 0x000fe20000000800 */
[-CC-:B------:R-:W-:Y:S01]  /*18990*/  FFMA.FTZ R127, R14, R21.reuse, -R154.reuse ;  /* 0x000000150e7f7223 */ /* 0x180fe2000001089a */
[----:B------:R-:W-:Y:S02]  /*189a0*/  IMAD.MOV.U32 R112, RZ, RZ, R93 ;  /* 0x000000ffff707224 */ /* 0x000fe400078e005d */
[-CC-:B------:R-:W-:Y:S01]  /*189b0*/  FFMA.FTZ R14, R101, R21.reuse, -R154.reuse ;  /* 0x00000015650e7223 */ /* 0x180fe2000001089a */
[----:B------:R-:W-:-:S03]  /*189c0*/  FFMA.FTZ R93, R121, R21, -R154 ;  /* 0x00000015795d7223 */ /* 0x000fc6000001089a */
[----:B------:R-:W-:Y:S01]  /*189d0*/  MUFU.EX2 R106, R146 ;  /* 0x00000092006a7308 */ /* 0x000fe20000000800 */
[----:B------:R-:W-:Y:S01]  /*189e0*/  FMUL.FTZ R121, R98, UR4 ;  /* 0x0000000462797c20 */ /* 0x000fe20008410000 */
[-CC-:B0-----:R-:W-:Y:S01]  /*189f0*/  FFMA.FTZ R134, R141, R21.reuse, -R154.reuse ;  /* 0x000000158d867223 */ /* 0x181fe2000001089a */
[----:B------:R-:W-:Y:S02]  /*18a00*/  IMAD.MOV.U32 R141, RZ, RZ, R97 ;  /* 0x000000ffff8d7224 */ /* 0x000fe400078e0061 */
[----:B------:R-:W-:-:S03]  /*18a10*/  FFMA.FTZ R97, R96, R21, -R154 ;  /* 0x0000001560617223 */ /* 0x000fc6000001089a */
[----:B------:R-:W-:Y:S01]  /*18a20*/  MUFU.EX2 R101, R145 ;  /* 0x0000009100657308 */ /* 0x000fe20000000800 */
[----:B------:R-:W-:-:S07]  /*18a30*/  FFMA.FTZ R96, R100, R21, -R154 ;  /* 0x0000001564607223 */ /* 0x000fce000001089a */
[----:B------:R0:W1:Y:S01]  /*18a40*/  MUFU.TANH R84, R135 ;  /* 0x0000008700547308 */ /* 0x0000620000002400 */
[-CC-:B------:R-:W-:Y:S01]  /*18a50*/  FFMA.FTZ R133, R140, R21.reuse, -R154.reuse ;  /* 0x000000158c857223 */ /* 0x180fe2000001089a */
[----:B--2---:R-:W-:Y:S02]  /*18a60*/  IMAD.MOV.U32 R140, RZ, RZ, R85 ;  /* 0x000000ffff8c7224 */ /* 0x004fe400078e0055 */
[-CC-:B------:R-:W-:Y:S01]  /*18a70*/  FFMA.FTZ R131, R138, R21.reuse, -R154.reuse ;  /* 0x000000158a837223 */ /* 0x180fe2000001089a */
[----:B0-----:R-:W-:Y:S02]  /*18a80*/  IMAD.MOV.U32 R135, RZ, RZ, R89 ;  /* 0x000000ffff877224 */ /* 0x001fe400078e0059 */
[----:B------:R-:W-:Y:S01]  /*18a90*/  FFMA.FTZ R89, R108, R21, -R154 ;  /* 0x000000156c597223 */ /* 0x000fe2000001089a */
[----:B------:R-:W-:Y:S01]  /*18aa0*/  FMUL.FTZ R108, R102, UR4 ;  /* 0x00000004666c7c20 */ /* 0x000fe20008410000 */
[----:B------:R-:W-:Y:S01]  /*18ab0*/  IMAD.MOV.U32 R102, RZ, RZ, R135 ;  /* 0x000000ffff667224 */ /* 0x000fe200078e0087 */
[----:B-1----:R-:W-:Y:S01]  /*18ac0*/  MOV R138, R84 ;  /* 0x00000054008a7202 */ /* 0x002fe20000000f00 */
[----:B------:R-:W-:Y:S01]  /*18ad0*/  FMUL.FTZ R157, R118, UR4 ;  /* 0x00000004769d7c20 */ /* 0x000fe20008410000 */
[----:B------:R-:W-:-:S02]  /*18ae0*/  IMAD.MOV.U32 R118, RZ, RZ, R81 ;  /* 0x000000ffff767224 */ /* 0x000fc400078e0051 */
[-CC-:B------:R-:W-:Y:S01]  /*18af0*/  FFMA.FTZ R81, R116, R21.reuse, -R154.reuse ;  /* 0x0000001574517223 */ /* 0x180fe2000001089a */
[----:B------:R-:W-:Y:S02]  /*18b00*/  IMAD.MOV.U32 R114, RZ, RZ, R137 ;  /* 0x000000ffff727224 */ /* 0x000fe400078e0089 */
[----:B------:R-:W-:Y:S01]  /*18b10*/  FMUL.FTZ R116, R119, UR4 ;  /* 0x0000000477747c20 */ /* 0x000fe20008410000 */
[----:B------:R-:W0:Y:S01]  /*18b20*/  MUFU.TANH R157, R157 ;  /* 0x0000009d009d7308 */ /* 0x000e220000002400 */
[----:B------:R-:W-:Y:S01]  /*18b30*/  FFMA.FTZ R76, R113, R21, -R154 ;  /* 0x00000015714c7223 */ /* 0x000fe2000001089a */
[----:B------:R-:W-:-:S06]  /*18b40*/  IMAD.MOV.U32 R113, RZ, RZ, R92 ;  /* 0x000000ffff717224 */ /* 0x000fcc00078e005c */
[----:B------:R-:W1:Y:S01]  /*18b50*/  MUFU.TANH R116, R116 ;  /* 0x0000007400747308 */ /* 0x000e620000002400 */
[----:B------:R-:W-:Y:S01]  /*18b60*/  FMUL.FTZ R119, R110, UR4 ;  /* 0x000000046e777c20 */ /* 0x000fe20008410000 */
[----:B------:R-:W-:-:S06]  /*18b70*/  FFMA.FTZ R85, R120, R21, -R154 ;  /* 0x0000001578557223 */ /* 0x000fcc000001089a */
[----:B------:R-:W2:Y:S01]  /*18b80*/  MUFU.TANH R117, R117 ;  /* 0x0000007500757308 */ /* 0x000ea20000002400 */
[----:B------:R-:W-:-:S07]  /*18b90*/  FMUL.FTZ R120, R111, UR4 ;  /* 0x000000046f787c20 */ /* 0x000fce0008410000 */
[----:B------:R-:W-:Y:S08]  /*18ba0*/  MUFU.TANH R119, R119 ;  /* 0x0000007700777308 */ /* 0x000ff00000002400 */
[----:B------:R-:W-:Y:S01]  /*18bb0*/  MUFU.TANH R120, R120 ;  /* 0x0000007800787308 */ /* 0x000fe20000002400 */
[----:B------:R-:W-:Y:S01]  /*18bc0*/  FFMA.FTZ R77, R109, R21, -R154 ;  /* 0x000000156d4d7223 */ /* 0x000fe2000001089a */
[----:B------:R-:W-:-:S06]  /*18bd0*/  FMUL.FTZ R109, R103, UR4 ;  /* 0x00000004676d7c20 */ /* 0x000fcc0008410000 */
[----:B------:R-:W-:Y:S01]  /*18be0*/  MUFU.TANH R121, R121 ;  /* 0x0000007900797308 */ /* 0x000fe20000002400 */
[----:B------:R-:W-:Y:S01]  /*18bf0*/  FMUL.FTZ R90, R90, UR4 ;  /* 0x000000045a5a7c20 */ /* 0x000fe20008410000 */
[----:B------:R-:W-:-:S06]  /*18c00*/  FMUL.FTZ R110, R91, UR4 ;  /* 0x000000045b6e7c20 */ /* 0x000fcc0008410000 */
[----:B------:R-:W-:Y:S01]  /*18c10*/  MUFU.TANH R108, R108 ;  /* 0x0000006c006c7308 */ /* 0x000fe20000002400 */
[----:B------:R-:W-:-:S07]  /*18c20*/  FMUL.FTZ R111, R94, UR4 ;  /* 0x000000045e6f7c20 */ /* 0x000fce0008410000 */
[----:B------:R-:W-:Y:S01]  /*18c30*/  MUFU.TANH R109, R109 ;  /* 0x0000006d006d7308 */ /* 0x000fe20000002400 */
[----:B------:R-:W-:-:S07]  /*18c40*/  FMUL.FTZ R135, R95, UR4 ;  /* 0x000000045f877c20 */ /* 0x000fce0008410000 */
[----:B------:R-:W-:Y:S01]  /*18c50*/  MUFU.TANH R90, R90 ;  /* 0x0000005a005a7308 */ /* 0x000fe20000002400 */
[-CC-:B------:R-:W-:Y:S01]  /*18c60*/  FFMA.FTZ R92, R88, R21.reuse, -R154.reuse ;  /* 0x00000015585c7223 */ /* 0x180fe2000001089a */
[----:B------:R-:W-:-:S06]  /*18c70*/  FFMA.FTZ R88, R136, R21, -R154 ;  /* 0x0000001588587223 */ /* 0x000fcc000001089a */
[----:B------:R-:W-:Y:S01]  /*18c80*/  MUFU.TANH R110, R110 ;  /* 0x0000006e006e7308 */ /* 0x000fe20000002400 */
[----:B------:R-:W-:Y:S01]  /*18c90*/  FMUL.FTZ R136, R82, UR4 ;  /* 0x0000000452887c20 */ /* 0x000fe20008410000 */
[----:B------:R-:W-:-:S06]  /*18ca0*/  FMUL.FTZ R137, R83, UR4 ;  /* 0x0000000453897c20 */ /* 0x000fcc0008410000 */
[----:B------:R-:W-:Y:S08]  /*18cb0*/  MUFU.TANH R111, R111 ;  /* 0x0000006f006f7308 */ /* 0x000ff00000002400 */
[----:B------:R-:W-:Y:S01]  /*18cc0*/  MUFU.TANH R135, R135 ;  /* 0x0000008700877308 */ /* 0x000fe20000002400 */
[----:B------:R-:W-:-:S07]  /*18cd0*/  IMAD.MOV.U32 R103, RZ, RZ, R139 ;  /* 0x000000ffff677224 */ /* 0x000fce00078e008b */
[----:B------:R-:W-:Y:S01]  /*18ce0*/  MUFU.TANH R136, R136 ;  /* 0x0000008800887308 */ /* 0x000fe20000002400 */
[----:B------:R-:W-:-:S07]  /*18cf0*/  FMUL.FTZ R146, R74, UR4 ;  /* 0x000000044a927c20 */ /* 0x000fce0008410000 */
[----:B------:R-:W-:Y:S01]  /*18d00*/  MUFU.TANH R137, R137 ;  /* 0x0000008900897308 */ /* 0x000fe20000002400 */
[-CC-:B------:R-:W-:Y:S01]  /*18d10*/  FFMA.FTZ R132, R132, R21.reuse, -R154.reuse ;  /* 0x0000001584847223 */ /* 0x180fe2000001089a */
[-CC-:B------:R-:W-:Y:S01]  /*18d20*/  FFMA.FTZ R129, R129, R21.reuse, -R154.reuse ;  /* 0x0000001581817223 */ /* 0x180fe2000001089a */
[-CC-:B------:R-:W-:Y:S01]  /*18d30*/  FFMA.FTZ R128, R128, R21.reuse, -R154.reuse ;  /* 0x0000001580807223 */ /* 0x180fe2000001089a */
[-CC-:B------:R-:W-:Y:S01]  /*18d40*/  FFMA.FTZ R125, R125, R21.reuse, -R154.reuse ;  /* 0x000000157d7d7223 */ /* 0x180fe2000001089a */
[-CC-:B------:R-:W-:Y:S01]  /*18d50*/  FFMA.FTZ R84, R124, R21.reuse, -R154.reuse ;  /* 0x000000157c547223 */ /* 0x180fe2000001089a */
[----:B------:R-:W-:Y:S01]  /*18d60*/  FFMA.FTZ R142, R150, R21, -R154 ;  /* 0x00000015968e7223 */ /* 0x000fe2000001089a */
[----:B----4-:R-:W-:Y:S01]  /*18d70*/  FMNMX.FTZ R98, R123, R155, !PT ;  /* 0x0000009b7b627209 */ /* 0x010fe20007810000 */
[----:B---3--:R-:W-:-:S03]  /*18d80*/  FFMA.FTZ R100, R0, R105, R104 ;  /* 0x0000006900647223 */ /* 0x008fc60000010068 */
[----:B------:R-:W-:Y:S01]  /*18d90*/  FMNMX.FTZ R98, R4, R98, !PT ;  /* 0x0000006204627209 */ /* 0x000fe20007810000 */
[----:B------:R-:W-:-:S03]  /*18da0*/  FADD.FTZ R100, R115, R100 ;  /* 0x0000006473647221 */ /* 0x000fc60000010000 */
[----:B------:R-:W-:Y:S01]  /*18db0*/  FMNMX.FTZ R98, R3, R98, !PT ;  /* 0x0000006203627209 */ /* 0x000fe20007810000 */
[----:B------:R-:W-:-:S03]  /*18dc0*/  FADD.FTZ R100, R106, R100 ;  /* 0x000000646a647221 */ /* 0x000fc60000010000 */
[----:B------:R-:W-:Y:S02]  /*18dd0*/  FMNMX.FTZ R98, R2, R98, !PT ;  /* 0x0000006202627209 */ /* 0x000fe40007810000 */
[C---:B------:R-:W-:Y:S01]  /*18de0*/  F2FP.F16.F32.PACK_AB R106, R101.reuse, R106 ;  /* 0x0000006a656a723e */ /* 0x040fe200000000ff */
[----:B------:R-:W-:Y:S01]  /*18df0*/  FADD.FTZ R145, R101, R100 ;  /* 0x0000006465917221 */ /* 0x000fe20000010000 */
[----:B------:R-:W-:Y:S01]  /*18e00*/  FMNMX.FTZ R98, R139, R98, !PT ;  /* 0x000000628b627209 */ /* 0x000fe20007810000 */
[----:B------:R-:W-:Y:S02]  /*18e10*/  IMAD.MOV.U32 R101, RZ, RZ, R122 ;  /* 0x000000ffff657224 */ /* 0x000fe400078e007a */
[----:B------:R-:W-:Y:S01]  /*18e20*/  FMUL.FTZ R122, R99, UR4 ;  /* 0x00000004637a7c20 */ /* 0x000fe20008410000 */
[----:B------:R-:W-:Y:S01]  /*18e30*/  IMAD.MOV.U32 R99, RZ, RZ, R140 ;  /* 0x000000ffff637224 */ /* 0x000fe200078e008c */
[----:B------:R-:W-:Y:S01]  /*18e40*/  FMNMX.FTZ R98, R102, R98, !PT ;  /* 0x0000006266627209 */ /* 0x000fe20007810000 */
[----:B------:R-:W-:-:S03]  /*18e50*/  IMAD.MOV.U32 R100, RZ, RZ, R138 ;  /* 0x000000ffff647224 */ /* 0x000fc600078e008a */
[----:B------:R-:W-:Y:S02]  /*18e60*/  FMNMX.FTZ R98, R99, R98, !PT ;  /* 0x0000006263627209 */ /* 0x000fe40007810000 */
[----:B------:R-:W-:Y:S02]  /*18e70*/  F2FP.F16.F32.PACK_AB R104, R115, R104 ;  /* 0x000000687368723e */ /* 0x000fe400000000ff */
[----:B------:R-:W-:Y:S01]  /*18e80*/  FMNMX.FTZ R98, R100, R98, !PT ;  /* 0x0000006264627209 */ /* 0x000fe20007810000 */
[----:B------:R-:W-:-:S03]  /*18e90*/  IMAD.MOV.U32 R115, RZ, RZ, R118 ;  /* 0x000000ffff737224 */ /* 0x000fc600078e0076 */
[----:B------:R-:W-:-:S04]  /*18ea0*/  FMNMX.FTZ R98, R101, R98, !PT ;  /* 0x0000006265627209 */ /* 0x000fc80007810000 */
[----:B------:R-:W-:-:S04]  /*18eb0*/  FMNMX.FTZ R98, R115, R98, !PT ;  /* 0x0000006273627209 */ /* 0x000fc80007810000 */
[----:B------:R-:W-:Y:S01]  /*18ec0*/  FMNMX.FTZ R98, R114, R98, !PT ;  /* 0x0000006272627209 */ /* 0x000fe20007810000 */
[----:B------:R-:W-:-:S03]  /*18ed0*/  FMUL.FTZ R118, R107, UR4 ;  /* 0x000000046b767c20 */ /* 0x000fc60008410000 */
[----:B------:R-:W-:-:S04]  /*18ee0*/  FMNMX.FTZ R98, R112, R98, !PT ;  /* 0x0000006270627209 */ /* 0x000fc80007810000 */
[----:B------:R-:W-:Y:S01]  /*18ef0*/  FMNMX.FTZ R98, R113, R98, !PT ;  /* 0x0000006271627209 */ /* 0x000fe20007810000 */
[----:B------:R-:W3:Y:S03]  /*18f00*/  MUFU.TANH R118, R118 ;  /* 0x0000007600767308 */ /* 0x000ee60000002400 */
[----:B------:R-:W-:-:S04]  /*18f10*/  FMNMX.FTZ R98, R141, R98, !PT ;  /* 0x000000628d627209 */ /* 0x000fc80007810000 */
[----:B0-----:R-:W-:-:S04]  /*18f20*/  FMNMX.FTZ R98, R157, R98, !PT ;  /* 0x000000629d627209 */ /* 0x001fc80007810000 */
[----:B-1----:R-:W-:Y:S01]  /*18f30*/  FMNMX.FTZ R98, R116, R98, !PT ;  /* 0x0000006274627209 */ /* 0x002fe20007810000 */
[----:B------:R-:W0:Y:S03]  /*18f40*/  MUFU.TANH R122, R122 ;  /* 0x0000007a007a7308 */ /* 0x000e260000002400 */
[----:B--2---:R-:W-:-:S04]  /*18f50*/  FMNMX.FTZ R98, R117, R98, !PT ;  /* 0x0000006275627209 */ /* 0x004fc80007810000 */
[----:B---3--:R-:W-:-:S04]  /*18f60*/  FMNMX.FTZ R98, R118, R98, !PT ;  /* 0x0000006276627209 */ /* 0x008fc80007810000 */
[----:B------:R-:W-:-:S04]  /*18f70*/  FMNMX.FTZ R98, R119, R98, !PT ;  /* 0x0000006277627209 */ /* 0x000fc80007810000 */
[----:B------:R-:W-:-:S04]  /*18f80*/  FMNMX.FTZ R98, R120, R98, !PT ;  /* 0x0000006278627209 */ /* 0x000fc80007810000 */
[----:B------:R-:W-:-:S04]  /*18f90*/  FMNMX.FTZ R98, R121, R98, !PT ;  /* 0x0000006279627209 */ /* 0x000fc80007810000 */
[----:B0-----:R-:W-:-:S04]  /*18fa0*/  FMNMX.FTZ R98, R122, R98, !PT ;  /* 0x000000627a627209 */ /* 0x001fc80007810000 */
[----:B------:R-:W-:-:S04]  /*18fb0*/  FMNMX.FTZ R98, R108, R98, !PT ;  /* 0x000000626c627209 */ /* 0x000fc80007810000 */
[----:B------:R-:W-:Y:S01]  /*18fc0*/  FMNMX.FTZ R98, R109, R98, !PT ;  /* 0x000000626d627209 */ /* 0x000fe20007810000 */
[----:B------:R-:W-:-:S03]  /*18fd0*/  FMUL.FTZ R138, R86, UR4 ;  /* 0x00000004568a7c20 */ /* 0x000fc60008410000 */
[----:B------:R-:W-:Y:S01]  /*18fe0*/  FMNMX.FTZ R98, R90, R98, !PT ;  /* 0x000000625a627209 */ /* 0x000fe20007810000 */
[----:B------:R-:W-:-:S03]  /*18ff0*/  FMUL.FTZ R139, R87, UR4 ;  /* 0x00000004578b7c20 */ /* 0x000fc60008410000 */
[----:B------:R-:W-:Y:S01]  /*19000*/  FMNMX.FTZ R98, R110, R98, !PT ;  /* 0x000000626e627209 */ /* 0x000fe20007810000 */
[----:B------:R-:W0:Y:S03]  /*19010*/  MUFU.TANH R138, R138 ;  /* 0x0000008a008a7308 */ /* 0x000e260000002400 */
[----:B------:R-:W-:Y:S01]  /*19020*/  FMNMX.FTZ R98, R111, R98, !PT ;  /* 0x000000626f627209 */ /* 0x000fe20007810000 */
[-CC-:B------:R-:W-:Y:S01]  /*19030*/  FFMA.FTZ R143, R149, R21.reuse, -R154.reuse ;  /* 0x00000015958f7223 */ /* 0x180fe2000001089a */
[-CC-:B------:R-:W-:Y:S01]  /*19040*/  FFMA.FTZ R147, R147, R21.reuse, -R154.reuse ;  /* 0x0000001593937223 */ /* 0x180fe2000001089a */
[-CC-:B------:R-:W-:Y:S01]  /*19050*/  FFMA.FTZ R151, R151, R21.reuse, -R154.reuse ;  /* 0x0000001597977223 */ /* 0x180fe2000001089a */
[-CC-:B------:R-:W-:Y:S01]  /*19060*/  FFMA.FTZ R152, R152, R21.reuse, -R154.reuse ;  /* 0x0000001598987223 */ /* 0x180fe2000001089a */
[-CC-:B------:R-:W-:Y:S01]  /*19070*/  FFMA.FTZ R153, R153, R21.reuse, -R154.reuse ;  /* 0x0000001599997223 */ /* 0x180fe2000001089a */
[----:B------:R-:W1:Y:S01]  /*19080*/  MUFU.TANH R139, R139 ;  /* 0x0000008b008b7308 */ /* 0x000e620000002400 */
[----:B------:R-:W-:Y:S01]  /*19090*/  FFMA.FTZ R154, R148, R21, -R154 ;  /* 0x00000015949a7223 */ /* 0x000fe2000001089a */
[----:B------:R-:W-:Y:S01]  /*190a0*/  FMNMX.FTZ R98, R135, R98, !PT ;  /* 0x0000006287627209 */ /* 0x000fe20007810000 */
[----:B------:R-:W-:Y:S01]  /*190b0*/  FMUL.FTZ R148, R75, UR4 ;  /* 0x000000044b947c20 */ /* 0x000fe20008410000 */
[----:B------:R-:W-:-:S02]  /*190c0*/  FMUL.FTZ R149, R78, UR4 ;  /* 0x000000044e957c20 */ /* 0x000fc40008410000 */
[----:B------:R-:W-:Y:S02]  /*190d0*/  FMNMX.FTZ R98, R136, R98, !PT ;  /* 0x0000006288627209 */ /* 0x000fe40007810000 */
[----:B------:R-:W2:Y:S01]  /*190e0*/  MUFU.TANH R146, R146 ;  /* 0x0000009200927308 */ /* 0x000ea20000002400 */
[----:B------:R-:W-:Y:S01]  /*190f0*/  FMUL.FTZ R150, R79, UR4 ;  /* 0x000000044f967c20 */ /* 0x000fe20008410000 */
[----:B------:R-:W-:-:S06]  /*19100*/  FMNMX.FTZ R98, R137, R98, !PT ;  /* 0x0000006289627209 */ /* 0x000fcc0007810000 */
[----:B------:R-:W3:Y:S01]  /*19110*/  MUFU.TANH R148, R148 ;  /* 0x0000009400947308 */ /* 0x000ee20000002400 */
[----:B0-----:R-:W-:-:S07]  /*19120*/  FMNMX.FTZ R98, R138, R98, !PT ;  /* 0x000000628a627209 */ /* 0x001fce0007810000 */
[----:B------:R-:W0:Y:S01]  /*19130*/  MUFU.TANH R149, R149 ;  /* 0x0000009500957308 */ /* 0x000e220000002400 */
[----:B-1----:R-:W-:-:S07]  /*19140*/  FMNMX.FTZ R98, R139, R98, !PT ;  /* 0x000000628b627209 */ /* 0x002fce0007810000 */
[----:B------:R-:W1:Y:S01]  /*19150*/  MUFU.TANH R150, R150 ;  /* 0x0000009600967308 */ /* 0x000e620000002400 */
[----:B--2---:R-:W-:-:S04]  /*19160*/  FMNMX.FTZ R98, R146, R98, !PT ;  /* 0x0000006292627209 */ /* 0x004fc80007810000 */
[----:B---3--:R-:W-:-:S04]  /*19170*/  FMNMX.FTZ R98, R148, R98, !PT ;  /* 0x0000006294627209 */ /* 0x008fc80007810000 */
[----:B0-----:R-:W-:-:S04]  /*19180*/  FMNMX.FTZ R74, R149, R98, !PT ;  /* 0x00000062954a7209 */ /* 0x001fc80007810000 */
[----:B-1----:R-:W-:-:S05]  /*19190*/  FMNMX.FTZ R74, R150, R74, !PT ;  /* 0x0000004a964a7209 */ /* 0x002fca0007810000 */
[----:B------:R-:W0:Y:S02]  /*191a0*/  SHFL.BFLY PT, R75, R74, 0x2, 0x1f ;  /* 0x0c401f004a4b7f89 */ /* 0x000e2400000e0000 */
[----:B0-----:R-:W-:-:S05]  /*191b0*/  FMNMX.FTZ R74, R74, R75, !PT ;  /* 0x0000004b4a4a7209 */ /* 0x001fca0007810000 */
[----:B------:R-:W0:Y:S02]  /*191c0*/  SHFL.BFLY PT, R75, R74, 0x1, 0x1f ;  /* 0x0c201f004a4b7f89 */ /* 0x000e2400000e0000 */
[----:B0-----:R-:W-:-:S05]  /*191d0*/  FMNMX.FTZ R74, R74, R75, !PT ;  /* 0x0000004b4a4a7209 */ /* 0x001fca0007810000 */
[----:B------:R-:W-:-:S04]  /*191e0*/  FMUL.FTZ R140, R74, R21 ;  /* 0x000000154a8c7220 */ /* 0x000fc80000410000 */
[-CC-:B------:R-:W-:Y:S01]  /*191f0*/  FFMA.FTZ R105, R123, R21.reuse, -R140.reuse ;  /* 0x000000157b697223 */ /* 0x180fe2000001088c */
[-CC-:B------:R-:W-:Y:S01]  /*19200*/  FFMA.FTZ R107, R4, R21.reuse, -R140.reuse ;  /* 0x00000015046b7223 */ /* 0x180fe2000001088c */
[-CC-:B------:R-:W-:Y:S01]  /*19210*/  FFMA.FTZ R123, R3, R21.reuse, -R140.reuse ;  /* 0x00000015037b7223 */ /* 0x180fe2000001088c */
[----:B------:R2:W5:Y:S01]  /*19220*/  LDL.LU R4, [R1+0x98] ;  /* 0x0000980001047983 */ /* 0x0005620000300800 */
[-CC-:B------:R-:W-:Y:S01]  /*19230*/  FFMA.FTZ R95, R103, R21.reuse, -R140.reuse ;  /* 0x00000015675f7223 */ /* 0x180fe2000001088c */
[-CC-:B------:R-:W-:Y:S01]  /*19240*/  FFMA.FTZ R124, R2, R21.reuse, -R140.reuse ;  /* 0x00000015027c7223 */ /* 0x180fe2000001088c */
[-CC-:B------:R-:W-:Y:S01]  /*19250*/  FFMA.FTZ R103, R114, R21.reuse, -R140.reuse ;  /* 0x0000001572677223 */ /* 0x180fe2000001088c */
[----:B------:R2:W5:Y:S01]  /*19260*/  LDL.LU R3, [R1+0x94] ;  /* 0x0000940001037983 */ /* 0x0005620000300800 */
[----:B------:R-:W-:-:S03]  /*19270*/  FFMA.FTZ R114, R141, R21, -R140 ;  /* 0x000000158d727223 */ /* 0x000fc6000001088c */
[----:B------:R2:W5:Y:S04]  /*19280*/  LDL.LU R2, [R1+0x90] ;  /* 0x0000900001027983 */ /* 0x0005680000300800 */
[----:B------:R-:W3:Y:S01]  /*19290*/  LDL R141, [R1+0x5c] ;  /* 0x00005c00018d7983 */ /* 0x000ee20000100800 */
[----:B------:R-:W-:Y:S01]  /*192a0*/  FFMA.FTZ R94, R108, R21, -R140 ;  /* 0x000000156c5e7223 */ /* 0x000fe2000001088c */
[----:B------:R-:W-:-:S05]  /*192b0*/  VIADD R108, R16, 0x200 ;  /* 0x00000200106c7836 */ /* 0x000fca0000000000 */
[----:B------:R-:W-:-:S04]  /*192c0*/  SHF.R.U32.HI R108, RZ, 0x4, R108 ;  /* 0x00000004ff6c7819 */ /* 0x000fc8000001166c */
[----:B------:R-:W-:-:S04]  /*192d0*/  LOP3.LUT R108, R108, 0x3fff, RZ, 0xc0, !PT ;  /* 0x00003fff6c6c7812 */ /* 0x000fc800078ec0ff */
[----:B------:R-:W-:Y:S01]  /*192e0*/  LOP3.LUT R108, R108, 0x2400000, RZ, 0xfc, !PT ;  /* 0x024000006c6c7812 */ /* 0x000fe200078efcff */
[----:B------:R-:W-:-:S04]  /*192f0*/  FFMA.FTZ R78, R110, R21, -R140 ;  /* 0x000000156e4e7223 */ /* 0x000fc8000001088c */
[----:B------:R-:W-:-:S05]  /*19300*/  IMAD R108, R15, 0x6c0, R108 ;  /* 0x000006c00f6c7824 */ /* 0x000fca00078e026c */
[----:B------:R-:W-:-:S04]  /*19310*/  IADD3 R110, R108, 0x40, RZ ;  /* 0x000000406c6e7810 */ /* 0x000fc80007ffe0ff */
[----:B------:R-:W-:Y:S01]  /*19320*/  R2UR UR10, R110 ;  /* 0x000000006e0a72ca */ /* 0x000fe200000e0000 */
[----:B------:R-:W-:-:S05]  /*19330*/  VIADD R110, R108, 0x80 ;  /* 0x000000806c6e7836 */ /* 0x000fca0000000000 */
[----:B------:R-:W-:Y:S01]  /*19340*/  R2UR UR14, R110 ;  /* 0x000000006e0e72ca */ /* 0x000fe200000e0000 */
[----:B------:R-:W-:-:S05]  /*19350*/  VIADD R110, R108, 0xc0 ;  /* 0x000000c06c6e7836 */ /* 0x000fca0000000000 */
        /* <DEDUP_REMOVED lines=31> */
[----:B---3--:R-:W-:-:S04]  /*19550*/  LOP3.LUT R108, R141, 0x10000, RZ, 0xfc, !PT ;  /* 0x000100008d6c7812 */ /* 0x008fc800078efcff */
[----:B------:R-:W-:-:S13]  /*19560*/  R2UR UR4, R108 ;  /* 0x000000006c0472ca */ /* 0x000fda00000e0000 */
[----:B------:R-:W-:Y:S01]  /*19570*/  HGMMA.64x96x16.F32 R24, gdesc[UR4].tnspB, R24, gsb0 ;  /* 0x41600000041879f0 */ /* 0x000fe20008000818 */
[----:B------:R-:W-:-:S05]  /*19580*/  VIADD R110, R108, 0x180 ;  /* 0x000001806c6e7836 */ /* 0x000fca0000000000 */
[----:B------:R-:W-:Y:S01]  /*19590*/  R2UR UR8, R110 ;  /* 0x000000006e0872ca */ /* 0x000fe200000e0000 */
[----:B------:R-:W-:Y:S01]  /*195a0*/  VIADD R110, R108, 0x300 ;  /* 0x000003006c6e7836 */ /* 0x000fe20000000000 */
[----:B------:R-:W-:Y:S01]  /*195b0*/  R2UR UR13, R111 ;  /* 0x000000006f0d72ca */ /* 0x000fe200000e0000 */
[----:B------:R-:W-:Y:S02]  /*195c0*/  WARPGROUP.DEPBAR.LE gsb0, 0x0 ;  /* 0x00008000000079c5 */ /* 0x000fe40000010000 */
[----:B------:R-:W-:-:S08]  /*195d0*/  WARPGROUP.ARRIVE ;  /* 0x00000000000079c5 */ /* 0x000fd00000000000 */
        /* <DEDUP_REMOVED lines=24> */
[----:B------:R-:W-:Y:S02]  /*19760*/  IMAD.MOV.U32 R111, RZ, RZ, -0x3ffffff0 ;  /* 0xc0000010ff6f7424 */ /* 0x000fe400078e00ff */
[----:B------:R-:W-:Y:S01]  /*19770*/  FFMA.FTZ R82, R135, R21, -R140 ;  /* 0x0000001587527223 */ /* 0x000fe2000001088c */
[----:B------:R-:W-:Y:S01]  /*19780*/  R2UR UR28, R110 ;  /* 0x000000006e1c72ca */ /* 0x000fe200000e0000 */
[----:B------:R-:W3:Y:S01]  /*19790*/  LDL.LU R135, [R1+0x3c] ;  /* 0x00003c0001877983 */ /* 0x000ee20000300800 */
        /* <DEDUP_REMOVED lines=13> */
[----:B------:R-:W-:-:S03]  /*19870*/  VIADD R108, R108, 0xc00 ;  /* 0x00000c006c6c7836 */ /* 0x000fc60000000000 */
[----:B------:R0:W-:Y:S01]  /*19880*/  MUFU.EX2 R110, R109 ;  /* 0x0000006d006e7308 */ /* 0x0001e20000000800 */
[----:B------:R-:W-:Y:S02]  /*19890*/  WARPGROUP.DEPBAR.LE gsb0, 0x0 ;  /* 0x00008000000079c5 */ /* 0x000fe40000010000 */
[----:B------:R-:W-:-:S06]  /*198a0*/  WARPGROUP.ARRIVE ;  /* 0x00000000000079c5 */ /* 0x000fcc0000000000 */
[----:B------:R-:W-:Y:S01]  /*198b0*/  HGMMA.64x96x16.F32 R24, gdesc[UR32].tnspB, R24, gsb0 ;  /* 0x41600000201879f0 */ /* 0x000fe20008000818 */
[----:B0-----:R-:W-:Y:S01]  /*198c0*/  IMAD.MOV.U32 R109, RZ, RZ, -0x3ffffff0 ;  /* 0xc0000010ff6d7424 */ /* 0x001fe200078e00ff */
[----:B------:R-:W-:-:S04]  /*198d0*/  R2UR UR36, R108 ;  /* 0x000000006c2472ca */ /* 0x000fc800000e0000 */
[----:B------:R-:W-:Y:S01]  /*198e0*/  R2UR UR37, R109 ;  /* 0x000000006d2572ca */ /* 0x000fe200000e0000 */
[----:B------:R-:W0:Y:S01]  /*198f0*/  S2R R155, SR_TID.X ;  /* 0x00000000009b7919 */ /* 0x000e220000002100 */
[----:B------:R-:W3:Y:S01]  /*19900*/  MUFU.EX2 R105, R105 ;  /* 0x0000006900697308 */ /* 0x000ee20000000800 */
[----:B------:R-:W-:-:S07]  /*19910*/  FFMA.FTZ R83, R136, R21, -R140 ;  /* 0x0000001588537223 */ /* 0x000fce000001088c */
[----:B------:R-:W1:Y:S01]  /*19920*/  MUFU.EX2 R108, R107 ;  /* 0x0000006b006c7308 */ /* 0x000e620000000800 */
[----:B------:R-:W-:Y:S02]  /*19930*/  WARPGROUP.DEPBAR.LE gsb0, 0x0 ;  /* 0x00008000000079c5 */ /* 0x000fe40000010000 */
[----:B------:R-:W-:-:S06]  /*19940*/  WARPGROUP.ARRIVE ;  /* 0x00000000000079c5 */ /* 0x000fcc0000000000 */
[----:B------:R-:W-:Y:S01]  /*19950*/  HGMMA.64x96x16.F32 R24, gdesc[UR36].tnspB, R24, gsb0 ;  /* 0x41600000241879f0 */ /* 0x000fe20008000818 */
[----:B0-----:R-:W-:Y:S02]  /*19960*/  SHF.R.U32.HI R136, RZ, 0x7, R155 ;  /* 0x00000007ff887819 */ /* 0x001fe4000001169b */
[----:B------:R-:W-:-:S03]  /*19970*/  ISETP.GE.U32.AND P2, PT, R155, 0x180, PT ;  /* 0x000001809b00780c */ /* 0x000fc60003f46070 */
[----:B------:R-:W-:Y:S02]  /*19980*/  VIADD R109, R136, 0x9 ;  /* 0x00000009886d7836 */ /* 0x000fe40000000000 */
[----:B---3--:R-:W-:-:S03]  /*19990*/  FFMA.FTZ R111, R110, R135, R105 ;  /* 0x000000876e6f7223 */ /* 0x008fc60000010069 */
[----:B------:R-:W-:Y:S02]  /*199a0*/  SEL R109, R109, 0x9, !P2 ;  /* 0x000000096d6d7807 */ /* 0x000fe40005000000 */
[----:B-1----:R-:W-:Y:S01]  /*199b0*/  F2FP.F16.F32.PACK_AB R105, R108, R105 ;  /* 0x000000696c69723e */ /* 0x002fe200000000ff */
[----:B------:R-:W-:Y:S01]  /*199c0*/  MUFU.EX2 R107, R123 ;  /* 0x0000007b006b7308 */ /* 0x000fe20000000800 */
[----:B------:R-:W-:-:S07]  /*199d0*/  FFMA.FTZ R98, R102, R21, -R140 ;  /* 0x0000001566627223 */ /* 0x000fce000001088c */
[----:B------:R-:W0:Y:S08]  /*199e0*/  MUFU.EX2 R134, R134 ;  /* 0x0000008600867308 */ /* 0x000e300000000800 */
[----:B------:R-:W-:Y:S01]  /*199f0*/  MUFU.EX2 R124, R124 ;  /* 0x0000007c007c7308 */ /* 0x000fe20000000800 */
[----:B------:R-:W-:-:S07]  /*19a00*/  FFMA.FTZ R99, R99, R21, -R140 ;  /* 0x0000001563637223 */ /* 0x000fce000001088c */
[----:B------:R-:W1:Y:S01]  /*19a10*/  MUFU.EX2 R133, R133 ;  /* 0x0000008500857308 */ /* 0x000e620000000800 */
[----:B------:R-:W-:-:S07]  /*19a20*/  FFMA.FTZ R100, R100, R21, -R140 ;  /* 0x0000001564647223 */ /* 0x000fce000001088c */
[----:B------:R-:W3:Y:S01]  /*19a30*/  MUFU.EX2 R132, R132 ;  /* 0x0000008400847308 */ /* 0x000ee20000000800 */
[----:B0-----:R-:W-:-:S07]  /*19a40*/  FADD.FTZ R145, R134, R145 ;  /* 0x0000009186917221 */ /* 0x001fce0000010000 */
[----:B------:R-:W-:Y:S01]  /*19a50*/  MUFU.EX2 R98, R98 ;  /* 0x0000006200627308 */ /* 0x000fe20000000800 */
[----:B------:R-:W-:-:S07]  /*19a60*/  FFMA.FTZ R101, R101, R21, -R140 ;  /* 0x0000001565657223 */ /* 0x000fce000001088c */
[----:B------:R-:W0:Y:S01]  /*19a70*/  MUFU.EX2 R131, R131 ;  /* 0x0000008300837308 */ /* 0x000e220000000800 */
[-CC-:B------:R-:W-:Y:S01]  /*19a80*/  FFMA.FTZ R102, R115, R21.reuse, -R140.reuse ;  /* 0x0000001573667223 */ /* 0x180fe2000001088c */
[----:B------:R-:W-:Y:S01]  /*19a90*/  FFMA.FTZ R86, R137, R21, -R140 ;  /* 0x0000001589567223 */ /* 0x000fe2000001088c */
[----:B-1----:R-:W-:-:S05]  /*19aa0*/  FADD.FTZ R145, R133, R145 ;  /* 0x0000009185917221 */ /* 0x002fca0000010000 */
[----:B------:R-:W-:Y:S01]  /*19ab0*/  MUFU.EX2 R130, R130 ;  /* 0x0000008200827308 */ /* 0x000fe20000000800 */
[----:B------:R-:W-:Y:S02]  /*19ac0*/  WARPGROUP.DEPBAR.LE gsb0, 0x0 ;  /* 0x00008000000079c5 */ /* 0x000fe40000010000 */
[----:B------:R1:W-:Y:S06]  /*19ad0*/  BAR.ARV R109, 0x100 ;  /* 0x0004006d0000751d */ /* 0x0003ec0000002000 */
[----:B-1----:R-:W-:Y:S01]  /*19ae0*/  FADD.FTZ R109, R108, R111 ;  /* 0x0000006f6c6d7221 */ /* 0x002fe20000010000 */
[----:B------:R-:W-:-:S02]  /*19af0*/  @!P1 IMAD R108, R15, 0x8, R16 ;  /* 0x000000080f6c9824 */ /* 0x000fc400078e0210 */
[----:B------:R-:W-:Y:S02]  /*19b00*/  @!P1 IMAD R111, R22, 0x8, R16 ;  /* 0x00000008166f9824 */ /* 0x000fe400078e0210 */
[----:B------:R-:W-:Y:S02]  /*19b10*/  @!P1 VIADD R108, R108, 0x31c60 ;  /* 0x00031c606c6c9836 */ /* 0x000fe40000000000 */
[----:B------:R-:W-:-:S03]  /*19b20*/  @!P1 VIADD R111, R111, 0x31c40 ;  /* 0x00031c406f6f9836 */ /* 0x000fc60000000000 */
[----:B------:R-:W-:Y:S02]  /*19b30*/  @!P1 PRMT R108, RZ, 0x654, R108 ;  /* 0x00000654ff6c9816 */ /* 0x000fe4000000006c */
[----:B------:R-:W-:-:S04]  /*19b40*/  @!P1 PRMT R111, RZ, 0x654, R111 ;  /* 0x00000654ff6f9816 */ /* 0x000fc8000000006f */
[----:B------:R-:W-:Y:S01]  /*19b50*/  @!P1 SYNCS.ARRIVE.TRANS64.RED.A1T0 RZ, [R111+URZ], RZ ;  /* 0x000000ff6fff99a7 */ /* 0x000fe2000810043f */
[----:B------:R1:W-:Y:S02]  /*19b60*/  @!P1 SYNCS.ARRIVE.TRANS64.RED.A1T0 RZ, [R108+URZ], RZ ;  /* 0x000000ff6cff99a7 */ /* 0x0003e4000810043f */
[----:B-1----:R-:W-:Y:S08]  /*19b70*/  MUFU.EX2 R108, R89 ;  /* 0x00000059006c7308 */ /* 0x002ff00000000800 */
[----:B------:R-:W-:Y:S08]  /*19b80*/  MUFU.EX2 R89, R93 ;  /* 0x0000005d00597308 */ /* 0x000ff00000000800 */
[----:B------:R-:W1:Y:S01]  /*19b90*/  MUFU.EX2 R93, R95 ;  /* 0x0000005f005d7308 */ /* 0x000e620000000800 */
[----:B------:R-:W-:Y:S01]  /*19ba0*/  FADD.FTZ R15, R107, R109 ;  /* 0x0000006d6b0f7221 */ /* 0x000fe20000010000 */
[----:B------:R-:W-:-:S06]  /*19bb0*/  F2FP.F16.F32.PACK_AB R107, R124, R107 ;  /* 0x0000006b7c6b723e */ /* 0x000fcc00000000ff */
[----:B------:R-:W4:Y:S01]  /*19bc0*/  MUFU.EX2 R95, R99 ;  /* 0x00000063005f7308 */ /* 0x000f220000000800 */
[----:B------:R-:W-:Y:S01]  /*19bd0*/  FADD.FTZ R124, R124, R15 ;  /* 0x0000000f7c7c7221 */ /* 0x000fe20000010000 */
[----:B---3--:R-:W-:-:S06]  /*19be0*/  FADD.FTZ R145, R132, R145 ;  /* 0x0000009184917221 */ /* 0x008fcc0000010000 */
[----:B------:R-:W3:Y:S08]  /*19bf0*/  MUFU.EX2 R100, R100 ;  /* 0x0000006400647308 */ /* 0x000ef00000000800 */
[----:B------:R-:W2:Y:S01]  /*19c00*/  MUFU.EX2 R129, R129 ;  /* 0x0000008100817308 */ /* 0x000ea20000000800 */
[----:B------:R-:W-:-:S07]  /*19c10*/  FFMA.FTZ R112, R112, R21, -R140 ;  /* 0x0000001570707223 */ /* 0x000fce000001088c */
[----:B------:R-:W-:Y:S01]  /*19c20*/  MUFU.EX2 R137, R77 ;  /* 0x0000004d00897308 */ /* 0x000fe20000000800 */
[----:B0-----:R-:W-:-:S07]  /*19c30*/  FADD.FTZ R145, R131, R145 ;  /* 0x0000009183917221 */ /* 0x001fce0000010000 */
[----:B------:R1:W-:Y:S08]  /*19c40*/  MUFU.EX2 R111, R76 ;  /* 0x0000004c006f7308 */ /* 0x0003f00000000800 */
[----:B------:R-:W0:Y:S01]  /*19c50*/  MUFU.EX2 R77, R101 ;  /* 0x00000065004d7308 */ /* 0x000e220000000800 */
[----:B-1----:R-:W-:-:S07]  /*19c60*/  FADD.FTZ R76, R93, R124 ;  /* 0x0000007c5d4c7221 */ /* 0x002fce0000010000 */
[----:B------:R-:W1:Y:S01]  /*19c70*/  MUFU.EX2 R128, R128 ;  /* 0x0000008000807308 */ /* 0x000e620000000800 */
[----:B------:R-:W-:Y:S01]  /*19c80*/  FADD.FTZ R76, R98, R76 ;  /* 0x0000004c624c7221 */ /* 0x000fe20000010000 */
[----:B------:R-:W-:-:S06]  /*19c90*/  FADD.FTZ R145, R130, R145 ;  /* 0x0000009182917221 */ /* 0x000fcc0000010000 */
[----:B------:R-:W1:Y:S01]  /*19ca0*/  MUFU.EX2 R102, R102 ;  /* 0x0000006600667308 */ /* 0x000e620000000800 */
[----:B----4-:R-:W-:-:S07]  /*19cb0*/  FADD.FTZ R76, R95, R76 ;  /* 0x0000004c5f4c7221 */ /* 0x010fce0000010000 */
[----:B------:R-:W4:Y:S01]  /*19cc0*/  MUFU.EX2 R127, R127 ;  /* 0x0000007f007f7308 */ /* 0x000f220000000800 */
[-CC-:B------:R-:W-:Y:S01]  /*19cd0*/  FFMA.FTZ R113, R113, R21.reuse, -R140.reuse ;  /* 0x0000001571717223 */ /* 0x180fe2000001088c */
[----:B------:R-:W-:Y:S01]  /*19ce0*/  FFMA.FTZ R75, R90, R21, -R140 ;  /* 0x000000155a4b7223 */ /* 0x000fe2000001088c */
[----:B---3--:R-:W-:-:S05]  /*19cf0*/  FADD.FTZ R76, R100, R76 ;  /* 0x0000004c644c7221 */ /* 0x008fca0000010000 */
[----:B------:R-:W3:Y:S01]  /*19d00*/  MUFU.EX2 R103, R103 ;  /* 0x0000006700677308 */ /* 0x000ee20000000800 */
[----:B------:R0:W-:Y:S01]  /*19d10*/  STSM.16.M88.4 [R17+0x24300], R104 ;  /* 0x0243006811007844 */ /* 0x0001e20000000200 */
[----:B--2---:R-:W-:-:S06]  /*19d20*/  FADD.FTZ R145, R129, R145 ;  /* 0x0000009181917221 */ /* 0x004fcc0000010000 */
[----:B------:R-:W2:Y:S01]  /*19d30*/  MUFU.EX2 R126, R126 ;  /* 0x0000007e007e7308 */ /* 0x000ea20000000800 */
[----:B------:R-:W-:-:S07]  /*19d40*/  F2FP.F16.F32.PACK_AB R95, R100, R95 ;  /* 0x0000005f645f723e */ /* 0x000fce00000000ff */
[----:B------:R-:W2:Y:S01]  /*19d50*/  MUFU.EX2 R112, R112 ;  /* 0x0000007000707308 */ /* 0x000ea20000000800 */
[----:B------:R-:W-:-:S07]  /*19d60*/  FFMA.FTZ R115, R157, R21, -R140 ;  /* 0x000000159d737223 */ /* 0x000fce000001088c */
[----:B------:R-:W2:Y:S01]  /*19d70*/  MUFU.EX2 R125, R125 ;  /* 0x0000007d007d7308 */ /* 0x000ea20000000800 */
[----:B------:R-:W-:-:S07]  /*19d80*/  FFMA.FTZ R116, R116, R21, -R140 ;  /* 0x0000001574747223 */ /* 0x000fce000001088c */
[----:B0-----:R-:W-:Y:S08]  /*19d90*/  MUFU.EX2 R107, R97 ;  /* 0x00000061006b7308 */ /* 0x001ff00000000800 */
[----:B------:R-:W0:Y:S08]  /*19da0*/  MUFU.EX2 R97, R113 ;  /* 0x0000007100617308 */ /* 0x000e300000000800 */
[----:B------:R1:W-:Y:S02]  /*19db0*/  MUFU.EX2 R100, R75 ;  /* 0x0000004b00647308 */ /* 0x0003e40000000800 */
[----:B-1----:R-:W-:Y:S01]  /*19dc0*/  FADD.FTZ R75, R77, R76 ;  /* 0x0000004c4d4b7221 */ /* 0x002fe20000010000 */
[----:B------:R-:W-:-:S05]  /*19dd0*/  FADD.FTZ R76, R128, R145 ;  /* 0x00000091804c7221 */ /* 0x000fca0000010000 */
[----:B------:R-:W-:Y:S01]  /*19de0*/  MUFU.EX2 R114, R114 ;  /* 0x0000007200727308 */ /* 0x000fe20000000800 */
[----:B------:R-:W-:Y:S01]  /*19df0*/  FADD.FTZ R75, R102, R75 ;  /* 0x0000004b664b7221 */ /* 0x000fe20000010000 */
[----:B----4-:R-:W-:-:S06]  /*19e00*/  FADD.FTZ R76, R127, R76 ;  /* 0x0000004c7f4c7221 */ /* 0x010fcc0000010000 */
[----:B------:R-:W1:Y:S01]  /*19e10*/  MUFU.EX2 R135, R81 ;  /* 0x0000005100877308 */ /* 0x000e620000000800 */
[----:B---3--:R-:W-:Y:S01]  /*19e20*/  FADD.FTZ R75, R103, R75 ;  /* 0x0000004b674b7221 */ /* 0x008fe20000010000 */
[----:B------:R-:W-:-:S06]  /*19e30*/  FFMA.FTZ R117, R117, R21, -R140 ;  /* 0x0000001575757223 */ /* 0x000fcc000001088c */
[----:B------:R-:W-:Y:S01]  /*19e40*/  MUFU.EX2 R99, R115 ;  /* 0x0000007300637308 */ /* 0x000fe20000000800 */
[----:B------:R-:W-:-:S07]  /*19e50*/  FFMA.FTZ R118, R118, R21, -R140 ;  /* 0x0000001576767223 */ /* 0x000fce000001088c */
[----:B------:R-:W3:Y:S08]  /*19e60*/  MUFU.EX2 R109, R73 ;  /* 0x00000049006d7308 */ /* 0x000ef00000000800 */
[----:B------:R2:W-:Y:S01]  /*19e70*/  MUFU.EX2 R101, R78 ;  /* 0x0000004e00657308 */ /* 0x0005e20000000800 */
[----:B------:R-:W-:Y:S01]  /*19e80*/  FFMA.FTZ R119, R119, R21, -R140 ;  /* 0x0000001577777223 */ /* 0x000fe2000001088c */
[----:B--2---:R-:W-:-:S06]  /*19e90*/  FADD.FTZ R78, R126, R76 ;  /* 0x0000004c7e4e7221 */ /* 0x004fcc0000010000 */
[----:B------:R-:W2:Y:S01]  /*19ea0*/  MUFU.EX2 R116, R116 ;  /* 0x0000007400747308 */ /* 0x000ea20000000800 */
[----:B------:R-:W-:Y:S01]  /*19eb0*/  FADD.FTZ R76, R112, R75 ;  /* 0x0000004b704c7221 */ /* 0x000fe20000010000 */
[----:B------:R-:W-:-:S06]  /*19ec0*/  FADD.FTZ R78, R125, R78 ;  /* 0x0000004e7d4e7221 */ /* 0x000fcc0000010000 */
[----:B------:R-:W4:Y:S01]  /*19ed0*/  MUFU.EX2 R136, R80 ;  /* 0x0000005000887308 */ /* 0x000f220000000800 */
[----:B0-----:R-:W-:Y:S01]  /*19ee0*/  FADD.FTZ R76, R97, R76 ;  /* 0x0000004c614c7221 */ /* 0x001fe20000010000 */
[----:B------:R-:W-:-:S06]  /*19ef0*/  FADD.FTZ R78, R111, R78 ;  /* 0x0000004e6f4e7221 */ /* 0x000fcc0000010000 */
[----:B------:R-:W0:Y:S01]  /*19f00*/  MUFU.EX2 R117, R117 ;  /* 0x0000007500757308 */ /* 0x000e220000000800 */
[----:B------:R-:W-:Y:S01]  /*19f10*/  FFMA.FTZ R120, R120, R21, -R140 ;  /* 0x0000001578787223 */ /* 0x000fe2000001088c */
[----:B-1----:R-:W-:-:S06]  /*19f20*/  FADD.FTZ R78, R135, R78 ;  /* 0x0000004e874e7221 */ /* 0x002fcc0000010000 */
[----:B------:R-:W1:Y:S01]  /*19f30*/  MUFU.EX2 R118, R118 ;  /* 0x0000007600767308 */ /* 0x000e620000000800 */
[----:B---3--:R-:W-:-:S07]  /*19f40*/  FADD.FTZ R78, R109, R78 ;  /* 0x0000004e6d4e7221 */ /* 0x008fce0000010000 */
[----:B------:R3:W-:Y:S01]  /*19f50*/  MUFU.EX2 R75, R79 ;  /* 0x0000004f004b7308 */ /* 0x0007e20000000800 */
[-CC-:B------:R-:W-:Y:S01]  /*19f60*/  FFMA.FTZ R121, R121, R21.reuse, -R140.reuse ;  /* 0x0000001579797223 */ /* 0x180fe2000001088c */
[----:B------:R-:W-:Y:S01]  /*19f70*/  FFMA.FTZ R87, R138, R21, -R140 ;  /* 0x000000158a577223 */ /* 0x000fe2000001088c */
[----:B---3--:R-:W-:-:S05]  /*19f80*/  FADD.FTZ R79, R114, R76 ;  /* 0x0000004c724f7221 */ /* 0x008fca0000010000 */
[----:B------:R-:W3:Y:S01]  /*19f90*/  MUFU.EX2 R119, R119 ;  /* 0x0000007700777308 */ /* 0x000ee20000000800 */
[----:B------:R-:W-:Y:S01]  /*19fa0*/  FADD.FTZ R79, R99, R79 ;  /* 0x0000004f634f7221 */ /* 0x000fe20000010000 */
[-CC-:B------:R-:W-:Y:S01]  /*19fb0*/  FFMA.FTZ R122, R122, R21.reuse, -R140.reuse ;  /* 0x000000157a7a7223 */ /* 0x180fe2000001088c */
[-CC-:B------:R-:W-:Y:S01]  /*19fc0*/  FFMA.FTZ R90, R139, R21.reuse, -R140.reuse ;  /* 0x000000158b5a7223 */ /* 0x180fe2000001088c */
[----:B------:R-:W-:Y:S01]  /*19fd0*/  FFMA.FTZ R146, R146, R21, -R140 ;  /* 0x0000001592927223 */ /* 0x000fe2000001088c */
[----:B--2---:R-:W-:-:S03]  /*19fe0*/  FADD.FTZ R79, R116, R79 ;  /* 0x0000004f744f7221 */ /* 0x004fc60000010000 */
[----:B------:R-:W2:Y:S01]  /*19ff0*/  MUFU.EX2 R120, R120 ;  /* 0x0000007800787308 */ /* 0x000ea20000000800 */
[-CC-:B------:R-:W-:Y:S01]  /*1a000*/  FFMA.FTZ R148, R148, R21.reuse, -R140.reuse ;  /* 0x0000001594947223 */ /* 0x180fe2000001088c */
[-CC-:B------:R-:W-:Y:S01]  /*1a010*/  FFMA.FTZ R149, R149, R21.reuse, -R140.reuse ;  /* 0x0000001595957223 */ /* 0x180fe2000001088c */
[----:B------:R-:W-:-:S05]  /*1a020*/  FFMA.FTZ R150, R150, R21, -R140 ;  /* 0x0000001596967223 */ /* 0x000fca000001088c */
[----:B------:R-:W2:Y:S08]  /*1a030*/  MUFU.EX2 R138, R72 ;  /* 0x00000048008a7308 */ /* 0x000eb00000000800 */
[----:B------:R4:W-:Y:S08]  /*1a040*/  MUFU.EX2 R141, R84 ;  /* 0x00000054008d7308 */ /* 0x0009f00000000800 */
[----:B------:R-:W-:Y:S01]  /*1a050*/  MUFU.EX2 R140, R85 ;  /* 0x00000055008c7308 */ /* 0x000fe20000000800 */
[----:B----4-:R-:W-:-:S04]  /*1a060*/  FADD.FTZ R84, R136, R78 ;  /* 0x0000004e88547221 */ /* 0x010fc80000010000 */
[----:B------:R-:W-:-:S03]  /*1a070*/  FADD.FTZ R84, R108, R84 ;  /* 0x000000546c547221 */ /* 0x000fc60000010000 */
[----:B------:R0:W-:Y:S01]  /*1a080*/  MUFU.EX2 R106, R96 ;  /* 0x00000060006a7308 */ /* 0x0001e20000000800 */
[----:B------:R-:W-:-:S07]  /*1a090*/  FADD.FTZ R84, R137, R84 ;  /* 0x0000005489547221 */ /* 0x000fce0000010000 */
[----:B------:R-:W4:Y:S01]  /*1a0a0*/  MUFU.EX2 R85, R121 ;  /* 0x0000007900557308 */ /* 0x000f220000000800 */
[----:B0-----:R-:W-:Y:S01]  /*1a0b0*/  FADD.FTZ R96, R117, R79 ;  /* 0x0000004f75607221 */ /* 0x001fe20000010000 */
[----:B------:R-:W-:-:S03]  /*1a0c0*/  F2FP.F16.F32.PACK_AB R79, R112, R103 ;  /* 0x00000067704f723e */ /* 0x000fc600000000ff */
[----:B-1----:R-:W-:-:S03]  /*1a0d0*/  FADD.FTZ R96, R118, R96 ;  /* 0x0000006076607221 */ /* 0x002fc60000010000 */
[----:B------:R-:W0:Y:S01]  /*1a0e0*/  MUFU.EX2 R122, R122 ;  /* 0x0000007a007a7308 */ /* 0x000e220000000800 */
[----:B---3--:R-:W-:Y:S01]  /*1a0f0*/  FADD.FTZ R103, R119, R96 ;  /* 0x0000006077677221 */ /* 0x008fe20000010000 */
[----:B------:R-:W-:-:S06]  /*1a100*/  FADD.FTZ R113, R107, R84 ;  /* 0x000000546b717221 */ /* 0x000fcc0000010000 */
[----:B------:R-:W1:Y:S01]  /*1a110*/  MUFU.EX2 R139, R14 ;  /* 0x0000000e008b7308 */ /* 0x000e620000000800 */
[----:B------:R-:W-:Y:S01]  /*1a120*/  F2FP.F16.F32.PACK_AB R93, R98, R93 ;  /* 0x0000005d625d723e */ /* 0x000fe200000000ff */
[----:B--2---:R-:W-:-:S06]  /*1a130*/  FADD.FTZ R84, R120, R103 ;  /* 0x0000006778547221 */ /* 0x004fcc0000010000 */
[----:B------:R2:W3:Y:S01]  /*1a140*/  MUFU.EX2 R15, R94 ;  /* 0x0000005e000f7308 */ /* 0x0004e20000000800 */
[----:B------:R-:W-:Y:S01]  /*1a150*/  FADD.FTZ R113, R138, R113 ;  /* 0x000000718a717221 */ /* 0x000fe20000010000 */
[----:B------:R-:W-:-:S06]  /*1a160*/  F2FP.F16.F32.PACK_AB R76, R129, R130 ;  /* 0x00000082814c723e */ /* 0x000fcc00000000ff */
[----:B------:R4:W3:Y:S01]  /*1a170*/  MUFU.EX2 R105, R92 ;  /* 0x0000005c00697308 */ /* 0x0008e20000000800 */
[----:B--2---:R-:W-:Y:S02]  /*1a180*/  F2FP.F16.F32.PACK_AB R94, R131, R132 ;  /* 0x00000084835e723e */ /* 0x004fe400000000ff */
[----:B------:R-:W-:Y:S02]  /*1a190*/  F2FP.F16.F32.PACK_AB R77, R102, R77 ;  /* 0x0000004d664d723e */ /* 0x000fe400000000ff */
[----:B------:R-:W-:-:S03]  /*1a1a0*/  F2FP.F16.F32.PACK_AB R78, R127, R128 ;  /* 0x000000807f4e723e */ /* 0x000fc600000000ff */
[----:B------:R-:W2:Y:S01]  /*1a1b0*/  MUFU.EX2 R91, R91 ;  /* 0x0000005b005b7308 */ /* 0x000ea20000000800 */
[----:B----4-:R-:W-:-:S05]  /*1a1c0*/  F2FP.F16.F32.PACK_AB R92, R133, R134 ;  /* 0x00000086855c723e */ /* 0x010fca00000000ff */
[----:B------:R4:W-:Y:S04]  /*1a1d0*/  STSM.16.M88.4 [R17+0x25b00], R92 ;  /* 0x025b005c11007844 */ /* 0x0009e80000000200 */
[----:B------:R0:W-:Y:S01]  /*1a1e0*/  STSM.16.M88.4 [R17+0x27300], R76 ;  /* 0x0273004c11007844 */ /* 0x0001e20000000200 */
[----:B------:R-:W2:Y:S01]  /*1a1f0*/  MUFU.EX2 R88, R88 ;  /* 0x0000005800587308 */ /* 0x000ea20000000800 */
[----:B----4-:R-:W-:Y:S01]  /*1a200*/  FADD.FTZ R95, R85, R84 ;  /* 0x00000054555f7221 */ /* 0x010fe20000010000 */
[----:B------:R-:W-:-:S06]  /*1a210*/  FADD.FTZ R84, R106, R113 ;  /* 0x000000716a547221 */ /* 0x000fcc0000010000 */
[----:B------:R1:W-:Y:S01]  /*1a220*/  MUFU.EX2 R92, R86 ;  /* 0x00000056005c7308 */ /* 0x0003e20000000800 */
[----:B0-----:R-:W-:Y:S01]  /*1a230*/  FADD.FTZ R78, R122, R95 ;  /* 0x0000005f7a4e7221 */ /* 0x001fe20000010000 */
[----:B-1----:R-:W-:-:S03]  /*1a240*/  FADD.FTZ R86, R139, R84 ;  /* 0x000000548b567221 */ /* 0x002fc60000010000 */
[----:B---3--:R-:W-:-:S03]  /*1a250*/  FADD.FTZ R84, R15, R78 ;  /* 0x0000004e0f547221 */ /* 0x008fc60000010000 */
[----:B------:R-:W0:Y:S01]  /*1a260*/  MUFU.EX2 R82, R82 ;  /* 0x0000005200527308 */ /* 0x000e220000000800 */
[----:B------:R-:W-:-:S04]  /*1a270*/  FADD.FTZ R95, R105, R86 ;  /* 0x00000056695f7221 */ /* 0x000fc80000010000 */
[----:B------:R-:W-:-:S03]  /*1a280*/  FADD.FTZ R86, R140, R95 ;  /* 0x0000005f8c567221 */ /* 0x000fc60000010000 */
[----:B------:R2:W-:Y:S08]  /*1a290*/  MUFU.EX2 R93, R87 ;  /* 0x00000057005d7308 */ /* 0x0005f00000000800 */
[----:B------:R-:W1:Y:S01]  /*1a2a0*/  MUFU.EX2 R123, R142 ;  /* 0x0000008e007b7308 */ /* 0x000e620000000800 */
[----:B--2---:R-:W-:-:S04]  /*1a2b0*/  FADD.FTZ R87, R91, R84 ;  /* 0x000000545b577221 */ /* 0x004fc80000010000 */
[----:B------:R-:W-:-:S03]  /*1a2c0*/  FADD.FTZ R84, R100, R87 ;  /* 0x0000005764547221 */ /* 0x000fc60000010000 */
[----:B------:R-:W2:Y:S08]  /*1a2d0*/  MUFU.EX2 R83, R83 ;  /* 0x0000005300537308 */ /* 0x000eb00000000800 */
[----:B------:R-:W3:Y:S08]  /*1a2e0*/  MUFU.EX2 R81, R143 ;  /* 0x0000008f00517308 */ /* 0x000ef00000000800 */
[----:B------:R4:W-:Y:S02]  /*1a2f0*/  MUFU.EX2 R94, R90 ;  /* 0x0000005a005e7308 */ /* 0x0009e40000000800 */
[----:B----4-:R-:W-:-:S06]  /*1a300*/  FADD.FTZ R90, R89, R86 ;  /* 0x00000056595a7221 */ /* 0x010fcc0000010000 */
[----:B------:R-:W4:Y:S01]  /*1a310*/  MUFU.EX2 R104, R147 ;  /* 0x0000009300687308 */ /* 0x000f220000000800 */
[----:B------:R-:W-:Y:S01]  /*1a320*/  FADD.FTZ R86, R101, R84 ;  /* 0x0000005465567221 */ /* 0x000fe20000010000 */
[----:B------:R-:W-:-:S03]  /*1a330*/  FADD.FTZ R103, R141, R90 ;  /* 0x0000005a8d677221 */ /* 0x000fc60000010000 */
[----:B------:R-:W-:Y:S01]  /*1a340*/  FADD.FTZ R87, R75, R86 ;  /* 0x000000564b577221 */ /* 0x000fe20000010000 */
[----:B------:R-:W-:Y:S01]  /*1a350*/  F2FP.F16.F32.PACK_AB R96, R125, R126 ;  /* 0x0000007e7d60723e */ /* 0x000fe200000000ff */
[----:B------:R-:W-:Y:S01]  /*1a360*/  FADD.FTZ R102, R88, R103 ;  /* 0x0000006758667221 */ /* 0x000fe20000010000 */
[----:B------:R-:W4:Y:S01]  /*1a370*/  MUFU.EX2 R14, R151 ;  /* 0x00000097000e7308 */ /* 0x000f220000000800 */
[----:B------:R-:W-:Y:S02]  /*1a380*/  F2FP.F16.F32.PACK_AB R97, R114, R97 ;  /* 0x000000617261723e */ /* 0x000fe400000000ff */
[----:B------:R-:W-:Y:S02]  /*1a390*/  F2FP.F16.F32.PACK_AB R98, R135, R111 ;  /* 0x0000006f8762723e */ /* 0x000fe400000000ff */
[----:B------:R-:W-:Y:S01]  /*1a3a0*/  F2FP.F16.F32.PACK_AB R99, R116, R99 ;  /* 0x000000637463723e */ /* 0x000fe200000000ff */
[----:B0-----:R-:W-:Y:S01]  /*1a3b0*/  FADD.FTZ R90, R82, R87 ;  /* 0x00000057525a7221 */ /* 0x001fe20000010000 */
[----:B------:R-:W-:Y:S01]  /*1a3c0*/  F2FP.F16.F32.PACK_AB R76, R136, R109 ;  /* 0x0000006d884c723e */ /* 0x000fe200000000ff */
[----:B------:R-:W0:Y:S01]  /*1a3d0*/  MUFU.EX2 R72, R152 ;  /* 0x0000009800487308 */ /* 0x000e220000000800 */
[----:B------:R-:W-:-:S02]  /*1a3e0*/  F2FP.F16.F32.PACK_AB R77, R118, R117 ;  /* 0x00000075764d723e */ /* 0x000fc400000000ff */
[----:B------:R-:W-:Y:S02]  /*1a3f0*/  F2FP.F16.F32.PACK_AB R78, R137, R108 ;  /* 0x0000006c894e723e */ /* 0x000fe400000000ff */
[----:B------:R-:W-:Y:S01]  /*1a400*/  F2FP.F16.F32.PACK_AB R79, R120, R119 ;  /* 0x00000077784f723e */ /* 0x000fe200000000ff */
[----:B-1----:R-:W-:Y:S01]  /*1a410*/  FADD.FTZ R102, R123, R102 ;  /* 0x000000667b667221 */ /* 0x002fe20000010000 */
[----:B------:R-:W-:Y:S01]  /*1a420*/  STSM.16.M88.4 [R17+0x28b00], R96 ;  /* 0x028b006011007844 */ /* 0x000fe20000000200 */
[----:B------:R-:W1:Y:S01]  /*1a430*/  MUFU.EX2 R146, R146 ;  /* 0x0000009200927308 */ /* 0x000e620000000800 */
[----:B------:R-:W-:Y:S01]  /*1a440*/  F2FP.F16.F32.PACK_AB R87, R91, R15 ;  /* 0x0000000f5b57723e */ /* 0x000fe200000000ff */
[----:B--2---:R-:W-:Y:S01]  /*1a450*/  FADD.FTZ R15, R83, R90 ;  /* 0x0000005a530f7221 */ /* 0x004fe20000010000 */
[----:B------:R3:W-:Y:S05]  /*1a460*/  STSM.16.M88.4 [R17+0x2a300], R76 ;  /* 0x02a3004c11007844 */ /* 0x0007ea0000000200 */
[----:B------:R-:W2:Y:S01]  /*1a470*/  MUFU.EX2 R73, R153 ;  /* 0x0000009900497308 */ /* 0x000ea20000000800 */
[----:B------:R-:W-:Y:S01]  /*1a480*/  FADD.FTZ R90, R92, R15 ;  /* 0x0000000f5c5a7221 */ /* 0x000fe20000010000 */
[----:B---3--:R-:W-:Y:S01]  /*1a490*/  FADD.FTZ R79, R81, R102 ;  /* 0x00000066514f7221 */ /* 0x008fe20000010000 */
[----:B------:R-:W-:-:S03]  /*1a4a0*/  F2FP.F16.F32.PACK_AB R78, R141, R89 ;  /* 0x000000598d4e723e */ /* 0x000fc600000000ff */
[----:B----4-:R-:W-:Y:S01]  /*1a4b0*/  FADD.FTZ R89, R104, R79 ;  /* 0x0000004f68597221 */ /* 0x010fe20000010000 */
[----:B------:R-:W-:Y:S01]  /*1a4c0*/  FADD.FTZ R15, R93, R90 ;  /* 0x0000005a5d0f7221 */ /* 0x000fe20000010000 */
[----:B------:R-:W-:Y:S02]  /*1a4d0*/  F2FP.F16.F32.PACK_AB R79, R82, R75 ;  /* 0x0000004b524f723e */ /* 0x000fe400000000ff */
[----:B------:R-:W-:Y:S01]  /*1a4e0*/  FADD.FTZ R75, R14, R89 ;  /* 0x000000590e4b7221 */ /* 0x000fe20000010000 */
[----:B------:R-:W-:Y:S01]  /*1a4f0*/  FADD.FTZ R15, R94, R15 ;  /* 0x0000000f5e0f7221 */ /* 0x000fe20000010000 */
[----:B------:R-:W-:Y:S02]  /*1a500*/  F2FP.F16.F32.PACK_AB R89, R92, R83 ;  /* 0x000000535c59723e */ /* 0x000fe400000000ff */
[----:B0-----:R-:W-:Y:S01]  /*1a510*/  FADD.FTZ R92, R72, R75 ;  /* 0x0000004b485c7221 */ /* 0x001fe20000010000 */
[----:B-1----:R-:W-:-:S03]  /*1a520*/  FADD.FTZ R82, R146, R15 ;  /* 0x0000000f92527221 */ /* 0x002fc60000010000 */
[----:B--2---:R-:W-:Y:S01]  /*1a530*/  FADD.FTZ R15, R73, R92 ;  /* 0x0000005c490f7221 */ /* 0x004fe20000010000 */
[----:B------:R-:W-:Y:S02]  /*1a540*/  F2FP.F16.F32.PACK_AB R92, R72, R14 ;  /* 0x0000000e485c723e */ /* 0x000fe400000000ff */
[----:B------:R-:W2:Y:S01]  /*1a550*/  LDL.LU R14, [R1+0x20] ;  /* 0x00002000010e7983 */ /* 0x000ea20000300800 */
[----:B------:R-:W0:Y:S08]  /*1a560*/  MUFU.EX2 R95, R148 ;  /* 0x00000094005f7308 */ /* 0x000e300000000800 */
[----:B------:R-:W1:Y:S08]  /*1a570*/  MUFU.EX2 R80, R154 ;  /* 0x0000009a00507308 */ /* 0x000e700000000800 */
[----:B------:R-:W3:Y:S08]  /*1a580*/  MUFU.EX2 R149, R149 ;  /* 0x0000009500957308 */ /* 0x000ef00000000800 */
[----:B------:R-:W4:Y:S01]  /*1a590*/  MUFU.EX2 R150, R150 ;  /* 0x0000009600967308 */ /* 0x000f220000000800 */
[----:B------:R-:W-:Y:S01]  /*1a5a0*/  F2FP.F16.F32.PACK_AB R84, R138, R107 ;  /* 0x0000006b8a54723e */ /* 0x000fe200000000ff */
[----:B0-----:R-:W-:Y:S01]  /*1a5b0*/  FADD.FTZ R82, R95, R82 ;  /* 0x000000525f527221 */ /* 0x001fe20000010000 */
[----:B------:R-:W-:-:S02]  /*1a5c0*/  F2FP.F16.F32.PACK_AB R85, R122, R85 ;  /* 0x000000557a55723e */ /* 0x000fc400000000ff */
[----:B------:R-:W-:Y:S01]  /*1a5d0*/  F2FP.F16.F32.PACK_AB R86, R139, R106 ;  /* 0x0000006a8b56723e */ /* 0x000fe200000000ff */
[----:B-1----:R-:W-:Y:S01]  /*1a5e0*/  FADD.FTZ R15, R80, R15 ;  /* 0x0000000f500f7221 */ /* 0x002fe20000010000 */
[----:B------:R-:W-:Y:S02]  /*1a5f0*/  F2FP.F16.F32.PACK_AB R76, R140, R105 ;  /* 0x000000698c4c723e */ /* 0x000fe400000000ff */
[----:B------:R-:W-:Y:S02]  /*1a600*/  F2FP.F16.F32.PACK_AB R77, R101, R100 ;  /* 0x00000064654d723e */ /* 0x000fe400000000ff */
[----:B------:R-:W-:Y:S02]  /*1a610*/  F2FP.F16.F32.PACK_AB R91, R94, R93 ;  /* 0x0000005d5e5b723e */ /* 0x000fe400000000ff */
[----:B------:R-:W-:Y:S02]  /*1a620*/  F2FP.F16.F32.PACK_AB R88, R123, R88 ;  /* 0x000000587b58723e */ /* 0x000fe400000000ff */
[----:B------:R-:W-:-:S02]  /*1a630*/  F2FP.F16.F32.PACK_AB R90, R104, R81 ;  /* 0x00000051685a723e */ /* 0x000fc400000000ff */
[----:B------:R-:W-:Y:S01]  /*1a640*/  F2FP.F16.F32.PACK_AB R93, R95, R146 ;  /* 0x000000925f5d723e */ /* 0x000fe200000000ff */
[----:B---3--:R-:W-:Y:S01]  /*1a650*/  FADD.FTZ R82, R149, R82 ;  /* 0x0000005295527221 */ /* 0x008fe20000010000 */
[----:B------:R-:W-:Y:S02]  /*1a660*/  F2FP.F16.F32.PACK_AB R94, R80, R73 ;  /* 0x00000049505e723e */ /* 0x000fe400000000ff */
[----:B----4-:R-:W-:Y:S01]  /*1a670*/  F2FP.F16.F32.PACK_AB R95, R150, R149 ;  /* 0x00000095965f723e */ /* 0x010fe200000000ff */
[----:B------:R-:W-:Y:S01]  /*1a680*/  STSM.16.M88.4 [R17+0x2bb00], R84 ;  /* 0x02bb005411007844 */ /* 0x000fe20000000200 */
[----:B------:R-:W-:-:S03]  /*1a690*/  FMUL.FTZ R24, R24, R0 ;  /* 0x0000000018187220 */ /* 0x000fc60000410000 */
[----:B------:R-:W-:Y:S01]  /*1a6a0*/  STSM.16.M88.4 [R17+0x2d300], R76 ;  /* 0x02d3004c11007844 */ /* 0x000fe20000000200 */
[-C--:B------:R-:W-:Y:S01]  /*1a6b0*/  FMUL.FTZ R25, R25, R0.reuse ;  /* 0x0000000019197220 */ /* 0x080fe20000410000 */
[-C--:B------:R-:W-:Y:S02]  /*1a6c0*/  FMUL.FTZ R28, R28, R0.reuse ;  /* 0x000000001c1c7220 */ /* 0x080fe40000410000 */
[----:B------:R0:W-:Y:S01]  /*1a6d0*/  STL [R1+0x18], R15 ;  /* 0x0000180f01007387 */ /* 0x0001e20000100800 */
[-C--:B------:R-:W-:Y:S01]  /*1a6e0*/  FMUL.FTZ R29, R29, R0.reuse ;  /* 0x000000001d1d7220 */ /* 0x080fe20000410000 */
[-C--:B------:R-:W-:Y:S02]  /*1a6f0*/  FMUL.FTZ R32, R32, R0.reuse ;  /* 0x0000000020207220 */ /* 0x080fe40000410000 */
[----:B------:R-:W-:Y:S01]  /*1a700*/  STSM.16.M88.4 [R17+0x2eb00], R88 ;  /* 0x02eb005811007844 */ /* 0x000fe20000000200 */
[-C--:B------:R-:W-:Y:S01]  /*1a710*/  FMUL.FTZ R33, R33, R0.reuse ;  /* 0x0000000021217220 */ /* 0x080fe20000410000 */
[-C--:B------:R-:W-:Y:S01]  /*1a720*/  FMUL.FTZ R36, R36, R0.reuse ;  /* 0x0000000024247220 */ /* 0x080fe20000410000 */
[-C--:B------:R-:W-:Y:S01]  /*1a730*/  FMUL.FTZ R37, R37, R0.reuse ;  /* 0x0000000025257220 */ /* 0x080fe20000410000 */
[----:B------:R-:W-:Y:S01]  /*1a740*/  STSM.16.M88.4 [R17+0x30300], R92 ;  /* 0x0303005c11007844 */ /* 0x000fe20000000200 */
[-C--:B------:R-:W-:Y:S01]  /*1a750*/  FMUL.FTZ R40, R40, R0.reuse ;  /* 0x0000000028287220 */ /* 0x080fe20000410000 */
[----:B0-----:R-:W-:Y:S01]  /*1a760*/  FADD.FTZ R15, R150, R82 ;  /* 0x00000052960f7221 */ /* 0x001fe20000010000 */
        /* <DEDUP_REMOVED lines=15> */
[----:B------:R-:W-:Y:S01]  /*1a860*/  @!PT LDS RZ, [RZ] ;  /* 0x00000000fffff984 */ /* 0x000fe20000000800 */
[----:B------:R-:W-:Y:S01]  /*1a870*/  @!PT LDS RZ, [RZ] ;  /* 0x00000000fffff984 */ /* 0x000fe20000000800 */
[----:B------:R-:W-:Y:S01]  /*1a880*/  @!PT LDS RZ, [RZ] ;  /* 0x00000000fffff984 */ /* 0x000fe20000000800 */
[----:B------:R-:W-:Y:S01]  /*1a890*/  @!PT LDS RZ, [RZ] ;  /* 0x00000000fffff984 */ /* 0x000fe20000000800 */
[----:B------:R0:W-:Y:S06]  /*1a8a0*/  MEMBAR.ALL.CTA ;  /* 0x0000000000007992 */ /* 0x0001ec0000008000 */
[----:B0-----:R-:W0:Y:S04]  /*1a8b0*/  FENCE.VIEW.ASYNC.S ;  /* 0x00000000000073c6 */ /* 0x001e280000000000 */
[----:B------:R1:W-:Y:S01]  /*1a8c0*/  STL [R1+0x3c], R15 ;  /* 0x00003c0f01007387 */ /* 0x0003e20000100800 */
        /* <DEDUP_REMOVED lines=24> */
[----:B-1----:R-:W-:Y:S01]  /*1aa50*/  MOV R15, R22 ;  /* 0x00000016000f7202 */ /* 0x002fe20000000f00 */
[C---:B--2---:R-:W-:Y:S01]  /*1aa60*/  VIADD R0, R14.reuse, 0xffffffff ;  /* 0xffffffff0e007836 */ /* 0x044fe20000000000 */
[----:B------:R-:W-:-:S02]  /*1aa70*/  ISETP.GT.AND P2, PT, R14, RZ, PT ;  /* 0x000000ff0e00720c */ /* 0x000fc40003f44270 */
[----:B------:R2:W5:Y:S04]  /*1aa80*/  LDL R14, [R1+0x38] ;  /* 0x00003800010e7983 */ /* 0x0005680000100800 */
[----:B------:R1:W-:Y:S04]  /*1aa90*/  STL [R1+0x20], R0 ;  /* 0x0000200001007387 */ /* 0x0003e80000100800 */
[----:B------:R2:W-:Y:S01]  /*1aaa0*/  STL [R1+0x14], R74 ;  /* 0x0000144a01007387 */ /* 0x0005e20000100800 */
[----:B-1----:R-:W-:Y:S01]  /*1aab0*/  IMAD.MOV.U32 R0, RZ, RZ, R20 ;  /* 0x000000ffff007224 */ /* 0x002fe200078e0014 */
[----:B0-----:R-:W-:Y:S01]  /*1aac0*/  NOP ;  /* 0x0000000000007918 */ /* 0x001fe20000000000 */
[----:B------:R-:W-:Y:S05]  /*1aad0*/  @P2 BRA `(.L_x_1987) ;  /* 0xffffffac00a82947 */ /* 0x000fea000383ffff */
.L_x_1977:
[----:B------:R-:W-:Y:S05]  /*1aae0*/  WARPSYNC.ALL ;  /* 0x0000000000007948 */ /* 0x000fea0003800000 */
[----:B------:R-:W-:Y:S06]  /*1aaf0*/  BAR.ARV 0x8, 0x1a0 ;  /* 0x0206800000007b1d */ /* 0x000fec0000002000 */
[----:B------:R-:W-:Y:S05]  /*1ab00*/  @!P0 BRA `(.L_x_1988) ;  /* 0x0000000000048947 */ /* 0x000fea0003800000 */
[----:B------:R-:W-:Y:S01]  /*1ab10*/  BPT.TRAP 0x1 ;  /* 0x000000040000795c */ /* 0x000fe20000300000 */
.L_x_1988:
[----:B------:R-:W3:Y:S01]  /*1ab20*/  LDL R0, [R1+0x38] ;  /* 0x0000380001007983 */ /* 0x000ee20000100800 */
[----:B------:R-:W-:Y:S01]  /*1ab30*/  IMAD R7, R22, 0x8, R16 ;  /* 0x0000000816077824 */ /* 0x000fe200078e0210 */
[----:B---3--:R-:W-:-:S04]  /*1ab40*/  SHF.L.U32 R0, R0, 0x1f, RZ ;  /* 0x0000001f00007819 */ /* 0x008fc800000006ff */
[----:B------:R1:W3:Y:S01]  /*1ab50*/  SYNCS.PHASECHK.TRANS64.TRYWAIT P2, [R7+URZ+0x31c50], R0 ;  /* 0x031c5000070075a7 */ /* 0x0002e2000804017f */
[----:B------:R-:W-:Y:S05]  /*1ab60*/  @!P0 BRA `(.L_x_1989) ;  /* 0x0000000000048947 */ /* 0x000fea0003800000 */
[----:B------:R-:W-:Y:S01]  /*1ab70*/  BPT.TRAP 0x1 ;  /* 0x000000040000795c */ /* 0x000fe20000300000 */
.L_x_1989:
[----:B-----5:R-:W4:Y:S01]  /*1ab80*/  LDL.LU R2, [R1+0x5c] ;  /* 0x00005c0001027983 */ /* 0x020f220000300800 */
[----:B------:R-:W-:Y:S02]  /*1ab90*/  VIADD R16, R16, 0x200 ;  /* 0x0000020010107836 */ /* 0x000fe40000000000 */
[----:B------:R-:W-:-:S03]  /*1aba0*/  IMAD.MOV.U32 R3, RZ, RZ, -0x3ffffff0 ;  /* 0xc0000010ff037424 */ /* 0x000fc600078e00ff */
[----:B------:R-:W-:-:S04]  /*1abb0*/  SHF.R.U32.HI R16, RZ, 0x4, R16 ;  /* 0x00000004ff107819 */ /* 0x000fc80000011610 */
[----:B------:R-:W-:-:S04]  /*1abc0*/  LOP3.LUT R16, R16, 0x3fff, RZ, 0xc0, !PT ;  /* 0x00003fff10107812 */ /* 0x000fc800078ec0ff */
[----:B------:R-:W-:Y:S02]  /*1abd0*/  LOP3.LUT R5, R16, 0x2400000, RZ, 0xfc, !PT ;  /* 0x0240000010057812 */ /* 0x000fe400078efcff */
[----:B----4-:R-:W-:Y:S01]  /*1abe0*/  LOP3.LUT R2, R2, 0x10000, RZ, 0xfc, !PT ;  /* 0x0001000002027812 */ /* 0x010fe200078efcff */
[----:B---3--:R-:W-:Y:S06]  /*1abf0*/  @P2 BRA `(.L_x_1990) ;  /* 0x0000000000082947 */ /* 0x008fec0003800000 */
[----:B------:R-:W3:Y:S02]  /*1ac00*/  SYNCS.PHASECHK.TRANS64.TRYWAIT P0, [R7+URZ+0x31c50], R0 ;  /* 0x031c5000070075a7 */ /* 0x000ee4000800017f */
[----:B---3--:R-:W-:Y:S05]  /*1ac10*/  @!P0 BRA `(.L_x_1991) ;  /* 0x0000008800248947 */ /* 0x008fea0003800000 */
.L_x_1990:
[----:B------:R-:W-:Y:S01]  /*1ac20*/  IMAD R4, R22, 0x6c0, R5 ;  /* 0x000006c016047824 */ /* 0x000fe200078e0205 */
[----:B------:R-:W1:Y:S01]  /*1ac30*/  LDL.LU R13, [R1+0x18] ;  /* 0x00001800010d7983 */ /* 0x000e620000300800 */
[----:B------:R-:W-:Y:S01]  /*1ac40*/  IMAD.MOV.U32 R5, RZ, RZ, -0x7fffffe0 ;  /* 0x80000020ff057424 */ /* 0x000fe200078e00ff */
[----:B------:R-:W-:Y:S05]  /*1ac50*/  WARPSYNC.ALL ;  /* 0x0000000000007948 */ /* 0x000fea0003800000 */
[C---:B------:R-:W-:Y:S01]  /*1ac60*/  R2UR UR4, R2.reuse ;  /* 0x00000000020472ca */ /* 0x040fe200000e0000 */
[----:B------:R-:W-:Y:S01]  /*1ac70*/  VIADD R10, R2, 0x180 ;  /* 0x00000180020a7836 */ /* 0x000fe20000000000 */
[----:B------:R-:W-:Y:S01]  /*1ac80*/  R2UR UR5, R3 ;  /* 0x00000000030572ca */ /* 0x000fe200000e0000 */
[C---:B------:R-:W-:Y:S01]  /*1ac90*/  VIADD R8, R4.reuse, 0x40 ;  /* 0x0000004004087836 */ /* 0x040fe20000000000 */
[----:B------:R-:W-:Y:S01]  /*1aca0*/  R2UR UR6, R4 ;  /* 0x00000000040672ca */ /* 0x000fe200000e0000 */
[----:B------:R-:W-:Y:S01]  /*1acb0*/  IMAD.MOV.U32 R11, RZ, RZ, -0x3ffffff0 ;  /* 0xc0000010ff0b7424 */ /* 0x000fe200078e00ff */
[----:B------:R-:W-:Y:S01]  /*1acc0*/  R2UR UR7, R5 ;  /* 0x00000000050772ca */ /* 0x000fe200000e0000 */
[----:B------:R-:W-:Y:S01]  /*1acd0*/  WARPGROUP.ARRIVE ;  /* 0x00000000000079c5 */ /* 0x000fe20000000000 */
[----:B------:R-:W-:Y:S01]  /*1ace0*/  IMAD.MOV.U32 R9, RZ, RZ, -0x7fffffe0 ;  /* 0x80000020ff097424 */ /* 0x000fe200078e00ff */
[----:B------:R-:W4:Y:S01]  /*1acf0*/  LDL.LU R6, [R1+0x3c] ;  /* 0x00003c0001067983 */ /* 0x000f220000300800 */
[----:B------:R-:W-:-:S02]  /*1ad00*/  IMAD.MOV.U32 R3, RZ, RZ, -0x3ffffff0 ;  /* 0xc0000010ff037424 */ /* 0x000fc400078e00ff */
[----:B------:R-:W-:Y:S01]  /*1ad10*/  IMAD.MOV.U32 R5, RZ, RZ, -0x7fffffe0 ;  /* 0x80000020ff057424 */ /* 0x000fe200078e00ff */
[----:B------:R-:W5:Y:S01]  /*1ad20*/  LDL.LU R12, [R1+0x38] ;  /* 0x00003800010c7983 */ /* 0x000f620000300800 */
        /* <DEDUP_REMOVED lines=10> */
[----:B------:R-:W-:Y:S01]  /*1add0*/  ISETP.NE.AND P0, PT, R22, 0x2, PT ;  /* 0x000000021600780c */ /* 0x000fe20003f05270 */
[----:B------:R-:W-:-:S02]  /*1ade0*/  WARPGROUP.DEPBAR.LE gsb0, 0x0 ;  /* 0x00008000000079c5 */ /* 0x000fc40000010000 */
[----:B------:R-:W-:-:S08]  /*1adf0*/  WARPGROUP.ARRIVE ;  /* 0x00000000000079c5 */ /* 0x000fd00000000000 */
        /* <DEDUP_REMOVED lines=20> */
[----:B-1-3--:R-:W1:Y:S02]  /*1af40*/  SHFL.BFLY PT, R0, R13, 0x2, 0x1f ;  /* 0x0c401f000d007f89 */ /* 0x00ae6400000e0000 */
[----:B-1----:R-:W-:Y:S01]  /*1af50*/  FADD.FTZ R0, R0, R13 ;  /* 0x0000000d00007221 */ /* 0x002fe20000010000 */
        /* <DEDUP_REMOVED lines=26> */
[C---:B------:R-:W-:Y:S01]  /*1b100*/  VIADD R10, R2.reuse, 0xa80 ;  /* 0x00000a80020a7836 */ /* 0x040fe20000000000 */
[----:B------:R-:W-:Y:S01]  /*1b110*/  R2UR UR5, R11 ;  /* 0x000000000b0572ca */ /* 0x000fe200000e0000 */
[----:B------:R-:W-:Y:S01]  /*1b120*/  VIADD R2, R2, 0xc00 ;  /* 0x00000c0002027836 */ /* 0x000fe20000000000 */
[----:B------:R-:W-:Y:S01]  /*1b130*/  R2UR UR6, R8 ;  /* 0x00000000080672ca */ /* 0x000fe200000e0000 */
[C---:B------:R-:W-:Y:S01]  /*1b140*/  VIADD R8, R4.reuse, 0x1c0 ;  /* 0x000001c004087836 */ /* 0x040fe20000000000 */
[----:B------:R-:W-:Y:S01]  /*1b150*/  R2UR UR7, R9 ;  /* 0x00000000090772ca */ /* 0x000fe200000e0000 */
[----:B------:R-:W-:Y:S01]  /*1b160*/  IMAD.MOV.U32 R9, RZ, RZ, -0x7fffffe0 ;  /* 0x80000020ff097424 */ /* 0x000fe200078e00ff */
[----:B------:R-:W-:Y:S01]  /*1b170*/  MOV R11, 0xc0000010 ;  /* 0xc0000010000b7802 */ /* 0x000fe20000000f00 */
        /* <DEDUP_REMOVED lines=12> */
[----:B----4-:R-:W1:Y:S01]  /*1b240*/  SHFL.BFLY PT, R2, R6, 0x2, 0x1f ;  /* 0x0c401f0006027f89 */ /* 0x010e6200000e0000 */
[----:B------:R-:W-:Y:S02]  /*1b250*/  R2UR UR5, R3 ;  /* 0x00000000030572ca */ /* 0x000fe400000e0000 */
[----:B------:R-:W-:Y:S01]  /*1b260*/  R2UR UR7, R5 ;  /* 0x00000000050772ca */ /* 0x000fe200000e0000 */
[----:B------:R-:W3:Y:S01]  /*1b270*/  SHFL.BFLY PT, R3, R0, 0x1, 0x1f ;  /* 0x0c201f0000037f89 */ /* 0x000ee200000e0000 */
[----:B------:R-:W-:Y:S01]  /*1b280*/  R2UR UR6, R4 ;  /* 0x00000000040672ca */ /* 0x000fe200000e0000 */
[----:B-1----:R-:W-:Y:S01]  /*1b290*/  FADD.FTZ R2, R2, R6 ;  /* 0x0000000602027221 */ /* 0x002fe20000010000 */
[----:B---3--:R-:W-:-:S04]  /*1b2a0*/  FADD.FTZ R9, R0, R3 ;  /* 0x0000000300097221 */ /* 0x008fc80000010000 */
[----:B------:R-:W1:Y:S01]  /*1b2b0*/  SHFL.BFLY PT, R5, R2, 0x1, 0x1f ;  /* 0x0c201f0002057f89 */ /* 0x000e6200000e0000 */
[----:B------:R-:W-:Y:S02]  /*1b2c0*/  SEL R0, RZ, 0x1, P0 ;  /* 0x00000001ff007807 */ /* 0x000fe40000000000 */
[----:B------:R-:W-:Y:S02]  /*1b2d0*/  FSETP.NE.FTZ.AND P2, PT, R9, RZ, PT ;  /* 0x000000ff0900720b */ /* 0x000fe40003f55000 */
[----:B-----5:R-:W-:-:S11]  /*1b2e0*/  LOP3.LUT R12, R12, R0, RZ, 0x3c, !PT ;  /* 0x000000000c0c7212 */ /* 0x020fd600078e3cff */
[----:B------:R-:W-:Y:S01]  /*1b2f0*/  @P2 MUFU.LG2 R4, R9 ;  /* 0x0000000900042308 */ /* 0x000fe20000000c00 */
[----:B-1----:R-:W-:Y:S01]  /*1b300*/  FADD.FTZ R10, R2, R5 ;  /* 0x00000005020a7221 */ /* 0x002fe20000010000 */
[----:B------:R-:W-:-:S04]  /*1b310*/  CS2R R2, SRZ ;  /* 0x0000000000027805 */ /* 0x000fc8000001ff00 */
[----:B------:R-:W-:Y:S02]  /*1b320*/  FSETP.NE.FTZ.AND P3, PT, R10, RZ, PT ;  /* 0x000000ff0a00720b */ /* 0x000fe40003f75000 */
[----:B------:R1:W-:Y:S02]  /*1b330*/  @P2 MUFU.RCP R3, R9 ;  /* 0x0000000900032308 */ /* 0x0003e40000001000 */
[----:B-1----:R-:W3:Y:S09]  /*1b340*/  LDL.LU R9, [R1+0x80] ;  /* 0x0000800001097983 */ /* 0x002ef20000300800 */
[----:B------:R-:W1:Y:S01]  /*1b350*/  @P3 MUFU.LG2 R6, R10 ;  /* 0x0000000a00063308 */ /* 0x000e620000000c00 */
[----:B------:R-:W-:-:S02]  /*1b360*/  WARPGROUP.DEPBAR.LE gsb0, 0x0 ;  /* 0x00008000000079c5 */ /* 0x000fc40000010000 */
[----:B------:R-:W-:-:S06]  /*1b370*/  WARPGROUP.ARRIVE ;  /* 0x00000000000079c5 */ /* 0x000fcc0000000000 */
[----:B------:R-:W-:Y:S01]  /*1b380*/  HGMMA.64x96x16.F32 R24, gdesc[UR4].tnspB, R24, gsb0 ;  /* 0x41600000041879f0 */ /* 0x000fe20008000818 */
[----:B------:R4:W-:Y:S01]  /*1b390*/  STL [R1+0x38], R12 ;  /* 0x0000380c01007387 */ /* 0x0009e20000100800 */
[----:B------:R-:W5:Y:S01]  /*1b3a0*/  @P3 MUFU.RCP R2, R10 ;  /* 0x0000000a00023308 */ /* 0x000f620000001000 */
[----:B------:R-:W-:Y:S02]  /*1b3b0*/  @!P1 VIADD R8, R7, 0x31c60 ;  /* 0x00031c6007089836 */ /* 0x000fe40000000000 */
[----:B-1----:R-:W-:Y:S01]  /*1b3c0*/  @P3 FMUL.FTZ R7, R6, 0.69314718246459960938 ;  /* 0x3f31721806073820 */ /* 0x002fe20000410000 */
[----:B------:R-:W-:Y:S02]  /*1b3d0*/  IMAD.MOV.U32 R72, RZ, RZ, -0x800000 ;  /* 0xff800000ff487424 */ /* 0x000fe400078e00ff */
[C---:B------:R-:W-:Y:S01]  /*1b3e0*/  @P2 FMUL.FTZ R5, R21.reuse, 0.69314718246459960938 ;  /* 0x3f31721815052820 */ /* 0x040fe20000410000 */
[----:B------:R-:W-:Y:S01]  /*1b3f0*/  @P2 FMUL.FTZ R4, R4, 0.69314718246459960938 ;  /* 0x3f31721804042820 */ /* 0x000fe20000410000 */
[----:B------:R-:W-:Y:S01]  /*1b400*/  @!P1 PRMT R8, RZ, 0x654, R8 ;  /* 0x00000654ff089816 */ /* 0x000fe20000000008 */
[----:B----4-:R-:W-:Y:S01]  /*1b410*/  @P3 FMUL.FTZ R12, R21, 0.69314718246459960938 ;  /* 0x3f317218150c3820 */ /* 0x010fe20000410000 */
[----:B------:R-:W-:-:S03]  /*1b420*/  IMAD.MOV.U32 R0, RZ, RZ, -0x800000 ;  /* 0xff800000ff007424 */ /* 0x000fc600078e00ff */
[----:B------:R-:W-:Y:S01]  /*1b430*/  @P3 FFMA.FTZ R72, R12, R74, R7 ;  /* 0x0000004a0c483223 */ /* 0x000fe20000010007 */
[----:B------:R-:W-:Y:S01]  /*1b440*/  @P2 FFMA.FTZ R0, R5, R20, R4 ;  /* 0x0000001405002223 */ /* 0x000fe20000010004 */
[----:B------:R-:W-:Y:S01]  /*1b450*/  SEL R22, R22, RZ, P0 ;  /* 0x000000ff16167207 */ /* 0x000fe20000000000 */
[----:B------:R-:W-:Y:S02]  /*1b460*/  WARPGROUP.DEPBAR.LE gsb0, 0x0 ;  /* 0x00008000000079c5 */ /* 0x000fe40000010000 */
        /* <DEDUP_REMOVED lines=19> */
[-C--:B-----5:R-:W-:Y:S01]  /*1b5a0*/  FMUL.FTZ R68, R43, R2.reuse ;  /* 0x000000022b447220 */ /* 0x0a0fe20000410000 */
        /* <DEDUP_REMOVED lines=30> */
[----:B---3--:R-:W-:-:S05]  /*1b790*/  VIADD R9, R9, 0x1 ;  /* 0x0000000109097836 */ /* 0x008fca0000000000 */
[----:B------:R1:W-:Y:S02]  /*1b7a0*/  STL [R1+0x80], R9 ;  /* 0x0000800901007387 */ /* 0x0003e40000100800 */
.L_x_1919:
[----:B------:R-:W2:Y:S01]  /*1b7b0*/  LDL R62, [R1+0x78] ;  /* 0x00007800013e7983 */ /* 0x000ea20000100800 */
[----:B------:R-:W-:Y:S05]  /*1b7c0*/  WARPSYNC.ALL ;  /* 0x0000000000007948 */ /* 0x000fea0003800000 */
[----:B------:R-:W3:Y:S01]  /*1b7d0*/  S2UR UR5, SR_CgaCtaId ;  /* 0x00000000000579c3 */ /* 0x000ee20000008800 */
[----:B------:R-:W-:Y:S01]  /*1b7e0*/  UMOV UR4, 0x400 ;  /* 0x0000040000047882 */ /* 0x000fe20000000000 */
[----:B------:R-:W4:Y:S01]  /*1b7f0*/  S2R R2, SR_TID.X ;  /* 0x0000000000027919 */ /* 0x000f220000002100 */
[----:B------:R-:W-:Y:S01]  /*1b800*/  BSSY B0, `(.L_x_1992) ;  /* 0x0000187000007945 */ /* 0x000fe20003800000 */
[----:B---3--:R-:W-:-:S06]  /*1b810*/  ULEA UR4, UR5, UR4, 0x18 ;  /* 0x0000000405047291 */ /* 0x008fcc000f8ec03f */
[----:B------:R-:W-:Y:S01]  /*1b820*/  IMAD.U32 R16, RZ, RZ, UR4 ;  /* 0x00000004ff107e24 */ /* 0x000fe2000f8e00ff */
[----:B------:R-:W-:Y:S01]  /*1b830*/  BAR.SYNC.DEFER_BLOCKING 0x5, 0x1a0 ;  /* 0x0146800000007b1d */ /* 0x000fe20000010000 */
[----:B----4-:R-:W-:-:S05]  /*1b840*/  VIADD R66, R2, 0xffffff80 ;  /* 0xffffff8002427836 */ /* 0x010fca0000000000 */
[----:B------:R-:W-:-:S04]  /*1b850*/  SHF.R.S32.HI R47, RZ, 0x1f, R66 ;  /* 0x0000001fff2f7819 */ /* 0x000fc80000011442 */
[----:B------:R-:W-:-:S04]  /*1b860*/  LEA.HI R2, R47, R66, RZ, 0x2 ;  /* 0x000000422f027211 */ /* 0x000fc800078f10ff */
[----:B------:R-:W-:-:S05]  /*1b870*/  LOP3.LUT R2, R2, 0x1ffffffc, RZ, 0xc0, !PT ;  /* 0x1ffffffc02027812 */ /* 0x000fca00078ec0ff */
[----:B------:R-:W-:Y:S01]  /*1b880*/  IMAD.IADD R2, R66, 0x1, -R2 ;  /* 0x0000000142027824 */ /* 0x000fe200078e0a02 */
[----:B------:R-:W3:Y:S03]  /*1b890*/  LDS.128 R4, [R16+0x31cd0] ;  /* 0x031cd00010047984 */ /* 0x000ee60000000c00 */
[----:B------:R-:W-:Y:S01]  /*1b8a0*/  IMAD.SHL.U32 R38, R2, 0x8, RZ ;  /* 0x0000000802267824 */ /* 0x000fe200078e00ff */
[----:B---3--:R3:W-:Y:S04]  /*1b8b0*/  STL.64 [R1+0x28], R4 ;  /* 0x0000280401007387 */ /* 0x0087e80000100a00 */
[----:B------:R3:W-:Y:S01]  /*1b8c0*/  STL.64 [R1+0x30], R6 ;  /* 0x0000300601007387 */ /* 0x0007e20000100a00 */
[----:B--2---:R-:W-:Y:S01]  /*1b8d0*/  SHF.R.S32.HI R30, RZ, 0x1f, R62 ;  /* 0x0000001fff1e7819 */ /* 0x004fe2000001143e */
[----:B------:R-:W-:-:S03]  /*1b8e0*/  IMAD.SHL.U32 R50, R62, 0x4, RZ ;  /* 0x000000043e327824 */ /* 0x000fc600078e00ff */
[----:B0-----:R-:W-:Y:S01]  /*1b8f0*/  SHF.L.U64.HI R31, R62, 0x2, R30 ;  /* 0x000000023e1f7819 */ /* 0x001fe2000001021e */
[----:B------:R-:W-:Y:S06]  /*1b900*/  BAR.ARV 0x4, 0x1a0 ;  /* 0x0106800000007b1d */ /* 0x000fec0000002000 */
[----:B---3--:R-:W-:Y:S05]  /*1b910*/  @P1 BRA `(.L_x_1993) ;  /* 0x0000000c00e01947 */ /* 0x008fea0003800000 */
[----:B------:R-:W2:Y:S01]  /*1b920*/  LDL R4, [R1+0x8c] ;  /* 0x00008c0001047983 */ /* 0x000ea20000100800 */
[----:B------:R-:W-:Y:S05]  /*1b930*/  WARPSYNC.ALL ;  /* 0x0000000000007948 */ /* 0x000fea0003800000 */
[----:B------:R-:W0:Y:S01]  /*1b940*/  S2R R5, SR_SWINHI ;  /* 0x0000000000057919 */ /* 0x000e220000002f00 */
[----:B------:R-:W-:Y:S01]  /*1b950*/  F2FP.F16.F32.PACK_AB R12, R13, R12 ;  /* 0x0000000c0d0c723e */ /* 0x000fe200000000ff */
[----:B------:R-:W-:Y:S01]  /*1b960*/  ULDC.64 UR4, c[0x0][0xbd8] ;  /* 0x0002f60000047ab9 */ /* 0x000fe20000000a00 */
[----:B------:R-:W-:Y:S01]  /*1b970*/  F2FP.F16.F32.PACK_AB R14, R15, R14 ;  /* 0x0000000e0f0e723e */ /* 0x000fe200000000ff */
[----:B------:R-:W-:Y:S01]  /*1b980*/  ULDC.64 UR6, c[0x0][0x208] ;  /* 0x0000820000067ab9 */ /* 0x000fe20000000a00 */
[----:B------:R-:W-:-:S02]  /*1b990*/  F2FP.F16.F32.PACK_AB R13, R83, R82 ;  /* 0x00000052530d723e */ /* 0x000fc400000000ff */
[----:B------:R-:W-:Y:S02]  /*1b9a0*/  F2FP.F16.F32.PACK_AB R15, R84, R81 ;  /* 0x00000051540f723e */ /* 0x000fe400000000ff */
[----:B------:R-:W-:Y:S02]  /*1b9b0*/  F2FP.F16.F32.PACK_AB R27, R54, R27 ;  /* 0x0000001b361b723e */ /* 0x000fe400000000ff */
[----:B------:R-:W-:Y:S02]  /*1b9c0*/  MOV R2, R16 ;  /* 0x0000001000027202 */ /* 0x000fe40000000f00 */
[----:B0-----:R-:W-:Y:S02]  /*1b9d0*/  MOV R3, R5 ;  /* 0x0000000500037202 */ /* 0x001fe40000000f00 */
[----:B------:R-:W-:Y:S01]  /*1b9e0*/  LEA.HI R47, R47, R66, RZ, 0x7 ;  /* 0x000000422f2f7211 */ /* 0x000fe200078f38ff */
[----:B------:R-:W-:Y:S01]  /*1b9f0*/  BAR.SYNC.DEFER_BLOCKING 0x1, 0x180 ;  /* 0x0046000000007b1d */ /* 0x000fe20000010000 */
[----:B--2---:R-:W-:-:S03]  /*1ba00*/  IMAD.WIDE R10, R4, 0x2, R2 ;  /* 0x00000002040a7825 */ /* 0x004fc600078e0202 */
[C---:B-1----:R-:W-:Y:S02]  /*1ba10*/  LOP3.LUT R9, R10.reuse, 0x180, RZ, 0xc0, !PT ;  /* 0x000001800a097812 */ /* 0x042fe400078ec0ff */
[C---:B------:R-:W-:Y:S02]  /*1ba20*/  IADD3 R55, P4, R10.reuse, 0x20, RZ ;  /* 0x000000200a377810 */ /* 0x040fe40007f9e0ff */
[C---:B------:R-:W-:Y:S02]  /*1ba30*/  IADD3 R59, P3, R10.reuse, 0x3000, RZ ;  /* 0x000030000a3b7810 */ /* 0x040fe40007f7e0ff */
[----:B------:R-:W-:Y:S02]  /*1ba40*/  IADD3 R63, P2, R10, 0x3020, RZ ;  /* 0x000030200a3f7810 */ /* 0x000fe40007f5e0ff */
[----:B------:R-:W-:Y:S01]  /*1ba50*/  SHF.R.U64 R9, R9, 0x3, RZ ;  /* 0x0000000309097819 */ /* 0x000fe200000012ff */
[----:B------:R-:W-:Y:S01]  /*1ba60*/  IMAD.X R7, RZ, RZ, R11, P3 ;  /* 0x000000ffff077224 */ /* 0x000fe200018e060b */
[----:B------:R-:W-:-:S02]  /*1ba70*/  LOP3.LUT R4, R55, 0x180, RZ, 0xc0, !PT ;  /* 0x0000018037047812 */ /* 0x000fc400078ec0ff */
[----:B------:R-:W-:Y:S02]  /*1ba80*/  LOP3.LUT R6, R59, 0x180, RZ, 0xc0, !PT ;  /* 0x000001803b067812 */ /* 0x000fe400078ec0ff */
[----:B------:R-:W-:Y:S02]  /*1ba90*/  LOP3.LUT R8, R63, 0x180, RZ, 0xc0, !PT ;  /* 0x000001803f087812 */ /* 0x000fe400078ec0ff */
[C---:B------:R-:W-:Y:S02]  /*1baa0*/  IADD3 R67, P1, R10.reuse, 0x6000, RZ ;  /* 0x000060000a437810 */ /* 0x040fe40007f3e0ff */
[----:B------:R-:W-:Y:S02]  /*1bab0*/  IADD3 R71, P0, R10, 0x6020, RZ ;  /* 0x000060200a477810 */ /* 0x000fe40007f1e0ff */
[----:B------:R-:W-:Y:S01]  /*1bac0*/  LOP3.LUT R10, R9, R10, RZ, 0x3c, !PT ;  /* 0x0000000a090a7212 */ /* 0x000fe200078e3cff */
[--C-:B------:R-:W-:Y:S01]  /*1bad0*/  IMAD.X R9, RZ, RZ, R11.reuse, P2 ;  /* 0x000000ffff097224 */ /* 0x100fe200010e060b */
[----:B------:R-:W-:Y:S01]  /*1bae0*/  SHF.R.U64 R4, R4, 0x3, RZ ;  /* 0x0000000304047819 */ /* 0x000fe200000012ff */
[--C-:B------:R-:W-:Y:S01]  /*1baf0*/  IMAD.X R21, RZ, RZ, R11.reuse, P1 ;  /* 0x000000ffff157224 */ /* 0x100fe200008e060b */
[----:B------:R-:W-:Y:S01]  /*1bb00*/  SHF.R.U64 R6, R6, 0x3, RZ ;  /* 0x0000000306067819 */ /* 0x000fe200000012ff */
[----:B------:R-:W-:Y:S01]  /*1bb10*/  IMAD.X R25, RZ, RZ, R11, P0 ;  /* 0x000000ffff197224 */ /* 0x000fe200000e060b */
[----:B------:R-:W-:-:S02]  /*1bb20*/  SHF.R.U64 R8, R8, 0x3, RZ ;  /* 0x0000000308087819 */ /* 0x000fc400000012ff */
[----:B------:R-:W-:Y:S02]  /*1bb30*/  IADD3.X R5, RZ, R11, RZ, P4, !PT ;  /* 0x0000000bff057210 */ /* 0x000fe400027fe4ff */
[----:B------:R-:W-:Y:S02]  /*1bb40*/  LOP3.LUT R20, R67, 0x180, RZ, 0xc0, !PT ;  /* 0x0000018043147812 */ /* 0x000fe400078ec0ff */
[----:B------:R-:W-:Y:S02]  /*1bb50*/  LOP3.LUT R4, R4, R55, RZ, 0x3c, !PT ;  /* 0x0000003704047212 */ /* 0x000fe400078e3cff */
[----:B------:R-:W-:Y:S02]  /*1bb60*/  LOP3.LUT R24, R71, 0x180, RZ, 0xc0, !PT ;  /* 0x0000018047187812 */ /* 0x000fe400078ec0ff */
[----:B------:R-:W-:Y:S02]  /*1bb70*/  LOP3.LUT R6, R6, R59, RZ, 0x3c, !PT ;  /* 0x0000003b06067212 */ /* 0x000fe400078e3cff */
[----:B------:R-:W-:-:S02]  /*1bb80*/  MOV R11, R10 ;  /* 0x0000000a000b7202 */ /* 0x000fc40000000f00 */
[----:B------:R-:W-:Y:S02]  /*1bb90*/  LOP3.LUT R8, R8, R63, RZ, 0x3c, !PT ;  /* 0x0000003f08087212 */ /* 0x000fe400078e3cff */
[----:B------:R-:W-:Y:S01]  /*1bba0*/  SHF.R.U64 R20, R20, 0x3, RZ ;  /* 0x0000000314147819 */ /* 0x000fe200000012ff */
[----:B------:R0:W-:Y:S01]  /*1bbb0*/  STSM.16.M88.4 [R11], R12 ;  /* 0x0000000c0b007844 */ /* 0x0001e20000000200 */
[----:B------:R-:W-:Y:S02]  /*1bbc0*/  SHF.R.U64 R24, R24, 0x3, RZ ;  /* 0x0000000318187819 */ /* 0x000fe400000012ff */
        /* <DEDUP_REMOVED lines=8> */
[----:B------:R-:W-:Y:S01]  /*1bc50*/  F2FP.F16.F32.PACK_AB R9, R68, R61 ;  /* 0x0000003d4409723e */ /* 0x000fe200000000ff */
[----:B------:R-:W-:Y:S01]  /*1bc60*/  STSM.16.M88.4 [R59], R4 ;  /* 0x000000043b007844 */ /* 0x000fe20000000200 */
[----:B------:R-:W-:-:S02]  /*1bc70*/  F2FP.F16.F32.PACK_AB R10, R76, R33 ;  /* 0x000000214c0a723e */ /* 0x000fc400000000ff */
[----:B0-----:R-:W-:Y:S02]  /*1bc80*/  F2FP.F16.F32.PACK_AB R11, R69, R60 ;  /* 0x0000003c450b723e */ /* 0x001fe400000000ff */
[----:B------:R-:W-:Y:S02]  /*1bc90*/  LOP3.LUT R20, R20, R67, RZ, 0x3c, !PT ;  /* 0x0000004314147212 */ /* 0x000fe400078e3cff */
[----:B------:R-:W-:Y:S01]  /*1bca0*/  LOP3.LUT R24, R24, R71, RZ, 0x3c, !PT ;  /* 0x0000004718187212 */ /* 0x000fe200078e3cff */
[----:B------:R0:W-:Y:S01]  /*1bcb0*/  STSM.16.M88.4 [R58], R8 ;  /* 0x000000083a007844 */ /* 0x0001e20000000200 */
[----:B------:R-:W-:Y:S02]  /*1bcc0*/  MOV R21, R20 ;  /* 0x0000001400157202 */ /* 0x000fe40000000f00 */
[----:B------:R-:W-:Y:S02]  /*1bcd0*/  MOV R20, R24 ;  /* 0x0000001800147202 */ /* 0x000fe40000000f00 */
[----:B------:R-:W-:-:S02]  /*1bce0*/  ISETP.NE.U32.AND P1, PT, RZ, UR4, PT ;  /* 0x00000004ff007c0c */ /* 0x000fc4000bf25070 */
[----:B------:R-:W-:Y:S02]  /*1bcf0*/  F2FP.F16.F32.PACK_AB R12, R73, R36 ;  /* 0x00000024490c723e */ /* 0x000fe400000000ff */
[----:B------:R-:W-:Y:S02]  /*1bd00*/  F2FP.F16.F32.PACK_AB R13, R57, R46 ;  /* 0x0000002e390d723e */ /* 0x000fe400000000ff */
[----:B------:R-:W-:Y:S02]  /*1bd10*/  F2FP.F16.F32.PACK_AB R14, R74, R37 ;  /* 0x000000254a0e723e */ /* 0x000fe400000000ff */
[----:B------:R-:W-:Y:S02]  /*1bd20*/  F2FP.F16.F32.PACK_AB R15, R56, R43 ;  /* 0x0000002b380f723e */ /* 0x000fe400000000ff */
[----:B------:R-:W-:Y:S02]  /*1bd30*/  F2FP.F16.F32.PACK_AB R25, R51, R26 ;  /* 0x0000001a3319723e */ /* 0x000fe400000000ff */
[----:B0-----:R-:W-:Y:S01]  /*1bd40*/  IADD3 R8, P0, R50, UR4, RZ ;  /* 0x0000000432087c10 */ /* 0x001fe2000ff1e0ff */
[----:B------:R0:W-:Y:S01]  /*1bd50*/  STSM.16.M88.4 [R55], R12 ;  /* 0x0000000c37007844 */ /* 0x0001e20000000200 */
[----:B------:R-:W-:-:S02]  /*1bd60*/  F2FP.F16.F32.PACK_AB R24, R53, R40 ;  /* 0x000000283518723e */ /* 0x000fc400000000ff */
[----:B------:R-:W-:Y:S01]  /*1bd70*/  F2FP.F16.F32.PACK_AB R26, R52, R41 ;  /* 0x00000029341a723e */ /* 0x000fe200000000ff */
[----:B------:R-:W-:Y:S01]  /*1bd80*/  IMAD.MOV.U32 R41, RZ, RZ, RZ ;  /* 0x000000ffff297224 */ /* 0x000fe200078e00ff */
[----:B------:R-:W-:Y:S02]  /*1bd90*/  F2FP.F16.F32.PACK_AB R4, R49, R44 ;  /* 0x0000002c3104723e */ /* 0x000fe400000000ff */
[----:B------:R-:W-:Y:S01]  /*1bda0*/  F2FP.F16.F32.PACK_AB R5, R39, R34 ;  /* 0x000000222705723e */ /* 0x000fe200000000ff */
[----:B------:R0:W-:Y:S01]  /*1bdb0*/  STSM.16.M88.4 [R21], R24 ;  /* 0x0000001815007844 */ /* 0x0001e20000000200 */
[----:B------:R-:W-:Y:S02]  /*1bdc0*/  F2FP.F16.F32.PACK_AB R6, R48, R45 ;  /* 0x0000002d3006723e */ /* 0x000fe400000000ff */
[----:B------:R-:W-:Y:S02]  /*1bdd0*/  F2FP.F16.F32.PACK_AB R7, R42, R35 ;  /* 0x000000232a07723e */ /* 0x000fe400000000ff */
[----:B------:R-:W-:-:S02]  /*1bde0*/  ISETP.NE.AND.EX P1, PT, RZ, UR5, PT, P1 ;  /* 0x00000005ff007c0c */ /* 0x000fc4000bf25310 */
[----:B------:R-:W-:Y:S01]  /*1bdf0*/  IADD3.X R9, R31, UR5, RZ, P0, !PT ;  /* 0x000000051f097c10 */ /* 0x000fe200087fe4ff */
[----:B------:R-:W-:Y:S01]  /*1be00*/  ULDC.64 UR4, c[0x0][0xbe0] ;  /* 0x0002f80000047ab9 */ /* 0x000fe20000000a00 */
[----:B------:R0:W-:Y:S01]  /*1be10*/  STSM.16.M88.4 [R20], R4 ;  /* 0x0000000414007844 */ /* 0x0001e20000000200 */
[----:B------:R-:W-:Y:S01]  /*1be20*/  BAR.SYNC.DEFER_BLOCKING 0x1, 0x180 ;  /* 0x0046000000007b1d */ /* 0x000fe20000010000 */
[----:B------:R-:W-:-:S04]  /*1be30*/  ISETP.NE.U32.AND P0, PT, RZ, UR4, PT ;  /* 0x00000004ff007c0c */ /* 0x000fc8000bf05070 */
[----:B------:R-:W-:-:S13]  /*1be40*/  ISETP.NE.AND.EX P0, PT, RZ, UR5, PT, P0 ;  /* 0x00000005ff007c0c */ /* 0x000fda000bf05300 */
[----:B------:R-:W-:Y:S01]  /*1be50*/  @P0 IADD3 R50, P2, R50, UR4, RZ ;  /* 0x0000000432320c10 */ /* 0x000fe2000ff5e0ff */
[----:B------:R-:W-:Y:S02]  /*1be60*/  ULDC UR4, c[0x0][0xa88] ;  /* 0x0002a20000047ab9 */ /* 0x000fe40000000800 */
[----:B------:R-:W-:Y:S01]  /*1be70*/  IMAD.U32 R40, RZ, RZ, UR4 ;  /* 0x00000004ff287e24 */ /* 0x000fe2000f8e00ff */
[----:B------:R-:W-:Y:S01]  /*1be80*/  @P0 IADD3.X R51, R31, UR5, RZ, P2, !PT ;  /* 0x000000051f330c10 */ /* 0x000fe200097fe4ff */
[----:B------:R0:W5:Y:S04]  /*1be90*/  @P1 LDG.E R41, desc[UR6][R8.64] ;  /* 0x0000000608291981 */ /* 0x000168000c1e1900 */
[----:B------:R0:W5:Y:S01]  /*1bea0*/  @P0 LDG.E R40, desc[UR6][R50.64] ;  /* 0x0000000632280981 */ /* 0x000162000c1e1900 */
[----:B------:R-:W-:Y:S05]  /*1beb0*/  @P0 BRA `(.L_x_1994) ;  /* 0x0000000000140947 */ /* 0x000fea0003800000 */
[----:B------:R-:W-:Y:S05]  /*1bec0*/  @!P1 BRA `(.L_x_1994) ;  /* 0x0000000000109947 */ /* 0x000fea0003800000 */
[----:B------:R-:W-:Y:S02]  /*1bed0*/  ULDC.64 UR4, c[0x0][0x208] ;  /* 0x0000820000047ab9 */ /* 0x000fe40000000a00 */
[----:B0-----:R-:W2:Y:S04]  /*1bee0*/  LDG.E R5, desc[UR4][R8.64] ;  /* 0x0000000408057981 */ /* 0x001ea8000c1e1900 */
[----:B-----5:R-:W2:Y:S02]  /*1bef0*/  LDG.E R40, desc[UR4][R8.64+0x4] ;  /* 0x0000040408287981 */ /* 0x020ea4000c1e1900 */
[----:B--2---:R-:W-:-:S07]  /*1bf00*/  IMAD.IADD R40, R40, 0x1, -R5 ;  /* 0x0000000128287824 */ /* 0x004fce00078e0a05 */
.L_x_1994:
[----:B0-----:R-:W2:Y:S01]  /*1bf10*/  LDL.64 R4, [R1+0x70] ;  /* 0x0000700001047983 */ /* 0x001ea20000100a00 */
[----:B------:R-:W-:-:S03]  /*1bf20*/  ULDC.64 UR4, c[0x0][0xb70] ;  /* 0x0002dc0000047ab9 */ /* 0x000fc60000000a00 */
[----:B------:R-:W3:Y:S04]  /*1bf30*/  LDL R8, [R1+0x6c] ;  /* 0x00006c0001087983 */ /* 0x000ee80000100800 */
[----:B------:R-:W4:Y:S04]  /*1bf40*/  LDL.LU R50, [R1+0x7c] ;  /* 0x00007c0001327983 */ /* 0x000f280000300800 */
[----:B------:R-:W2:Y:S04]  /*1bf50*/  LDL.64 R48, [R1+0x70] ;  /* 0x0000700001307983 */ /* 0x000ea80000100a00 */
[----:B------:R-:W3:Y:S01]  /*1bf60*/  LDL.LU R46, [R1+0x84] ;  /* 0x00008400012e7983 */ /* 0x000ee20000300800 */
[--C-:B-----5:R-:W-:Y:S01]  /*1bf70*/  SHF.R.S32.HI R21, RZ, 0x1f, R41.reuse ;  /* 0x0000001fff157819 */ /* 0x120fe20000011429 */
[----:B------:R-:W-:Y:S01]  /*1bf80*/  IMAD.MOV.U32 R20, RZ, RZ, R41 ;  /* 0x000000ffff147224 */ /* 0x000fe200078e0029 */
[----:B------:R-:W-:Y:S01]  /*1bf90*/  SEL R44, R30, RZ, !P1 ;  /* 0x000000ff1e2c7207 */ /* 0x000fe20004800000 */
[----:B------:R-:W-:Y:S01]  /*1bfa0*/  ULDC.64 UR6, c[0x0][0x208] ;  /* 0x0000820000067ab9 */ /* 0x000fe20000000a00 */
[----:B------:R-:W-:-:S02]  /*1bfb0*/  SEL R45, R62, RZ, !P1 ;  /* 0x000000ff3e2d7207 */ /* 0x000fc40004800000 */
[----:B------:R-:W-:-:S05]  /*1bfc0*/  LOP3.LUT R47, R47, 0xffffff80, RZ, 0xc0, !PT ;  /* 0xffffff802f2f7812 */ /* 0x000fca00078ec0ff */
[----:B------:R-:W-:-:S05]  /*1bfd0*/  IMAD.IADD R47, R66, 0x1, -R47 ;  /* 0x00000001422f7824 */ /* 0x000fca00078e0a2f */
[----:B------:R-:W-:Y:S02]  /*1bfe0*/  LOP3.LUT P0, RZ, R47, 0x3, RZ, 0xc0, !PT ;  /* 0x000000032fff7812 */ /* 0x000fe4000780c0ff */
[----:B------:R-:W-:Y:S01]  /*1bff0*/  SHF.R.S32.HI R39, RZ, 0x1f, R38 ;  /* 0x0000001fff277819 */ /* 0x000fe20000011426 */
[----:B------:R-:W-:Y:S01]  /*1c000*/  BSSY B1, `(.L_x_1995) ;  /* 0x000006f000017945 */ /* 0x000fe20003800000 */
[----:B----4-:R-:W-:Y:S01]  /*1c010*/  SHF.R.S32.HI R43, RZ, 0x1f, R50 ;  /* 0x0000001fff2b7819 */ /* 0x010fe20000011432 */
[----:B--2---:R-:W-:-:S04]  /*1c020*/  IMAD.MOV.U32 R48, RZ, RZ, R4 ;  /* 0x000000ffff307224 */ /* 0x004fc800078e0004 */
[----:B------:R-:W-:Y:S02]  /*1c030*/  IMAD R4, R43, UR4, RZ ;  /* 0x000000042b047c24 */ /* 0x000fe4000f8e02ff */
[----:B------:R-:W-:Y:S02]  /*1c040*/  IMAD R5, R48, 0x20, R38 ;  /* 0x0000002030057824 */ /* 0x000fe400078e0226 */
[----:B------:R-:W-:Y:S02]  /*1c050*/  IMAD R7, R50, UR5, R4 ;  /* 0x0000000532077c24 */ /* 0x000fe4000f8e0204 */
[----:B------:R-:W-:-:S04]  /*1c060*/  IMAD.WIDE R2, R5, 0x2, R2 ;  /* 0x0000000205027825 */ /* 0x000fc800078e0202 */
[----:B------:R-:W-:Y:S01]  /*1c070*/  IMAD.WIDE.U32 R4, R50, UR4, R20 ;  /* 0x0000000432047c25 */ /* 0x000fe2000f8e0014 */
[----:B------:R-:W-:Y:S01]  /*1c080*/  ULDC.64 UR4, c[0x0][0xb78] ;  /* 0x0002de0000047ab9 */ /* 0x000fe20000000a00 */
[C---:B------:R-:W-:Y:S02]  /*1c090*/  IADD3 R29, P2, R2.reuse, 0x1800, RZ ;  /* 0x00001800021d7810 */ /* 0x040fe40007f5e0ff */
[----:B------:R-:W-:Y:S01]  /*1c0a0*/  IMAD.IADD R5, R5, 0x1, R7 ;  /* 0x0000000105057824 */ /* 0x000fe200078e0207 */
[----:B------:R-:W-:Y:S01]  /*1c0b0*/  IADD3 R25, P1, R2, 0x3000, RZ ;  /* 0x0000300002197810 */ /* 0x000fe20007f3e0ff */
[----:B------:R-:W-:Y:S01]  /*1c0c0*/  IMAD R6, R44, UR4, RZ ;  /* 0x000000042c067c24 */ /* 0x000fe2000f8e02ff */
[----:B------:R-:W-:Y:S01]  /*1c0d0*/  LOP3.LUT R28, R29, 0x180, RZ, 0xc0, !PT ;  /* 0x000001801d1c7812 */ /* 0x000fe200078ec0ff */
[----:B---3--:R-:W-:Y:S01]  /*1c0e0*/  IMAD R11, R46, 0xc0, R8 ;  /* 0x000000c02e0b7824 */ /* 0x008fe200078e0208 */
[----:B------:R-:W-:Y:S01]  /*1c0f0*/  IADD3 R13, P5, R2, 0x4800, RZ ;  /* 0x00004800020d7810 */ /* 0x000fe20007fbe0ff */
[----:B------:R-:W-:Y:S01]  /*1c100*/  IMAD.WIDE.U32 R4, R45, UR4, R4 ;  /* 0x000000042d047c25 */ /* 0x000fe2000f8e0004 */
[----:B------:R-:W-:-:S02]  /*1c110*/  SHF.R.U64 R28, R28, 0x3, RZ ;  /* 0x000000031c1c7819 */ /* 0x000fc400000012ff */
[----:B------:R-:W-:Y:S01]  /*1c120*/  SHF.R.S32.HI R7, RZ, 0x1f, R11 ;  /* 0x0000001fff077819 */ /* 0x000fe2000001140b */
[----:B------:R-:W-:Y:S01]  /*1c130*/  IMAD R6, R45, UR5, R6 ;  /* 0x000000052d067c24 */ /* 0x000fe2000f8e0206 */
[----:B------:R-:W-:Y:S01]  /*1c140*/  IADD3 R4, P3, R11, R4, RZ ;  /* 0x000000040b047210 */ /* 0x000fe20007f7e0ff */
[----:B------:R-:W-:Y:S01]  /*1c150*/  ULDC.64 UR4, c[0x0][0xb40] ;  /* 0x0002d00000047ab9 */ /* 0x000fe20000000a00 */
[----:B------:R-:W-:Y:S01]  /*1c160*/  LOP3.LUT R28, R28, R29, RZ, 0x3c, !PT ;  /* 0x0000001d1c1c7212 */ /* 0x000fe200078e3cff */
[----:B------:R-:W-:Y:S01]  /*1c170*/  IMAD.X R29, RZ, RZ, R3, P2 ;  /* 0x000000ffff1d7224 */ /* 0x000fe200010e0603 */
[----:B------:R-:W-:Y:S01]  /*1c180*/  IADD3.X R7, R7, R5, R6, P3, !PT ;  /* 0x0000000507077210 */ /* 0x000fe20001ffe406 */
[----:B------:R-:W-:Y:S01]  /*1c190*/  VIADD R5, R11, 0x8 ;  /* 0x000000080b057836 */ /* 0x000fe20000000000 */
[----:B------:R-:W-:Y:S02]  /*1c1a0*/  LEA R36, P3, R4, UR4, 0x2 ;  /* 0x0000000404247c11 */ /* 0x000fe4000f8610ff */
[----:B------:R-:W-:-:S02]  /*1c1b0*/  IADD3 R9, P4, R2, 0x6000, RZ ;  /* 0x0000600002097810 */ /* 0x000fc40007f9e0ff */
[----:B------:R-:W-:Y:S01]  /*1c1c0*/  LEA.HI.X R37, R4, UR5, R7, 0x2, P3 ;  /* 0x0000000504257c11 */ /* 0x000fe200098f1407 */
[----:B------:R-:W-:Y:S01]  /*1c1d0*/  ULDC.64 UR4, c[0x0][0xaa0] ;  /* 0x0002a80000047ab9 */ /* 0x000fe20000000a00 */
[C---:B------:R-:W-:Y:S02]  /*1c1e0*/  LOP3.LUT R4, R2.reuse, 0x180, RZ, 0xc0, !PT ;  /* 0x0000018002047812 */ /* 0x040fe400078ec0ff */
[----:B------:R-:W-:Y:S02]  /*1c1f0*/  IADD3 R7, P2, R2, 0x7800, RZ ;  /* 0x0000780002077810 */ /* 0x000fe40007f5e0ff */
[-C--:B------:R-:W-:Y:S02]  /*1c200*/  ISETP.GE.OR P3, PT, R11, R40.reuse, P0 ;  /* 0x000000280b00720c */ /* 0x080fe40000766670 */
[----:B------:R-:W-:Y:S02]  /*1c210*/  ISETP.GE.OR P0, PT, R5, R40, P0 ;  /* 0x000000280500720c */ /* 0x000fe40000706670 */
[----:B------:R-:W-:-:S02]  /*1c220*/  LOP3.LUT R24, R25, 0x180, RZ, 0xc0, !PT ;  /* 0x0000018019187812 */ /* 0x000fc400078ec0ff */
[----:B------:R-:W-:Y:S02]  /*1c230*/  LOP3.LUT R12, R13, 0x180, RZ, 0xc0, !PT ;  /* 0x000001800d0c7812 */ /* 0x000fe400078ec0ff */
[----:B------:R-:W-:Y:S02]  /*1c240*/  LOP3.LUT R8, R9, 0x180, RZ, 0xc0, !PT ;  /* 0x0000018009087812 */ /* 0x000fe400078ec0ff */
[----:B------:R-:W-:Y:S02]  /*1c250*/  SHF.R.U64 R5, R4, 0x3, RZ ;  /* 0x0000000304057819 */ /* 0x000fe400000012ff */
[----:B------:R-:W-:Y:S01]  /*1c260*/  LOP3.LUT R4, R7, 0x180, RZ, 0xc0, !PT ;  /* 0x0000018007047812 */ /* 0x000fe200078ec0ff */
[----:B------:R-:W-:Y:S01]  /*1c270*/  @!P3 STG.E desc[UR6][R36.64], R0 ;  /* 0x000000002400b986 */ /* 0x000fe2000c101906 */
[----:B------:R-:W-:Y:S02]  /*1c280*/  SHF.R.U64 R24, R24, 0x3, RZ ;  /* 0x0000000318187819 */ /* 0x000fe400000012ff */
[----:B------:R-:W-:Y:S01]  /*1c290*/  SHF.R.U64 R12, R12, 0x3, RZ ;  /* 0x000000030c0c7819 */ /* 0x000fe200000012ff */
[----:B------:R0:W-:Y:S01]  /*1c2a0*/  @!P0 STG.E desc[UR6][R36.64+0x20], R72 ;  /* 0x0000204824008986 */ /* 0x0001e2000c101906 */
[----:B------:R-:W-:-:S02]  /*1c2b0*/  SHF.R.U64 R8, R8, 0x3, RZ ;  /* 0x0000000308087819 */ /* 0x000fc400000012ff */
[----:B------:R-:W-:Y:S01]  /*1c2c0*/  SHF.R.U64 R4, R4, 0x3, RZ ;  /* 0x0000000304047819 */ /* 0x000fe200000012ff */
[----:B------:R-:W5:Y:S01]  /*1c2d0*/  LD.E.128 R28, desc[UR6][R28.64] ;  /* 0x000000061c1c7980 */ /* 0x000f62000c101d00 */
[----:B------:R-:W-:Y:S01]  /*1c2e0*/  LOP3.LUT R24, R24, R25, RZ, 0x3c, !PT ;  /* 0x0000001918187212 */ /* 0x000fe200078e3cff */
[--C-:B------:R-:W-:Y:S01]  /*1c2f0*/  IMAD.X R25, RZ, RZ, R3.reuse, P1 ;  /* 0x000000ffff197224 */ /* 0x100fe200008e0603 */
[----:B------:R-:W-:Y:S02]  /*1c300*/  LOP3.LUT R12, R12, R13, RZ, 0x3c, !PT ;  /* 0x0000000d0c0c7212 */ /* 0x000fe400078e3cff */
[----:B------:R-:W-:Y:S01]  /*1c310*/  LOP3.LUT R8, R8, R9, RZ, 0x3c, !PT ;  /* 0x0000000908087212 */ /* 0x000fe200078e3cff */
[--C-:B------:R-:W-:Y:S01]  /*1c320*/  IMAD.X R9, RZ, RZ, R3.reuse, P4 ;  /* 0x000000ffff097224 */ /* 0x100fe200020e0603 */
[----:B------:R-:W-:Y:S01]  /*1c330*/  LOP3.LUT R2, R5, R2, RZ, 0x3c, !PT ;  /* 0x0000000205027212 */ /* 0x000fe200078e3cff */
[----:B------:R-:W-:Y:S01]  /*1c340*/  IMAD.X R5, RZ, RZ, R3, P2 ;  /* 0x000000ffff057224 */ /* 0x000fe200010e0603 */
[----:B------:R-:W-:Y:S01]  /*1c350*/  IADD3.X R13, RZ, R3, RZ, P5, !PT ;  /* 0x00000003ff0d7210 */ /* 0x000fe20002ffe4ff */
[----:B------:R-:W5:Y:S01]  /*1c360*/  LD.E.128 R24, desc[UR6][R24.64] ;  /* 0x0000000618187980 */ /* 0x000f62000c101d00 */
[----:B------:R-:W-:-:S03]  /*1c370*/  LOP3.LUT R4, R4, R7, RZ, 0x3c, !PT ;  /* 0x0000000704047212 */ /* 0x000fc600078e3cff */
[----:B------:R1:W5:Y:S01]  /*1c380*/  LD.E.128 R32, desc[UR6][R2.64] ;  /* 0x0000000602207980 */ /* 0x000362000c101d00 */
[----:B------:R-:W-:-:S03]  /*1c390*/  SHF.R.S32.HI R49, RZ, 0x1f, R48 ;  /* 0x0000001fff317819 */ /* 0x000fc60000011430 */
        /* <DEDUP_REMOVED lines=10> */
[----:B------:R-:W-:-:S03]  /*1c440*/  IMAD.WIDE.U32 R20, R41, UR4, R38 ;  /* 0x0000000429147c25 */ /* 0x000fc6000f8e0026 */
[----:B------:R3:W-:Y:S01]  /*1c450*/  STL [R1+0x74], R49 ;  /* 0x0000743101007387 */ /* 0x0007e20000100800 */
[----:B------:R-:W-:Y:S01]  /*1c460*/  IMAD R41, R41, UR5, R42 ;  /* 0x0000000529297c24 */ /* 0x000fe2000f8e022a */
[----:B------:R-:W-:Y:S01]  /*1c470*/  ULDC.64 UR4, c[0x0][0xae0] ;  /* 0x0002b80000047ab9 */ /* 0x000fe20000000a00 */
[----:B------:R-:W-:Y:S02]  /*1c480*/  IMAD R39, R46, -0xc0, R40 ;  /* 0xffffff402e277824 */ /* 0x000fe400078e0228 */
[----:B-1----:R-:W-:Y:S02]  /*1c490*/  IMAD R2, R43, UR4, RZ ;  /* 0x000000042b027c24 */ /* 0x002fe4000f8e02ff */
[----:B------:R-:W-:Y:S01]  /*1c4a0*/  IMAD.IADD R21, R21, 0x1, R41 ;  /* 0x0000000115157824 */ /* 0x000fe200078e0229 */
[----:B------:R-:W-:Y:S01]  /*1c4b0*/  ISETP.GE.AND P0, PT, R48, R39, PT ;  /* 0x000000273000720c */ /* 0x000fe20003f06270 */
[----:B0-----:R-:W-:Y:S02]  /*1c4c0*/  IMAD R37, R50, UR5, R2 ;  /* 0x0000000532257c24 */ /* 0x001fe4000f8e0202 */
[----:B------:R-:W-:-:S02]  /*1c4d0*/  VIADD R0, R16, 0x31c20 ;  /* 0x00031c2010007836 */ /* 0x000fc40000000000 */
[----:B------:R-:W-:Y:S01]  /*1c4e0*/  IMAD.WIDE.U32 R2, R50, UR4, R20 ;  /* 0x0000000432027c25 */ /* 0x000fe2000f8e0014 */
[----:B------:R-:W-:-:S03]  /*1c4f0*/  ULDC.64 UR4, c[0x0][0xae8] ;  /* 0x0002ba0000047ab9 */ /* 0x000fc60000000a00 */
[----:B------:R-:W-:Y:S01]  /*1c500*/  VIADD R36, R48, 0x60 ;  /* 0x0000006030247836 */ /* 0x000fe20000000000 */
[----:B------:R-:W-:Y:S01]  /*1c510*/  PRMT R0, RZ, 0x654, R0 ;  /* 0x00000654ff007816 */ /* 0x000fe20000000000 */
[----:B------:R-:W-:Y:S02]  /*1c520*/  IMAD.IADD R3, R3, 0x1, R37 ;  /* 0x0000000103037824 */ /* 0x000fe400078e0225 */
[----:B------:R-:W-:Y:S01]  /*1c530*/  IMAD R20, R44, UR4, RZ ;  /* 0x000000042c147c24 */ /* 0x000fe2000f8e02ff */
[----:B------:R-:W-:Y:S01]  /*1c540*/  ISETP.GE.AND P3, PT, R36, R39, PT ;  /* 0x000000272400720c */ /* 0x000fe20003f66270 */
[C---:B------:R-:W-:Y:S01]  /*1c550*/  IMAD.WIDE.U32 R36, R45.reuse, UR4, R2 ;  /* 0x000000042d247c25 */ /* 0x040fe2000f8e0002 */
[----:B--2---:R3:W-:Y:S03]  /*1c560*/  SYNCS.ARRIVE.TRANS64.RED.A1T0 RZ, [R0+URZ], RZ ;  /* 0x000000ff00ff79a7 */ /* 0x0047e6000810043f */
[----:B------:R-:W-:-:S02]  /*1c570*/  IMAD R39, R45, UR5, R20 ;  /* 0x000000052d277c24 */ /* 0x000fc4000f8e0214 */
[----:B------:R-:W-:-:S04]  /*1c580*/  IMAD.WIDE R20, R46, 0xc0, R48 ;  /* 0x000000c02e147825 */ /* 0x000fc800078e0230 */
[----:B------:R-:W-:Y:S01]  /*1c590*/  IMAD.IADD R43, R37, 0x1, R39 ;  /* 0x00000001252b7824 */ /* 0x000fe200078e0227 */
[----:B---3--:R-:W-:Y:S06]  /*1c5a0*/  @P0 BRA `(.L_x_1996) ;  /* 0x0000000000500947 */ /* 0x008fec0003800000 */
        /* <DEDUP_REMOVED lines=20> */
.L_x_1996:
[----:B------:R-:W-:Y:S05]  /*1c6f0*/  BSYNC B1 ;  /* 0x0000000000017941 */ /* 0x000fea0003800000 */
.L_x_1995:
[----:B------:R-:W-:Y:S05]  /*1c700*/  @P3 BRA `(.L_x_1997) ;  /* 0x0000000800583947 */ /* 0x000fea0003800000 */
[----:B0----5:R-:W-:Y:S01]  /*1c710*/  IADD3 R9, P0, R20, 0x60, RZ ;  /* 0x0000006014097810 */ /* 0x021fe20007f1e0ff */
[----:B------:R-:W-:Y:S01]  /*1c720*/  ULDC.64 UR4, c[0x0][0xad8] ;  /* 0x0002b60000047ab9 */ /* 0x000fe20000000a00 */
[----:B------:R-:W-:Y:S01]  /*1c730*/  IMAD.MOV.U32 R2, RZ, RZ, R36 ;  /* 0x000000ffff027224 */ /* 0x000fe200078e0024 */
[----:B------:R-:W-:Y:S01]  /*1c740*/  ULDC.64 UR6, c[0x0][0xa80] ;  /* 0x0002a00000067ab9 */ /* 0x000fe20000000a00 */
[----:B------:R-:W-:Y:S01]  /*1c750*/  IMAD.MOV.U32 R3, RZ, RZ, R43 ;  /* 0x000000ffff037224 */ /* 0x000fe200078e002b */
[----:B------:R-:W-:Y:S01]  /*1c760*/  IADD3 R0, R38, 0x20, RZ ;  /* 0x0000002026007810 */ /* 0x000fe20007ffe0ff */
[----:B------:R-:W-:Y:S01]  /*1c770*/  IMAD.X R20, RZ, RZ, R21, P0 ;  /* 0x000000ffff147224 */ /* 0x000fe200000e0615 */
[----:B------:R-:W-:Y:S01]  /*1c780*/  ULDC.64 UR8, c[0x0][0x208] ;  /* 0x0000820000087ab9 */ /* 0x000fe20000000a00 */
[----:B------:R-:W-:-:S04]  /*1c790*/  IMAD.WIDE.U32 R2, R9, UR4, R2 ;  /* 0x0000000409027c25 */ /* 0x000fc8000f8e0002 */
[----:B------:R-:W-:Y:S01]  /*1c7a0*/  IMAD R20, R20, UR4, RZ ;  /* 0x0000000414147c24 */ /* 0x000fe2000f8e02ff */
[----:B------:R-:W-:Y:S01]  /*1c7b0*/  ULDC UR4, c[0x0][0xa8c] ;  /* 0x0002a30000047ab9 */ /* 0x000fe20000000800 */
[----:B------:R-:W-:Y:S02]  /*1c7c0*/  LEA R8, P0, R2, UR6, 0x1 ;  /* 0x0000000602087c11 */ /* 0x000fe4000f8008ff */
[----:B------:R-:W-:Y:S01]  /*1c7d0*/  IMAD R9, R9, UR5, R20 ;  /* 0x0000000509097c24 */ /* 0x000fe2000f8e0214 */
[C---:B------:R-:W-:Y:S01]  /*1c7e0*/  ISETP.GE.AND P1, PT, R38.reuse, UR4, PT ;  /* 0x0000000426007c0c */ /* 0x040fe2000bf26270 */
[----:B------:R-:W-:Y:S01]  /*1c7f0*/  VIADD R38, R38, 0x40 ;  /* 0x0000004026267836 */ /* 0x000fe20000000000 */
[----:B------:R-:W-:Y:S01]  /*1c800*/  ISETP.GE.AND P2, PT, R0, UR4, PT ;  /* 0x0000000400007c0c */ /* 0x000fe2000bf46270 */
[----:B------:R-:W-:-:S05]  /*1c810*/  IMAD.IADD R3, R3, 0x1, R9 ;  /* 0x0000000103037824 */ /* 0x000fca00078e0209 */
[----:B------:R-:W-:Y:S02]  /*1c820*/  LEA.HI.X R9, R2, UR7, R3, 0x1, P0 ;  /* 0x0000000702097c11 */ /* 0x000fe400080f0c03 */
[----:B------:R-:W-:-:S03]  /*1c830*/  ISETP.GE.AND P0, PT, R38, UR4, PT ;  /* 0x0000000426007c0c */ /* 0x000fc6000bf06270 */
[----:B------:R1:W-:Y:S04]  /*1c840*/  @!P1 STG.E.128 desc[UR8][R8.64], R28 ;  /* 0x0000001c08009986 */ /* 0x0003e8000c101d08 */
[----:B------:R1:W-:Y:S06]  /*1c850*/  @!P2 STG.E.128 desc[UR8][R8.64+0x40], R12 ;  /* 0x0000400c0800a986 */ /* 0x0003ec000c101d08 */
[----:B------:R-:W-:Y:S05]  /*1c860*/  @P0 BRA `(.L_x_1997) ;  /* 0x0000000800000947 */ /* 0x000fea0003800000 */
[----:B------:R-:W-:Y:S02]  /*1c870*/  ULDC.64 UR4, c[0x0][0x208] ;  /* 0x0000820000047ab9 */ /* 0x000fe40000000a00 */
[----:B------:R2:W-:Y:S01]  /*1c880*/  STG.E.128 desc[UR4][R8.64+0x80], R4 ;  /* 0x0000800408007986 */ /* 0x0005e2000c101d04 */
[----:B------:R-:W-:Y:S05]  /*1c890*/  BRA `(.L_x_1997) ;  /* 0x0000000400f47947 */ /* 0x000fea0003800000 */
.L_x_1993:
[----:B------:R-:W-:Y:S01]  /*1c8a0*/  ULDC.64 UR4, c[0x0][0xbd8] ;  /* 0x0002f60000047ab9 */ /* 0x000fe20000000a00 */
[----:B------:R-:W-:Y:S01]  /*1c8b0*/  IMAD.MOV.U32 R7, RZ, RZ, RZ ;  /* 0x000000ffff077224 */ /* 0x000fe200078e00ff */
[----:B------:R-:W-:Y:S01]  /*1c8c0*/  ISETP.NE.U32.AND P0, PT, RZ, UR4, PT ;  /* 0x00000004ff007c0c */ /* 0x000fe2000bf05070 */
[----:B------:R-:W-:Y:S01]  /*1c8d0*/  ULDC.64 UR6, c[0x0][0x208] ;  /* 0x0000820000067ab9 */ /* 0x000fe20000000a00 */
[----:B------:R-:W-:Y:S02]  /*1c8e0*/  IADD3 R2, P1, R50, UR4, RZ ;  /* 0x0000000432027c10 */ /* 0x000fe4000ff3e0ff */
[----:B------:R-:W-:Y:S02]  /*1c8f0*/  ISETP.NE.AND.EX P0, PT, RZ, UR5, PT, P0 ;  /* 0x00000005ff007c0c */ /* 0x000fe4000bf05300 */
[----:B------:R-:W-:Y:S01]  /*1c900*/  IADD3.X R3, R31, UR5, RZ, P1, !PT ;  /* 0x000000051f037c10 */ /* 0x000fe20008ffe4ff */
[----:B------:R-:W-:Y:S02]  /*1c910*/  ULDC.64 UR4, c[0x0][0xbe0] ;  /* 0x0002f80000047ab9 */ /* 0x000fe40000000a00 */
[----:B------:R-:W-:-:S04]  /*1c920*/  ISETP.NE.U32.AND P1, PT, RZ, UR4, PT ;  /* 0x00000004ff007c0c */ /* 0x000fc8000bf25070 */
[----:B------:R-:W-:-:S04]  /*1c930*/  ISETP.NE.AND.EX P1, PT, RZ, UR5, PT, P1 ;  /* 0x00000005ff007c0c */ /* 0x000fc8000bf25310 */
[----:B------:R0:W5:Y:S09]  /*1c940*/  @P0 LDG.E R7, desc[UR6][R2.64] ;  /* 0x0000000602070981 */ /* 0x000172000c1e1900 */
[----:B------:R-:W-:Y:S01]  /*1c950*/  @P1 IADD3 R50, P2, R50, UR4, RZ ;  /* 0x0000000432321c10 */ /* 0x000fe2000ff5e0ff */
[----:B------:R-:W-:-:S02]  /*1c960*/  ULDC UR4, c[0x0][0xa88] ;  /* 0x0002a20000047ab9 */ /* 0x000fc40000000800 */
[----:B------:R-:W-:Y:S01]  /*1c970*/  IMAD.U32 R0, RZ, RZ, UR4 ;  /* 0x00000004ff007e24 */ /* 0x000fe2000f8e00ff */
[----:B------:R-:W-:Y:S02]  /*1c980*/  @P1 IADD3.X R51, R31, UR5, RZ, P2, !PT ;  /* 0x000000051f331c10 */ /* 0x000fe400097fe4ff */
[----:B------:R-:W-:-:S03]  /*1c990*/  ISETP.GT.AND P2, PT, R66, 0xbf, PT ;  /* 0x000000bf4200780c */ /* 0x000fc60003f44270 */
[----:B------:R0:W5:Y:S01]  /*1c9a0*/  @P1 LDG.E R0, desc[UR6][R50.64] ;  /* 0x0000000632001981 */ /* 0x000162000c1e1900 */
[----:B------:R-:W-:Y:S09]  /*1c9b0*/  @P1 BRA `(.L_x_1998) ;  /* 0x0000000000141947 */ /* 0x000ff20003800000 */
[----:B------:R-:W-:Y:S05]  /*1c9c0*/  @!P0 BRA `(.L_x_1998) ;  /* 0x0000000000108947 */ /* 0x000fea0003800000 */
[----:B------:R-:W-:Y:S02]  /*1c9d0*/  ULDC.64 UR4, c[0x0][0x208] ;  /* 0x0000820000047ab9 */ /* 0x000fe40000000a00 */
[----:B------:R-:W2:Y:S04]  /*1c9e0*/  LDG.E R5, desc[UR4][R2.64] ;  /* 0x0000000402057981 */ /* 0x000ea8000c1e1900 */
[----:B-----5:R-:W2:Y:S02]  /*1c9f0*/  LDG.E R0, desc[UR4][R2.64+0x4] ;  /* 0x0000040402007981 */ /* 0x020ea4000c1e1900 */
[----:B--2---:R-:W-:-:S07]  /*1ca00*/  IMAD.IADD R0, R0, 0x1, -R5 ;  /* 0x0000000100007824 */ /* 0x004fce00078e0a05 */
.L_x_1998:
[----:B-1----:R-:W2:Y:S04]  /*1ca10*/  LDL R9, [R1+0x7c] ;  /* 0x00007c0001097983 */ /* 0x002ea80000100800 */
[----:B------:R1:W5:Y:S01]  /*1ca20*/  LDL R10, [R1+0x84] ;  /* 0x00008400010a7983 */ /* 0x0003620000100800 */
[----:B------:R-:W-:Y:S01]  /*1ca30*/  BSSY B1, `(.L_x_1999) ;  /* 0x000001e000017945 */ /* 0x000fe20003800000 */
[----:B------:R-:W-:Y:S02]  /*1ca40*/  SHF.R.S32.HI R39, RZ, 0x1f, R38 ;  /* 0x0000001fff277819 */ /* 0x000fe40000011426 */
[----:B------:R-:W-:Y:S02]  /*1ca50*/  SEL R11, R62, RZ, !P0 ;  /* 0x000000ff3e0b7207 */ /* 0x000fe40004000000 */
[----:B------:R-:W-:-:S02]  /*1ca60*/  SEL R30, R30, RZ, !P0 ;  /* 0x000000ff1e1e7207 */ /* 0x000fc40004000000 */
[----:B-----5:R-:W-:Y:S02]  /*1ca70*/  SHF.R.S32.HI R6, RZ, 0x1f, R7 ;  /* 0x0000001fff067819 */ /* 0x020fe40000011407 */
[----:B--2---:R-:W-:Y:S01]  /*1ca80*/  SHF.R.S32.HI R8, RZ, 0x1f, R9 ;  /* 0x0000001fff087819 */ /* 0x004fe20000011409 */
[----:B-1----:R-:W-:Y:S06]  /*1ca90*/  @P2 BRA `(.L_x_2000) ;  /* 0x00000000005c2947 */ /* 0x002fec0003800000 */
[----:B0-----:R-:W0:Y:S02]  /*1caa0*/  S2R R2, SR_TID.X ;  /* 0x0000000000027919 */ /* 0x001e240000002100 */
[----:B0-----:R-:W-:-:S04]  /*1cab0*/  IMAD R2, R10, 0xc0, R2 ;  /* 0x000000c00a027824 */ /* 0x001fc800078e0202 */
[----:B------:R-:W-:-:S05]  /*1cac0*/  VIADD R3, R2, 0xffffff80 ;  /* 0xffffff8002037836 */ /* 0x000fca0000000000 */
[----:B------:R-:W-:-:S13]  /*1cad0*/  ISETP.GE.AND P0, PT, R3, R0, PT ;  /* 0x000000000300720c */ /* 0x000fda0003f06270 */
[----:B------:R-:W-:Y:S05]  /*1cae0*/  @P0 BRA `(.L_x_2000) ;  /* 0x0000000000480947 */ /* 0x000fea0003800000 */
[C---:B------:R-:W-:Y:S01]  /*1caf0*/  IADD3 R2, P0, R3.reuse, R7, RZ ;  /* 0x0000000703027210 */ /* 0x040fe20007f1e0ff */
[----:B------:R-:W-:Y:S01]  /*1cb00*/  ULDC.64 UR4, c[0x0][0xb70] ;  /* 0x0002dc0000047ab9 */ /* 0x000fe20000000a00 */
[----:B------:R-:W-:Y:S01]  /*1cb10*/  ULDC.64 UR6, c[0x0][0x208] ;  /* 0x0000820000067ab9 */ /* 0x000fe20000000a00 */
        /* <DEDUP_REMOVED lines=15> */
.L_x_2000:
[----:B------:R-:W-:Y:S05]  /*1cc10*/  BSYNC B1 ;  /* 0x0000000000017941 */ /* 0x000fea0003800000 */
.L_x_1999:
[----:B------:R-:W2:Y:S01]  /*1cc20*/  LDL.64 R12, [R1+0x70] ;  /* 0x00007000010c7983 */ /* 0x000ea20000100a00 */
[----:B------:R-:W-:Y:S01]  /*1cc30*/  ULDC.64 UR4, c[0x0][0xaa0] ;  /* 0x0002a80000047ab9 */ /* 0x000fe20000000a00 */
[----:B------:R-:W-:Y:S01]  /*1cc40*/  BSSY B1, `(.L_x_2001) ;  /* 0x000002b000017945 */ /* 0x000fe20003800000 */
[----:B-1----:R-:W-:Y:S02]  /*1cc50*/  IMAD R4, R6, UR4, RZ ;  /* 0x0000000406047c24 */ /* 0x002fe4000f8e02ff */
[----:B0-----:R-:W-:-:S04]  /*1cc60*/  IMAD.WIDE.U32 R2, R7, UR4, R38 ;  /* 0x0000000407027c25 */ /* 0x001fc8000f8e0026 */
        /* <DEDUP_REMOVED lines=8> */
[----:B------:R-:W-:Y:S02]  /*1ccf0*/  IMAD.IADD R3, R3, 0x1, R5 ;  /* 0x0000000103037824 */ /* 0x000fe400078e0205 */
[----:B------:R-:W-:-:S04]  /*1cd00*/  IMAD R0, R30, UR4, RZ ;  /* 0x000000041e007c24 */ /* 0x000fc8000f8e02ff */
[----:B------:R-:W-:Y:S01]  /*1cd10*/  IMAD R9, R11, UR5, R0 ;  /* 0x000000050b097c24 */ /* 0x000fe2000f8e0200 */
[C---:B--2---:R-:W-:Y:S01]  /*1cd20*/  ISETP.GE.AND P0, PT, R12.reuse, R4, PT ;  /* 0x000000040c00720c */ /* 0x044fe20003f06270 */
        /* <DEDUP_REMOVED lines=20> */
[----:B------:R-:W-:Y:S01]  /*1ce70*/  ULDC.64 UR6, c[0x0][0xa80] ;  /* 0x0002a00000067ab9 */ /* 0x000fe20000000a00 */
[----:B------:R-:W-:-:S02]  /*1ce80*/  ULDC.64 UR8, c[0x0][0x208] ;  /* 0x0000820000087ab9 */ /* 0x000fc40000000a00 */
[----:B------:R-:W-:Y:S01]  /*1ce90*/  IMAD.IADD R3, R3, 0x1, R9 ;  /* 0x0000000103037824 */ /* 0x000fe200078e0209 */
[----:B------:R-:W-:-:S04]  /*1cea0*/  LEA R8, P0, R2, UR6, 0x1 ;  /* 0x0000000602087c11 */ /* 0x000fc8000f8008ff */
[----:B------:R-:W-:-:S05]  /*1ceb0*/  LEA.HI.X R9, R2, UR7, R3, 0x1, P0 ;  /* 0x0000000702097c11 */ /* 0x000fca00080f0c03 */
[----:B------:R0:W-:Y:S04]  /*1cec0*/  @!P2 STG.E.128 desc[UR8][R8.64], RZ ;  /* 0x000000ff0800a986 */ /* 0x0001e8000c101d08 */
[----:B------:R0:W-:Y:S04]  /*1ced0*/  @!P3 STG.E.128 desc[UR8][R8.64+0x40], RZ ;  /* 0x000040ff0800b986 */ /* 0x0001e8000c101d08 */
[----:B------:R0:W-:Y:S02]  /*1cee0*/  @!P4 STG.E.128 desc[UR8][R8.64+0x80], RZ ;  /* 0x000080ff0800c986 */ /* 0x0001e4000c101d08 */
.L_x_2002:
[----:B------:R-:W-:Y:S05]  /*1cef0*/  BSYNC B1 ;  /* 0x0000000000017941 */ /* 0x000fea0003800000 */
.L_x_2001:
[----:B------:R-:W-:Y:S05]  /*1cf00*/  @P1 BRA `(.L_x_1997) ;  /* 0x0000000000581947 */ /* 0x000fea0003800000 */
[----:B------:R-:W-:Y:S01]  /*1cf10*/  IADD3 R5, P0, R6, 0x60, RZ ;  /* 0x0000006006057810 */ /* 0x000fe20007f1e0ff */
[----:B------:R-:W-:Y:S01]  /*1cf20*/  ULDC UR4, c[0x0][0xa8c] ;  /* 0x0002a30000047ab9 */ /* 0x000fe20000000800 */
[----:B------:R-:W-:Y:S01]  /*1cf30*/  ULDC.64 UR6, c[0x0][0xad8] ;  /* 0x0002b60000067ab9 */ /* 0x000fe20000000a00 */
[----:B------:R-:W-:Y:S01]  /*1cf40*/  IMAD.MOV.U32 R2, RZ, RZ, R4 ;  /* 0x000000ffff027224 */ /* 0x000fe200078e0004 */
[C---:B------:R-:W-:Y:S01]  /*1cf50*/  ISETP.GE.AND P1, PT, R38.reuse, UR4, PT ;  /* 0x0000000426007c0c */ /* 0x040fe2000bf26270 */
[----:B------:R-:W-:Y:S01]  /*1cf60*/  IMAD.X R6, RZ, RZ, R7, P0 ;  /* 0x000000ffff067224 */ /* 0x000fe200000e0607 */
[----:B------:R-:W-:Y:S01]  /*1cf70*/  ULDC.64 UR8, c[0x0][0x208] ;  /* 0x0000820000087ab9 */ /* 0x000fe20000000a00 */
        /* <DEDUP_REMOVED lines=15> */
.L_x_1997:
[----:B------:R-:W-:Y:S05]  /*1d070*/  BSYNC B0 ;  /* 0x0000000000007941 */ /* 0x000fea0003800000 */
.L_x_1992:
[----:B------:R-:W4:Y:S01]  /*1d080*/  LDL R0, [R1+0x34] ;  /* 0x0000340001007983 */ /* 0x000f220000100800 */
[----:B------:R-:W-:Y:S02]  /*1d090*/  ULDC UR4, c[0x0][0xc14] ;  /* 0x0003050000047ab9 */ /* 0x000fe40000000800 */
[----:B----4-:R-:W-:-:S13]  /*1d0a0*/  ISETP.GE.AND P0, PT, R0, UR4, PT ;  /* 0x0000000400007c0c */ /* 0x010fda000bf06270 */
[----:B------:R-:W-:Y:S05]  /*1d0b0*/  @!P0 BRA `(.L_x_2003) ;  /* 0xfffffe4000388947 */ /* 0x000fea000383ffff */
[----:B------:R-:W-:Y:S05]  /*1d0c0*/  BRA `(.L_x_1853) ;  /* 0x0000005800b47947 */ /* 0x000fea0003800000 */
.L_x_1851:
[----:B------:R-:W-:-:S08]  /*1d0d0*/  NOP ;  /* 0x0000000000007918 */ /* 0x000fd00000000000 */
[----:B------:R-:W0:-:S00]  /*1d0e0*/  USETMAXREG.DEALLOC.CTAPOOL 0x20 ;  /* 0x00000020000079c8 */ /* 0x000e0000080e0500 */
[----:B0-----:R-:W-:-:S06]  /*1d0f0*/  LOP3.LUT R0, R0, 0x3, RZ, 0xc0, !PT ;  /* 0x0000000300007812 */ /* 0x001fcc00078ec0ff */
[----:B------:R-:W0:Y:S02]  /*1d100*/  SHFL.IDX PT, R0, R0, RZ, 0x1f ;  /* 0x00001fff00007589 */ /* 0x000e2400000e0000 */
[----:B0-----:R-:W-:-:S13]  /*1d110*/  ISETP.NE.AND P0, PT, R0, RZ, PT ;  /* 0x000000ff0000720c */ /* 0x001fda0003f05270 */
[----:B------:R-:W-:Y:S05]  /*1d120*/  @P0 BRA `(.L_x_1853) ;  /* 0x00000058009c0947 */ /* 0x000fea0003800000 */
[----:B------:R-:W2:Y:S01]  /*1d130*/  LDL.LU R7, [R1+0x60] ;  /* 0x0000600001077983 */ /* 0x000ea20000300800 */
[----:B------:R-:W-:Y:S01]  /*1d140*/  ULDC UR5, c[0x0][0xc14] ;  /* 0x0003050000057ab9 */ /* 0x000fe20000000800 */
[----:B------:R-:W0:Y:S01]  /*1d150*/  S2R R2, SR_TID.X ;  /* 0x0000000000027919 */ /* 0x000e220000002100 */
[----:B------:R-:W-:Y:S01]  /*1d160*/  IMAD.MOV.U32 R0, RZ, RZ, RZ ;  /* 0x000000ffff007224 */ /* 0x000fe200078e00ff */
[----:B------:R-:W-:Y:S01]  /*1d170*/  ULDC.64 UR6, c[0x0][0x208] ;  /* 0x0000820000067ab9 */ /* 0x000fe20000000a00 */
        /* <DEDUP_REMOVED lines=16> */
[----:B------:R-:W0:Y:S01]  /*1d280*/  S2UR UR6, SR_CTAID.X ;  /* 0x00000000000679c3 */ /* 0x000e220000002500 */
[----:B------:R-:W-:Y:S01]  /*1d290*/  MOV R16, RZ ;  /* 0x000000ff00107202 */ /* 0x000fe20000000f00 */
[----:B------:R-:W-:Y:S01]  /*1d2a0*/  IMAD.MOV.U32 R19, RZ, RZ, RZ ;  /* 0x000000ffff137224 */ /* 0x000fe200078e00ff */
[----:B--2---:R-:W1:Y:S02]  /*1d2b0*/  SHFL.UP PT, R4, R0, 0x1, RZ ;  /* 0x0420000000047989 */ /* 0x004e6400000e00ff */
[----:B-1----:R-:W-:-:S05]  /*1d2c0*/  SEL R5, R4, RZ, P1 ;  /* 0x000000ff04057207 */ /* 0x002fca0000800000 */
[----:B------:R-:W-:-:S05]  /*1d2d0*/  IMAD.IADD R5, R0, 0x1, R5 ;  /* 0x0000000100057824 */ /* 0x000fca00078e0205 */
[----:B------:R-:W1:Y:S02]  /*1d2e0*/  SHFL.UP PT, R4, R5, 0x2, RZ ;  /* 0x0440000005047989 */ /* 0x000e6400000e00ff */
[----:B-1----:R-:W-:-:S05]  /*1d2f0*/  SEL R4, R4, RZ, P0 ;  /* 0x000000ff04047207 */ /* 0x002fca0000000000 */
[----:B------:R-:W-:-:S05]  /*1d300*/  IMAD.IADD R4, R5, 0x1, R4 ;  /* 0x0000000105047824 */ /* 0x000fca00078e0204 */
[----:B------:R-:W1:Y:S01]  /*1d310*/  SHFL.UP PT, R6, R4, 0x4, RZ ;  /* 0x0480000004067989 */ /* 0x000e6200000e00ff */
[----:B------:R-:W-:-:S04]  /*1d320*/  ISETP.GE.U32.AND P0, PT, R28, 0x4, PT ;  /* 0x000000041c00780c */ /* 0x000fc80003f06070 */
[----:B-1----:R-:W-:-:S05]  /*1d330*/  SEL R3, R6, RZ, P0 ;  /* 0x000000ff06037207 */ /* 0x002fca0000000000 */
[----:B------:R-:W-:-:S05]  /*1d340*/  IMAD.IADD R3, R4, 0x1, R3 ;  /* 0x0000000104037824 */ /* 0x000fca00078e0203 */
[----:B------:R-:W1:Y:S01]  /*1d350*/  SHFL.UP PT, R2, R3, 0x8, RZ ;  /* 0x0500000003027989 */ /* 0x000e6200000e00ff */
[----:B------:R-:W-:Y:S02]  /*1d360*/  @P0 LOP3.LUT R7, R7, 0x8, RZ, 0xfc, !PT ;  /* 0x0000000807070812 */ /* 0x000fe400078efcff */
[----:B------:R-:W-:-:S04]  /*1d370*/  ISETP.GE.U32.AND P0, PT, R28, 0x8, PT ;  /* 0x000000081c00780c */ /* 0x000fc80003f06070 */
[----:B-1----:R-:W-:-:S05]  /*1d380*/  SEL R2, R2, RZ, P0 ;  /* 0x000000ff02027207 */ /* 0x002fca0000000000 */
[----:B------:R-:W-:-:S05]  /*1d390*/  IMAD.IADD R2, R3, 0x1, R2 ;  /* 0x0000000103027824 */ /* 0x000fca00078e0202 */
[----:B------:R-:W1:Y:S01]  /*1d3a0*/  SHFL.UP PT, R5, R2, 0x10, RZ ;  /* 0x0600000002057989 */ /* 0x000e6200000e00ff */
[----:B------:R-:W-:-:S04]  /*1d3b0*/  LOP3.LUT R7, R7, 0xfffffffb, RZ, 0xc0, !PT ;  /* 0xfffffffb07077812 */ /* 0x000fc800078ec0ff */
[----:B------:R-:W-:Y:S02]  /*1d3c0*/  @P0 LOP3.LUT R7, R7, 0x4, RZ, 0xfc, !PT ;  /* 0x0000000407070812 */ /* 0x000fe400078efcff */
[----:B------:R-:W-:-:S04]  /*1d3d0*/  ISETP.GE.U32.AND P0, PT, R28, 0x10, PT ;  /* 0x000000101c00780c */ /* 0x000fc80003f06070 */
[----:B-1----:R-:W-:-:S05]  /*1d3e0*/  SEL R5, R5, RZ, P0 ;  /* 0x000000ff05057207 */ /* 0x002fca0000000000 */
[----:B------:R-:W-:-:S05]  /*1d3f0*/  IMAD.IADD R5, R2, 0x1, R5 ;  /* 0x0000000102057824 */ /* 0x000fca00078e0205 */
[----:B------:R-:W1:Y:S01]  /*1d400*/  SHFL.IDX PT, R4, R5, 0x1f, 0x1f ;  /* 0x03e01f0005047f89 */ /* 0x000e6200000e0000 */
[----:B------:R-:W-:-:S04]  /*1d410*/  LOP3.LUT R7, R7, 0xfffffffd, RZ, 0xc0, !PT ;  /* 0xfffffffd07077812 */ /* 0x000fc800078ec0ff */
[----:B------:R-:W-:-:S05]  /*1d420*/  @P0 LOP3.LUT R7, R7, 0x2, RZ, 0xfc, !PT ;  /* 0x0000000207070812 */ /* 0x000fca00078efcff */
[----:B------:R2:W-:Y:S01]  /*1d430*/  STL [R1+0x60], R7 ;  /* 0x0000600701007387 */ /* 0x0005e20000100800 */
[----:B-1----:R-:W-:-:S05]  /*1d440*/  IMAD R4, R4, UR4, RZ ;  /* 0x0000000404047c24 */ /* 0x002fca000f8e02ff */
[----:B0-----:R-:W-:Y:S01]  /*1d450*/  ISETP.GT.AND P0, PT, R4, UR6, PT ;  /* 0x0000000604007c0c */ /* 0x001fe2000bf04270 */
[----:B------:R-:W-:-:S12]  /*1d460*/  IMAD.MOV.U32 R3, RZ, RZ, R4 ;  /* 0x000000ffff037224 */ /* 0x000fd800078e0004 */
[----:B--2---:R-:W-:Y:S05]  /*1d470*/  @P0 BRA `(.L_x_2004) ;  /* 0x0000000000bc0947 */ /* 0x004fea0003800000 */
[----:B------:R-:W-:Y:S01]  /*1d480*/  IMAD.MOV.U32 R4, RZ, RZ, R3 ;  /* 0x000000ffff047224 */ /* 0x000fe200078e0003 */
[----:B------:R-:W-:Y:S01]  /*1d490*/  ULDC UR5, c[0x0][0xc14] ;  /* 0x0003050000057ab9 */ /* 0x000fe20000000800 */
[----:B------:R-:W-:Y:S01]  /*1d4a0*/  IMAD.MOV.U32 R19, RZ, RZ, RZ ;  /* 0x000000ffff137224 */ /* 0x000fe200078e00ff */
[----:B------:R-:W-:Y:S01]  /*1d4b0*/  ULDC UR7, c[0x0][0xc14] ;  /* 0x0003050000077ab9 */ /* 0x000fe20000000800 */
[----:B------:R-:W-:-:S05]  /*1d4c0*/  ULDC UR4, c[0x0][0xc10] ;  /* 0x0003040000047ab9 */ /* 0x000fca0000000800 */
.L_x_2008:
        /* <DEDUP_REMOVED lines=15> */
.L_x_2007:
[----:B------:R-:W-:Y:S05]  /*1d5c0*/  BSYNC B0 ;  /* 0x0000000000007941 */ /* 0x000fea0003800000 */
.L_x_2006:
        /* <DEDUP_REMOVED lines=26> */
.L_x_2004:
[----:B------:R-:W-:Y:S01]  /*1d770*/  IMAD.IADD R11, R4, 0x1, -R3 ;  /* 0x00000001040b7824 */ /* 0x000fe200078e0a03 */
[----:B------:R-:W-:-:S03]  /*1d780*/  ULDC.64 UR8, c[0x0][0x208] ;  /* 0x0000820000087ab9 */ /* 0x000fc60000000a00 */
        /* <DEDUP_REMOVED lines=19> */
.L_x_2009:
        /* <DEDUP_REMOVED lines=59> */
.L_x_2005:
[----:B------:R-:W-:Y:S02]  /*1dc70*/  IMAD.MOV.U32 R17, RZ, RZ, RZ ;  /* 0x000000ffff117224 */ /* 0x000fe400078e00ff */
[----:B------:R-:W-:Y:S02]  /*1dc80*/  IMAD.U32 R16, RZ, RZ, UR6 ;  /* 0x00000006ff107e24 */ /* 0x000fe4000f8e00ff */
[----:B------:R-:W-:-:S07]  /*1dc90*/  IMAD.MOV.U32 R18, RZ, RZ, RZ ;  /* 0x000000ffff127224 */ /* 0x000fce00078e00ff */
.L_x_2010:
        /* <DEDUP_REMOVED lines=16> */
[----:B------:R-:W-:Y:S02]  /*1dda0*/  IMAD.MOV.U32 R26, RZ, RZ, 0x1 ;  /* 0x00000001ff1a7424 */ /* 0x000fe400078e00ff */
[----:B------:R-:W-:-:S07]  /*1ddb0*/  IMAD.MOV.U32 R25, RZ, RZ, RZ ;  /* 0x000000ffff197224 */ /* 0x000fce00078e00ff */
.L_x_2097:
[----:B--2---:R-:W2:Y:S01]  /*1ddc0*/  LDC.64 R2, c[0x0][0xc60] ;  /* 0x00031800ff027b82 */ /* 0x004ea20000000a00 */
[----:B------:R-:W-:Y:S01]  /*1ddd0*/  ULDC.64 UR4, c[0x0][0x208] ;  /* 0x0000820000047ab9 */ /* 0x000fe20000000a00 */
[----:B--2---:R-:W-:-:S05]  /*1dde0*/  IMAD.WIDE R2, R19, 0x4, R2 ;  /* 0x0000000413027825 */ /* 0x004fca00078e0202 */
[----:B0-----:R-:W0:Y:S01]  /*1ddf0*/  LDG.E R29, desc[UR4][R2.64] ;  /* 0x00000004021d7981 */ /* 0x001e22000c1e1900 */
[----:B------:R-:W-:Y:S05]  /*1de00*/  YIELD ;  /* 0x0000000000007946 */ /* 0x000fea0003800000 */
[----:B------:R-:W-:Y:S01]  /*1de10*/  ULDC.64 UR4, c[0x0][0xa28] ;  /* 0x00028a0000047ab9 */ /* 0x000fe20000000a00 */
[----:B------:R-:W-:Y:S02]  /*1de20*/  CS2R R10, SRZ ;  /* 0x00000000000a7805 */ /* 0x000fe4000001ff00 */
[----:B------:R-:W-:Y:S01]  /*1de30*/  ISETP.NE.U32.AND P1, PT, RZ, UR4, PT ;  /* 0x00000004ff007c0c */ /* 0x000fe2000bf25070 */
[----:B------:R-:W-:Y:S01]  /*1de40*/  ULDC.64 UR6, c[0x0][0x208] ;  /* 0x0000820000067ab9 */ /* 0x000fe20000000a00 */
[----:B------:R-:W-:Y:S01]  /*1de50*/  ULDC.64 UR8, c[0x0][0xa08] ;  /* 0x0002820000087ab9 */ /* 0x000fe20000000a00 */
[----:B------:R-:W-:Y:S01]  /*1de60*/  ULDC.64 UR10, c[0x0][0xa10] ;  /* 0x00028400000a7ab9 */ /* 0x000fe20000000a00 */
[----:B------:R-:W-:-:S02]  /*1de70*/  ISETP.NE.AND.EX P1, PT, RZ, UR5, PT, P1 ;  /* 0x00000005ff007c0c */ /* 0x000fc4000bf25310 */
[----:B0-----:R-:W-:Y:S01]  /*1de80*/  SHF.R.S32.HI R0, RZ, 0x1f, R29 ;  /* 0x0000001fff007819 */ /* 0x001fe2000001141d */
[----:B------:R-:W-:-:S10]  /*1de90*/  IMAD.SHL.U32 R13, R29, 0x4, RZ ;  /* 0x000000041d0d7824 */ /* 0x000fd400078e00ff */
[C---:B------:R-:W-:Y:S02]  /*1dea0*/  @P1 LEA R2, P0, R29.reuse, UR4, 0x2 ;  /* 0x000000041d021c11 */ /* 0x040fe4000f8010ff */
[C-C-:B------:R-:W-:Y:S02]  /*1deb0*/  SHF.L.U64.HI R12, R29.reuse, 0x2, R0.reuse ;  /* 0x000000021d0c7819 */ /* 0x140fe40000010200 */
[----:B------:R-:W-:Y:S01]  /*1dec0*/  @P1 LEA.HI.X R3, R29, UR5, R0, 0x2, P0 ;  /* 0x000000051d031c11 */ /* 0x000fe200080f1400 */
[----:B------:R-:W-:Y:S01]  /*1ded0*/  ULDC.64 UR4, c[0x0][0xa18] ;  /* 0x0002860000047ab9 */ /* 0x000fe20000000a00 */
[----:B------:R-:W-:Y:S01]  /*1dee0*/  STL [R1+0x4], R13 ;  /* 0x0000040d01007387 */ /* 0x000fe20000100800 */
[----:B------:R-:W-:-:S03]  /*1def0*/  ISETP.NE.U32.AND P0, PT, RZ, UR4, PT ;  /* 0x00000004ff007c0c */ /* 0x000fc6000bf05070 */
[----:B------:R0:W5:Y:S01]  /*1df00*/  @P1 LDG.E R10, desc[UR6][R2.64] ;  /* 0x00000006020a1981 */ /* 0x000162000c1e1900 */
[----:B------:R-:W-:-:S03]  /*1df10*/  ISETP.NE.AND.EX P0, PT, RZ, UR5, PT, P0 ;  /* 0x00000005ff007c0c */ /* 0x000fc6000bf05300 */
[----:B------:R-:W-:Y:S10]  /*1df20*/  STL [R1+0x8], R12 ;  /* 0x0000080c01007387 */ /* 0x000ff40000100800 */
[----:B------:R-:W-:-:S04]  /*1df30*/  @P0 IADD3 R8, P2, R13, UR4, RZ ;  /* 0x000000040d080c10 */ /* 0x000fc8000ff5e0ff */
[----:B------:R-:W-:Y:S01]  /*1df40*/  @P0 IADD3.X R9, R12, UR5, RZ, P2, !PT ;  /* 0x000000050c090c10 */ /* 0x000fe200097fe4ff */
[----:B------:R-:W-:Y:S02]  /*1df50*/  ULDC.64 UR4, c[0x0][0xa00] ;  /* 0x0002800000047ab9 */ /* 0x000fe40000000a00 */
[----:B------:R-:W-:-:S04]  /*1df60*/  ISETP.NE.U32.AND P2, PT, RZ, UR4, PT ;  /* 0x00000004ff007c0c */ /* 0x000fc8000bf45070 */
[----:B------:R-:W-:Y:S02]  /*1df70*/  ISETP.NE.AND.EX P2, PT, RZ, UR5, PT, P2 ;  /* 0x00000005ff007c0c */ /* 0x000fe4000bf45320 */
[----:B0-----:R-:W-:-:S04]  /*1df80*/  IADD3 R2, P1, R13, UR4, RZ ;  /* 0x000000040d027c10 */ /* 0x001fc8000ff3e0ff */
[----:B------:R-:W-:-:S07]  /*1df90*/  IADD3.X R3, R12, UR5, RZ, P1, !PT ;  /* 0x000000050c037c10 */ /* 0x000fce0008ffe4ff */
[----:B------:R-:W2:Y:S01]  /*1dfa0*/  @P2 LDG.E R11, desc[UR6][R2.64] ;  /* 0x00000006020b2981 */ /* 0x000ea2000c1e1900 */
[----:B------:R-:W-:Y:S01]  /*1dfb0*/  ULDC UR4, c[0x0][0x288] ;  /* 0x0000a20000047ab9 */ /* 0x000fe20000000800 */
[----:B------:R-:W-:-:S04]  /*1dfc0*/  IADD3 R6, P1, R13, UR8, RZ ;  /* 0x000000080d067c10 */ /* 0x000fc8000ff3e0ff */
[----:B------:R-:W-:Y:S02]  /*1dfd0*/  IADD3.X R7, R12, UR9, RZ, P1, !PT ;  /* 0x000000090c077c10 */ /* 0x000fe40008ffe4ff */
[----:B------:R-:W-:-:S04]  /*1dfe0*/  IADD3 R4, P1, R13, UR10, RZ ;  /* 0x0000000a0d047c10 */ /* 0x000fc8000ff3e0ff */
[----:B------:R-:W-:Y:S02]  /*1dff0*/  IADD3.X R5, R12, UR11, RZ, P1, !PT ;  /* 0x0000000b0c057c10 */ /* 0x000fe40008ffe4ff */
[----:B------:R-:W-:-:S04]  /*1e000*/  ISETP.NE.U32.AND P1, PT, RZ, UR8, PT ;  /* 0x00000008ff007c0c */ /* 0x000fc8000bf25070 */
[----:B------:R-:W-:Y:S02]  /*1e010*/  ISETP.NE.AND.EX P3, PT, RZ, UR9, PT, P1 ;  /* 0x00000009ff007c0c */ /* 0x000fe4000bf65310 */
        /* <DEDUP_REMOVED lines=11> */
[----:B------:R-:W-:Y:S01]  /*1e0d0*/  UIMAD UR4, UR4, UR5, URZ ;  /* 0x00000005040472a4 */ /* 0x000fe2000f8e023f */
[----:B------:R-:W-:Y:S02]  /*1e0e0*/  ULDC UR6, c[0x0][0x338] ;  /* 0x0000ce0000067ab9 */ /* 0x000fe40000000800 */
[----:B0-----:R-:W-:-:S03]  /*1e0f0*/  IMAD.U32 R8, RZ, RZ, UR6 ;  /* 0x00000006ff087e24 */ /* 0x001fc6000f8e00ff */
[----:B------:R-:W-:Y:S01]  /*1e100*/  IMAD.U32 R9, RZ, RZ, UR4 ;  /* 0x00000004ff097e24 */ /* 0x000fe2000f8e00ff */
[----:B------:R-:W-:Y:S06]  /*1e110*/  @P0 BRA `(.L_x_2012) ;  /* 0x0000000000140947 */ /* 0x000fec0003800000 */
[----:B------:R-:W-:Y:S05]  /*1e120*/  @!P2 BRA `(.L_x_2012) ;  /* 0x000000000010a947 */ /* 0x000fea0003800000 */
[----:B------:R-:W-:Y:S02]  /*1e130*/  ULDC.64 UR4, c[0x0][0x208] ;  /* 0x0000820000047ab9 */ /* 0x000fe40000000a00 */
[----:B------:R-:W2:Y:S04]  /*1e140*/  LDG.E R0, desc[UR4][R2.64] ;  /* 0x0000000402007981 */ /* 0x000ea8000c1e1900 */
[----:B-----5:R-:W2:Y:S02]  /*1e150*/  LDG.E R11, desc[UR4][R2.64+0x4] ;  /* 0x00000404020b7981 */ /* 0x020ea4000c1e1900 */
[----:B--2---:R-:W-:-:S07]  /*1e160*/  IMAD.IADD R11, R11, 0x1, -R0 ;  /* 0x000000010b0b7824 */ /* 0x004fce00078e0a00 */
.L_x_2012:
[----:B------:R-:W-:Y:S01]  /*1e170*/  IMAD.MOV.U32 R23, RZ, RZ, RZ ;  /* 0x000000ffff177224 */ /* 0x000fe200078e00ff */
[----:B------:R-:W-:-:S05]  /*1e180*/  ULDC.64 UR4, c[0x0][0x208] ;  /* 0x0000820000047ab9 */ /* 0x000fca0000000a00 */
[----:B------:R-:W2:Y:S01]  /*1e190*/  @P3 LDG.E R23, desc[UR4][R6.64] ;  /* 0x0000000406173981 */ /* 0x000ea2000c1e1900 */
[----:B------:R-:W-:-:S06]  /*1e1a0*/  IMAD.MOV.U32 R0, RZ, RZ, RZ ;  /* 0x000000ffff007224 */ /* 0x000fcc00078e00ff */
[----:B------:R0:W5:Y:S01]  /*1e1b0*/  @P1 LDG.E R0, desc[UR4][R4.64] ;  /* 0x0000000404001981 */ /* 0x000162000c1e1900 */
[----:B------:R-:W-:Y:S02]  /*1e1c0*/  ULDC.64 UR4, c[0x0][0xa20] ;  /* 0x0002880000047ab9 */ /* 0x000fe40000000a00 */
[----:B------:R-:W-:-:S04]  /*1e1d0*/  ISETP.NE.U32.AND P0, PT, RZ, UR4, PT ;  /* 0x00000004ff007c0c */ /* 0x000fc8000bf05070 */
[----:B------:R-:W-:Y:S01]  /*1e1e0*/  ISETP.NE.AND.EX P0, PT, RZ, UR5, PT, P0 ;  /* 0x00000005ff007c0c */ /* 0x000fe2000bf05300 */
[----:B--2--5:R-:W-:-:S12]  /*1e1f0*/  IMAD.IADD R23, R23, 0x1, R10 ;  /* 0x0000000117177824 */ /* 0x024fd800078e020a */
[----:B0-----:R-:W-:Y:S05]  /*1e200*/  @!P0 BRA `(.L_x_2013) ;  /* 0x0000000000148947 */ /* 0x001fea0003800000 */
[----:B------:R-:W-:Y:S01]  /*1e210*/  IADD3 R2, P0, R13, UR4, RZ ;  /* 0x000000040d027c10 */ /* 0x000fe2000ff1e0ff */
[----:B------:R-:W-:-:S03]  /*1e220*/  ULDC.64 UR6, c[0x0][0x208] ;  /* 0x0000820000067ab9 */ /* 0x000fc60000000a00 */
[----:B------:R-:W-:-:S05]  /*1e230*/  IADD3.X R3, R12, UR5, RZ, P0, !PT ;  /* 0x000000050c037c10 */ /* 0x000fca00087fe4ff */
[----:B------:R0:W5:Y:S01]  /*1e240*/  LDG.E R9, desc[UR6][R2.64] ;  /* 0x0000000602097981 */ /* 0x000162000c1e1900 */
[----:B------:R-:W-:Y:S05]  /*1e250*/  BRA `(.L_x_2014) ;  /* 0x0000000000147947 */ /* 0x000fea0003800000 */
.L_x_2013:
[----:B------:R-:W-:Y:S05]  /*1e260*/  @!P3 BRA `(.L_x_2014) ;  /* 0x000000000010b947 */ /* 0x000fea0003800000 */
[----:B------:R-:W-:Y:S02]  /*1e270*/  ULDC.64 UR4, c[0x0][0x208] ;  /* 0x0000820000047ab9 */ /* 0x000fe40000000a00 */
[----:B------:R-:W2:Y:S04]  /*1e280*/  LDG.E R2, desc[UR4][R6.64] ;  /* 0x0000000406027981 */ /* 0x000ea8000c1e1900 */
[----:B------:R-:W2:Y:S02]  /*1e290*/  LDG.E R9, desc[UR4][R6.64+0x4] ;  /* 0x0000040406097981 */ /* 0x000ea4000c1e1900 */
[----:B--2---:R-:W-:-:S07]  /*1e2a0*/  IMAD.IADD R9, R9, 0x1, -R2 ;  /* 0x0000000109097824 */ /* 0x004fce00078e0a02 */
.L_x_2014:
[----:B------:R-:W-:Y:S02]  /*1e2b0*/  ULDC.64 UR4, c[0x0][0x208] ;  /* 0x0000820000047ab9 */ /* 0x000fe40000000a00 */
[----:B0-----:R-:W2:Y:S04]  /*1e2c0*/  @P1 LDG.E R3, desc[UR4][R4.64] ;  /* 0x0000000404031981 */ /* 0x001ea8000c1e1900 */
[----:B------:R-:W2:Y:S01]  /*1e2d0*/  @P1 LDG.E R2, desc[UR4][R4.64+0x4] ;  /* 0x0000040404021981 */ /* 0x000ea2000c1e1900 */
[----:B-----5:R-:W-:Y:S01]  /*1e2e0*/  IMAD.IADD R9, R9, 0x1, -R10 ;  /* 0x0000000109097824 */ /* 0x020fe200078e0a0a */
[----:B------:R-:W-:Y:S01]  /*1e2f0*/  BSSY B0, `(.L_x_2015) ;  /* 0x00000de000007945 */ /* 0x000fe20003800000 */
[----:B------:R-:W-:Y:S01]  /*1e300*/  PLOP3.LUT P2, PT, PT, PT, PT, 0x80, 0x0 ;  /* 0x000000000000781c */ /* 0x000fe20003f4f070 */
[----:B--2---:R-:W-:-:S02]  /*1e310*/  @P1 IMAD.IADD R8, R2, 0x1, -R3 ;  /* 0x0000000102081824 */ /* 0x004fc400078e0a03 */
[----:B------:R-:W-:-:S05]  /*1e320*/  IMAD R2, R17, 0xc0, RZ ;  /* 0x000000c011027824 */ /* 0x000fca00078e02ff */
[----:B------:R-:W-:Y:S02]  /*1e330*/  IADD3 R11, -R11, 0x14f, R2 ;  /* 0x0000014f0b0b7810 */ /* 0x000fe40007ffe102 */
[----:B------:R-:W-:-:S05]  /*1e340*/  IADD3 R2, R9, R8, RZ ;  /* 0x0000000809027210 */ /* 0x000fca0007ffe0ff */
[C---:B------:R-:W-:Y:S02]  /*1e350*/  VIADD R3, R2.reuse, 0x8f ;  /* 0x0000008f02037836 */ /* 0x040fe40000000000 */
[----:B------:R-:W-:Y:S02]  /*1e360*/  IMAD.IADD R11, R2, 0x1, R11 ;  /* 0x00000001020b7824 */ /* 0x000fe400078e020b */
[----:B------:R-:W-:-:S04]  /*1e370*/  IMAD.HI R3, R3, 0x38e38e39, RZ ;  /* 0x38e38e3903037827 */ /* 0x000fc800078e02ff */
[----:B------:R-:W-:Y:S01]  /*1e380*/  IMAD.HI R11, R11, 0x38e38e39, RZ ;  /* 0x38e38e390b0b7827 */ /* 0x000fe200078e02ff */
[----:B------:R-:W-:-:S04]  /*1e390*/  SHF.R.U32.HI R2, RZ, 0x1f, R3 ;  /* 0x0000001fff027819 */ /* 0x000fc80000011603 */
[----:B------:R-:W-:Y:S02]  /*1e3a0*/  SHF.R.U32.HI R4, RZ, 0x1f, R11 ;  /* 0x0000001fff047819 */ /* 0x000fe4000001160b */
[----:B------:R-:W-:Y:S02]  /*1e3b0*/  LEA.HI.SX32 R2, R3, R2, 0x1b ;  /* 0x0000000203027211 */ /* 0x000fe400078fdaff */
[----:B------:R-:W-:-:S04]  /*1e3c0*/  LEA.HI.SX32 R11, R11, R4, 0x1b ;  /* 0x000000040b0b7211 */ /* 0x000fc800078fdaff */
[----:B------:R-:W-:Y:S01]  /*1e3d0*/  VIMNMX R6, R2, R11, PT ;  /* 0x0000000b02067248 */ /* 0x000fe20003fe0100 */
[----:B------:R-:W-:-:S04]  /*1e3e0*/  IMAD.MOV R2, RZ, RZ, -R9 ;  /* 0x000000ffff027224 */ /* 0x000fc800078e0a09 */
[----:B------:R-:W-:Y:S01]  /*1e3f0*/  IMAD R3, R6, 0x90, -R9 ;  /* 0x0000009006037824 */ /* 0x000fe200078e0a09 */
[----:B------:R-:W-:Y:S01]  /*1e400*/  VIMNMX R2, RZ, R2, !PT ;  /* 0x00000002ff027248 */ /* 0x000fe20007fe0100 */
[----:B------:R0:W-:Y:S03]  /*1e410*/  STL [R1], R6 ;  /* 0x0000000601007387 */ /* 0x0001e60000100800 */
[----:B------:R-:W-:-:S04]  /*1e420*/  VIMNMX R3, R3, R8, PT ;  /* 0x0000000803037248 */ /* 0x000fc80003fe0100 */
[----:B------:R-:W-:-:S13]  /*1e430*/  ISETP.GT.AND P0, PT, R3, R2, PT ;  /* 0x000000020300720c */ /* 0x000fda0003f04270 */
[----:B------:R-:W-:Y:S02]  /*1e440*/  @P0 VIADD R5, R3, 0x8f ;  /* 0x0000008f03050836 */ /* 0x000fe40000000000 */
[----:B------:R-:W-:-:S04]  /*1e450*/  IMAD.WIDE.U32 R2, R2, 0x38e38e39, RZ ;  /* 0x38e38e3902027825 */ /* 0x000fc800078e00ff */
[----:B------:R-:W-:Y:S01]  /*1e460*/  @P0 IMAD.HI R5, R5, 0x38e38e39, RZ ;  /* 0x38e38e3905050827 */ /* 0x000fe200078e02ff */
[----:B------:R-:W-:-:S04]  /*1e470*/  SHF.R.U32.HI R4, RZ, 0x5, R3 ;  /* 0x00000005ff047819 */ /* 0x000fc80000011603 */
[----:B------:R-:W-:Y:S01]  /*1e480*/  @P0 SHF.R.U32.HI R2, RZ, 0x1f, R5 ;  /* 0x0000001fff020819 */ /* 0x000fe20000011605 */
[----:B------:R-:W-:-:S03]  /*1e490*/  IMAD.MOV.U32 R3, RZ, RZ, R4 ;  /* 0x000000ffff037224 */ /* 0x000fc600078e0004 */
[----:B------:R-:W-:-:S04]  /*1e4a0*/  @P0 LEA.HI.SX32 R3, R5, R2, 0x1b ;  /* 0x0000000205030211 */ /* 0x000fc800078fdaff */
[----:B------:R-:W-:-:S13]  /*1e4b0*/  ISETP.GT.AND P0, PT, R3, R4, PT ;  /* 0x000000040300720c */ /* 0x000fda0003f04270 */
[----:B0-----:R-:W-:Y:S05]  /*1e4c0*/  @!P0 BRA `(.L_x_2016) ;  /* 0x0000000c00008947 */ /* 0x001fea0003800000 */
[----:B------:R-:W0:Y:S01]  /*1e4d0*/  LDC R2, c[0x0][0x428] ;  /* 0x00010a00ff027b82 */ /* 0x000e220000000800 */
[----:B------:R-:W-:Y:S01]  /*1e4e0*/  UMOV UR4, 0xffffffff ;  /* 0xffffffff00047882 */ /* 0x000fe20000000000 */
[----:B0-----:R-:W-:Y:S01]  /*1e4f0*/  ISETP.NE.AND P0, PT, R2, 0x1, PT ;  /* 0x000000010200780c */ /* 0x001fe20003f05270 */
[----:B------:R-:W-:-:S12]  /*1e500*/  IMAD.MOV.U32 R2, RZ, RZ, R18 ;  /* 0x000000ffff027224 */ /* 0x000fd800078e0012 */
[----:B------:R-:W0:Y:S08]  /*1e510*/  @P0 LDC R5, c[0x0][0x42c] ;  /* 0x00010b00ff050b82 */ /* 0x000e300000000800 */
[----:B------:R-:W2:Y:S01]  /*1e520*/  @P0 LDC R6, c[0x0][0x430] ;  /* 0x00010c00ff060b82 */ /* 0x000ea20000000800 */
[----:B0-----:R-:W-:-:S05]  /*1e530*/  @P0 IMAD.HI.U32 R5, R18, R5, RZ ;  /* 0x0000000512050227 */ /* 0x001fca00078e00ff */
[----:B--2---:R-:W-:Y:S02]  /*1e540*/  @P0 SHF.R.U32.HI R2, RZ, R6, R5 ;  /* 0x00000006ff020219 */ /* 0x004fe40000011605 */
[----:B------:R-:W-:Y:S01]  /*1e550*/  SEL R5, R29, RZ, !P1 ;  /* 0x000000ff1d057207 */ /* 0x000fe20004800000 */
[----:B------:R-:W-:Y:S06]  /*1e560*/  BRA.DIV UR4, `(.L_x_2017) ;  /* 0x0000004e04e47947 */ /* 0x000fec000b800000 */
.L_x_2143:
[----:B------:R-:W-:-:S03]  /*1e570*/  UMOV UR4, 0xffffffff ;  /* 0xffffffff00047882 */ /* 0x000fc60000000000 */
[----:B------:R-:W-:Y:S05]  /*1e580*/  BRA.DIV UR4, `(.L_x_2018) ;  /* 0x0000005204107947 */ /* 0x000fea000b800000 */
[----:B------:R-:W-:-:S13]  /*1e590*/  ELECT P6, URZ, PT ;  /* 0x00000000003f782f */ /* 0x000fda00038c0000 */
.L_x_2146:
[----:B------:R-:W2:Y:S01]  /*1e5a0*/  LDL R6, [R1+0xc] ;  /* 0x00000c0001067983 */ /* 0x000ea20000100800 */
[----:B------:R-:W-:Y:S01]  /*1e5b0*/  BSSY B1, `(.L_x_2019) ;  /* 0x000000b000017945 */ /* 0x000fe20003800000 */
[----:B------:R-:W0:Y:S01]  /*1e5c0*/  S2R R9, SR_CgaCtaId ;  /* 0x0000000000097919 */ /* 0x000e220000008800 */
[----:B--2---:R-:W-:-:S05]  /*1e5d0*/  VIADD R6, R6, 0x1 ;  /* 0x0000000106067836 */ /* 0x004fca0000000000 */
        /* <DEDUP_REMOVED lines=8> */
.L_x_2147:
[----:B------:R-:W-:Y:S05]  /*1e660*/  BSYNC B1 ;  /* 0x0000000000017941 */ /* 0x000fea0003800000 */
.L_x_2019:
[----:B------:R-:W-:Y:S04]  /*1e670*/  BSSY B1, `(.L_x_2021) ;  /* 0x0000049000017945 */ /* 0x000fe80003800000 */
[----:B------:R-:W-:Y:S05]  /*1e680*/  @!P6 BRA `(.L_x_2022) ;  /* 0x00000004001ce947 */ /* 0x000fea0003800000 */
[----:B------:R-:W-:Y:S01]  /*1e690*/  IMAD R8, R25, 0x8, R6 ;  /* 0x0000000819087824 */ /* 0x000fe200078e0206 */
[----:B0-----:R-:W-:-:S04]  /*1e6a0*/  SHF.L.U32 R7, R26, 0x1f, RZ ;  /* 0x0000001f1a077819 */ /* 0x001fc800000006ff */
[----:B------:R-:W0:Y:S02]  /*1e6b0*/  SYNCS.PHASECHK.TRANS64.TRYWAIT P0, [R8+URZ+0x31ca0], R7 ;  /* 0x031ca007080075a7 */ /* 0x000e24000800017f */
[----:B0-----:R-:W-:Y:S05]  /*1e6c0*/  @!P0 BRA `(.L_x_2023) ;  /* 0x0000004c00f48947 */ /* 0x001fea0003800000 */
.L_x_2148:
        /* <DEDUP_REMOVED lines=9> */
.L_x_2024:
[----:B------:R-:W-:Y:S01]  /*1e760*/  IMAD R10, R25, 0x6c00, R6 ;  /* 0x00006c00190a7824 */ /* 0x000fe200078e0206 */
[----:B------:R-:W-:Y:S01]  /*1e770*/  R2UR UR9, R8 ;  /* 0x00000000080972ca */ /* 0x000fe200000e0000 */
[----:B--2---:R-:W-:Y:S01]  /*1e780*/  IMAD R9, R3, 0x90, R0 ;  /* 0x0000009003097824 */ /* 0x004fe200078e0200 */
        /* <DEDUP_REMOVED lines=25> */
.L_x_2149:
[----:B------:R-:W-:Y:S05]  /*1e920*/  @P1 BRA `(.L_x_2026) ;  /* 0x0000000000141947 */ /* 0x000fea0003800000 */
[----:B------:R-:W-:Y:S01]  /*1e930*/  ISETP.NE.AND P0, PT, R28, RZ, PT ;  /* 0x000000ff1c00720c */ /* 0x000fe20003f05270 */
[----:B0-2---:R-:W-:-:S04]  /*1e940*/  IMAD.MOV.U32 R7, RZ, RZ, 0x6c00 ;  /* 0x00006c00ff077424 */ /* 0x005fc800078e00ff */
[----:B------:R3:W-:Y:S08]  /*1e950*/  SYNCS.ARRIVE.TRANS64 RZ, [R8+URZ+0x31cb0], R7 ;  /* 0x031cb00708ff79a7 */ /* 0x0007f0000800003f */
[----:B------:R-:W-:Y:S05]  /*1e960*/  @!P0 BRA `(.L_x_2026) ;  /* 0x0000000000048947 */ /* 0x000fea0003800000 */
[----:B------:R-:W-:Y:S01]  /*1e970*/  BPT.TRAP 0x1 ;  /* 0x000000040000795c */ /* 0x000fe20000300000 */
.L_x_2026:
        /* <DEDUP_REMOVED lines=24> */
.L_x_2022:
[----:B------:R-:W-:Y:S05]  /*1eb00*/  BSYNC B1 ;  /* 0x0000000000017941 */ /* 0x000fea0003800000 */
.L_x_2021:
        /* <DEDUP_REMOVED lines=9> */
.L_x_2033:
[----:B------:R-:W-:Y:S05]  /*1eba0*/  YIELD ;  /* 0x0000000000007946 */ /* 0x000fea0003800000 */
[----:B------:R-:W-:Y:S04]  /*1ebb0*/  BSSY B1, `(.L_x_2027) ;  /* 0x0000048000017945 */ /* 0x000fe80003800000 */
[----:B------:R-:W-:Y:S05]  /*1ebc0*/  @!P6 BRA `(.L_x_2028) ;  /* 0x000000040018e947 */ /* 0x000fea0003800000 */
[----:B------:R-:W-:Y:S01]  /*1ebd0*/  IMAD R7, R25, 0x8, R6 ;  /* 0x0000000819077824 */ /* 0x000fe200078e0206 */
[----:B------:R-:W-:-:S04]  /*1ebe0*/  SHF.L.U32 R8, R26, 0x1f, RZ ;  /* 0x0000001f1a087819 */ /* 0x000fc800000006ff */
[----:B------:R-:W0:Y:S02]  /*1ebf0*/  SYNCS.PHASECHK.TRANS64.TRYWAIT P0, [R7+URZ+0x31ca0], R8 ;  /* 0x031ca008070075a7 */ /* 0x000e24000800017f */
[----:B0-----:R-:W-:Y:S05]  /*1ec00*/  @!P0 BRA `(.L_x_2029) ;  /* 0x0000004800cc8947 */ /* 0x001fea0003800000 */
.L_x_2150:
[----:B------:R-:W2:Y:S02]  /*1ec10*/  S2R R9, SR_TID.X ;  /* 0x0000000000097919 */ /* 0x000ea40000002100 */
[----:B--2---:R-:W-:-:S04]  /*1ec20*/  LOP3.LUT R9, R9, 0x7f, RZ, 0xc0, !PT ;  /* 0x0000007f09097812 */ /* 0x004fc800078ec0ff */
[----:B------:R-:W-:-:S13]  /*1ec30*/  ISETP.NE.AND P0, PT, R9, RZ, PT ;  /* 0x000000ff0900720c */ /* 0x000fda0003f05270 */
[----:B------:R-:W-:Y:S05]  /*1ec40*/  @P0 BRA `(.L_x_2030) ;  /* 0x0000000000140947 */ /* 0x000fea0003800000 */
[----:B------:R-:W-:Y:S02]  /*1ec50*/  ISETP.NE.AND P1, PT, R28, RZ, PT ;  /* 0x000000ff1c00720c */ /* 0x000fe40003f25270 */
[----:B------:R-:W-:-:S04]  /*1ec60*/  MOV R10, 0x6c00 ;  /* 0x00006c00000a7802 */ /* 0x000fc80000000f00 */
[----:B------:R2:W-:Y:S07]  /*1ec70*/  SYNCS.ARRIVE.TRANS64 RZ, [R7+URZ+0x31c90], R10 ;  /* 0x031c900a07ff79a7 */ /* 0x0005ee000800003f */
[----:B------:R-:W-:Y:S05]  /*1ec80*/  @!P1 BRA `(.L_x_2030) ;  /* 0x0000000000049947 */ /* 0x000fea0003800000 */
[----:B------:R-:W-:Y:S01]  /*1ec90*/  BPT.TRAP 0x1 ;  /* 0x000000040000795c */ /* 0x000fe20000300000 */
.L_x_2030:
[----:B--2---:R-:W-:Y:S01]  /*1eca0*/  IMAD R10, R25, 0x6c00, R6 ;  /* 0x00006c00190a7824 */ /* 0x004fe200078e0206 */
[----:B------:R-:W-:Y:S01]  /*1ecb0*/  R2UR UR9, R7 ;  /* 0x00000000070972ca */ /* 0x000fe200000e0000 */
[----:B------:R-:W-:Y:S01]  /*1ecc0*/  IMAD R9, R3, 0x90, R0 ;  /* 0x0000009003097824 */ /* 0x000fe200078e0200 */
        /* <DEDUP_REMOVED lines=24> */
.L_x_2151:
[----:B------:R-:W-:Y:S05]  /*1ee50*/  @P0 BRA `(.L_x_2032) ;  /* 0x0000000000140947 */ /* 0x000fea0003800000 */
[----:B------:R-:W-:Y:S01]  /*1ee60*/  ISETP.NE.AND P1, PT, R28, RZ, PT ;  /* 0x000000ff1c00720c */ /* 0x000fe20003f25270 */
[----:B0-2---:R-:W-:-:S04]  /*1ee70*/  IMAD.MOV.U32 R8, RZ, RZ, 0x6c00 ;  /* 0x00006c00ff087424 */ /* 0x005fc800078e00ff */
[----:B------:R3:W-:Y:S08]  /*1ee80*/  SYNCS.ARRIVE.TRANS64 RZ, [R7+URZ+0x31cb0], R8 ;  /* 0x031cb00807ff79a7 */ /* 0x0007f0000800003f */
[----:B------:R-:W-:Y:S05]  /*1ee90*/  @!P1 BRA `(.L_x_2032) ;  /* 0x0000000000049947 */ /* 0x000fea0003800000 */
[----:B------:R-:W-:Y:S01]  /*1eea0*/  BPT.TRAP 0x1 ;  /* 0x000000040000795c */ /* 0x000fe20000300000 */
.L_x_2032:
        /* <DEDUP_REMOVED lines=24> */
.L_x_2028:
[----:B------:R-:W-:Y:S05]  /*1f030*/  BSYNC B1 ;  /* 0x0000000000017941 */ /* 0x000fea0003800000 */
.L_x_2027:
[----:B------:R-:W-:-:S05]  /*1f040*/  VIADD R25, R25, 0x1 ;  /* 0x0000000119197836 */ /* 0x000fca0000000000 */
[----:B------:R-:W-:-:S04]  /*1f050*/  ISETP.NE.AND P0, PT, R25, 0x2, PT ;  /* 0x000000021900780c */ /* 0x000fc80003f05270 */
[----:B0-23--:R-:W-:Y:S02]  /*1f060*/  SEL R7, RZ, 0x1, P0 ;  /* 0x00000001ff077807 */ /* 0x00dfe40000000000 */
[----:B------:R-:W-:Y:S02]  /*1f070*/  SEL R25, R25, RZ, P0 ;  /* 0x000000ff19197207 */ /* 0x000fe40000000000 */
[C---:B------:R-:W-:Y:S02]  /*1f080*/  ISETP.GT.AND P0, PT, R3.reuse, R4, PT ;  /* 0x000000040300720c */ /* 0x040fe40003f04270 */
[----:B------:R-:W-:Y:S01]  /*1f090*/  LOP3.LUT R26, R26, R7, RZ, 0x3c, !PT ;  /* 0x000000071a1a7212 */ /* 0x000fe200078e3cff */
[----:B------:R-:W-:-:S04]  /*1f0a0*/  VIADD R7, R3, 0xffffffff ;  /* 0xffffffff03077836 */ /* 0x000fc80000000000 */
[----:B------:R-:W-:-:S06]  /*1f0b0*/  IMAD.MOV.U32 R3, RZ, RZ, R7 ;  /* 0x000000ffff037224 */ /* 0x000fcc00078e0007 */
[----:B------:R-:W-:Y:S05]  /*1f0c0*/  @P0 BRA `(.L_x_2033) ;  /* 0xfffffff800b40947 */ /* 0x000fea000383ffff */
.L_x_2016:
[----:B------:R-:W-:Y:S05]  /*1f0d0*/  BSYNC B0 ;  /* 0x0000000000007941 */ /* 0x000fea0003800000 */
.L_x_2015:
[----:B------:R-:W2:Y:S01]  /*1f0e0*/  LDL R7, [R1] ;  /* 0x0000000001077983 */ /* 0x000ea20000100800 */
        /* <DEDUP_REMOVED lines=21> */
.L_x_2035:
        /* <DEDUP_REMOVED lines=21> */
[----:B01----:R-:W-:Y:S05]  /*1f390*/  CALL.ABS.NOINC R2 ;  /* 0x0000000002007343 */ /* 0x003fea0003c00000 */
.L_x_2037:
        /* <DEDUP_REMOVED lines=8> */
[----:B------:R-:W-:Y:S01]  /*1f420*/  MOV R4, UR6 ;  /* 0x0000000600047c02 */ /* 0x000fe20008000f00 */
        /* <DEDUP_REMOVED lines=9> */
[----:B-12---:R-:W-:Y:S05]  /*1f4c0*/  CALL.ABS.NOINC R2 ;  /* 0x0000000002007343 */ /* 0x006fea0003c00000 */
.L_x_2039:
        /* <DEDUP_REMOVED lines=16> */
.L_x_2038:
[----:B------:R-:W2:Y:S01]  /*1f5d0*/  LDL.LU R2, [R1+0x4] ;  /* 0x0000040001027983 */ /* 0x000ea20000300800 */
[----:B------:R-:W-:Y:S01]  /*1f5e0*/  ULDC.64 UR4, c[0x0][0x9f8] ;  /* 0x00027e0000047ab9 */ /* 0x000fe20000000a00 */
[----:B------:R-:W0:Y:S02]  /*1f5f0*/  LDC R0, c[0x0][0x428] ;  /* 0x00010a00ff007b82 */ /* 0x000e240000000800 */
[----:B------:R-:W3:Y:S04]  /*1f600*/  LDL.LU R21, [R1+0x8] ;  /* 0x0000080001157983 */ /* 0x000ee80000300800 */
[----:B------:R-:W4:Y:S01]  /*1f610*/  LDL.LU R20, [R1+0x10] ;  /* 0x0000100001147983 */ /* 0x000f220000300800 */
[----:B------:R-:W-:Y:S01]  /*1f620*/  ISETP.NE.U32.AND P0, PT, RZ, UR4, PT ;  /* 0x00000004ff007c0c */ /* 0x000fe2000bf05070 */
[----:B------:R-:W-:Y:S01]  /*1f630*/  IMAD.MOV.U32 R6, RZ, RZ, R29 ;  /* 0x000000ffff067224 */ /* 0x000fe200078e001d */
[----:B------:R-:W-:-:S02]  /*1f640*/  ULDC.64 UR6, c[0x0][0x208] ;  /* 0x0000820000067ab9 */ /* 0x000fc40000000a00 */
        /* <DEDUP_REMOVED lines=21> */
.L_x_2040:
        /* <DEDUP_REMOVED lines=14> */
.L_x_2041:
        /* <DEDUP_REMOVED lines=13> */
.L_x_2042:
        /* <DEDUP_REMOVED lines=18> */
.L_x_2154:
[----:B------:R-:W-:Y:S01]  /*1fa70*/  UMOV UR4, 0xffffffff ;  /* 0xffffffff00047882 */ /* 0x000fe20000000000 */
[----:B------:R-:W-:Y:S02]  /*1fa80*/  SHF.R.S32.HI R12, RZ, 0x1f, R6 ;  /* 0x0000001fff0c7819 */ /* 0x000fe40000011406 */
[----:B------:R-:W-:Y:S05]  /*1fa90*/  BRA.DIV UR4, `(.L_x_2044) ;  /* 0x0000003e04847947 */ /* 0x000fea000b800000 */
[----:B------:R-:W-:-:S13]  /*1faa0*/  ELECT P6, URZ, PT ;  /* 0x00000000003f782f */ /* 0x000fda00038c0000 */
.L_x_2157:
        /* <DEDUP_REMOVED lines=21> */
[----:B------:R0:W5:Y:S01]  /*1fc00*/  LDG.E R8, desc[UR6][R10.64] ;  /* 0x000000060a087981 */ /* 0x000162000c1e1900 */
[----:B------:R-:W-:-:S07]  /*1fc10*/  IMAD R7, R13, R4, R7 ;  /* 0x000000040d077224 */ /* 0x000fce00078e0207 */
.L_x_2046:
[----:B------:R-:W-:Y:S01]  /*1fc20*/  IMAD R5, R22, 0x8, R27 ;  /* 0x0000000816057824 */ /* 0x000fe200078e021b */
[----:B------:R-:W-:-:S04]  /*1fc30*/  SHF.L.U32 R4, R24, 0x1f, RZ ;  /* 0x0000001f18047819 */ /* 0x000fc800000006ff */
[----:B------:R-:W2:Y:S02]  /*1fc40*/  SYNCS.PHASECHK.TRANS64.TRYWAIT P0, [R5+URZ+0x31c40], R4 ;  /* 0x031c4004050075a7 */ /* 0x000ea4000800017f */
[----:B--2---:R-:W-:Y:S05]  /*1fc50*/  @!P0 BRA `(.L_x_2047) ;  /* 0x0000003c00348947 */ /* 0x004fea0003800000 */
.L_x_2158:
        /* <DEDUP_REMOVED lines=9> */
.L_x_2048:
        /* <DEDUP_REMOVED lines=28> */
.L_x_2045:
        /* <DEDUP_REMOVED lines=30> */
[----:B---3--:R-:W-:Y:S01]  /*20090*/  @P0 R2UR UR13, R9 ;  /* 0x00000000090d02ca */ /* 0x008fe200000e0000 */
        /* <DEDUP_REMOVED lines=13> */
.L_x_2159:
[----:B------:R-:W-:Y:S05]  /*20170*/  BSYNC B0 ;  /* 0x0000000000007941 */ /* 0x000fea0003800000 */
.L_x_2049:
[----:B------:R-:W2:Y:S01]  /*20180*/  LDL R5, [R1] ;  /* 0x0000000001057983 */ /* 0x000ea20000100800 */
[----:B------:R-:W-:Y:S01]  /*20190*/  BSSY B0, `(.L_x_2051) ;  /* 0x0000168000007945 */ /* 0x000fe20003800000 */
[----:B--2---:R-:W-:-:S13]  /*201a0*/  ISETP.GE.AND P0, PT, R5, 0x2, PT ;  /* 0x000000020500780c */ /* 0x004fda0003f06270 */
[----:B------:R-:W-:Y:S05]  /*201b0*/  @!P0 BRA `(.L_x_2052) ;  /* 0x0000001400948947 */ /* 0x000fea0003800000 */
[C---:B0-----:R-:W-:Y:S01]  /*201c0*/  LOP3.LUT R4, R5.reuse, 0x1, RZ, 0xc0, !PT ;  /* 0x0000000105047812 */ /* 0x041fe200078ec0ff */
[----:B------:R-:W-:Y:S01]  /*201d0*/  VIADD R11, R5, 0xfffffffe ;  /* 0xfffffffe050b7836 */ /* 0x000fe20000000000 */
[----:B------:R-:W-:Y:S02]  /*201e0*/  BSSY B1, `(.L_x_2053) ;  /* 0x0000079000017945 */ /* 0x000fe40003800000 */
[----:B------:R-:W-:Y:S01]  /*201f0*/  ISETP.NE.U32.AND P0, PT, R4, 0x1, PT ;  /* 0x000000010400780c */ /* 0x000fe20003f05070 */
[----:B------:R-:W-:-:S12]  /*20200*/  IMAD.MOV.U32 R9, RZ, RZ, R11 ;  /* 0x000000ffff097224 */ /* 0x000fd800078e000b */
[----:B------:R-:W-:Y:S05]  /*20210*/  @!P0 BRA `(.L_x_2054) ;  /* 0x0000000400d48947 */ /* 0x000fea0003800000 */
        /* <DEDUP_REMOVED lines=8> */
[----:B------:R-:W-:Y:S02]  /*202a0*/  IMAD.MOV.U32 R4, RZ, RZ, R8 ;  /* 0x000000ffff047224 */ /* 0x000fe400078e0008 */
[----:B------:R-:W-:Y:S01]  /*202b0*/  IMAD.MOV.U32 R14, RZ, RZ, R11 ;  /* 0x000000ffff0e7224 */ /* 0x000fe200078e000b */
        /* <DEDUP_REMOVED lines=21> */
.L_x_2057:
[----:B0-----:R-:W-:Y:S01]  /*20410*/  IMAD R3, R10, 0x8, R27 ;  /* 0x000000080a037824 */ /* 0x001fe200078e021b */
[----:B------:R-:W-:-:S04]  /*20420*/  SHF.L.U32 R2, R13, 0x1f, RZ ;  /* 0x0000001f0d027819 */ /* 0x000fc800000006ff */
[----:B------:R-:W0:Y:S02]  /*20430*/  SYNCS.PHASECHK.TRANS64.TRYWAIT P0, [R3+URZ+0x31c40], R2 ;  /* 0x031c4002030075a7 */ /* 0x000e24000800017f */
[----:B0-----:R-:W-:Y:S05]  /*20440*/  @!P0 BRA `(.L_x_2058) ;  /* 0x0000003400608947 */ /* 0x001fea0003800000 */
.L_x_2160:
        /* <DEDUP_REMOVED lines=9> */
.L_x_2059:
        /* <DEDUP_REMOVED lines=31> */
.L_x_2161:
[----:B------:R-:W-:Y:S05]  /*206d0*/  @P1 BRA `(.L_x_2061) ;  /* 0x0000000000181947 */ /* 0x000fea0003800000 */
[----:B------:R-:W-:Y:S01]  /*206e0*/  ISETP.NE.AND P0, PT, R28, RZ, PT ;  /* 0x000000ff1c00720c */ /* 0x000fe20003f05270 */
[----:B0-----:R-:W-:Y:S02]  /*206f0*/  IMAD R2, R22, 0x8, R27 ;  /* 0x0000000816027824 */ /* 0x001fe400078e021b */
[----:B------:R-:W-:-:S04]  /*20700*/  IMAD.MOV.U32 R3, RZ, RZ, 0x6c00 ;  /* 0x00006c00ff037424 */ /* 0x000fc800078e00ff */
[----:B------:R2:W-:Y:S06]  /*20710*/  SYNCS.ARRIVE.TRANS64 RZ, [R2+URZ+0x31c50], R3 ;  /* 0x031c500302ff79a7 */ /* 0x0005ec000800003f */
[----:B------:R-:W-:Y:S05]  /*20720*/  @!P0 BRA `(.L_x_2061) ;  /* 0x0000000000048947 */ /* 0x000fea0003800000 */
[----:B------:R-:W-:Y:S01]  /*20730*/  BPT.TRAP 0x1 ;  /* 0x000000040000795c */ /* 0x000fe20000300000 */
.L_x_2061:
        /* <DEDUP_REMOVED lines=30> */
.L_x_2056:
[----:B------:R-:W-:Y:S05]  /*20920*/  BSYNC B2 ;  /* 0x0000000000027941 */ /* 0x000fea0003800000 */
.L_x_2055:
[----:B------:R-:W2:Y:S01]  /*20930*/  LDL.LU R2, [R1] ;  /* 0x0000000001027983 */ /* 0x000ea20000300800 */
[----:B------:R-:W-:Y:S02]  /*20940*/  IMAD.MOV.U32 R22, RZ, RZ, R10 ;  /* 0x000000ffff167224 */ /* 0x000fe400078e000a */
[----:B------:R-:W-:Y:S01]  /*20950*/  IMAD.MOV.U32 R24, RZ, RZ, R13 ;  /* 0x000000ffff187224 */ /* 0x000fe200078e000d */
[----:B--2---:R-:W-:-:S07]  /*20960*/  IADD3 R9, R2, -0x3, RZ ;  /* 0xfffffffd02097810 */ /* 0x004fce0007ffe0ff */
.L_x_2054:
[----:B------:R-:W-:Y:S05]  /*20970*/  BSYNC B1 ;  /* 0x0000000000017941 */ /* 0x000fea0003800000 */
.L_x_2053:
[----:B------:R-:W-:-:S13]  /*20980*/  ISETP.NE.AND P0, PT, R11, RZ, PT ;  /* 0x000000ff0b00720c */ /* 0x000fda0003f05270 */
[----:B------:R-:W-:Y:S05]  /*20990*/  @!P0 BRA `(.L_x_2052) ;  /* 0x0000000c009c8947 */ /* 0x000fea0003800000 */
[----:B------:R-:W-:-:S07]  /*209a0*/  IMAD.MOV.U32 R4, RZ, RZ, R8 ;  /* 0x000000ffff047224 */ /* 0x000fce00078e0008 */
.L_x_2076:
        /* <DEDUP_REMOVED lines=32> */
.L_x_2064:
[----:B------:R-:W-:Y:S01]  /*20bb0*/  IMAD R3, R10, 0x8, R27 ;  /* 0x000000080a037824 */ /* 0x000fe200078e021b */
[----:B------:R-:W-:-:S04]  /*20bc0*/  SHF.L.U32 R2, R11, 0x1f, RZ ;  /* 0x0000001f0b027819 */ /* 0x000fc800000006ff */
[----:B------:R-:W2:Y:S02]  /*20bd0*/  SYNCS.PHASECHK.TRANS64.TRYWAIT P0, [R3+URZ+0x31c40], R2 ;  /* 0x031c4002030075a7 */ /* 0x000ea4000800017f */
[----:B--2---:R-:W-:Y:S05]  /*20be0*/  @!P0 BRA `(.L_x_2065) ;  /* 0x0000002c00a08947 */ /* 0x004fea0003800000 */
.L_x_2162:
        /* <DEDUP_REMOVED lines=9> */
.L_x_2066:
        /* <DEDUP_REMOVED lines=31> */
.L_x_2163:
[----:B------:R-:W-:Y:S05]  /*20e70*/  @P0 BRA `(.L_x_2068) ;  /* 0x0000000000140947 */ /* 0x000fea0003800000 */
[----:B------:R-:W-:Y:S01]  /*20e80*/  ISETP.NE.AND P1, PT, R28, RZ, PT ;  /* 0x000000ff1c00720c */ /* 0x000fe20003f25270 */
[----:B------:R-:W-:-:S04]  /*20e90*/  IMAD.MOV.U32 R2, RZ, RZ, 0x6c00 ;  /* 0x00006c00ff027424 */ /* 0x000fc800078e00ff */
[----:B------:R2:W-:Y:S08]  /*20ea0*/  SYNCS.ARRIVE.TRANS64 RZ, [R3+URZ+0x50], R2 ;  /* 0x0000500203ff79a7 */ /* 0x0005f0000800003f */
[----:B------:R-:W-:Y:S05]  /*20eb0*/  @!P1 BRA `(.L_x_2068) ;  /* 0x0000000000049947 */ /* 0x000fea0003800000 */
[----:B------:R-:W-:Y:S01]  /*20ec0*/  BPT.TRAP 0x1 ;  /* 0x000000040000795c */ /* 0x000fe20000300000 */
.L_x_2068:
        /* <DEDUP_REMOVED lines=30> */
.L_x_2063:
[----:B------:R-:W-:Y:S05]  /*210b0*/  BSYNC B1 ;  /* 0x0000000000017941 */ /* 0x000fea0003800000 */
.L_x_2062:
        /* <DEDUP_REMOVED lines=31> */
.L_x_2071:
[----:B--2---:R-:W-:Y:S01]  /*212b0*/  IMAD R2, R22, 0x8, R27 ;  /* 0x0000000816027824 */ /* 0x004fe200078e021b */
[----:B------:R-:W-:-:S04]  /*212c0*/  SHF.L.U32 R3, R24, 0x1f, RZ ;  /* 0x0000001f18037819 */ /* 0x000fc800000006ff */
[----:B------:R-:W2:Y:S02]  /*212d0*/  SYNCS.PHASECHK.TRANS64.TRYWAIT P0, [R2+URZ+0x31c40], R3 ;  /* 0x031c4003020075a7 */ /* 0x000ea4000800017f */
[----:B--2---:R-:W-:Y:S05]  /*212e0*/  @!P0 BRA `(.L_x_2072) ;  /* 0x0000002800088947 */ /* 0x004fea0003800000 */
.L_x_2164:
        /* <DEDUP_REMOVED lines=9> */
.L_x_2073:
        /* <DEDUP_REMOVED lines=33> */
.L_x_2165:
[----:B------:R-:W-:Y:S05]  /*21590*/  @P0 BRA `(.L_x_2075) ;  /* 0x0000000000140947 */ /* 0x000fea0003800000 */
[----:B------:R-:W-:Y:S01]  /*215a0*/  ISETP.NE.AND P1, PT, R28, RZ, PT ;  /* 0x000000ff1c00720c */ /* 0x000fe20003f25270 */
[----:B------:R-:W-:-:S04]  /*215b0*/  IMAD.MOV.U32 R3, RZ, RZ, 0x6c00 ;  /* 0x00006c00ff037424 */ /* 0x000fc800078e00ff */
[----:B------:R2:W-:Y:S08]  /*215c0*/  SYNCS.ARRIVE.TRANS64 RZ, [R2+URZ+0x50], R3 ;  /* 0x0000500302ff79a7 */ /* 0x0005f0000800003f */
[----:B------:R-:W-:Y:S05]  /*215d0*/  @!P1 BRA `(.L_x_2075) ;  /* 0x0000000000049947 */ /* 0x000fea0003800000 */
[----:B------:R-:W-:Y:S01]  /*215e0*/  BPT.TRAP 0x1 ;  /* 0x000000040000795c */ /* 0x000fe20000300000 */
.L_x_2075:
        /* <DEDUP_REMOVED lines=29> */
.L_x_2070:
[----:B------:R-:W-:Y:S05]  /*217c0*/  BSYNC B1 ;  /* 0x0000000000017941 */ /* 0x000fea0003800000 */
.L_x_2069:
[C---:B------:R-:W-:Y:S01]  /*217d0*/  ISETP.GT.AND P0, PT, R9.reuse, 0x1, PT ;  /* 0x000000010900780c */ /* 0x040fe20003f04270 */
[----:B0-2---:R-:W-:-:S05]  /*217e0*/  VIADD R2, R9, 0xfffffffe ;  /* 0xfffffffe09027836 */ /* 0x005fca0000000000 */
[----:B------:R-:W-:-:S07]  /*217f0*/  MOV R9, R2 ;  /* 0x0000000200097202 */ /* 0x000fce0000000f00 */
[----:B------:R-:W-:Y:S05]  /*21800*/  @P0 BRA `(.L_x_2076) ;  /* 0xfffffff000680947 */ /* 0x000fea000383ffff */
.L_x_2052:
[----:B------:R-:W-:Y:S05]  /*21810*/  BSYNC B0 ;  /* 0x0000000000007941 */ /* 0x000fea0003800000 */
.L_x_2051:
[----:B------:R-:W-:Y:S01]  /*21820*/  ISETP.NE.AND P0, PT, R28, RZ, PT ;  /* 0x000000ff1c00720c */ /* 0x000fe20003f05270 */
[----:B------:R-:W-:-:S12]  /*21830*/  BSSY B0, `(.L_x_2077) ;  /* 0x000000f000007945 */ /* 0x000fd80003800000 */
[----:B------:R-:W-:Y:S05]  /*21840*/  @P0 BRA `(.L_x_2078) ;  /* 0x0000000000340947 */ /* 0x000fea0003800000 */
[----:B------:R-:W2:Y:S01]  /*21850*/  S2R R9, SR_LANEID ;  /* 0x0000000000097919 */ /* 0x000ea20000000000 */
[----:B------:R-:W-:Y:S01]  /*21860*/  VOTEU.ANY UR4, UPT, PT ;  /* 0x0000000000047886 */ /* 0x000fe200038e0100 */
[----:B------:R-:W3:Y:S01]  /*21870*/  LDC.64 R2, c[0x0][0xc38] ;  /* 0x00030e00ff027b82 */ /* 0x000ee20000000a00 */
[----:B0-----:R-:W2:Y:S01]  /*21880*/  FLO.U32 R4, UR4 ;  /* 0x0000000400047d00 */ /* 0x001ea200080e0000 */
[----:B------:R-:W-:-:S07]  /*21890*/  ULDC.64 UR6, c[0x0][0x208] ;  /* 0x0000820000067ab9 */ /* 0x000fce0000000a00 */
[----:B------:R-:W3:Y:S01]  /*218a0*/  POPC R5, UR4 ;  /* 0x0000000400057d09 */ /* 0x000ee20008000000 */
[----:B--2---:R-:W-:-:S13]  /*218b0*/  ISETP.EQ.U32.AND P0, PT, R4, R9, PT ;  /* 0x000000090400720c */ /* 0x004fda0003f02070 */
[----:B---3--:R-:W2:Y:S01]  /*218c0*/  @P0 ATOMG.E.ADD.STRONG.GPU PT, R3, desc[UR6][R2.64], R5 ;  /* 0x00000005020309a8 */ /* 0x008ea200081ee1c6 */
[----:B------:R-:W0:Y:S02]  /*218d0*/  S2R R6, SR_LTMASK ;  /* 0x0000000000067919 */ /* 0x000e240000003900 */
[----:B0-----:R-:W-:-:S04]  /*218e0*/  LOP3.LUT R6, R6, UR4, RZ, 0xc0, !PT ;  /* 0x0000000406067c12 */ /* 0x001fc8000f8ec0ff */
[----:B------:R-:W0:Y:S01]  /*218f0*/  POPC R9, R6 ;  /* 0x0000000600097309 */ /* 0x000e220000000000 */
[----:B--2---:R-:W0:Y:S02]  /*21900*/  SHFL.IDX PT, R4, R3, R4, 0x1f ;  /* 0x00001f0403047589 */ /* 0x004e2400000e0000 */
[----:B0-----:R-:W-:-:S07]  /*21910*/  IADD3 R16, R4, UR36, R9 ;  /* 0x0000002404107c10 */ /* 0x001fce000fffe009 */
.L_x_2078:
[----:B------:R-:W-:Y:S05]  /*21920*/  BSYNC B0 ;  /* 0x0000000000007941 */ /* 0x000fea0003800000 */
.L_x_2077:
[----:B------:R-:W-:Y:S04]  /*21930*/  BSSY B0, `(.L_x_2079) ;  /* 0x000002b000007945 */ /* 0x000fe80003800000 */
[----:B------:R-:W-:Y:S05]  /*21940*/  @!P6 BRA `(.L_x_2080) ;  /* 0x0000000000a4e947 */ /* 0x000fea0003800000 */
[----:B------:R-:W-:Y:S01]  /*21950*/  IMAD R3, R22, 0x8, R27 ;  /* 0x0000000816037824 */ /* 0x000fe200078e021b */
[----:B------:R-:W-:-:S04]  /*21960*/  SHF.L.U32 R2, R24, 0x1f, RZ ;  /* 0x0000001f18027819 */ /* 0x000fc800000006ff */
[----:B------:R-:W2:Y:S02]  /*21970*/  SYNCS.PHASECHK.TRANS64.TRYWAIT P0, [R3+URZ+0x31c60], R2 ;  /* 0x031c6002030075a7 */ /* 0x000ea4000800017f */
[----:B--2---:R-:W-:Y:S05]  /*21980*/  @!P0 BRA `(.L_x_2081) ;  /* 0x0000002000888947 */ /* 0x004fea0003800000 */
.L_x_2166:
        /* <DEDUP_REMOVED lines=9> */
.L_x_2082:
        /* <DEDUP_REMOVED lines=28> */
.L_x_2080:
[----:B------:R-:W-:Y:S05]  /*21be0*/  BSYNC B0 ;  /* 0x0000000000007941 */ /* 0x000fea0003800000 */
.L_x_2079:
[----:B------:R-:W-:-:S05]  /*21bf0*/  VIADD R22, R22, 0x1 ;  /* 0x0000000116167836 */ /* 0x000fca0000000000 */
[----:B------:R-:W-:-:S04]  /*21c00*/  ISETP.NE.AND P0, PT, R22, 0x2, PT ;  /* 0x000000021600780c */ /* 0x000fc80003f05270 */
[----:B0-2---:R-:W-:Y:S02]  /*21c10*/  SEL R3, RZ, 0x1, P0 ;  /* 0x00000001ff037807 */ /* 0x005fe40000000000 */
[----:B------:R-:W-:Y:S02]  /*21c20*/  SEL R22, R22, RZ, P0 ;  /* 0x000000ff16167207 */ /* 0x000fe40000000000 */
[----:B------:R-:W-:-:S07]  /*21c30*/  LOP3.LUT R24, R24, R3, RZ, 0x3c, !PT ;  /* 0x0000000318187212 */ /* 0x000fce00078e3cff */
.L_x_2036:
[----:B------:R-:W-:Y:S05]  /*21c40*/  BSYNC B6 ;  /* 0x0000000000067941 */ /* 0x000fea0003800000 */
.L_x_2034:
[----:B------:R-:W-:-:S03]  /*21c50*/  UMOV UR4, 0xffffffff ;  /* 0xffffffff00047882 */ /* 0x000fc60000000000 */
[----:B------:R-:W-:Y:S05]  /*21c60*/  BRA.DIV UR4, `(.L_x_2083) ;  /* 0x0000001e04e47947 */ /* 0x000fea000b800000 */
[----:B------:R0:W2:Y:S04]  /*21c70*/  SHFL.IDX PT, R4, R16, RZ, 0x1f ;  /* 0x00001fff10047589 */ /* 0x0000a800000e0000 */
[----:B------:R0:W3:Y:S02]  /*21c80*/  SHFL.IDX PT, R5, R16, 0x1, 0x1f ;  /* 0x00201f0010057f89 */ /* 0x0000e400000e0000 */
.L_x_2170:
        /* <DEDUP_REMOVED lines=8> */
[----:B------:R-:W4:Y:S01]  /*21d10*/  LDC.64 R2, c[0x0][0xc58] ;  /* 0x00031600ff027b82 */ /* 0x000f220000000a00 */
[----:B------:R-:W-:Y:S01]  /*21d20*/  ULDC.64 UR4, c[0x0][0x208] ;  /* 0x0000820000047ab9 */ /* 0x000fe20000000a00 */
[----:B----4-:R-:W-:-:S06]  /*21d30*/  IMAD.WIDE R2, R7, 0x4, R2 ;  /* 0x0000000407027825 */ /* 0x010fcc00078e0202 */
[----:B------:R4:W5:Y:S02]  /*21d40*/  LDG.E R2, desc[UR4][R2.64] ;  /* 0x0000000402027981 */ /* 0x000964000c1e1900 */
.L_x_2085:
[----:B------:R-:W-:Y:S05]  /*21d50*/  BSYNC B0 ;  /* 0x0000000000007941 */ /* 0x000fea0003800000 */
.L_x_2084:
        /* <DEDUP_REMOVED lines=23> */
.L_x_2178:
[----:B------:R-:W-:Y:S02]  /*21ed0*/  ULDC UR4, c[0x0][0xc10] ;  /* 0x0003040000047ab9 */ /* 0x000fe40000000800 */
[----:B------:R-:W-:-:S04]  /*21ee0*/  IMAD.U32 R7, RZ, RZ, UR4 ;  /* 0x00000004ff077e24 */ /* 0x000fc8000f8e00ff */
[----:B----4-:R-:W-:-:S04]  /*21ef0*/  IMAD R14, R14, R7, RZ ;  /* 0x000000070e0e7224 */ /* 0x010fc800078e02ff */
[----:B---3--:R-:W-:-:S05]  /*21f00*/  IMAD.IADD R5, R5, 0x1, R14 ;  /* 0x0000000105057824 */ /* 0x008fca00078e020e */
[----:B--2---:R-:W-:-:S13]  /*21f10*/  ISETP.GT.AND P0, PT, R5, R4, PT ;  /* 0x000000040500720c */ /* 0x004fda0003f04270 */
[----:B------:R-:W-:Y:S05]  /*21f20*/  @P0 BRA `(.L_x_2087) ;  /* 0x0000000000b00947 */ /* 0x000fea0003800000 */
[----:B------:R-:W2:Y:S02]  /*21f30*/  LDC R0, c[0x0][0xc14] ;  /* 0x00030500ff007b82 */ /* 0x000ea40000000800 */
.L_x_2092:
        /* <DEDUP_REMOVED lines=9> */
[----:B------:R-:W2:Y:S01]  /*21fd0*/  LDC.64 R2, c[0x0][0xc58] ;  /* 0x00031600ff027b82 */ /* 0x000ea20000000a00 */
[----:B------:R-:W-:Y:S01]  /*21fe0*/  ULDC.64 UR4, c[0x0][0x208] ;  /* 0x0000820000047ab9 */ /* 0x000fe20000000a00 */
[----:B--2---:R-:W-:-:S06]  /*21ff0*/  IMAD.WIDE R2, R7, 0x4, R2 ;  /* 0x0000000407027825 */ /* 0x004fcc00078e0202 */
[----:B------:R2:W5:Y:S02]  /*22000*/  LDG.E R2, desc[UR4][R2.64] ;  /* 0x0000000402027981 */ /* 0x000564000c1e1900 */
.L_x_2090:
[----:B------:R-:W-:Y:S05]  /*22010*/  BSYNC B0 ;  /* 0x0000000000007941 */ /* 0x000fea0003800000 */
.L_x_2089:
        /* <DEDUP_REMOVED lines=23> */
.L_x_2186:
[----:B------:R-:W-:Y:S02]  /*22190*/  ULDC UR4, c[0x0][0xc10] ;  /* 0x0003040000047ab9 */ /* 0x000fe40000000800 */
[----:B------:R-:W-:-:S04]  /*221a0*/  IMAD.U32 R7, RZ, RZ, UR4 ;  /* 0x00000004ff077e24 */ /* 0x000fc8000f8e00ff */
[----:B--2---:R-:W-:-:S04]  /*221b0*/  IMAD R14, R14, R7, RZ ;  /* 0x000000070e0e7224 */ /* 0x004fc800078e02ff */
[----:B------:R-:W-:-:S05]  /*221c0*/  IMAD.IADD R5, R14, 0x1, R5 ;  /* 0x000000010e057824 */ /* 0x000fca00078e0205 */
[----:B------:R-:W-:-:S13]  /*221d0*/  ISETP.GT.AND P0, PT, R5, R4, PT ;  /* 0x000000040500720c */ /* 0x000fda0003f04270 */
[----:B------:R-:W-:Y:S05]  /*221e0*/  @!P0 BRA `(.L_x_2092) ;  /* 0xfffffffc00548947 */ /* 0x000fea000383ffff */
.L_x_2087:
        /* <DEDUP_REMOVED lines=8> */
.L_x_2190:
[----:B------:R-:W-:Y:S01]  /*22270*/  ISETP.NE.AND P0, PT, R3, RZ, PT ;  /* 0x000000ff0300720c */ /* 0x000fe20003f05270 */
[----:B------:R-:W-:-:S12]  /*22280*/  IMAD.MOV.U32 R14, RZ, RZ, RZ ;  /* 0x000000ffff0e7224 */ /* 0x000fd800078e00ff */
[----:B------:R-:W-:Y:S05]  /*22290*/  @!P0 BRA `(.L_x_2094) ;  /* 0x0000000000108947 */ /* 0x000fea0003800000 */
[----:B------:R-:W-:Y:S01]  /*222a0*/  UMOV UR4, 0xffffffff ;  /* 0xffffffff00047882 */ /* 0x000fe20000000000 */
[----:B------:R-:W-:Y:S02]  /*222b0*/  VIADD R12, R5, 0xffffffff ;  /* 0xffffffff050c7836 */ /* 0x000fe40000000000 */
[----:B------:R-:W-:Y:S05]  /*222c0*/  BRA.DIV UR4, `(.L_x_2095) ;  /* 0x0000002204807947 */ /* 0x000fea000b800000 */
[----:B------:R4:W0:Y:S02]  /*222d0*/  SHFL.IDX PT, R14, R8, R12, 0x1f ;  /* 0x00001f0c080e7589 */ /* 0x00082400000e0000 */
.L_x_2094:
        /* <DEDUP_REMOVED lines=68> */
.L_x_2088:
[----:B------:R-:W-:Y:S01]  /*22720*/  UMOV UR4, URZ ;  /* 0x0000003f00047c82 */ /* 0x000fe20008000000 */
[----:B------:R-:W-:Y:S01]  /*22730*/  UMOV UR5, URZ ;  /* 0x0000003f00057c82 */ /* 0x000fe20008000000 */
[----:B------:R-:W-:Y:S01]  /*22740*/  ULDC UR6, c[0x0][0xc14] ;  /* 0x0003050000067ab9 */ /* 0x000fe20000000800 */
[----:B------:R-:W-:Y:S02]  /*22750*/  IMAD.MOV.U32 R16, RZ, RZ, R4 ;  /* 0x000000ffff107224 */ /* 0x000fe400078e0004 */
[----:B------:R-:W-:Y:S02]  /*22760*/  IMAD.U32 R17, RZ, RZ, UR4 ;  /* 0x00000004ff117e24 */ /* 0x000fe4000f8e00ff */
[----:B------:R-:W-:Y:S02]  /*22770*/  IMAD.U32 R18, RZ, RZ, UR5 ;  /* 0x00000005ff127e24 */ /* 0x000fe4000f8e00ff */
[----:B------:R-:W-:-:S07]  /*22780*/  IMAD.U32 R19, RZ, RZ, UR6 ;  /* 0x00000006ff137e24 */ /* 0x000fce000f8e00ff */
.L_x_2096:
        /* <DEDUP_REMOVED lines=10> */
.L_x_2011:
        /* <DEDUP_REMOVED lines=12> */
.L_x_2193:
[----:B------:R-:W-:Y:S05]  /*228f0*/  BSYNC B0 ;  /* 0x0000000000007941 */ /* 0x000fea0003800000 */
.L_x_2098:
[----:B------:R-:W-:-:S03]  /*22900*/  UMOV UR4, 0xffffffff ;  /* 0xffffffff00047882 */ /* 0x000fc60000000000 */
[----:B------:R-:W-:Y:S05]  /*22910*/  BRA.DIV UR4, `(.L_x_2100) ;  /* 0x0000001e04247947 */ /* 0x000fea000b800000 */
[----:B0-----:R-:W0:Y:S02]  /*22920*/  S2R R0, SR_TID.X ;  /* 0x0000000000007919 */ /* 0x001e240000002100 */
[----:B0-----:R-:W-:-:S04]  /*22930*/  SHF.R.U32.HI R0, RZ, 0x5, R0 ;  /* 0x00000005ff007819 */ /* 0x001fc80000011600 */
[----:B------:R-:W-:-:S05]  /*22940*/  LOP3.LUT R0, R0, 0x3, RZ, 0xc0, !PT ;  /* 0x0000000300007812 */ /* 0x000fca00078ec0ff */
[----:B------:R0:W2:Y:S02]  /*22950*/  SHFL.IDX PT, R14, R0, RZ, 0x1f ;  /* 0x00001fff000e7589 */ /* 0x0000a400000e0000 */
.L_x_2196:
[----:B--2---:R-:W-:-:S13]  /*22960*/  ISETP.NE.AND P0, PT, R14, RZ, PT ;  /* 0x000000ff0e00720c */ /* 0x004fda0003f05270 */
[----:B------:R-:W-:Y:S05]  /*22970*/  @P0 BRA `(.L_x_1853) ;  /* 0x0000000000880947 */ /* 0x000fea0003800000 */
[----:B------:R-:W-:-:S03]  /*22980*/  UMOV UR4, 0xffffffff ;  /* 0xffffffff00047882 */ /* 0x000fc60000000000 */
[----:B------:R-:W-:Y:S05]  /*22990*/  BRA.DIV UR4, `(.L_x_2101) ;  /* 0x0000001e04387947 */ /* 0x000fea000b800000 */
[----:B------:R-:W-:-:S13]  /*229a0*/  ELECT P6, URZ, PT ;  /* 0x00000000003f782f */ /* 0x000fda00038c0000 */
.L_x_2199:
[----:B------:R-:W-:Y:S05]  /*229b0*/  @!P6 BRA `(.L_x_1853) ;  /* 0x000000000078e947 */ /* 0x000fea0003800000 */
[----:B------:R-:W-:-:S06]  /*229c0*/  ULOP3.LUT UR4, UR60, 0x2, URZ, 0xfc, !UPT ;  /* 0x000000023c047892 */ /* 0x000fcc000f8efc3f */
[----:B0-----:R-:W-:-:S05]  /*229d0*/  IMAD.U32 R0, RZ, RZ, UR4 ;  /* 0x00000004ff007e24 */ /* 0x001fca000f8e00ff */
[----:B------:R-:W-:-:S13]  /*229e0*/  ISETP.NE.AND P2, PT, R0, 0x3, PT ;  /* 0x000000030000780c */ /* 0x000fda0003f45270 */
[----:B------:R-:W-:Y:S05]  /*229f0*/  @!P2 BRA `(.L_x_2102) ;  /* 0x000000000004a947 */ /* 0x000fea0003800000 */
[----:B------:R-:W-:Y:S01]  /*22a00*/  BPT.TRAP 0x1 ;  /* 0x000000040000795c */ /* 0x000fe20000300000 */
.L_x_2102:
        /* <DEDUP_REMOVED lines=12> */
.L_x_2200:
[----:B------:R-:W2:Y:S02]  /*22ad0*/  SYNCS.PHASECHK.TRANS64.TRYWAIT P0, [R3+URZ], R0 ;  /* 0x00000000030075a7 */ /* 0x000ea4000800017f */
[----:B--2---:R-:W-:Y:S05]  /*22ae0*/  @!P0 BRA `(.L_x_2104) ;  /* 0x0000001c00188947 */ /* 0x004fea0003800000 */
.L_x_2201:
[----:B------:R-:W-:Y:S05]  /*22af0*/  @!P2 BRA `(.L_x_2105) ;  /* 0x000000000004a947 */ /* 0x000fea0003800000 */
[----:B------:R-:W-:Y:S01]  /*22b00*/  BPT.TRAP 0x1 ;  /* 0x000000040000795c */ /* 0x000fe20000300000 */
.L_x_2105:
[----:B--2---:R-:W-:-:S04]  /*22b10*/  VIADD R3, R9, 0x31c60 ;  /* 0x00031c6009037836 */ /* 0x004fc80000000000 */
[----:B------:R-:W-:-:S04]  /*22b20*/  IMAD R5, R22, 0x8, R3 ;  /* 0x0000000816057824 */ /* 0x000fc800078e0203 */
[----:B------:R-:W2:Y:S02]  /*22b30*/  SYNCS.PHASECHK.TRANS64.TRYWAIT P0, [R5+URZ], R2 ;  /* 0x00000002050075a7 */ /* 0x000ea4000800017f */
[----:B--2---:R-:W-:Y:S05]  /*22b40*/  @!P0 BRA `(.L_x_2106) ;  /* 0x0000001c00148947 */ /* 0x004fea0003800000 */
.L_x_2202:
[----:B------:R-:W-:-:S07]  /*22b50*/  LEA R3, R4, R3, 0x3 ;  /* 0x0000000304037211 */ /* 0x000fce00078e18ff */
.L_x_2107:
[----:B---3--:R3:W4:Y:S02]  /*22b60*/  SYNCS.PHASECHK.TRANS64.TRYWAIT P0, [R3+URZ], R0 ;  /* 0x00000000030075a7 */ /* 0x008724000800017f */
[----:B----4-:R-:W-:Y:S05]  /*22b70*/  @!P0 NANOSLEEP.SYNCS 0x989680 ;  /* 0x009896800000895d */ /* 0x010fea0003900000 */
[----:B------:R-:W4:Y:S02]  /*22b80*/  @!P0 SYNCS.PHASECHK.TRANS64 P0, [R3+URZ], R0 ;  /* 0x00000000030085a7 */ /* 0x000f24000800007f */
[----:B----4-:R-:W-:Y:S05]  /*22b90*/  @!P0 BRA `(.L_x_2107) ;  /* 0xfffffffc00f08947 */ /* 0x010fea000383ffff */
.L_x_1853:
[----:B------:R-:W-:Y:S05]  /*22ba0*/  BSYNC B7 ;  /* 0x0000000000077941 */ /* 0x000fea0003800000 */
.L_x_1850:
[----:B------:R-:W-:Y:S05]  /*22bb0*/  EXIT ;  /* 0x000000000000794d */ /* 0x000fea0003800000 */
.L_x_1869:
[----:B0-----:R0:W1:Y:S02]  /*22bc0*/  SYNCS.PHASECHK.TRANS64.TRYWAIT P5, [R20+URZ+0x31c90], R92 ;  /* 0x031c905c140075a7 */ /* 0x00106400080a017f */
[----:B-1----:R-:W-:Y:S05]  /*22bd0*/  @!P5 NANOSLEEP.SYNCS 0x989680 ;  /* 0x009896800000d95d */ /* 0x002fea0003900000 */
[----:B------:R-:W1:Y:S02]  /*22be0*/  @!P5 SYNCS.PHASECHK.TRANS64 P5, [R20+URZ+0x31c90], R92 ;  /* 0x031c905c1400d5a7 */ /* 0x000e6400080a007f */
[----:B-1----:R-:W-:Y:S05]  /*22bf0*/  @!P5 BRA `(.L_x_1869) ;  /* 0xfffffffc00f0d947 */ /* 0x002fea000383ffff */
[----:B------:R-:W-:Y:S05]  /*22c00*/  BRA `(.L_x_2108) ;  /* 0xfffffe04002c7947 */ /* 0x000fea000383ffff */
.L_x_1897:
[----:B0-----:R0:W1:Y:S02]  /*22c10*/  SYNCS.PHASECHK.TRANS64.TRYWAIT P5, [R20+URZ+0x31c90], R92 ;  /* 0x031c905c140075a7 */ /* 0x00106400080a017f */
[----:B-1----:R-:W-:Y:S05]  /*22c20*/  @!P5 NANOSLEEP.SYNCS 0x989680 ;  /* 0x009896800000d95d */ /* 0x002fea0003900000 */
[----:B------:R-:W1:Y:S02]  /*22c30*/  @!P5 SYNCS.PHASECHK.TRANS64 P5, [R20+URZ+0x31c90], R92 ;  /* 0x031c905c1400d5a7 */ /* 0x000e6400080a007f */
[----:B-1----:R-:W-:Y:S05]  /*22c40*/  @!P5 BRA `(.L_x_1897) ;  /* 0xfffffffc00f0d947 */ /* 0x002fea000383ffff */
[----:B------:R-:W-:Y:S05]  /*22c50*/  BRA `(.L_x_2109) ;  /* 0xfffffe1c00b87947 */ /* 0x000fea000383ffff */
.L_x_1910:
[----:B0-----:R0:W1:Y:S02]  /*22c60*/  SYNCS.PHASECHK.TRANS64.TRYWAIT P4, [R20+URZ+0x31c90], R92 ;  /* 0x031c905c140075a7 */ /* 0x001064000808017f */
[----:B-1----:R-:W-:Y:S05]  /*22c70*/  @!P4 NANOSLEEP.SYNCS 0x989680 ;  /* 0x009896800000c95d */ /* 0x002fea0003900000 */
[----:B------:R-:W1:Y:S02]  /*22c80*/  @!P4 SYNCS.PHASECHK.TRANS64 P4, [R20+URZ+0x31c90], R92 ;  /* 0x031c905c1400c5a7 */ /* 0x000e64000808007f */
[----:B-1----:R-:W-:Y:S05]  /*22c90*/  @!P4 BRA `(.L_x_1910) ;  /* 0xfffffffc00f0c947 */ /* 0x002fea000383ffff */
[----:B------:R-:W-:Y:S05]  /*22ca0*/  BRA `(.L_x_2110) ;  /* 0xfffffe3400fc7947 */ /* 0x000fea000383ffff */
.L_x_1914:
[----:B--2---:R2:W3:Y:S02]  /*22cb0*/  SYNCS.PHASECHK.TRANS64.TRYWAIT P3, [R20+URZ+0x31cb0], R92 ;  /* 0x031cb05c140075a7 */ /* 0x0044e4000806017f */
[----:B---3--:R-:W-:Y:S05]  /*22cc0*/  @!P3 NANOSLEEP.SYNCS 0x989680 ;  /* 0x009896800000b95d */ /* 0x008fea0003900000 */
[----:B------:R-:W3:Y:S02]  /*22cd0*/  @!P3 SYNCS.PHASECHK.TRANS64 P3, [R20+URZ+0x31cb0], R92 ;  /* 0x031cb05c1400b5a7 */ /* 0x000ee4000806007f */
[----:B---3--:R-:W-:Y:S05]  /*22ce0*/  @!P3 BRA `(.L_x_1914) ;  /* 0xfffffffc00f0b947 */ /* 0x008fea000383ffff */
[----:B------:R-:W-:Y:S05]  /*22cf0*/  BRA `(.L_x_2111) ;  /* 0xfffffe3800987947 */ /* 0x000fea000383ffff */
.L_x_1920:
[----:B------:R-:W-:Y:S01]  /*22d00*/  BSSY B0, `(.L_x_2112) ;  /* 0x0000007000007945 */ /* 0x000fe20003800000 */
[----:B------:R-:W-:Y:S02]  /*22d10*/  IMAD.MOV.U32 R12, RZ, RZ, RZ ;  /* 0x000000ffff0c7224 */ /* 0x000fe400078e00ff */
[----:B0-----:R-:W-:Y:S02]  /*22d20*/  IMAD.MOV.U32 R11, RZ, RZ, 0x1f ;  /* 0x0000001fff0b7424 */ /* 0x001fe400078e00ff */
[----:B------:R-:W-:-:S07]  /*22d30*/  IMAD.MOV.U32 R15, RZ, RZ, -0x1 ;  /* 0xffffffffff0f7424 */ /* 0x000fce00078e00ff */
[----:B-----5:R-:W-:Y:S05]  /*22d40*/  WARPSYNC.COLLECTIVE R15, `(.L_x_2113) ;  /* 0x000000000f087348 */ /* 0x020fea0003c00000 */
[----:B------:R0:W1:Y:S02]  /*22d50*/  SHFL.IDX P6, R14, R13, R12, R11 ;  /* 0x0000000c0d0e7389 */ /* 0x00006400000c000b */
[----:B01---5:R-:W-:Y:S01]  /*22d60*/  ENDCOLLECTIVE ;  /* 0x000000000000791b */ /* 0x023fe20003800000 */
.L_x_2113:
[----:B------:R-:W-:Y:S05]  /*22d70*/  BSYNC B0 ;  /* 0x0000000000007941 */ /* 0x000fea0003800000 */
.L_x_2112:
[----:B------:R2:W-:Y:S01]  /*22d80*/  STL [R1+0x54], R14 ;  /* 0x0000540e01007387 */ /* 0x0005e20000100800 */
[----:B------:R-:W-:Y:S05]  /*22d90*/  BRA `(.L_x_2114) ;  /* 0xfffffe4000147947 */ /* 0x000fea000383ffff */
.L_x_1933:
[----:B------:R-:W-:Y:S01]  /*22da0*/  BSSY B1, `(.L_x_2115) ;  /* 0x0000007000017945 */ /* 0x000fe20003800000 */
[----:B------:R-:W-:Y:S02]  /*22db0*/  IMAD.MOV.U32 R12, RZ, RZ, RZ ;  /* 0x000000ffff0c7224 */ /* 0x000fe400078e00ff */
[----:B------:R-:W-:Y:S02]  /*22dc0*/  IMAD.MOV.U32 R11, RZ, RZ, 0x1e1f ;  /* 0x00001e1fff0b7424 */ /* 0x000fe400078e00ff */
[----:B------:R-:W-:-:S07]  /*22dd0*/  IMAD.MOV.U32 R15, RZ, RZ, -0x1 ;  /* 0xffffffffff0f7424 */ /* 0x000fce00078e00ff */
[----:B------:R-:W-:Y:S05]  /*22de0*/  WARPSYNC.COLLECTIVE R15, `(.L_x_2116) ;  /* 0x000000000f087348 */ /* 0x000fea0003c00000 */
[----:B------:R0:W1:Y:S02]  /*22df0*/  SHFL.IDX P6, R14, R13, R12, R11 ;  /* 0x0000000c0d0e7389 */ /* 0x00006400000c000b */
[----:B01----:R-:W-:Y:S01]  /*22e00*/  ENDCOLLECTIVE ;  /* 0x000000000000791b */ /* 0x003fe20003800000 */
.L_x_2116:
[----:B------:R-:W-:Y:S05]  /*22e10*/  BSYNC B1 ;  /* 0x0000000000017941 */ /* 0x000fea0003800000 */
.L_x_2115:
[----:B------:R-:W-:Y:S05]  /*22e20*/  BRA `(.L_x_2117) ;  /* 0xfffffe4c00507947 */ /* 0x000fea000383ffff */
.L_x_1934:
        /* <DEDUP_REMOVED lines=8> */
.L_x_2119:
[----:B------:R-:W-:Y:S05]  /*22eb0*/  BSYNC B1 ;  /* 0x0000000000017941 */ /* 0x000fea0003800000 */
.L_x_2118:
[----:B------:R-:W-:Y:S05]  /*22ec0*/  BRA `(.L_x_2120) ;  /* 0xfffffe4c00347947 */ /* 0x000fea000383ffff */
.L_x_1935:
        /* <DEDUP_REMOVED lines=8> */
.L_x_2122:
[----:B------:R-:W-:Y:S05]  /*22f50*/  BSYNC B1 ;  /* 0x0000000000017941 */ /* 0x000fea0003800000 */
.L_x_2121:
[----:B------:R-:W-:Y:S05]  /*22f60*/  BRA `(.L_x_2123) ;  /* 0xfffffe4c00187947 */ /* 0x000fea000383ffff */
.L_x_1936:
        /* <DEDUP_REMOVED lines=8> */
.L_x_2125:
[----:B------:R-:W-:Y:S05]  /*22ff0*/  BSYNC B1 ;  /* 0x0000000000017941 */ /* 0x000fea0003800000 */
.L_x_2124:
[----:B------:R-:W-:Y:S05]  /*23000*/  BRA `(.L_x_2126) ;  /* 0xfffffe4800fc7947 */ /* 0x000fea000383ffff */
.L_x_1938:
[----:B0-----:R0:W1:Y:S02]  /*23010*/  SYNCS.PHASECHK.TRANS64.TRYWAIT P1, [R16+URZ+0x31c00], R3 ;  /* 0x031c0003100075a7 */ /* 0x001064000802017f */
[----:B-1----:R-:W-:Y:S05]  /*23020*/  @!P1 NANOSLEEP.SYNCS 0x989680 ;  /* 0x009896800000995d */ /* 0x002fea0003900000 */
[----:B------:R-:W1:Y:S02]  /*23030*/  @!P1 SYNCS.PHASECHK.TRANS64 P1, [R16+URZ+0x31c00], R3 ;  /* 0x031c0003100095a7 */ /* 0x000e64000802007f */
[----:B-1----:R-:W-:Y:S05]  /*23040*/  @!P1 BRA `(.L_x_1938) ;  /* 0xfffffffc00f09947 */ /* 0x002fea000383ffff */
[----:B------:R-:W-:Y:S05]  /*23050*/  BRA `(.L_x_2127) ;  /* 0xfffffe4c00647947 */ /* 0x000fea000383ffff */
.L_x_1952:
[----:B------:R-:W-:Y:S01]  /*23060*/  BSSY B1, `(.L_x_2128) ;  /* 0x0000007000017945 */ /* 0x000fe20003800000 */
[----:B------:R-:W-:Y:S02]  /*23070*/  IMAD.MOV.U32 R12, RZ, RZ, RZ ;  /* 0x000000ffff0c7224 */ /* 0x000fe400078e00ff */
[----:B------:R-:W-:Y:S02]  /*23080*/  IMAD.MOV.U32 R11, RZ, RZ, 0x1e1f ;  /* 0x00001e1fff0b7424 */ /* 0x000fe400078e00ff */
[----:B------:R-:W-:-:S07]  /*23090*/  IMAD.MOV.U32 R15, RZ, RZ, -0x1 ;  /* 0xffffffffff0f7424 */ /* 0x000fce00078e00ff */
[----:B------:R-:W-:Y:S05]  /*230a0*/  WARPSYNC.COLLECTIVE R15, `(.L_x_2129) ;  /* 0x000000000f087348 */ /* 0x000fea0003c00000 */
[----:B------:R0:W1:Y:S02]  /*230b0*/  SHFL.IDX P6, R14, R13, R12, R11 ;  /* 0x0000000c0d0e7389 */ /* 0x00006400000c000b */
[----:B01----:R-:W-:Y:S01]  /*230c0*/  ENDCOLLECTIVE ;  /* 0x000000000000791b */ /* 0x003fe20003800000 */
.L_x_2129:
[----:B------:R-:W-:Y:S05]  /*230d0*/  BSYNC B1 ;  /* 0x0000000000017941 */ /* 0x000fea0003800000 */
.L_x_2128:
[----:B------:R-:W-:Y:S05]  /*230e0*/  BRA `(.L_x_2130) ;  /* 0xfffffe64006c7947 */ /* 0x000fea000383ffff */
.L_x_1953:
        /* <DEDUP_REMOVED lines=8> */
.L_x_2132:
[----:B------:R-:W-:Y:S05]  /*23170*/  BSYNC B1 ;  /* 0x0000000000017941 */ /* 0x000fea0003800000 */
.L_x_2131:
[----:B------:R-:W-:Y:S05]  /*23180*/  BRA `(.L_x_2133) ;  /* 0xfffffe6400507947 */ /* 0x000fea000383ffff */
.L_x_1954:
        /* <DEDUP_REMOVED lines=8> */
.L_x_2135:
[----:B------:R-:W-:Y:S05]  /*23210*/  BSYNC B1 ;  /* 0x0000000000017941 */ /* 0x000fea0003800000 */
.L_x_2134:
[----:B------:R-:W-:Y:S05]  /*23220*/  BRA `(.L_x_2136) ;  /* 0xfffffe6400347947 */ /* 0x000fea000383ffff */
.L_x_1955:
[----:B------:R-:W-:Y:S01]  /*23230*/  BSSY B1, `(.L_x_2137) ;  /* 0x0000008000017945 */ /* 0x000fe20003800000 */
[----:B------:R-:W-:Y:S01]  /*23240*/  IMAD.MOV.U32 R13, RZ, RZ, R0 ;  /* 0x000000ffff0d7224 */ /* 0x000fe200078e0000 */
[----:B------:R-:W-:Y:S01]  /*23250*/  MOV R11, 0x1e1f ;  /* 0x00001e1f000b7802 */ /* 0x000fe20000000f00 */
[----:B------:R-:W-:Y:S02]  /*23260*/  IMAD.MOV.U32 R12, RZ, RZ, RZ ;  /* 0x000000ffff0c7224 */ /* 0x000fe400078e00ff */
[----:B------:R-:W-:-:S07]  /*23270*/  IMAD.MOV.U32 R15, RZ, RZ, -0x1 ;  /* 0xffffffffff0f7424 */ /* 0x000fce00078e00ff */
[----:B------:R-:W-:Y:S05]  /*23280*/  WARPSYNC.COLLECTIVE R15, `(.L_x_2138) ;  /* 0x000000000f087348 */ /* 0x000fea0003c00000 */
[----:B------:R0:W1:Y:S02]  /*23290*/  SHFL.IDX P6, R14, R13, R12, R11 ;  /* 0x0000000c0d0e7389 */ /* 0x00006400000c000b */
[----:B01----:R-:W-:Y:S01]  /*232a0*/  ENDCOLLECTIVE ;  /* 0x000000000000791b */ /* 0x003fe20003800000 */
.L_x_2138:
[----:B------:R-:W-:Y:S05]  /*232b0*/  BSYNC B1 ;  /* 0x0000000000017941 */ /* 0x000fea0003800000 */
.L_x_2137:
[----:B------:R-:W-:Y:S05]  /*232c0*/  BRA `(.L_x_2139) ;  /* 0xfffffe6400187947 */ /* 0x000fea000383ffff */
.L_x_1957:
[----:B0-----:R0:W1:Y:S02]  /*232d0*/  SYNCS.PHASECHK.TRANS64.TRYWAIT P1, [R16+URZ+0x31c00], R3 ;  /* 0x031c0003100075a7 */ /* 0x001064000802017f */
[----:B-1----:R-:W-:Y:S05]  /*232e0*/  @!P1 NANOSLEEP.SYNCS 0x989680 ;  /* 0x009896800000995d */ /* 0x002fea0003900000 */
[----:B------:R-:W1:Y:S02]  /*232f0*/  @!P1 SYNCS.PHASECHK.TRANS64 P1, [R16+URZ+0x31c00], R3 ;  /* 0x031c0003100095a7 */ /* 0x000e64000802007f */
[----:B-1----:R-:W-:Y:S05]  /*23300*/  @!P1 BRA `(.L_x_1957) ;  /* 0xfffffffc00f09947 */ /* 0x002fea000383ffff */
[----:B------:R-:W-:Y:S05]  /*23310*/  BRA `(.L_x_2140) ;  /* 0xfffffe6400847947 */ /* 0x000fea000383ffff */
.L_x_1965:
[----:B-1----:R1:W3:Y:S02]  /*23320*/  SYNCS.PHASECHK.TRANS64.TRYWAIT P1, [R0+URZ+0x31c30], R5 ;  /* 0x031c3005000075a7 */ /* 0x0022e4000802017f */
[----:B---3--:R-:W-:Y:S05]  /*23330*/  @!P1 NANOSLEEP.SYNCS 0x989680 ;  /* 0x009896800000995d */ /* 0x008fea0003900000 */
[----:B------:R-:W3:Y:S02]  /*23340*/  @!P1 SYNCS.PHASECHK.TRANS64 P1, [R0+URZ+0x31c30], R5 ;  /* 0x031c3005000095a7 */ /* 0x000ee4000802007f */
[----:B---3--:R-:W-:Y:S05]  /*23350*/  @!P1 BRA `(.L_x_1965) ;  /* 0xfffffffc00f09947 */ /* 0x008fea000383ffff */
[----:B------:R-:W-:Y:S05]  /*23360*/  BRA `(.L_x_1964) ;  /* 0xfffffe7c00187947 */ /* 0x000fea000383ffff */
.L_x_1971:
[----:B-1----:R1:W2:Y:S02]  /*23370*/  SYNCS.PHASECHK.TRANS64.TRYWAIT P3, [R20+URZ+0x31c30], R21 ;  /* 0x031c3015140075a7 */ /* 0x0022a4000806017f */
[----:B--2---:R-:W-:Y:S05]  /*23380*/  @!P3 NANOSLEEP.SYNCS 0x989680 ;  /* 0x009896800000b95d */ /* 0x004fea0003900000 */
[----:B------:R-:W2:Y:S02]  /*23390*/  @!P3 SYNCS.PHASECHK.TRANS64 P3, [R20+URZ+0x31c30], R21 ;  /* 0x031c30151400b5a7 */ /* 0x000ea4000806007f */
[----:B--2---:R-:W-:Y:S05]  /*233a0*/  @!P3 BRA `(.L_x_1971) ;  /* 0xfffffffc00f0b947 */ /* 0x004fea000383ffff */
[----:B------:R-:W-:Y:S05]  /*233b0*/  BRA `(.L_x_1970) ;  /* 0xfffffec800d07947 */ /* 0x000fea000383ffff */
.L_x_1975:
[----:B-1----:R1:W2:Y:S02]  /*233c0*/  SYNCS.PHASECHK.TRANS64.TRYWAIT P2, [R21+URZ+0x31c50], R20 ;  /* 0x031c5014150075a7 */ /* 0x0022a4000804017f */
[----:B--2---:R-:W-:Y:S05]  /*233d0*/  @!P2 NANOSLEEP.SYNCS 0x989680 ;  /* 0x009896800000a95d */ /* 0x004fea0003900000 */
[----:B------:R-:W2:Y:S02]  /*233e0*/  @!P2 SYNCS.PHASECHK.TRANS64 P2, [R21+URZ+0x31c50], R20 ;  /* 0x031c50141500a5a7 */ /* 0x000ea4000804007f */
[----:B--2---:R-:W-:Y:S05]  /*233f0*/  @!P2 BRA `(.L_x_1975) ;  /* 0xfffffffc00f0a947 */ /* 0x004fea000383ffff */
[----:B------:R-:W-:Y:S05]  /*23400*/  BRA `(.L_x_1972) ;  /* 0xfffffeec00d87947 */ /* 0x000fea000383ffff */
.L_x_1982:
[----:B--2---:R2:W3:Y:S02]  /*23410*/  SYNCS.PHASECHK.TRANS64.TRYWAIT P3, [R20+URZ+0x31c30], R21 ;  /* 0x031c3015140075a7 */ /* 0x0044e4000806017f */
[----:B---3--:R-:W-:Y:S05]  /*23420*/  @!P3 NANOSLEEP.SYNCS 0x989680 ;  /* 0x009896800000b95d */ /* 0x008fea0003900000 */
[----:B------:R-:W3:Y:S02]  /*23430*/  @!P3 SYNCS.PHASECHK.TRANS64 P3, [R20+URZ+0x31c30], R21 ;  /* 0x031c30151400b5a7 */ /* 0x000ee4000806007f */
[----:B---3--:R-:W-:Y:S05]  /*23440*/  @!P3 BRA `(.L_x_1982) ;  /* 0xfffffffc00f0b947 */ /* 0x008fea000383ffff */
[----:B------:R-:W-:Y:S05]  /*23450*/  BRA `(.L_x_1981) ;  /* 0xffffff24009c7947 */ /* 0x000fea000383ffff */
.L_x_1986:
[----:B-1----:R1:W2:Y:S02]  /*23460*/  SYNCS.PHASECHK.TRANS64.TRYWAIT P2, [R20+URZ+0x31c50], R14 ;  /* 0x031c500e140075a7 */ /* 0x0022a4000804017f */
[----:B--2---:R-:W-:Y:S05]  /*23470*/  @!P2 NANOSLEEP.SYNCS 0x989680 ;  /* 0x009896800000a95d */ /* 0x004fea0003900000 */
[----:B------:R-:W2:Y:S02]  /*23480*/  @!P2 SYNCS.PHASECHK.TRANS64 P2, [R20+URZ+0x31c50], R14 ;  /* 0x031c500e1400a5a7 */ /* 0x000ea4000804007f */
[----:B--2---:R-:W-:Y:S05]  /*23490*/  @!P2 BRA `(.L_x_1986) ;  /* 0xfffffffc00f0a947 */ /* 0x004fea000383ffff */
[----:B------:R-:W-:Y:S05]  /*234a0*/  BRA `(.L_x_1983) ;  /* 0xffffff48009c7947 */ /* 0x000fea000383ffff */
.L_x_1991:
[----:B---3--:R3:W4:Y:S02]  /*234b0*/  SYNCS.PHASECHK.TRANS64.TRYWAIT P0, [R7+URZ+0x31c50], R0 ;  /* 0x031c5000070075a7 */ /* 0x008724000800017f */
[----:B----4-:R-:W-:Y:S05]  /*234c0*/  @!P0 NANOSLEEP.SYNCS 0x989680 ;  /* 0x009896800000895d */ /* 0x010fea0003900000 */
[----:B------:R-:W4:Y:S02]  /*234d0*/  @!P0 SYNCS.PHASECHK.TRANS64 P0, [R7+URZ+0x31c50], R0 ;  /* 0x031c5000070085a7 */ /* 0x000f24000800007f */
[----:B----4-:R-:W-:Y:S05]  /*234e0*/  @!P0 BRA `(.L_x_1991) ;  /* 0xfffffffc00f08947 */ /* 0x010fea000383ffff */
[----:B------:R-:W-:Y:S05]  /*234f0*/  BRA `(.L_x_1990) ;  /* 0xffffff7400c87947 */ /* 0x000fea000383ffff */
.L_x_2017:
        /* <DEDUP_REMOVED lines=8> */
[----:B-1----:R-:W-:Y:S05]  /*23580*/  WARPSYNC.COLLECTIVE R15, `(.L_x_2142) ;  /* 0x000000000f087348 */ /* 0x002fea0003c00000 */
[----:B------:R0:W2:Y:S02]  /*23590*/  SHFL.IDX P6, R14, R13, R12, R11 ;  /* 0x0000000c0d0e7389 */ /* 0x0000a400000c000b */
[----:B012---:R-:W-:Y:S01]  /*235a0*/  ENDCOLLECTIVE ;  /* 0x000000000000791b */ /* 0x007fe20003800000 */
.L_x_2142:
[----:B------:R-:W-:Y:S05]  /*235b0*/  BSYNC B1 ;  /* 0x0000000000017941 */ /* 0x000fea0003800000 */
.L_x_2141:
[----:B------:R-:W-:Y:S05]  /*235c0*/  BRA `(.L_x_2143) ;  /* 0xffffffac00e87947 */ /* 0x000fea000383ffff */
.L_x_2018:
[----:B------:R-:W-:Y:S01]  /*235d0*/  BSSY B1, `(.L_x_2144) ;  /* 0x0000006000017945 */ /* 0x000fe20003800000 */
[----:B------:R-:W-:-:S07]  /*235e0*/  IMAD.MOV.U32 R15, RZ, RZ, -0x1 ;  /* 0xffffffffff0f7424 */ /* 0x000fce00078e00ff */
[----:B-1----:R-:W-:Y:S05]  /*235f0*/  WARPSYNC.COLLECTIVE R15, `(.L_x_2145) ;  /* 0x000000000f0c7348 */ /* 0x002fea0003c00000 */
[----:B------:R-:W-:Y:S02]  /*23600*/  ELECT P6, UR62, PT ;  /* 0x00000000003e782f */ /* 0x000fe400038c0000 */
[----:B------:R-:W-:Y:S01]  /*23610*/  MOV R14, UR62 ;  /* 0x0000003e000e7c02 */ /* 0x000fe20008000f00 */
[----:B-1----:R-:W-:Y:S10]  /*23620*/  ENDCOLLECTIVE ;  /* 0x000000000000791b */ /* 0x002ff40003800000 */
.L_x_2145:
[----:B------:R-:W-:Y:S05]  /*23630*/  BSYNC B1 ;  /* 0x0000000000017941 */ /* 0x000fea0003800000 */
.L_x_2144:
[----:B------:R-:W-:Y:S05]  /*23640*/  BRA `(.L_x_2146) ;  /* 0xffffffac00d47947 */ /* 0x000fea000383ffff */
.L_x_2020:
[----:B0-----:R0:W2:Y:S02]  /*23650*/  SYNCS.PHASECHK.TRANS64.TRYWAIT P0, [R6+URZ+0x31c20], R7 ;  /* 0x031c2007060075a7 */ /* 0x0010a4000800017f */
[----:B--2---:R-:W-:Y:S05]  /*23660*/  @!P0 NANOSLEEP.SYNCS 0x989680 ;  /* 0x009896800000895d */ /* 0x004fea0003900000 */
[----:B------:R-:W2:Y:S02]  /*23670*/  @!P0 SYNCS.PHASECHK.TRANS64 P0, [R6+URZ+0x31c20], R7 ;  /* 0x031c2007060085a7 */ /* 0x000ea4000800007f */
[----:B--2---:R-:W-:Y:S05]  /*23680*/  @!P0 BRA `(.L_x_2020) ;  /* 0xfffffffc00f08947 */ /* 0x004fea000383ffff */
[----:B------:R-:W-:Y:S05]  /*23690*/  BRA `(.L_x_2147) ;  /* 0xffffffac00f07947 */ /* 0x000fea000383ffff */
.L_x_2023:
[----:B0-----:R0:W2:Y:S02]  /*236a0*/  SYNCS.PHASECHK.TRANS64.TRYWAIT P0, [R8+URZ+0x31ca0], R7 ;  /* 0x031ca007080075a7 */ /* 0x0010a4000800017f */
[----:B--2---:R-:W-:Y:S05]  /*236b0*/  @!P0 NANOSLEEP.SYNCS 0x989680 ;  /* 0x009896800000895d */ /* 0x004fea0003900000 */
[----:B------:R-:W2:Y:S02]  /*236c0*/  @!P0 SYNCS.PHASECHK.TRANS64 P0, [R8+URZ+0x31ca0], R7 ;  /* 0x031ca007080085a7 */ /* 0x000ea4000800007f */
[----:B--2---:R-:W-:Y:S05]  /*236d0*/  @!P0 BRA `(.L_x_2023) ;  /* 0xfffffffc00f08947 */ /* 0x004fea000383ffff */
[----:B------:R-:W-:Y:S05]  /*236e0*/  BRA `(.L_x_2148) ;  /* 0xffffffac00f87947 */ /* 0x000fea000383ffff */
.L_x_2025:
[----:B--2---:R2:W3:Y:S02]  /*236f0*/  SYNCS.PHASECHK.TRANS64.TRYWAIT P0, [R8+URZ+0x31cc0], R7 ;  /* 0x031cc007080075a7 */ /* 0x0044e4000800017f */
[----:B---3--:R-:W-:Y:S05]  /*23700*/  @!P0 NANOSLEEP.SYNCS 0x989680 ;  /* 0x009896800000895d */ /* 0x008fea0003900000 */
[----:B------:R-:W3:Y:S02]  /*23710*/  @!P0 SYNCS.PHASECHK.TRANS64 P0, [R8+URZ+0x31cc0], R7 ;  /* 0x031cc007080085a7 */ /* 0x000ee4000800007f */
[----:B---3--:R-:W-:Y:S05]  /*23720*/  @!P0 BRA `(.L_x_2025) ;  /* 0xfffffffc00f08947 */ /* 0x008fea000383ffff */
[----:B------:R-:W-:Y:S05]  /*23730*/  BRA `(.L_x_2149) ;  /* 0xffffffb000787947 */ /* 0x000fea000383ffff */
.L_x_2029:
[----:B0-----:R0:W2:Y:S02]  /*23740*/  SYNCS.PHASECHK.TRANS64.TRYWAIT P0, [R7+URZ+0x31ca0], R8 ;  /* 0x031ca008070075a7 */ /* 0x0010a4000800017f */
[----:B--2---:R-:W-:Y:S05]  /*23750*/  @!P0 NANOSLEEP.SYNCS 0x989680 ;  /* 0x009896800000895d */ /* 0x004fea0003900000 */
[----:B------:R-:W2:Y:S02]  /*23760*/  @!P0 SYNCS.PHASECHK.TRANS64 P0, [R7+URZ+0x31ca0], R8 ;  /* 0x031ca008070085a7 */ /* 0x000ea4000800007f */
[----:B--2---:R-:W-:Y:S05]  /*23770*/  @!P0 BRA `(.L_x_2029) ;  /* 0xfffffffc00f08947 */ /* 0x004fea000383ffff */
[----:B------:R-:W-:Y:S05]  /*23780*/  BRA `(.L_x_2150) ;  /* 0xffffffb400207947 */ /* 0x000fea000383ffff */
.L_x_2031:
[----:B--2---:R2:W3:Y:S02]  /*23790*/  SYNCS.PHASECHK.TRANS64.TRYWAIT P1, [R7+URZ+0x31cc0], R8 ;  /* 0x031cc008070075a7 */ /* 0x0044e4000802017f */
[----:B---3--:R-:W-:Y:S05]  /*237a0*/  @!P1 NANOSLEEP.SYNCS 0x989680 ;  /* 0x009896800000995d */ /* 0x008fea0003900000 */
[----:B------:R-:W3:Y:S02]  /*237b0*/  @!P1 SYNCS.PHASECHK.TRANS64 P1, [R7+URZ+0x31cc0], R8 ;  /* 0x031cc008070095a7 */ /* 0x000ee4000802007f */
[----:B---3--:R-:W-:Y:S05]  /*237c0*/  @!P1 BRA `(.L_x_2031) ;  /* 0xfffffffc00f09947 */ /* 0x008fea000383ffff */
[----:B------:R-:W-:Y:S05]  /*237d0*/  BRA `(.L_x_2151) ;  /* 0xffffffb4009c7947 */ /* 0x000fea000383ffff */
.L_x_2043:
        /* <DEDUP_REMOVED lines=11> */
.L_x_2153:
[----:B------:R-:W-:Y:S05]  /*23890*/  BSYNC B0 ;  /* 0x0000000000007941 */ /* 0x000fea0003800000 */
.L_x_2152:
[----:B------:R-:W-:Y:S05]  /*238a0*/  BRA `(.L_x_2154) ;  /* 0xffffffc000707947 */ /* 0x000fea000383ffff */
.L_x_2044:
[----:B------:R-:W-:Y:S01]  /*238b0*/  BSSY B0, `(.L_x_2155) ;  /* 0x0000006000007945 */ /* 0x000fe20003800000 */
[----:B------:R-:W-:-:S07]  /*238c0*/  IMAD.MOV.U32 R15, RZ, RZ, -0x1 ;  /* 0xffffffffff0f7424 */ /* 0x000fce00078e00ff */
[----:B-1----:R-:W-:Y:S05]  /*238d0*/  WARPSYNC.COLLECTIVE R15, `(.L_x_2156) ;  /* 0x000000000f0c7348 */ /* 0x002fea0003c00000 */
[----:B------:R-:W-:Y:S02]  /*238e0*/  ELECT P6, UR62, PT ;  /* 0x00000000003e782f */ /* 0x000fe400038c0000 */
[----:B------:R-:W-:Y:S01]  /*238f0*/  MOV R14, UR62 ;  /* 0x0000003e000e7c02 */ /* 0x000fe20008000f00 */
[----:B-1----:R-:W-:Y:S10]  /*23900*/  ENDCOLLECTIVE ;  /* 0x000000000000791b */ /* 0x002ff40003800000 */
.L_x_2156:
[----:B------:R-:W-:Y:S05]  /*23910*/  BSYNC B0 ;  /* 0x0000000000007941 */ /* 0x000fea0003800000 */
.L_x_2155:
[----:B------:R-:W-:Y:S05]  /*23920*/  BRA `(.L_x_2157) ;  /* 0xffffffc000607947 */ /* 0x000fea000383ffff */
.L_x_2047:
[----:B--2---:R2:W3:Y:S02]  /*23930*/  SYNCS.PHASECHK.TRANS64.TRYWAIT P0, [R5+URZ+0x31c40], R4 ;  /* 0x031c4004050075a7 */ /* 0x0044e4000800017f */
[----:B---3--:R-:W-:Y:S05]  /*23940*/  @!P0 NANOSLEEP.SYNCS 0x989680 ;  /* 0x009896800000895d */ /* 0x008fea0003900000 */
[----:B------:R-:W3:Y:S02]  /*23950*/  @!P0 SYNCS.PHASECHK.TRANS64 P0, [R5+URZ+0x31c40], R4 ;  /* 0x031c4004050085a7 */ /* 0x000ee4000800007f */
[----:B---3--:R-:W-:Y:S05]  /*23960*/  @!P0 BRA `(.L_x_2047) ;  /* 0xfffffffc00f08947 */ /* 0x008fea000383ffff */
[----:B------:R-:W-:Y:S05]  /*23970*/  BRA `(.L_x_2158) ;  /* 0xffffffc000b87947 */ /* 0x000fea000383ffff */
.L_x_2050:
[----:B0-----:R0:W2:Y:S02]  /*23980*/  SYNCS.PHASECHK.TRANS64.TRYWAIT P0, [R27+URZ+0x31c20], R4 ;  /* 0x031c20041b0075a7 */ /* 0x0010a4000800017f */
[----:B--2---:R-:W-:Y:S05]  /*23990*/  @!P0 NANOSLEEP.SYNCS 0x989680 ;  /* 0x009896800000895d */ /* 0x004fea0003900000 */
[----:B------:R-:W2:Y:S02]  /*239a0*/  @!P0 SYNCS.PHASECHK.TRANS64 P0, [R27+URZ+0x31c20], R4 ;  /* 0x031c20041b0085a7 */ /* 0x000ea4000800007f */
[----:B--2---:R-:W-:Y:S05]  /*239b0*/  @!P0 BRA `(.L_x_2050) ;  /* 0xfffffffc00f08947 */ /* 0x004fea000383ffff */
[----:B------:R-:W-:Y:S05]  /*239c0*/  BRA `(.L_x_2159) ;  /* 0xffffffc400e87947 */ /* 0x000fea000383ffff */
.L_x_2058:
[----:B0-----:R0:W2:Y:S02]  /*239d0*/  SYNCS.PHASECHK.TRANS64.TRYWAIT P0, [R3+URZ+0x31c40], R2 ;  /* 0x031c4002030075a7 */ /* 0x0010a4000800017f */
[----:B--2---:R-:W-:Y:S05]  /*239e0*/  @!P0 NANOSLEEP.SYNCS 0x989680 ;  /* 0x009896800000895d */ /* 0x004fea0003900000 */
[----:B------:R-:W2:Y:S02]  /*239f0*/  @!P0 SYNCS.PHASECHK.TRANS64 P0, [R3+URZ+0x31c40], R2 ;  /* 0x031c4002030085a7 */ /* 0x000ea4000800007f */
[----:B--2---:R-:W-:Y:S05]  /*23a00*/  @!P0 BRA `(.L_x_2058) ;  /* 0xfffffffc00f08947 */ /* 0x004fea000383ffff */
[----:B------:R-:W-:Y:S05]  /*23a10*/  BRA `(.L_x_2160) ;  /* 0xffffffc8008c7947 */ /* 0x000fea000383ffff */
.L_x_2060:
[----:B0-----:R0:W2:Y:S02]  /*23a20*/  SYNCS.PHASECHK.TRANS64.TRYWAIT P0, [R2+URZ+0x60], R5 ;  /* 0x00006005020075a7 */ /* 0x0010a4000800017f */
[----:B--2---:R-:W-:Y:S05]  /*23a30*/  @!P0 NANOSLEEP.SYNCS 0x989680 ;  /* 0x009896800000895d */ /* 0x004fea0003900000 */
[----:B------:R-:W2:Y:S02]  /*23a40*/  @!P0 SYNCS.PHASECHK.TRANS64 P0, [R2+URZ+0x60], R5 ;  /* 0x00006005020085a7 */ /* 0x000ea4000800007f */
[----:B--2---:R-:W-:Y:S05]  /*23a50*/  @!P0 BRA `(.L_x_2060) ;  /* 0xfffffffc00f08947 */ /* 0x004fea000383ffff */
[----:B------:R-:W-:Y:S05]  /*23a60*/  BRA `(.L_x_2161) ;  /* 0xffffffcc00187947 */ /* 0x000fea000383ffff */
.L_x_2065:
[----:B--2---:R2:W3:Y:S02]  /*23a70*/  SYNCS.PHASECHK.TRANS64.TRYWAIT P0, [R3+URZ+0x31c40], R2 ;  /* 0x031c4002030075a7 */ /* 0x0044e4000800017f */
[----:B---3--:R-:W-:Y:S05]  /*23a80*/  @!P0 NANOSLEEP.SYNCS 0x989680 ;  /* 0x009896800000895d */ /* 0x008fea0003900000 */
[----:B------:R-:W3:Y:S02]  /*23a90*/  @!P0 SYNCS.PHASECHK.TRANS64 P0, [R3+URZ+0x31c40], R2 ;  /* 0x031c4002030085a7 */ /* 0x000ee4000800007f */
[----:B---3--:R-:W-:Y:S05]  /*23aa0*/  @!P0 BRA `(.L_x_2065) ;  /* 0xfffffffc00f08947 */ /* 0x008fea000383ffff */
[----:B------:R-:W-:Y:S05]  /*23ab0*/  BRA `(.L_x_2162) ;  /* 0xffffffd0004c7947 */ /* 0x000fea000383ffff */
.L_x_2067:
[----:B0-----:R0:W2:Y:S02]  /*23ac0*/  SYNCS.PHASECHK.TRANS64.TRYWAIT P1, [R3+URZ+0x60], R24 ;  /* 0x00006018030075a7 */ /* 0x0010a4000802017f */
[----:B--2---:R-:W-:Y:S05]  /*23ad0*/  @!P1 NANOSLEEP.SYNCS 0x989680 ;  /* 0x009896800000995d */ /* 0x004fea0003900000 */
[----:B------:R-:W2:Y:S02]  /*23ae0*/  @!P1 SYNCS.PHASECHK.TRANS64 P1, [R3+URZ+0x60], R24 ;  /* 0x00006018030095a7 */ /* 0x000ea4000802007f */
[----:B--2---:R-:W-:Y:S05]  /*23af0*/  @!P1 BRA `(.L_x_2067) ;  /* 0xfffffffc00f09947 */ /* 0x004fea000383ffff */
[----:B------:R-:W-:Y:S05]  /*23b00*/  BRA `(.L_x_2163) ;  /* 0xffffffd000d87947 */ /* 0x000fea000383ffff */
.L_x_2072:
[----:B--2---:R2:W3:Y:S02]  /*23b10*/  SYNCS.PHASECHK.TRANS64.TRYWAIT P0, [R2+URZ+0x31c40], R3 ;  /* 0x031c4003020075a7 */ /* 0x0044e4000800017f */
[----:B---3--:R-:W-:Y:S05]  /*23b20*/  @!P0 NANOSLEEP.SYNCS 0x989680 ;  /* 0x009896800000895d */ /* 0x008fea0003900000 */
[----:B------:R-:W3:Y:S02]  /*23b30*/  @!P0 SYNCS.PHASECHK.TRANS64 P0, [R2+URZ+0x31c40], R3 ;  /* 0x031c4003020085a7 */ /* 0x000ee4000800007f */
[----:B---3--:R-:W-:Y:S05]  /*23b40*/  @!P0 BRA `(.L_x_2072) ;  /* 0xfffffffc00f08947 */ /* 0x008fea000383ffff */
[----:B------:R-:W-:Y:S05]  /*23b50*/  BRA `(.L_x_2164) ;  /* 0xffffffd400e47947 */ /* 0x000fea000383ffff */
.L_x_2074:
[----:B0-----:R0:W2:Y:S02]  /*23b60*/  SYNCS.PHASECHK.TRANS64.TRYWAIT P1, [R2+URZ+0x60], R11 ;  /* 0x0000600b020075a7 */ /* 0x0010a4000802017f */
[----:B--2---:R-:W-:Y:S05]  /*23b70*/  @!P1 NANOSLEEP.SYNCS 0x989680 ;  /* 0x009896800000995d */ /* 0x004fea0003900000 */
[----:B------:R-:W2:Y:S02]  /*23b80*/  @!P1 SYNCS.PHASECHK.TRANS64 P1, [R2+URZ+0x60], R11 ;  /* 0x0000600b020095a7 */ /* 0x000ea4000802007f */
[----:B--2---:R-:W-:Y:S05]  /*23b90*/  @!P1 BRA `(.L_x_2074) ;  /* 0xfffffffc00f09947 */ /* 0x004fea000383ffff */
[----:B------:R-:W-:Y:S05]  /*23ba0*/  BRA `(.L_x_2165) ;  /* 0xffffffd800787947 */ /* 0x000fea000383ffff */
.L_x_2081:
[----:B--2---:R2:W3:Y:S02]  /*23bb0*/  SYNCS.PHASECHK.TRANS64.TRYWAIT P0, [R3+URZ+0x31c60], R2 ;  /* 0x031c6002030075a7 */ /* 0x0044e4000800017f */
[----:B---3--:R-:W-:Y:S05]  /*23bc0*/  @!P0 NANOSLEEP.SYNCS 0x989680 ;  /* 0x009896800000895d */ /* 0x008fea0003900000 */
[----:B------:R-:W3:Y:S02]  /*23bd0*/  @!P0 SYNCS.PHASECHK.TRANS64 P0, [R3+URZ+0x31c60], R2 ;  /* 0x031c6002030085a7 */ /* 0x000ee4000800007f */
[----:B---3--:R-:W-:Y:S05]  /*23be0*/  @!P0 BRA `(.L_x_2081) ;  /* 0xfffffffc00f08947 */ /* 0x008fea000383ffff */
[----:B------:R-:W-:Y:S05]  /*23bf0*/  BRA `(.L_x_2166) ;  /* 0xffffffdc00647947 */ /* 0x000fea000383ffff */
.L_x_2083:
[----:B------:R-:W-:Y:S01]  /*23c00*/  BSSY B0, `(.L_x_2167) ;  /* 0x0000008000007945 */ /* 0x000fe20003800000 */
[----:B------:R-:W-:Y:S02]  /*23c10*/  IMAD.MOV.U32 R13, RZ, RZ, R16 ;  /* 0x000000ffff0d7224 */ /* 0x000fe400078e0010 */
[----:B------:R-:W-:Y:S02]  /*23c20*/  IMAD.MOV.U32 R12, RZ, RZ, RZ ;  /* 0x000000ffff0c7224 */ /* 0x000fe400078e00ff */
[----:B------:R-:W-:Y:S02]  /*23c30*/  IMAD.MOV.U32 R11, RZ, RZ, 0x1f ;  /* 0x0000001fff0b7424 */ /* 0x000fe400078e00ff */
[----:B------:R-:W-:-:S07]  /*23c40*/  IMAD.MOV.U32 R15, RZ, RZ, -0x1 ;  /* 0xffffffffff0f7424 */ /* 0x000fce00078e00ff */
[----:B-1----:R-:W-:Y:S05]  /*23c50*/  WARPSYNC.COLLECTIVE R15, `(.L_x_2168) ;  /* 0x000000000f087348 */ /* 0x002fea0003c00000 */
[----:B------:R0:W2:Y:S02]  /*23c60*/  SHFL.IDX P6, R14, R13, R12, R11 ;  /* 0x0000000c0d0e7389 */ /* 0x0000a400000c000b */
[----:B012---:R-:W-:Y:S01]  /*23c70*/  ENDCOLLECTIVE ;  /* 0x000000000000791b */ /* 0x007fe20003800000 */
.L_x_2168:
[----:B------:R-:W-:Y:S05]  /*23c80*/  BSYNC B0 ;  /* 0x0000000000007941 */ /* 0x000fea0003800000 */
.L_x_2167:
        /* <DEDUP_REMOVED lines=8> */
.L_x_2169:
[----:B------:R-:W-:Y:S01]  /*23d10*/  IMAD.MOV.U32 R5, RZ, RZ, R14 ;  /* 0x000000ffff057224 */ /* 0x000fe200078e000e */
[----:B------:R-:W-:Y:S06]  /*23d20*/  BRA `(.L_x_2170) ;  /* 0xffffffdc00d87947 */ /* 0x000fec000383ffff */
.L_x_2086:
[----:B------:R-:W-:Y:S01]  /*23d30*/  BSSY B0, `(.L_x_2171) ;  /* 0x0000008000007945 */ /* 0x000fe20003800000 */
[----:B-----5:R-:W-:Y:S02]  /*23d40*/  IMAD.MOV.U32 R13, RZ, RZ, R2 ;  /* 0x000000ffff0d7224 */ /* 0x020fe400078e0002 */
[----:B------:R-:W-:Y:S02]  /*23d50*/  IMAD.MOV.U32 R12, RZ, RZ, 0x1 ;  /* 0x00000001ff0c7424 */ /* 0x000fe400078e00ff */
[----:B------:R-:W-:Y:S02]  /*23d60*/  IMAD.MOV.U32 R11, RZ, RZ, RZ ;  /* 0x000000ffff0b7224 */ /* 0x000fe400078e00ff */
[----:B------:R-:W-:-:S07]  /*23d70*/  IMAD.MOV.U32 R15, RZ, RZ, -0x1 ;  /* 0xffffffffff0f7424 */ /* 0x000fce00078e00ff */
[----:B01234-:R-:W-:Y:S05]  /*23d80*/  WARPSYNC.COLLECTIVE R15, `(.L_x_2172) ;  /* 0x000000000f087348 */ /* 0x01ffea0003c00000 */
[----:B------:R0:W0:Y:S02]  /*23d90*/  SHFL.UP P6, R14, R13, R12, R11 ;  /* 0x0400000c0d0e7389 */ /* 0x00002400000c000b */
[----:B01234-:R-:W-:Y:S01]  /*23da0*/  ENDCOLLECTIVE ;  /* 0x000000000000791b */ /* 0x01ffe20003800000 */
.L_x_2172:
[----:B------:R-:W-:Y:S05]  /*23db0*/  BSYNC B0 ;  /* 0x0000000000007941 */ /* 0x000fea0003800000 */
.L_x_2171:
        /* <DEDUP_REMOVED lines=10> */
.L_x_2173:
        /* <DEDUP_REMOVED lines=8> */
.L_x_2174:
        /* <DEDUP_REMOVED lines=8> */
.L_x_2175:
        /* <DEDUP_REMOVED lines=8> */
.L_x_2176:
        /* <DEDUP_REMOVED lines=8> */
.L_x_2177:
[----:B------:R-:W-:Y:S05]  /*24060*/  BRA `(.L_x_2178) ;  /* 0xffffffdc00987947 */ /* 0x000fea000383ffff */
.L_x_2091:
        /* <DEDUP_REMOVED lines=8> */
.L_x_2180:
[----:B------:R-:W-:Y:S05]  /*240f0*/  BSYNC B0 ;  /* 0x0000000000007941 */ /* 0x000fea0003800000 */
.L_x_2179:
        /* <DEDUP_REMOVED lines=10> */
.L_x_2181:
        /* <DEDUP_REMOVED lines=8> */
.L_x_2182:
        /* <DEDUP_REMOVED lines=8> */
.L_x_2183:
        /* <DEDUP_REMOVED lines=8> */
.L_x_2184:
        /* <DEDUP_REMOVED lines=8> */
.L_x_2185:
[----:B------:R-:W-:Y:S05]  /*243a0*/  BRA `(.L_x_2186) ;  /* 0xffffffdc00787947 */ /* 0x000fea000383ffff */
.L_x_2093:
[----:B------:R-:W-:Y:S01]  /*243b0*/  BSSY B0, `(.L_x_2187) ;  /* 0x0000006000007945 */ /* 0x000fe20003800000 */
[----:B------:R-:W-:Y:S02]  /*243c0*/  PLOP3.LUT P6, PT, P6, PT, PT, 0x8, 0x0 ;  /* 0x000000000000781c */ /* 0x000fe400037ce170 */
[----:B------:R-:W-:-:S11]  /*243d0*/  MOV R15, 0xffffffff ;  /* 0xffffffff000f7802 */ /* 0x000fd60000000f00 */
[----:B01----:R-:W-:Y:S05]  /*243e0*/  WARPSYNC.COLLECTIVE R15, `(.L_x_2188) ;  /* 0x000000000f087348 */ /* 0x003fea0003c00000 */
[----:B------:R-:W-:Y:S01]  /*243f0*/  VOTE.ANY R14, PT, P6 ;  /* 0x00000000000e7806 */ /* 0x000fe200030e0100 */
[----:B01----:R-:W-:Y:S06]  /*24400*/  ENDCOLLECTIVE ;  /* 0x000000000000791b */ /* 0x003fec0003800000 */
.L_x_2188:
[----:B------:R-:W-:Y:S05]  /*24410*/  BSYNC B0 ;  /* 0x0000000000007941 */ /* 0x000fea0003800000 */
.L_x_2187:
        /* <DEDUP_REMOVED lines=9> */
.L_x_2189:
[----:B------:R-:W-:Y:S01]  /*244b0*/  IMAD.MOV.U32 R17, RZ, RZ, R14 ;  /* 0x000000ffff117224 */ /* 0x000fe200078e000e */
[----:B------:R-:W-:Y:S06]  /*244c0*/  BRA `(.L_x_2190) ;  /* 0xffffffdc00687947 */ /* 0x000fec000383ffff */
.L_x_2095:
[----:B------:R-:W-:Y:S01]  /*244d0*/  BSSY B0, `(.L_x_2191) ;  /* 0x0000007000007945 */ /* 0x000fe20003800000 */
[----:B------:R-:W-:Y:S02]  /*244e0*/  IMAD.MOV.U32 R13, RZ, RZ, R8 ;  /* 0x000000ffff0d7224 */ /* 0x000fe400078e0008 */
[----:B------:R-:W-:Y:S02]  /*244f0*/  IMAD.MOV.U32 R11, RZ, RZ, 0x1f ;  /* 0x0000001fff0b7424 */ /* 0x000fe400078e00ff */
[----:B------:R-:W-:-:S07]  /*24500*/  IMAD.MOV.U32 R15, RZ, RZ, -0x1 ;  /* 0xffffffffff0f7424 */ /* 0x000fce00078e00ff */
[----:B0123--:R-:W-:Y:S05]  /*24510*/  WARPSYNC.COLLECTIVE R15, `(.L_x_2192) ;  /* 0x000000000f087348 */ /* 0x00ffea0003c00000 */
[----:B------:R4:W0:Y:S02]  /*24520*/  SHFL.IDX P6, R14, R13, R12, R11 ;  /* 0x0000000c0d0e7389 */ /* 0x00082400000c000b */
[----:B01234-:R-:W-:Y:S01]  /*24530*/  ENDCOLLECTIVE ;  /* 0x000000000000791b */ /* 0x01ffe20003800000 */
.L_x_2192:
[----:B------:R-:W-:Y:S05]  /*24540*/  BSYNC B0 ;  /* 0x0000000000007941 */ /* 0x000fea0003800000 */
.L_x_2191:
[----:B------:R-:W-:Y:S05]  /*24550*/  BRA `(.L_x_2094) ;  /* 0xffffffdc00607947 */ /* 0x000fea000383ffff */
.L_x_2099:
[----:B0-----:R0:W2:Y:S02]  /*24560*/  SYNCS.PHASECHK.TRANS64.TRYWAIT P0, [R9+URZ+0x31c20], R0 ;  /* 0x031c2000090075a7 */ /* 0x0010a4000800017f */
[----:B--2---:R-:W-:Y:S05]  /*24570*/  @!P0 NANOSLEEP.SYNCS 0x989680 ;  /* 0x009896800000895d */ /* 0x004fea0003900000 */
[----:B------:R-:W2:Y:S02]  /*24580*/  @!P0 SYNCS.PHASECHK.TRANS64 P0, [R9+URZ+0x31c20], R0 ;  /* 0x031c2000090085a7 */ /* 0x000ea4000800007f */
[----:B--2---:R-:W-:Y:S05]  /*24590*/  @!P0 BRA `(.L_x_2099) ;  /* 0xfffffffc00f08947 */ /* 0x004fea000383ffff */
[----:B------:R-:W-:Y:S05]  /*245a0*/  BRA `(.L_x_2193) ;  /* 0xffffffe000d07947 */ /* 0x000fea000383ffff */
.L_x_2100:
        /* <DEDUP_REMOVED lines=11> */
.L_x_2195:
[----:B------:R-:W-:Y:S05]  /*24660*/  BSYNC B0 ;  /* 0x0000000000007941 */ /* 0x000fea0003800000 */
.L_x_2194:
[----:B------:R-:W-:Y:S05]  /*24670*/  BRA `(.L_x_2196) ;  /* 0xffffffe000b87947 */ /* 0x000fea000383ffff */
.L_x_2101:
[----:B------:R-:W-:Y:S01]  /*24680*/  BSSY B0, `(.L_x_2197) ;  /* 0x0000006000007945 */ /* 0x000fe20003800000 */
[----:B------:R-:W-:-:S07]  /*24690*/  IMAD.MOV.U32 R15, RZ, RZ, -0x1 ;  /* 0xffffffffff0f7424 */ /* 0x000fce00078e00ff */
[----:B01----:R-:W-:Y:S05]  /*246a0*/  WARPSYNC.COLLECTIVE R15, `(.L_x_2198) ;  /* 0x000000000f0c7348 */ /* 0x003fea0003c00000 */
[----:B------:R-:W-:Y:S02]  /*246b0*/  ELECT P6, UR62, PT ;  /* 0x00000000003e782f */ /* 0x000fe400038c0000 */
[----:B------:R-:W-:Y:S01]  /*246c0*/  MOV R14, UR62 ;  /* 0x0000003e000e7c02 */ /* 0x000fe20008000f00 */
[----:B01----:R-:W-:Y:S10]  /*246d0*/  ENDCOLLECTIVE ;  /* 0x000000000000791b */ /* 0x003ff40003800000 */
.L_x_2198:
[----:B------:R-:W-:Y:S05]  /*246e0*/  BSYNC B0 ;  /* 0x0000000000007941 */ /* 0x000fea0003800000 */
.L_x_2197:
[----:B------:R-:W-:Y:S05]  /*246f0*/  BRA `(.L_x_2199) ;  /* 0xffffffe000ac7947 */ /* 0x000fea000383ffff */
.L_x_2103:
[----:B0-----:R0:W2:Y:S02]  /*24700*/  SYNCS.PHASECHK.TRANS64.TRYWAIT P0, [R7+URZ], R2 ;  /* 0x00000002070075a7 */ /* 0x0010a4000800017f */
[----:B--2---:R-:W-:Y:S05]  /*24710*/  @!P0 NANOSLEEP.SYNCS 0x989680 ;  /* 0x009896800000895d */ /* 0x004fea0003900000 */
[----:B------:R-:W2:Y:S02]  /*24720*/  @!P0 SYNCS.PHASECHK.TRANS64 P0, [R7+URZ], R2 ;  /* 0x00000002070085a7 */ /* 0x000ea4000800007f */
[----:B--2---:R-:W-:Y:S05]  /*24730*/  @!P0 BRA `(.L_x_2103) ;  /* 0xfffffffc00f08947 */ /* 0x004fea000383ffff */
[----:B------:R-:W-:Y:S05]  /*24740*/  BRA `(.L_x_2200) ;  /* 0xffffffe000e07947 */ /* 0x000fea000383ffff */
.L_x_2104:
[----:B--2---:R2:W3:Y:S02]  /*24750*/  SYNCS.PHASECHK.TRANS64.TRYWAIT P0, [R3+URZ], R0 ;  /* 0x00000000030075a7 */ /* 0x0044e4000800017f */
[----:B---3--:R-:W-:Y:S05]  /*24760*/  @!P0 NANOSLEEP.SYNCS 0x989680 ;  /* 0x009896800000895d */ /* 0x008fea0003900000 */
[----:B------:R-:W3:Y:S02]  /*24770*/  @!P0 SYNCS.PHASECHK.TRANS64 P0, [R3+URZ], R0 ;  /* 0x00000000030085a7 */ /* 0x000ee4000800007f */
[----:B---3--:R-:W-:Y:S05]  /*24780*/  @!P0 BRA `(.L_x_2104) ;  /* 0xfffffffc00f08947 */ /* 0x008fea000383ffff */
[----:B------:R-:W-:Y:S05]  /*24790*/  BRA `(.L_x_2201) ;  /* 0xffffffe000d47947 */ /* 0x000fea000383ffff */
.L_x_2106:
[----:B--2---:R2:W3:Y:S02]  /*247a0*/  SYNCS.PHASECHK.TRANS64.TRYWAIT P0, [R5+URZ], R2 ;  /* 0x00000002050075a7 */ /* 0x0044e4000800017f */
[----:B---3--:R-:W-:Y:S05]  /*247b0*/  @!P0 NANOSLEEP.SYNCS 0x989680 ;  /* 0x009896800000895d */ /* 0x008fea0003900000 */
[----:B------:R-:W3:Y:S02]  /*247c0*/  @!P0 SYNCS.PHASECHK.TRANS64 P0, [R5+URZ], R2 ;  /* 0x00000002050085a7 */ /* 0x000ee4000800007f */
[----:B---3--:R-:W-:Y:S05]  /*247d0*/  @!P0 BRA `(.L_x_2106) ;  /* 0xfffffffc00f08947 */ /* 0x008fea000383ffff */
[----:B------:R-:W-:Y:S05]  /*247e0*/  BRA `(.L_x_2202) ;  /* 0xffffffe000d87947 */ /* 0x000fea000383ffff */
.L_x_2203:
        /* <DEDUP_REMOVED lines=9> */
.L_x_2212:


//--------------------- .nv.global.init           --------------------------
	.section	.nv.global.init,"aw",@progbits
.nv.global.init:
	.type		$str$20,@object
	.size		$str$20,($str$21 - $str$20)
$str$20:
        /*0000*/ 	.byte	0x28, 0x61, 0x64, 0x64, 0x72, 0x65, 0x73, 0x73, 0x20, 0x26, 0x20, 0x6d, 0x61, 0x73, 0x6b, 0x29
        /*0010*/ 	.byte	0x20, 0x3d, 0x3d, 0x20, 0x30, 0x00
	.type		$str$21,@object
	.size		$str$21,(__unnamed_5 - $str$21)
$str$21:
        /*0016*/ 	.byte	0x2f, 0x74, 0x6d, 0x70, 0x2f, 0x6f, 0x73, 0x73, 0x5f, 0x6b, 0x65, 0x72, 0x6e, 0x65, 0x6c, 0x73
        /*0026*/ 	.byte	0x5f, 0x73, 0x72, 0x63, 0x2f, 0x66, 0x6c, 0x61, 0x73, 0x68, 0x5f, 0x61, 0x74, 0x74, 0x65, 0x6e
        /*0036*/ 	.byte	0x74, 0x69, 0x6f, 0x6e, 0x2f, 0x63, 0x73, 0x72, 0x63, 0x2f, 0x63, 0x75, 0x74, 0x6c, 0x61, 0x73
        /*0046*/ 	.byte	0x73, 0x2f, 0x69, 0x6e, 0x63, 0x6c, 0x75, 0x64, 0x65, 0x2f, 0x63, 0x75, 0x74, 0x65, 0x2f, 0x70
        /*0056*/ 	.byte	0x6f, 0x69, 0x6e, 0x74, 0x65, 0x72, 0x5f, 0x66, 0x6c, 0x61, 0x67, 0x67, 0x65, 0x64, 0x2e, 0x68
        /*0066*/ 	.byte	0x70, 0x70, 0x00
	.type		__unnamed_5,@object
	.size		__unnamed_5,(__unnamed_4 - __unnamed_5)
__unnamed_5:
        /* <DEDUP_REMOVED lines=24> */
	.type		__unnamed_4,@object
	.size		__unnamed_4,(__unnamed_9 - __unnamed_4)
__unnamed_4:
        /* <DEDUP_REMOVED lines=24> */
	.type		__unnamed_9,@object
	.size		__unnamed_9,(__unnamed_3 - __unnamed_9)
__unnamed_9:
        /* <DEDUP_REMOVED lines=24> */
        /*04e9*/ 	.byte	0x00
	.type		__unnamed_3,@object
	.size		__unnamed_3,(__unnamed_7 - __unnamed_3)
__unnamed_3:
        /* <DEDUP_REMOVED lines=29> */
	.type		__unnamed_7,@object
	.size		__unnamed_7,(__unnamed_2 - __unnamed_7)
__unnamed_7:
        /* <DEDUP_REMOVED lines=29> */
	.type		__unnamed_2,@object
	.size		__unnamed_2,(__unnamed_8 - __unnamed_2)
__unnamed_2:
        /* <DEDUP_REMOVED lines=29> */
	.type		__unnamed_8,@object
	.size		__unnamed_8,(__unnamed_1 - __unnamed_8)
__unnamed_8:
        /* <DEDUP_REMOVED lines=29> */
	.type		__unnamed_1,@object
	.size		__unnamed_1,(__unnamed_6 - __unnamed_1)
__unnamed_1:
        /* <DEDUP_REMOVED lines=28> */
        /*0dda*/ 	.byte	0x31, 0x33, 0x38, 0x32, 0x34, 0x3e, 0x3e, 0x3e, 0x3e, 0x3e, 0x20, 0x26, 0x5d, 0x00
	.type		__unnamed_6,@object
	.size		__unnamed_6,(.L_5 - __unnamed_6)
__unnamed_6:
        /* <DEDUP_REMOVED lines=29> */
.L_5:


//--------------------- .nv.shared._ZN7cutlass13device_kernelIN5flash11enable_sm90INS1_16FlashAttnFwdSm90INS1_25CollectiveMainloopFwdSm90ILi2EN4cute5tupleIJNS5_1CILi1EEES8_S8_EEENS6_IJNS7_ILi192EEENS7_ILi144EEENS7_ILi96EEEEEELi96ENS_6half_tEfNS_4arch4Sm90ELb0ELb0ELb1ELb0ELb0ELb0ELb0ELb0ELb1ELb0ELb0ELb0EEENS1_21CollectiveEpilogueFwdINS6_IJSA_SC_SB_EEES9_SE_SG_Li384ELb0ELb0ELb0ELb0EEENS1_29StaticPersistentTileSchedulerILb0EEEEEEEEEvNT_6ParamsE --------------------------
	.section	.nv.shared._ZN7cutlass13device_kernelIN5flash11enable_sm90INS1_16FlashAttnFwdSm90INS1_25CollectiveMainloopFwdSm90ILi2EN4cute5tupleIJNS5_1CILi1EEES8_S8_EEENS6_IJNS7_ILi192EEENS7_ILi144EEENS7_ILi96EEEEEELi96ENS_6half_tEfNS_4arch4Sm90ELb0ELb0ELb1ELb0ELb0ELb0ELb0ELb0ELb1ELb0ELb0ELb0EEENS1_21CollectiveEpilogueFwdINS6_IJSA_SC_SB_EEES9_SE_SG_Li384ELb0ELb0ELb0ELb0EEENS1_29StaticPersistentTileSchedulerILb0EEEEEEEEEvNT_6ParamsE,"aw",@nobits
	.sectionflags	@""
	.align	16
	.zero		1024


//--------------------- .nv.shared.reserved.0     --------------------------
	.section	.nv.shared.reserved.0,"aw",@nobits
	.weak		__nv_reservedSMEM_offset_0_alias
	.size		__nv_reservedSMEM_offset_0_alias, 0, 0
	.other		__nv_reservedSMEM_offset_0_alias,@"STO_CUDA_RESERVED_SHARED STV_DEFAULT"
__nv_reservedSMEM_offset_0_alias:
	.zero		0


//--------------------- .nv.global                --------------------------
	.section	.nv.global,"aw",@nobits
.nv.global:
	.type		_ZN73_INTERNAL_ba21d7ba_37_flash_fwd_hdim96_fp16_softcap_sm90_cu_ef95aea4_47954cute1_E,@object
	.size		_ZN73_INTERNAL_ba21d7ba_37_flash_fwd_hdim96_fp16_softcap_sm90_cu_ef95aea4_47954cute1_E,(_ZN73_INTERNAL_ba21d7ba_37_flash_fwd_hdim96_fp16_softcap_sm90_cu_ef95aea4_47954cuda3std3__45__cpo6cbeginE - _ZN73_INTERNAL_ba21d7ba_37_flash_fwd_hdim96_fp16_softcap_sm90_cu_ef95aea4_47954cute1_E)
_ZN73_INTERNAL_ba21d7ba_37_flash_fwd_hdim96_fp16_softcap_sm90_cu_ef95aea4_47954cute1_E:
	.zero		1
	.type		_ZN73_INTERNAL_ba21d7ba_37_flash_fwd_hdim96_fp16_softcap_sm90_cu_ef95aea4_47954cuda3std3__45__cpo6cbeginE,@object
	.size		_ZN73_INTERNAL_ba21d7ba_37_flash_fwd_hdim96_fp16_softcap_sm90_cu_ef95aea4_47954cuda3std3__45__cpo6cbeginE,(_ZN73_INTERNAL_ba21d7ba_37_flash_fwd_hdim96_fp16_softcap_sm90_cu_ef95aea4_47954cuda3std3__48in_placeE - _ZN73_INTERNAL_ba21d7ba_37_flash_fwd_hdim96_fp16_softcap_sm90_cu_ef95aea4_47954cuda3std3__45__cpo6cbeginE)
_ZN73_INTERNAL_ba21d7ba_37_flash_fwd_hdim96_fp16_softcap_sm90_cu_ef95aea4_47954cuda3std3__45__cpo6cbeginE:
	.zero		1
	.type		_ZN73_INTERNAL_ba21d7ba_37_flash_fwd_hdim96_fp16_softcap_sm90_cu_ef95aea4_47954cuda3std3__48in_placeE,@object
	.size		_ZN73_INTERNAL_ba21d7ba_37_flash_fwd_hdim96_fp16_softcap_sm90_cu_ef95aea4_47954cuda3std3__48in_placeE,(_ZN73_INTERNAL_ba21d7ba_37_flash_fwd_hdim96_fp16_softcap_sm90_cu_ef95aea4_47954cuda3std6ranges3__45__cpo9iter_moveE - _ZN73_INTERNAL_ba21d7ba_37_flash_fwd_hdim96_fp16_softcap_sm90_cu_ef95aea4_47954cuda3std3__48in_placeE)
_ZN73_INTERNAL_ba21d7ba_37_flash_fwd_hdim96_fp16_softcap_sm90_cu_ef95aea4_47954cuda3std3__48in_placeE:
	.zero		1
	.type		_ZN73_INTERNAL_ba21d7ba_37_flash_fwd_hdim96_fp16_softcap_sm90_cu_ef95aea4_47954cuda3std6ranges3__45__cpo9iter_moveE,@object
	.size		_ZN73_INTERNAL_ba21d7ba_37_flash_fwd_hdim96_fp16_softcap_sm90_cu_ef95aea4_47954cuda3std6ranges3__45__cpo9iter_moveE,(_ZN73_INTERNAL_ba21d7ba_37_flash_fwd_hdim96_fp16_softcap_sm90_cu_ef95aea4_47954cuda3std3__45__cpo5beginE - _ZN73_INTERNAL_ba21d7ba_37_flash_fwd_hdim96_fp16_softcap_sm90_cu_ef95aea4_47954cuda3std6ranges3__45__cpo9iter_moveE)
_ZN73_INTERNAL_ba21d7ba_37_flash_fwd_hdim96_fp16_softcap_sm90_cu_ef95aea4_47954cuda3std6ranges3__45__cpo9iter_moveE:
	.zero		1
	.type		_ZN73_INTERNAL_ba21d7ba_37_flash_fwd_hdim96_fp16_softcap_sm90_cu_ef95aea4_47954cuda3std3__45__cpo5beginE,@object
	.size		_ZN73_INTERNAL_ba21d7ba_37_flash_fwd_hdim96_fp16_softcap_sm90_cu_ef95aea4_47954cuda3std3__45__cpo5beginE,(_ZN73_INTERNAL_ba21d7ba_37_flash_fwd_hdim96_fp16_softcap_sm90_cu_ef95aea4_47954cuda3std3__475_GLOBAL__N__ba21d7ba_37_flash_fwd_hdim96_fp16_softcap_sm90_cu_ef95aea4_47956ignoreE - _ZN73_INTERNAL_ba21d7ba_37_flash_fwd_hdim96_fp16_softcap_sm90_cu_ef95aea4_47954cuda3std3__45__cpo5beginE)
_ZN73_INTERNAL_ba21d7ba_37_flash_fwd_hdim96_fp16_softcap_sm90_cu_ef95aea4_47954cuda3std3__45__cpo5beginE:
	.zero		1
	.type		_ZN73_INTERNAL_ba21d7ba_37_flash_fwd_hdim96_fp16_softcap_sm90_cu_ef95aea4_47954cuda3std3__475_GLOBAL__N__ba21d7ba_37_flash_fwd_hdim96_fp16_softcap_sm90_cu_ef95aea4_47956ignoreE,@object
	.size		_ZN73_INTERNAL_ba21d7ba_37_flash_fwd_hdim96_fp16_softcap_sm90_cu_ef95aea4_47954cuda3std3__475_GLOBAL__N__ba21d7ba_37_flash_fwd_hdim96_fp16_softcap_sm90_cu_ef95aea4_47956ignoreE,(_ZN73_INTERNAL_ba21d7ba_37_flash_fwd_hdim96_fp16_softcap_sm90_cu_ef95aea4_47954cute7productE - _ZN73_INTERNAL_ba21d7ba_37_flash_fwd_hdim96_fp16_softcap_sm90_cu_ef95aea4_47954cuda3std3__475_GLOBAL__N__ba21d7ba_37_flash_fwd_hdim96_fp16_softcap_sm90_cu_ef95aea4_47956ignoreE)
_ZN73_INTERNAL_ba21d7ba_37_flash_fwd_hdim96_fp16_softcap_sm90_cu_ef95aea4_47954cuda3std3__475_GLOBAL__N__ba21d7ba_37_flash_fwd_hdim96_fp16_softcap_sm90_cu_ef95aea4_47956ignoreE:
	.zero		1
	.type		_ZN73_INTERNAL_ba21d7ba_37_flash_fwd_hdim96_fp16_softcap_sm90_cu_ef95aea4_47954cute7productE,@object
	.size		_ZN73_INTERNAL_ba21d7ba_37_flash_fwd_hdim96_fp16_softcap_sm90_cu_ef95aea4_47954cute7productE,(_ZN73_INTERNAL_ba21d7ba_37_flash_fwd_hdim96_fp16_softcap_sm90_cu_ef95aea4_47954cuda3std3__45__cpo3endE - _ZN73_INTERNAL_ba21d7ba_37_flash_fwd_hdim96_fp16_softcap_sm90_cu_ef95aea4_47954cute7productE)
_ZN73_INTERNAL_ba21d7ba_37_flash_fwd_hdim96_fp16_softcap_sm90_cu_ef95aea4_47954cute7productE:
	.zero		1
	.type		_ZN73_INTERNAL_ba21d7ba_37_flash_fwd_hdim96_fp16_softcap_sm90_cu_ef95aea4_47954cuda3std3__45__cpo3endE,@object
	.size		_ZN73_INTERNAL_ba21d7ba_37_flash_fwd_hdim96_fp16_softcap_sm90_cu_ef95aea4_47954cuda3std3__45__cpo3endE,(_ZN73_INTERNAL_ba21d7ba_37_flash_fwd_hdim96_fp16_softcap_sm90_cu_ef95aea4_47954cuda3std3__419piecewise_constructE - _ZN73_INTERNAL_ba21d7ba_37_flash_fwd_hdim96_fp16_softcap_sm90_cu_ef95aea4_47954cuda3std3__45__cpo3endE)
_ZN73_INTERNAL_ba21d7ba_37_flash_fwd_hdim96_fp16_softcap_sm90_cu_ef95aea4_47954cuda3std3__45__cpo3endE:
	.zero		1
	.type		_ZN73_INTERNAL_ba21d7ba_37_flash_fwd_hdim96_fp16_softcap_sm90_cu_ef95aea4_47954cuda3std3__419piecewise_constructE,@object
	.size		_ZN73_INTERNAL_ba21d7ba_37_flash_fwd_hdim96_fp16_softcap_sm90_cu_ef95aea4_47954cuda3std3__419piecewise_constructE,(_ZN73_INTERNAL_ba21d7ba_37_flash_fwd_hdim96_fp16_softcap_sm90_cu_ef95aea4_47954cuda3std3__45__cpo4cendE - _ZN73_INTERNAL_ba21d7ba_37_flash_fwd_hdim96_fp16_softcap_sm90_cu_ef95aea4_47954cuda3std3__419piecewise_constructE)
_ZN73_INTERNAL_ba21d7ba_37_flash_fwd_hdim96_fp16_softcap_sm90_cu_ef95aea4_47954cuda3std3__419piecewise_constructE:
	.zero		1
	.type		_ZN73_INTERNAL_ba21d7ba_37_flash_fwd_hdim96_fp16_softcap_sm90_cu_ef95aea4_47954cuda3std3__45__cpo4cendE,@object
	.size		_ZN73_INTERNAL_ba21d7ba_37_flash_fwd_hdim96_fp16_softcap_sm90_cu_ef95aea4_47954cuda3std3__45__cpo4cendE,(_ZN73_INTERNAL_ba21d7ba_37_flash_fwd_hdim96_fp16_softcap_sm90_cu_ef95aea4_47954cuda3std6ranges3__45__cpo4swapE - _ZN73_INTERNAL_ba21d7ba_37_flash_fwd_hdim96_fp16_softcap_sm90_cu_ef95aea4_47954cuda3std3__45__cpo4cendE)
_ZN73_INTERNAL_ba21d7ba_37_flash_fwd_hdim96_fp16_softcap_sm90_cu_ef95aea4_47954cuda3std3__45__cpo4cendE:
	.zero		1
	.type		_ZN73_INTERNAL_ba21d7ba_37_flash_fwd_hdim96_fp16_softcap_sm90_cu_ef95aea4_47954cuda3std6ranges3__45__cpo4swapE,@object
	.size		_ZN73_INTERNAL_ba21d7ba_37_flash_fwd_hdim96_fp16_softcap_sm90_cu_ef95aea4_47954cuda3std6ranges3__45__cpo4swapE,(.L_16 - _ZN73_INTERNAL_ba21d7ba_37_flash_fwd_hdim96_fp16_softcap_sm90_cu_ef95aea4_47954cuda3std6ranges3__45__cpo4swapE)
_ZN73_INTERNAL_ba21d7ba_37_flash_fwd_hdim96_fp16_softcap_sm90_cu_ef95aea4_47954cuda3std6ranges3__45__cpo4swapE:
	.zero		1
.L_16:


//--------------------- .nv.shared._ZN7cutlass13device_kernelIN5flash11enable_sm90INS1_16FlashAttnFwdSm90INS1_25CollectiveMainloopFwdSm90ILi2EN4cute5tupleIJNS5_1CILi1EEES8_S8_EEENS6_IJNS7_ILi192EEENS7_ILi144EEENS7_ILi96EEEEEELi96ENS_6half_tEfNS_4arch4Sm90ELb0ELb0ELb1ELb1ELb0ELb0ELb0ELb0ELb1ELb0ELb0ELb0EEENS1_21CollectiveEpilogueFwdINS6_IJSA_SC_SB_EEES9_SE_SG_Li384ELb1ELb0ELb0ELb0EEENS1_36VarlenDynamicPersistentTileSchedulerILi192ELi144ELi384ELi32ELb0ELb0ELb1ELb0ELb1ELb1EEEEEEEEEvNT_6ParamsE --------------------------
	.section	.nv.shared._ZN7cutlass13device_kernelIN5flash11enable_sm90INS1_16FlashAttnFwdSm90INS1_25CollectiveMainloopFwdSm90ILi2EN4cute5tupleIJNS5_1CILi1EEES8_S8_EEENS6_IJNS7_ILi192EEENS7_ILi144EEENS7_ILi96EEEEEELi96ENS_6half_tEfNS_4arch4Sm90ELb0ELb0ELb1ELb1ELb0ELb0ELb0ELb0ELb1ELb0ELb0ELb0EEENS1_21CollectiveEpilogueFwdINS6_IJSA_SC_SB_EEES9_SE_SG_Li384ELb1ELb0ELb0ELb0EEENS1_36VarlenDynamicPersistentTileSchedulerILi192ELi144ELi384ELi32ELb0ELb0ELb1ELb0ELb1ELb1EEEEEEEEEvNT_6ParamsE,"aw",@nobits
	.sectionflags	@""
	.align	16
	.zero		1024


//--------------------- .nv.shared._ZN7cutlass13device_kernelIN5flash11enable_sm90INS1_16FlashAttnFwdSm90INS1_25CollectiveMainloopFwdSm90ILi2EN4cute5tupleIJNS5_1CILi1EEES8_S8_EEENS6_IJNS7_ILi192EEENS7_ILi144EEENS7_ILi96EEEEEELi96ENS_6half_tEfNS_4arch4Sm90ELb0ELb0ELb1ELb1ELb0ELb1ELb0ELb0ELb1ELb0ELb0ELb0EEENS1_21CollectiveEpilogueFwdINS6_IJSA_SC_SB_EEES9_SE_SG_Li384ELb1ELb0ELb0ELb0EEENS1_36VarlenDynamicPersistentTileSchedulerILi192ELi144ELi384ELi32ELb0ELb0ELb1ELb0ELb1ELb1EEEEEEEEEvNT_6ParamsE --------------------------
	.section	.nv.shared._ZN7cutlass13device_kernelIN5flash11enable_sm90INS1_16FlashAttnFwdSm90INS1_25CollectiveMainloopFwdSm90ILi2EN4cute5tupleIJNS5_1CILi1EEES8_S8_EEENS6_IJNS7_ILi192EEENS7_ILi144EEENS7_ILi96EEEEEELi96ENS_6half_tEfNS_4arch4Sm90ELb0ELb0ELb1ELb1ELb0ELb1ELb0ELb0ELb1ELb0ELb0ELb0EEENS1_21CollectiveEpilogueFwdINS6_IJSA_SC_SB_EEES9_SE_SG_Li384ELb1ELb0ELb0ELb0EEENS1_36VarlenDynamicPersistentTileSchedulerILi192ELi144ELi384ELi32ELb0ELb0ELb1ELb0ELb1ELb1EEEEEEEEEvNT_6ParamsE,"aw",@nobits
	.sectionflags	@""
	.align	16
	.zero		1024


//--------------------- .nv.shared._ZN7cutlass13device_kernelIN5flash11enable_sm90INS1_16FlashAttnFwdSm90INS1_25CollectiveMainloopFwdSm90ILi2EN4cute5tupleIJNS5_1CILi1EEES8_S8_EEENS6_IJNS7_ILi192EEENS7_ILi128EEENS7_ILi96EEEEEELi96ENS_6half_tEfNS_4arch4Sm90ELb0ELb1ELb1ELb0ELb0ELb0ELb0ELb0ELb1ELb0ELb0ELb0EEENS1_21CollectiveEpilogueFwdINS6_IJSA_SC_SB_EEES9_SE_SG_Li384ELb0ELb0ELb0ELb0EEENS1_30DynamicPersistentTileSchedulerILi384ELi32ELb0ELb0ELb1EEEEEEEEEvNT_6ParamsE --------------------------
	.section	.nv.shared._ZN7cutlass13device_kernelIN5flash11enable_sm90INS1_16FlashAttnFwdSm90INS1_25CollectiveMainloopFwdSm90ILi2EN4cute5tupleIJNS5_1CILi1EEES8_S8_EEENS6_IJNS7_ILi192EEENS7_ILi128EEENS7_ILi96EEEEEELi96ENS_6half_tEfNS_4arch4Sm90ELb0ELb1ELb1ELb0ELb0ELb0ELb0ELb0ELb1ELb0ELb0ELb0EEENS1_21CollectiveEpilogueFwdINS6_IJSA_SC_SB_EEES9_SE_SG_Li384ELb0ELb0ELb0ELb0EEENS1_30DynamicPersistentTileSchedulerILi384ELi32ELb0ELb0ELb1EEEEEEEEEvNT_6ParamsE,"aw",@nobits
	.sectionflags	@""
	.align	16
	.zero		1024


//--------------------- .nv.shared._ZN7cutlass13device_kernelIN5flash11enable_sm90INS1_16FlashAttnFwdSm90INS1_25CollectiveMainloopFwdSm90ILi2EN4cute5tupleIJNS5_1CILi1EEES8_S8_EEENS6_IJNS7_ILi192EEENS7_ILi128EEENS7_ILi96EEEEEELi96ENS_6half_tEfNS_4arch4Sm90ELb0ELb1ELb1ELb1ELb0ELb0ELb0ELb0ELb1ELb0ELb0ELb0EEENS1_21CollectiveEpilogueFwdINS6_IJSA_SC_SB_EEES9_SE_SG_Li384ELb1ELb0ELb0ELb0EEENS1_36VarlenDynamicPersistentTileSchedulerILi192ELi128ELi384ELi32ELb0ELb0ELb1ELb1ELb0ELb1EEEEEEEEEvNT_6ParamsE --------------------------
	.section	.nv.shared._ZN7cutlass13device_kernelIN5flash11enable_sm90INS1_16FlashAttnFwdSm90INS1_25CollectiveMainloopFwdSm90ILi2EN4cute5tupleIJNS5_1CILi1EEES8_S8_EEENS6_IJNS7_ILi192EEENS7_ILi128EEENS7_ILi96EEEEEELi96ENS_6half_tEfNS_4arch4Sm90ELb0ELb1ELb1ELb1ELb0ELb0ELb0ELb0ELb1ELb0ELb0ELb0EEENS1_21CollectiveEpilogueFwdINS6_IJSA_SC_SB_EEES9_SE_SG_Li384ELb1ELb0ELb0ELb0EEENS1_36VarlenDynamicPersistentTileSchedulerILi192ELi128ELi384ELi32ELb0ELb0ELb1ELb1ELb0ELb1EEEEEEEEEvNT_6ParamsE,"aw",@nobits
	.sectionflags	@""
	.align	16
	.zero		1024


//--------------------- .nv.shared._ZN7cutlass13device_kernelIN5flash11enable_sm90INS1_16FlashAttnFwdSm90INS1_25CollectiveMainloopFwdSm90ILi2EN4cute5tupleIJNS5_1CILi1EEES8_S8_EEENS6_IJNS7_ILi192EEENS7_ILi128EEENS7_ILi96EEEEEELi96ENS_6half_tEfNS_4arch4Sm90ELb0ELb1ELb1ELb1ELb0ELb1ELb0ELb0ELb1ELb0ELb0ELb0EEENS1_21CollectiveEpilogueFwdINS6_IJSA_SC_SB_EEES9_SE_SG_Li384ELb1ELb0ELb0ELb0EEENS1_36VarlenDynamicPersistentTileSchedulerILi192ELi128ELi384ELi32ELb0ELb0ELb1ELb1ELb0ELb1EEEEEEEEEvNT_6ParamsE --------------------------
	.section	.nv.shared._ZN7cutlass13device_kernelIN5flash11enable_sm90INS1_16FlashAttnFwdSm90INS1_25CollectiveMainloopFwdSm90ILi2EN4cute5tupleIJNS5_1CILi1EEES8_S8_EEENS6_IJNS7_ILi192EEENS7_ILi128EEENS7_ILi96EEEEEELi96ENS_6half_tEfNS_4arch4Sm90ELb0ELb1ELb1ELb1ELb0ELb1ELb0ELb0ELb1ELb0ELb0ELb0EEENS1_21CollectiveEpilogueFwdINS6_IJSA_SC_SB_EEES9_SE_SG_Li384ELb1ELb0ELb0ELb0EEENS1_36VarlenDynamicPersistentTileSchedulerILi192ELi128ELi384ELi32ELb0ELb0ELb1ELb1ELb0ELb1EEEEEEEEEvNT_6ParamsE,"aw",@nobits
	.sectionflags	@""
	.align	16
	.zero		1024


//--------------------- .nv.shared._ZN7cutlass13device_kernelIN5flash11enable_sm90INS1_16FlashAttnFwdSm90INS1_25CollectiveMainloopFwdSm90ILi2EN4cute5tupleIJNS5_1CILi1EEES8_S8_EEENS6_IJNS7_ILi192EEENS7_ILi144EEENS7_ILi96EEEEEELi96ENS_6half_tEfNS_4arch4Sm90ELb1ELb0ELb1ELb0ELb0ELb0ELb0ELb0ELb1ELb0ELb0ELb0EEENS1_21CollectiveEpilogueFwdINS6_IJSA_SC_SB_EEES9_SE_SG_Li384ELb0ELb0ELb0ELb0EEENS1_30DynamicPersistentTileSchedulerILi384ELi32ELb0ELb0ELb1EEEEEEEEEvNT_6ParamsE --------------------------
	.section	.nv.shared._ZN7cutlass13device_kernelIN5flash11enable_sm90INS1_16FlashAttnFwdSm90INS1_25CollectiveMainloopFwdSm90ILi2EN4cute5tupleIJNS5_1CILi1EEES8_S8_EEENS6_IJNS7_ILi192EEENS7_ILi144EEENS7_ILi96EEEEEELi96ENS_6half_tEfNS_4arch4Sm90ELb1ELb0ELb1ELb0ELb0ELb0ELb0ELb0ELb1ELb0ELb0ELb0EEENS1_21CollectiveEpilogueFwdINS6_IJSA_SC_SB_EEES9_SE_SG_Li384ELb0ELb0ELb0ELb0EEENS1_30DynamicPersistentTileSchedulerILi384ELi32ELb0ELb0ELb1EEEEEEEEEvNT_6ParamsE,"aw",@nobits
	.sectionflags	@""
	.align	16
	.zero		1024


//--------------------- .nv.shared._ZN7cutlass13device_kernelIN5flash11enable_sm90INS1_16FlashAttnFwdSm90INS1_25CollectiveMainloopFwdSm90ILi2EN4cute5tupleIJNS5_1CILi1EEES8_S8_EEENS6_IJNS7_ILi192EEENS7_ILi144EEENS7_ILi96EEEEEELi96ENS_6half_tEfNS_4arch4Sm90ELb1ELb0ELb1ELb1ELb0ELb0ELb0ELb0ELb1ELb0ELb0ELb0EEENS1_21CollectiveEpilogueFwdINS6_IJSA_SC_SB_EEES9_SE_SG_Li384ELb1ELb0ELb0ELb0EEENS1_36VarlenDynamicPersistentTileSchedulerILi192ELi144ELi384ELi32ELb0ELb0ELb1ELb1ELb1ELb1EEEEEEEEEvNT_6ParamsE --------------------------
	.section	.nv.shared._ZN7cutlass13device_kernelIN5flash11enable_sm90INS1_16FlashAttnFwdSm90INS1_25CollectiveMainloopFwdSm90ILi2EN4cute5tupleIJNS5_1CILi1EEES8_S8_EEENS6_IJNS7_ILi192EEENS7_ILi144EEENS7_ILi96EEEEEELi96ENS_6half_tEfNS_4arch4Sm90ELb1ELb0ELb1ELb1ELb0ELb0ELb0ELb0ELb1ELb0ELb0ELb0EEENS1_21CollectiveEpilogueFwdINS6_IJSA_SC_SB_EEES9_SE_SG_Li384ELb1ELb0ELb0ELb0EEENS1_36VarlenDynamicPersistentTileSchedulerILi192ELi144ELi384ELi32ELb0ELb0ELb1ELb1ELb1ELb1EEEEEEEEEvNT_6ParamsE,"aw",@nobits
	.sectionflags	@""
	.align	16
	.zero		1024


//--------------------- .nv.shared._ZN7cutlass13device_kernelIN5flash11enable_sm90INS1_16FlashAttnFwdSm90INS1_25CollectiveMainloopFwdSm90ILi2EN4cute5tupleIJNS5_1CILi1EEES8_S8_EEENS6_IJNS7_ILi192EEENS7_ILi144EEENS7_ILi96EEEEEELi96ENS_6half_tEfNS_4arch4Sm90ELb1ELb0ELb1ELb1ELb0ELb1ELb0ELb0ELb1ELb0ELb0ELb0EEENS1_21CollectiveEpilogueFwdINS6_IJSA_SC_SB_EEES9_SE_SG_Li384ELb1ELb0ELb0ELb0EEENS1_36VarlenDynamicPersistentTileSchedulerILi192ELi144ELi384ELi32ELb0ELb0ELb1ELb1ELb1ELb1EEEEEEEEEvNT_6ParamsE --------------------------
	.section	.nv.shared._ZN7cutlass13device_kernelIN5flash11enable_sm90INS1_16FlashAttnFwdSm90INS1_25CollectiveMainloopFwdSm90ILi2EN4cute5tupleIJNS5_1CILi1EEES8_S8_EEENS6_IJNS7_ILi192EEENS7_ILi144EEENS7_ILi96EEEEEELi96ENS_6half_tEfNS_4arch4Sm90ELb1ELb0ELb1ELb1ELb0ELb1ELb0ELb0ELb1ELb0ELb0ELb0EEENS1_21CollectiveEpilogueFwdINS6_IJSA_SC_SB_EEES9_SE_SG_Li384ELb1ELb0ELb0ELb0EEENS1_36VarlenDynamicPersistentTileSchedulerILi192ELi144ELi384ELi32ELb0ELb0ELb1ELb1ELb1ELb1EEEEEEEEEvNT_6ParamsE,"aw",@nobits
	.sectionflags	@""
	.align	16
	.zero		1024


//--------------------- .nv.constant0._ZN7cutlass13device_kernelIN5flash11enable_sm90INS1_16FlashAttnFwdSm90INS1_25CollectiveMainloopFwdSm90ILi2EN4cute5tupleIJNS5_1CILi1EEES8_S8_EEENS6_IJNS7_ILi192EEENS7_ILi144EEENS7_ILi96EEEEEELi96ENS_6half_tEfNS_4arch4Sm90ELb0ELb0ELb1ELb0ELb0ELb0ELb0ELb0ELb1ELb0ELb0ELb0EEENS1_21CollectiveEpilogueFwdINS6_IJSA_SC_SB_EEES9_SE_SG_Li384ELb0ELb0ELb0ELb0EEENS1_29StaticPersistentTileSchedulerILb0EEEEEEEEEvNT_6ParamsE --------------------------
	.section	.nv.constant0._ZN7cutlass13device_kernelIN5flash11enable_sm90INS1_16FlashAttnFwdSm90INS1_25CollectiveMainloopFwdSm90ILi2EN4cute5tupleIJNS5_1CILi1EEES8_S8_EEENS6_IJNS7_ILi192EEENS7_ILi144EEENS7_ILi96EEEEEELi96ENS_6half_tEfNS_4arch4Sm90ELb0ELb0ELb1ELb0ELb0ELb0ELb0ELb0ELb1ELb0ELb0ELb0EEENS1_21CollectiveEpilogueFwdINS6_IJSA_SC_SB_EEES9_SE_SG_Li384ELb0ELb0ELb0ELb0EEENS1_29StaticPersistentTileSchedulerILb0EEEEEEEEEvNT_6ParamsE,"a",@progbits
	.sectionflags	@""
	.align	4
.nv.constant0._ZN7cutlass13device_kernelIN5flash11enable_sm90INS1_16FlashAttnFwdSm90INS1_25CollectiveMainloopFwdSm90ILi2EN4cute5tupleIJNS5_1CILi1EEES8_S8_EEENS6_IJNS7_ILi192EEENS7_ILi144EEENS7_ILi96EEEEEELi96ENS_6half_tEfNS_4arch4Sm90ELb0ELb0ELb1ELb0ELb0ELb0ELb0ELb0ELb1ELb0ELb0ELb0EEENS1_21CollectiveEpilogueFwdINS6_IJSA_SC_SB_EEES9_SE_SG_Li384ELb0ELb0ELb0ELb0EEENS1_29StaticPersistentTileSchedulerILb0EEEEEEEEEvNT_6ParamsE:
	.zero		3584


//--------------------- .nv.constant0._ZN7cutlass13device_kernelIN5flash11enable_sm90INS1_16FlashAttnFwdSm90INS1_25CollectiveMainloopFwdSm90ILi2EN4cute5tupleIJNS5_1CILi1EEES8_S8_EEENS6_IJNS7_ILi192EEENS7_ILi144EEENS7_ILi96EEEEEELi96ENS_6half_tEfNS_4arch4Sm90ELb0ELb0ELb1ELb1ELb0ELb0ELb0ELb0ELb1ELb0ELb0ELb0EEENS1_21CollectiveEpilogueFwdINS6_IJSA_SC_SB_EEES9_SE_SG_Li384ELb1ELb0ELb0ELb0EEENS1_36VarlenDynamicPersistentTileSchedulerILi192ELi144ELi384ELi32ELb0ELb0ELb1ELb0ELb1ELb1EEEEEEEEEvNT_6ParamsE --------------------------
	.section	.nv.constant0._ZN7cutlass13device_kernelIN5flash11enable_sm90INS1_16FlashAttnFwdSm90INS1_25CollectiveMainloopFwdSm90ILi2EN4cute5tupleIJNS5_1CILi1EEES8_S8_EEENS6_IJNS7_ILi192EEENS7_ILi144EEENS7_ILi96EEEEEELi96ENS_6half_tEfNS_4arch4Sm90ELb0ELb0ELb1ELb1ELb0ELb0ELb0ELb0ELb1ELb0ELb0ELb0EEENS1_21CollectiveEpilogueFwdINS6_IJSA_SC_SB_EEES9_SE_SG_Li384ELb1ELb0ELb0ELb0EEENS1_36VarlenDynamicPersistentTileSchedulerILi192ELi144ELi384ELi32ELb0ELb0ELb1ELb0ELb1ELb1EEEEEEEEEvNT_6ParamsE,"a",@progbits
	.sectionflags	@""
	.align	4
.nv.constant0._ZN7cutlass13device_kernelIN5flash11enable_sm90INS1_16FlashAttnFwdSm90INS1_25CollectiveMainloopFwdSm90ILi2EN4cute5tupleIJNS5_1CILi1EEES8_S8_EEENS6_IJNS7_ILi192EEENS7_ILi144EEENS7_ILi96EEEEEELi96ENS_6half_tEfNS_4arch4Sm90ELb0ELb0ELb1ELb1ELb0ELb0ELb0ELb0ELb1ELb0ELb0ELb0EEENS1_21CollectiveEpilogueFwdINS6_IJSA_SC_SB_EEES9_SE_SG_Li384ELb1ELb0ELb0ELb0EEENS1_36VarlenDynamicPersistentTileSchedulerILi192ELi144ELi384ELi32ELb0ELb0ELb1ELb0ELb1ELb1EEEEEEEEEvNT_6ParamsE:
	.zero		3200


//--------------------- .nv.constant0._ZN7cutlass13device_kernelIN5flash11enable_sm90INS1_16FlashAttnFwdSm90INS1_25CollectiveMainloopFwdSm90ILi2EN4cute5tupleIJNS5_1CILi1EEES8_S8_EEENS6_IJNS7_ILi192EEENS7_ILi144EEENS7_ILi96EEEEEELi96ENS_6half_tEfNS_4arch4Sm90ELb0ELb0ELb1ELb1ELb0ELb1ELb0ELb0ELb1ELb0ELb0ELb0EEENS1_21CollectiveEpilogueFwdINS6_IJSA_SC_SB_EEES9_SE_SG_Li384ELb1ELb0ELb0ELb0EEENS1_36VarlenDynamicPersistentTileSchedulerILi192ELi144ELi384ELi32ELb0ELb0ELb1ELb0ELb1ELb1EEEEEEEEEvNT_6ParamsE --------------------------
	.section	.nv.constant0._ZN7cutlass13device_kernelIN5flash11enable_sm90INS1_16FlashAttnFwdSm90INS1_25CollectiveMainloopFwdSm90ILi2EN4cute5tupleIJNS5_1CILi1EEES8_S8_EEENS6_IJNS7_ILi192EEENS7_ILi144EEENS7_ILi96EEEEEELi96ENS_6half_tEfNS_4arch4Sm90ELb0ELb0ELb1ELb1ELb0ELb1ELb0ELb0ELb1ELb0ELb0ELb0EEENS1_21CollectiveEpilogueFwdINS6_IJSA_SC_SB_EEES9_SE_SG_Li384ELb1ELb0ELb0ELb0EEENS1_36VarlenDynamicPersistentTileSchedulerILi192ELi144ELi384ELi32ELb0ELb0ELb1ELb0ELb1ELb1EEEEEEEEEvNT_6ParamsE,"a",@progbits
	.sectionflags	@""
	.align	4
.nv.constant0._ZN7cutlass13device_kernelIN5flash11enable_sm90INS1_16FlashAttnFwdSm90INS1_25CollectiveMainloopFwdSm90ILi2EN4cute5tupleIJNS5_1CILi1EEES8_S8_EEENS6_IJNS7_ILi192EEENS7_ILi144EEENS7_ILi96EEEEEELi96ENS_6half_tEfNS_4arch4Sm90ELb0ELb0ELb1ELb1ELb0ELb1ELb0ELb0ELb1ELb0ELb0ELb0EEENS1_21CollectiveEpilogueFwdINS6_IJSA_SC_SB_EEES9_SE_SG_Li384ELb1ELb0ELb0ELb0EEENS1_36VarlenDynamicPersistentTileSchedulerILi192ELi144ELi384ELi32ELb0ELb0ELb1ELb0ELb1ELb1EEEEEEEEEvNT_6ParamsE:
	.zero		3200


//--------------------- .nv.constant0._ZN7cutlass13device_kernelIN5flash11enable_sm90INS1_16FlashAttnFwdSm90INS1_25CollectiveMainloopFwdSm90ILi2EN4cute5tupleIJNS5_1CILi1EEES8_S8_EEENS6_IJNS7_ILi192EEENS7_ILi128EEENS7_ILi96EEEEEELi96ENS_6half_tEfNS_4arch4Sm90ELb0ELb1ELb1ELb0ELb0ELb0ELb0ELb0ELb1ELb0ELb0ELb0EEENS1_21CollectiveEpilogueFwdINS6_IJSA_SC_SB_EEES9_SE_SG_Li384ELb0ELb0ELb0ELb0EEENS1_30DynamicPersistentTileSchedulerILi384ELi32ELb0ELb0ELb1EEEEEEEEEvNT_6ParamsE --------------------------
	.section	.nv.constant0._ZN7cutlass13device_kernelIN5flash11enable_sm90INS1_16FlashAttnFwdSm90INS1_25CollectiveMainloopFwdSm90ILi2EN4cute5tupleIJNS5_1CILi1EEES8_S8_EEENS6_IJNS7_ILi192EEENS7_ILi128EEENS7_ILi96EEEEEELi96ENS_6half_tEfNS_4arch4Sm90ELb0ELb1ELb1ELb0ELb0ELb0ELb0ELb0ELb1ELb0ELb0ELb0EEENS1_21CollectiveEpilogueFwdINS6_IJSA_SC_SB_EEES9_SE_SG_Li384ELb0ELb0ELb0ELb0EEENS1_30DynamicPersistentTileSchedulerILi384ELi32ELb0ELb0ELb1EEEEEEEEEvNT_6ParamsE,"a",@progbits
	.sectionflags	@""
	.align	4
.nv.constant0._ZN7cutlass13device_kernelIN5flash11enable_sm90INS1_16FlashAttnFwdSm90INS1_25CollectiveMainloopFwdSm90ILi2EN4cute5tupleIJNS5_1CILi1EEES8_S8_EEENS6_IJNS7_ILi192EEENS7_ILi128EEENS7_ILi96EEEEEELi96ENS_6half_tEfNS_4arch4Sm90ELb0ELb1ELb1ELb0ELb0ELb0ELb0ELb0ELb1ELb0ELb0ELb0EEENS1_21CollectiveEpilogueFwdINS6_IJSA_SC_SB_EEES9_SE_SG_Li384ELb0ELb0ELb0ELb0EEENS1_30DynamicPersistentTileSchedulerILi384ELi32ELb0ELb0ELb1EEEEEEEEEvNT_6ParamsE:
	.zero		3584


//--------------------- .nv.constant0._ZN7cutlass13device_kernelIN5flash11enable_sm90INS1_16FlashAttnFwdSm90INS1_25CollectiveMainloopFwdSm90ILi2EN4cute5tupleIJNS5_1CILi1EEES8_S8_EEENS6_IJNS7_ILi192EEENS7_ILi128EEENS7_ILi96EEEEEELi96ENS_6half_tEfNS_4arch4Sm90ELb0ELb1ELb1ELb1ELb0ELb0ELb0ELb0ELb1ELb0ELb0ELb0EEENS1_21CollectiveEpilogueFwdINS6_IJSA_SC_SB_EEES9_SE_SG_Li384ELb1ELb0ELb0ELb0EEENS1_36VarlenDynamicPersistentTileSchedulerILi192ELi128ELi384ELi32ELb0ELb0ELb1ELb1ELb0ELb1EEEEEEEEEvNT_6ParamsE --------------------------
	.section	.nv.constant0._ZN7cutlass13device_kernelIN5flash11enable_sm90INS1_16FlashAttnFwdSm90INS1_25CollectiveMainloopFwdSm90ILi2EN4cute5tupleIJNS5_1CILi1EEES8_S8_EEENS6_IJNS7_ILi192EEENS7_ILi128EEENS7_ILi96EEEEEELi96ENS_6half_tEfNS_4arch4Sm90ELb0ELb1ELb1ELb1ELb0ELb0ELb0ELb0ELb1ELb0ELb0ELb0EEENS1_21CollectiveEpilogueFwdINS6_IJSA_SC_SB_EEES9_SE_SG_Li384ELb1ELb0ELb0ELb0EEENS1_36VarlenDynamicPersistentTileSchedulerILi192ELi128ELi384ELi32ELb0ELb0ELb1ELb1ELb0ELb1EEEEEEEEEvNT_6ParamsE,"a",@progbits
	.sectionflags	@""
	.align	4
.nv.constant0._ZN7cutlass13device_kernelIN5flash11enable_sm90INS1_16FlashAttnFwdSm90INS1_25CollectiveMainloopFwdSm90ILi2EN4cute5tupleIJNS5_1CILi1EEES8_S8_EEENS6_IJNS7_ILi192EEENS7_ILi128EEENS7_ILi96EEEEEELi96ENS_6half_tEfNS_4arch4Sm90ELb0ELb1ELb1ELb1ELb0ELb0ELb0ELb0ELb1ELb0ELb0ELb0EEENS1_21CollectiveEpilogueFwdINS6_IJSA_SC_SB_EEES9_SE_SG_Li384ELb1ELb0ELb0ELb0EEENS1_36VarlenDynamicPersistentTileSchedulerILi192ELi128ELi384ELi32ELb0ELb0ELb1ELb1ELb0ELb1EEEEEEEEEvNT_6ParamsE:
	.zero		3200


//--------------------- .nv.constant0._ZN7cutlass13device_kernelIN5flash11enable_sm90INS1_16FlashAttnFwdSm90INS1_25CollectiveMainloopFwdSm90ILi2EN4cute5tupleIJNS5_1CILi1EEES8_S8_EEENS6_IJNS7_ILi192EEENS7_ILi128EEENS7_ILi96EEEEEELi96ENS_6half_tEfNS_4arch4Sm90ELb0ELb1ELb1ELb1ELb0ELb1ELb0ELb0ELb1ELb0ELb0ELb0EEENS1_21CollectiveEpilogueFwdINS6_IJSA_SC_SB_EEES9_SE_SG_Li384ELb1ELb0ELb0ELb0EEENS1_36VarlenDynamicPersistentTileSchedulerILi192ELi128ELi384ELi32ELb0ELb0ELb1ELb1ELb0ELb1EEEEEEEEEvNT_6ParamsE --------------------------
	.section	.nv.constant0._ZN7cutlass13device_kernelIN5flash11enable_sm90INS1_16FlashAttnFwdSm90INS1_25CollectiveMainloopFwdSm90ILi2EN4cute5tupleIJNS5_1CILi1EEES8_S8_EEENS6_IJNS7_ILi192EEENS7_ILi128EEENS7_ILi96EEEEEELi96ENS_6half_tEfNS_4arch4Sm90ELb0ELb1ELb1ELb1ELb0ELb1ELb0ELb0ELb1ELb0ELb0ELb0EEENS1_21CollectiveEpilogueFwdINS6_IJSA_SC_SB_EEES9_SE_SG_Li384ELb1ELb0ELb0ELb0EEENS1_36VarlenDynamicPersistentTileSchedulerILi192ELi128ELi384ELi32ELb0ELb0ELb1ELb1ELb0ELb1EEEEEEEEEvNT_6ParamsE,"a",@progbits
	.sectionflags	@""
	.align	4
.nv.constant0._ZN7cutlass13device_kernelIN5flash11enable_sm90INS1_16FlashAttnFwdSm90INS1_25CollectiveMainloopFwdSm90ILi2EN4cute5tupleIJNS5_1CILi1EEES8_S8_EEENS6_IJNS7_ILi192EEENS7_ILi128EEENS7_ILi96EEEEEELi96ENS_6half_tEfNS_4arch4Sm90ELb0ELb1ELb1ELb1ELb0ELb1ELb0ELb0ELb1ELb0ELb0ELb0EEENS1_21CollectiveEpilogueFwdINS6_IJSA_SC_SB_EEES9_SE_SG_Li384ELb1ELb0ELb0ELb0EEENS1_36VarlenDynamicPersistentTileSchedulerILi192ELi128ELi384ELi32ELb0ELb0ELb1ELb1ELb0ELb1EEEEEEEEEvNT_6ParamsE:
	.zero		3200


//--------------------- .nv.constant0._ZN7cutlass13device_kernelIN5flash11enable_sm90INS1_16FlashAttnFwdSm90INS1_25CollectiveMainloopFwdSm90ILi2EN4cute5tupleIJNS5_1CILi1EEES8_S8_EEENS6_IJNS7_ILi192EEENS7_ILi144EEENS7_ILi96EEEEEELi96ENS_6half_tEfNS_4arch4Sm90ELb1ELb0ELb1ELb0ELb0ELb0ELb0ELb0ELb1ELb0ELb0ELb0EEENS1_21CollectiveEpilogueFwdINS6_IJSA_SC_SB_EEES9_SE_SG_Li384ELb0ELb0ELb0ELb0EEENS1_30DynamicPersistentTileSchedulerILi384ELi32ELb0ELb0ELb1EEEEEEEEEvNT_6ParamsE --------------------------
	.section	.nv.constant0._ZN7cutlass13device_kernelIN5flash11enable_sm90INS1_16FlashAttnFwdSm90INS1_25CollectiveMainloopFwdSm90ILi2EN4cute5tupleIJNS5_1CILi1EEES8_S8_EEENS6_IJNS7_ILi192EEENS7_ILi144EEENS7_ILi96EEEEEELi96ENS_6half_tEfNS_4arch4Sm90ELb1ELb0ELb1ELb0ELb0ELb0ELb0ELb0ELb1ELb0ELb0ELb0EEENS1_21CollectiveEpilogueFwdINS6_IJSA_SC_SB_EEES9_SE_SG_Li384ELb0ELb0ELb0ELb0EEENS1_30DynamicPersistentTileSchedulerILi384ELi32ELb0ELb0ELb1EEEEEEEEEvNT_6ParamsE,"a",@progbits
	.sectionflags	@""
	.align	4
.nv.constant0._ZN7cutlass13device_kernelIN5flash11enable_sm90INS1_16FlashAttnFwdSm90INS1_25CollectiveMainloopFwdSm90ILi2EN4cute5tupleIJNS5_1CILi1EEES8_S8_EEENS6_IJNS7_ILi192EEENS7_ILi144EEENS7_ILi96EEEEEELi96ENS_6half_tEfNS_4arch4Sm90ELb1ELb0ELb1ELb0ELb0ELb0ELb0ELb0ELb1ELb0ELb0ELb0EEENS1_21CollectiveEpilogueFwdINS6_IJSA_SC_SB_EEES9_SE_SG_Li384ELb0ELb0ELb0ELb0EEENS1_30DynamicPersistentTileSchedulerILi384ELi32ELb0ELb0ELb1EEEEEEEEEvNT_6ParamsE:
	.zero		3584


//--------------------- .nv.constant0._ZN7cutlass13device_kernelIN5flash11enable_sm90INS1_16FlashAttnFwdSm90INS1_25CollectiveMainloopFwdSm90ILi2EN4cute5tupleIJNS5_1CILi1EEES8_S8_EEENS6_IJNS7_ILi192EEENS7_ILi144EEENS7_ILi96EEEEEELi96ENS_6half_tEfNS_4arch4Sm90ELb1ELb0ELb1ELb1ELb0ELb0ELb0ELb0ELb1ELb0ELb0ELb0EEENS1_21CollectiveEpilogueFwdINS6_IJSA_SC_SB_EEES9_SE_SG_Li384ELb1ELb0ELb0ELb0EEENS1_36VarlenDynamicPersistentTileSchedulerILi192ELi144ELi384ELi32ELb0ELb0ELb1ELb1ELb1ELb1EEEEEEEEEvNT_6ParamsE --------------------------
	.section	.nv.constant0._ZN7cutlass13device_kernelIN5flash11enable_sm90INS1_16FlashAttnFwdSm90INS1_25CollectiveMainloopFwdSm90ILi2EN4cute5tupleIJNS5_1CILi1EEES8_S8_EEENS6_IJNS7_ILi192EEENS7_ILi144EEENS7_ILi96EEEEEELi96ENS_6half_tEfNS_4arch4Sm90ELb1ELb0ELb1ELb1ELb0ELb0ELb0ELb0ELb1ELb0ELb0ELb0EEENS1_21CollectiveEpilogueFwdINS6_IJSA_SC_SB_EEES9_SE_SG_Li384ELb1ELb0ELb0ELb0EEENS1_36VarlenDynamicPersistentTileSchedulerILi192ELi144ELi384ELi32ELb0ELb0ELb1ELb1ELb1ELb1EEEEEEEEEvNT_6ParamsE,"a",@progbits
	.sectionflags	@""
	.align	4
.nv.constant0._ZN7cutlass13device_kernelIN5flash11enable_sm90INS1_16FlashAttnFwdSm90INS1_25CollectiveMainloopFwdSm90ILi2EN4cute5tupleIJNS5_1CILi1EEES8_S8_EEENS6_IJNS7_ILi192EEENS7_ILi144EEENS7_ILi96EEEEEELi96ENS_6half_tEfNS_4arch4Sm90ELb1ELb0ELb1ELb1ELb0ELb0ELb0ELb0ELb1ELb0ELb0ELb0EEENS1_21CollectiveEpilogueFwdINS6_IJSA_SC_SB_EEES9_SE_SG_Li384ELb1ELb0ELb0ELb0EEENS1_36VarlenDynamicPersistentTileSchedulerILi192ELi144ELi384ELi32ELb0ELb0ELb1ELb1ELb1ELb1EEEEEEEEEvNT_6ParamsE:
	.zero		3200


//--------------------- .nv.constant0._ZN7cutlass13device_kernelIN5flash11enable_sm90INS1_16FlashAttnFwdSm90INS1_25CollectiveMainloopFwdSm90ILi2EN4cute5tupleIJNS5_1CILi1EEES8_S8_EEENS6_IJNS7_ILi192EEENS7_ILi144EEENS7_ILi96EEEEEELi96ENS_6half_tEfNS_4arch4Sm90ELb1ELb0ELb1ELb1ELb0ELb1ELb0ELb0ELb1ELb0ELb0ELb0EEENS1_21CollectiveEpilogueFwdINS6_IJSA_SC_SB_EEES9_SE_SG_Li384ELb1ELb0ELb0ELb0EEENS1_36VarlenDynamicPersistentTileSchedulerILi192ELi144ELi384ELi32ELb0ELb0ELb1ELb1ELb1ELb1EEEEEEEEEvNT_6ParamsE --------------------------
	.section	.nv.constant0._ZN7cutlass13device_kernelIN5flash11enable_sm90INS1_16FlashAttnFwdSm90INS1_25CollectiveMainloopFwdSm90ILi2EN4cute5tupleIJNS5_1CILi1EEES8_S8_EEENS6_IJNS7_ILi192EEENS7_ILi144EEENS7_ILi96EEEEEELi96ENS_6half_tEfNS_4arch4Sm90ELb1ELb0ELb1ELb1ELb0ELb1ELb0ELb0ELb1ELb0ELb0ELb0EEENS1_21CollectiveEpilogueFwdINS6_IJSA_SC_SB_EEES9_SE_SG_Li384ELb1ELb0ELb0ELb0EEENS1_36VarlenDynamicPersistentTileSchedulerILi192ELi144ELi384ELi32ELb0ELb0ELb1ELb1ELb1ELb1EEEEEEEEEvNT_6ParamsE,"a",@progbits
	.sectionflags	@""
	.align	4
.nv.constant0._ZN7cutlass13device_kernelIN5flash11enable_sm90INS1_16FlashAttnFwdSm90INS1_25CollectiveMainloopFwdSm90ILi2EN4cute5tupleIJNS5_1CILi1EEES8_S8_EEENS6_IJNS7_ILi192EEENS7_ILi144EEENS7_ILi96EEEEEELi96ENS_6half_tEfNS_4arch4Sm90ELb1ELb0ELb1ELb1ELb0ELb1ELb0ELb0ELb1ELb0ELb0ELb0EEENS1_21CollectiveEpilogueFwdINS6_IJSA_SC_SB_EEES9_SE_SG_Li384ELb1ELb0ELb0ELb0EEENS1_36VarlenDynamicPersistentTileSchedulerILi192ELi144ELi384ELi32ELb0ELb0ELb1ELb1ELb1ELb1EEEEEEEEEvNT_6ParamsE:
	.zero		3200


//--------------------- SYMBOLS --------------------------

	.type		.nv.reservedSmem.offset0,@object
	.size		.nv.reservedSmem.offset0,0x4
	.type		__assertfail,@function
